	.target	sm_100a

	.elftype	@"ET_EXEC"


//--------------------- .note.nv.tkinfo           --------------------------
	.section	.note.nv.tkinfo,"",@"SHT_NOTE"
	.sectionflags	@"SHF_NOTE_NV_TKINFO"
	.tkinfo
        /*0018*/ 	.word	0x00000002
        /*0030*/ 	.string	""
        /*0030*/ 	.string	"ptxas"
        /*0030*/ 	.string	"Cuda compilation tools, release 13.0, V13.0.88"
        /*0030*/ 	.string	"Build cuda_13.0.r13.0/compiler.36424714_0"
        /*0030*/ 	.string	"-arch sm_100a -m 64 "



//--------------------- .note.nv.cuinfo           --------------------------
	.section	.note.nv.cuinfo,"",@"SHT_NOTE"
	.sectionflags	@"SHF_NOTE_NV_CUINFO"
        /*0018*/ 	.short	0x0002
        /*001a*/ 	.short	0x0064
        /*001c*/ 	.short	0x0082
	.zero		2


//--------------------- .nv.info                  --------------------------
	.section	.nv.info,"",@"SHT_CUDA_INFO"
	.align	4


	//----- nvinfo : EIATTR_REGCOUNT
	.align		4
        /*0000*/ 	.byte	0x04, 0x2f
        /*0002*/ 	.short	(.L_20 - .L_19)
	.align		4
.L_19:
        /*0004*/ 	.word	index@(_ZN17fastertransformer35generalAddBiasResidualPostLayerNormIfEEvPT_PKS1_S4_S4_S4_fii)
        /*0008*/ 	.word	0x00000017


	//----- nvinfo : EIATTR_FRAME_SIZE
	.align		4
.L_20:
        /*000c*/ 	.byte	0x04, 0x11
        /*000e*/ 	.short	(.L_22 - .L_21)
	.align		4
.L_21:
        /*0010*/ 	.word	index@(_ZN17fastertransformer35generalAddBiasResidualPostLayerNormIfEEvPT_PKS1_S4_S4_S4_fii)
        /*0014*/ 	.word	0x00000000


	//----- nvinfo : EIATTR_REGCOUNT
	.align		4
.L_22:
        /*0018*/ 	.byte	0x04, 0x2f
        /*001a*/ 	.short	(.L_24 - .L_23)
	.align		4
.L_23:
        /*001c*/ 	.word	index@(_ZN17fastertransformer30addBiasResidualPostLayerNormV2IfEEvPT_PKS1_S4_S4_S4_fi)
        /*0020*/ 	.word	0x00000020


	//----- nvinfo : EIATTR_FRAME_SIZE
	.align		4
.L_24:
        /*0024*/ 	.byte	0x04, 0x11
        /*0026*/ 	.short	(.L_26 - .L_25)
	.align		4
.L_25:
        /*0028*/ 	.word	index@(_ZN17fastertransformer30addBiasResidualPostLayerNormV2IfEEvPT_PKS1_S4_S4_S4_fi)
        /*002c*/ 	.word	0x00000000


	//----- nvinfo : EIATTR_REGCOUNT
	.align		4
.L_26:
        /*0030*/ 	.byte	0x04, 0x2f
        /*0032*/ 	.short	(.L_28 - .L_27)
	.align		4
.L_27:
        /*0034*/ 	.word	index@(_ZN17fastertransformer28addBiasResidualPostLayerNormIfLi1EEEvPT_PKS1_S4_S4_S4_fii)
        /*0038*/ 	.word	0x00000010


	//----- nvinfo : EIATTR_FRAME_SIZE
	.align		4
.L_28:
        /*003c*/ 	.byte	0x04, 0x11
        /*003e*/ 	.short	(.L_30 - .L_29)
	.align		4
.L_29:
        /*0040*/ 	.word	index@(_ZN17fastertransformer28addBiasResidualPostLayerNormIfLi1EEEvPT_PKS1_S4_S4_S4_fii)
        /*0044*/ 	.word	0x00000000


	//----- nvinfo : EIATTR_REGCOUNT
	.align		4
.L_30:
        /*0048*/ 	.byte	0x04, 0x2f
        /*004a*/ 	.short	(.L_32 - .L_31)
	.align		4
.L_31:
        /*004c*/ 	.word	index@(_ZN17fastertransformer28addBiasResidualPostLayerNormIfLi2EEEvPT_PKS1_S4_S4_S4_fii)
        /*0050*/ 	.word	0x00000018


	//----- nvinfo : EIATTR_FRAME_SIZE
	.align		4
.L_32:
        /*0054*/ 	.byte	0x04, 0x11
        /*0056*/ 	.short	(.L_34 - .L_33)
	.align		4
.L_33:
        /*0058*/ 	.word	index@(_ZN17fastertransformer28addBiasResidualPostLayerNormIfLi2EEEvPT_PKS1_S4_S4_S4_fii)
        /*005c*/ 	.word	0x00000000


	//----- nvinfo : EIATTR_REGCOUNT
	.align		4
.L_34:
        /*0060*/ 	.byte	0x04, 0x2f
        /*0062*/ 	.short	(.L_36 - .L_35)
	.align		4
.L_35:
        /*0064*/ 	.word	index@(_ZN17fastertransformer25layernorm_shift_partitionIfEEvPT_PKS1_S4_S4_fiiiiii)
        /*0068*/ 	.word	0x00000017


	//----- nvinfo : EIATTR_FRAME_SIZE
	.align		4
.L_36:
        /*006c*/ 	.byte	0x04, 0x11
        /*006e*/ 	.short	(.L_38 - .L_37)
	.align		4
.L_37:
        /*0070*/ 	.word	index@(_ZN17fastertransformer25layernorm_shift_partitionIfEEvPT_PKS1_S4_S4_fiiiiii)
        /*0074*/ 	.word	0x00000000


	//----- nvinfo : EIATTR_REGCOUNT
	.align		4
.L_38:
        /*0078*/ 	.byte	0x04, 0x2f
        /*007a*/ 	.short	(.L_40 - .L_39)
	.align		4
.L_39:
        /*007c*/ 	.word	index@(_ZN17fastertransformer28layernorm_shift_partition_v2IfEEvPT_PKS1_S4_S4_fiiiiii)
        /*0080*/ 	.word	0x00000020


	//----- nvinfo : EIATTR_FRAME_SIZE
	.align		4
.L_40:
        /*0084*/ 	.byte	0x04, 0x11
        /*0086*/ 	.short	(.L_42 - .L_41)
	.align		4
.L_41:
        /*0088*/ 	.word	index@(_ZN17fastertransformer28layernorm_shift_partition_v2IfEEvPT_PKS1_S4_S4_fiiiiii)
        /*008c*/ 	.word	0x00000000


	//----- nvinfo : EIATTR_REGCOUNT
	.align		4
.L_42:
        /*0090*/ 	.byte	0x04, 0x2f
        /*0092*/ 	.short	(.L_44 - .L_43)
	.align		4
.L_43:
        /*0094*/ 	.word	index@(_ZN17fastertransformer30addBiasResidualPostLayerNormV2I6__halfEEvPT_PKS2_S5_S5_S5_fi)
        /*0098*/ 	.word	0x00000020


	//----- nvinfo : EIATTR_FRAME_SIZE
	.align		4
.L_44:
        /*009c*/ 	.byte	0x04, 0x11
        /*009e*/ 	.short	(.L_46 - .L_45)
	.align		4
.L_45:
        /*00a0*/ 	.word	index@(_ZN17fastertransformer30addBiasResidualPostLayerNormV2I6__halfEEvPT_PKS2_S5_S5_S5_fi)
        /*00a4*/ 	.word	0x00000000


	//----- nvinfo : EIATTR_REGCOUNT
	.align		4
.L_46:
        /*00a8*/ 	.byte	0x04, 0x2f
        /*00aa*/ 	.short	(.L_48 - .L_47)
	.align		4
.L_47:
        /*00ac*/ 	.word	index@(_ZN17fastertransformer28addBiasResidualPostLayerNormI6__halfLi1EEEvPT_PKS2_S5_S5_S5_fii)
        /*00b0*/ 	.word	0x00000012


	//----- nvinfo : EIATTR_FRAME_SIZE
	.align		4
.L_48:
        /*00b4*/ 	.byte	0x04, 0x11
        /*00b6*/ 	.short	(.L_50 - .L_49)
	.align		4
.L_49:
        /*00b8*/ 	.word	index@(_ZN17fastertransformer28addBiasResidualPostLayerNormI6__halfLi1EEEvPT_PKS2_S5_S5_S5_fii)
        /*00bc*/ 	.word	0x00000000


	//----- nvinfo : EIATTR_REGCOUNT
	.align		4
.L_50:
        /*00c0*/ 	.byte	0x04, 0x2f
        /*00c2*/ 	.short	(.L_52 - .L_51)
	.align		4
.L_51:
        /*00c4*/ 	.word	index@(_ZN17fastertransformer28addBiasResidualPostLayerNormI6__halfLi2EEEvPT_PKS2_S5_S5_S5_fii)
        /*00c8*/ 	.word	0x00000016


	//----- nvinfo : EIATTR_FRAME_SIZE
	.align		4
.L_52:
        /*00cc*/ 	.byte	0x04, 0x11
        /*00ce*/ 	.short	(.L_54 - .L_53)
	.align		4
.L_53:
        /*00d0*/ 	.word	index@(_ZN17fastertransformer28addBiasResidualPostLayerNormI6__halfLi2EEEvPT_PKS2_S5_S5_S5_fii)
        /*00d4*/ 	.word	0x00000000


	//----- nvinfo : EIATTR_REGCOUNT
	.align		4
.L_54:
        /*00d8*/ 	.byte	0x04, 0x2f
        /*00da*/ 	.short	(.L_56 - .L_55)
	.align		4
.L_55:
        /*00dc*/ 	.word	index@(_ZN17fastertransformer35generalAddBiasResidualPostLayerNormI6__halfEEvPT_PKS2_S5_S5_S5_fii)
        /*00e0*/ 	.word	0x00000020


	//----- nvinfo : EIATTR_FRAME_SIZE
	.align		4
.L_56:
        /*00e4*/ 	.byte	0x04, 0x11
        /*00e6*/ 	.short	(.L_58 - .L_57)
	.align		4
.L_57:
        /*00e8*/ 	.word	index@(_ZN17fastertransformer35generalAddBiasResidualPostLayerNormI6__halfEEvPT_PKS2_S5_S5_S5_fii)
        /*00ec*/ 	.word	0x00000000


	//----- nvinfo : EIATTR_REGCOUNT
	.align		4
.L_58:
        /*00f0*/ 	.byte	0x04, 0x2f
        /*00f2*/ 	.short	(.L_60 - .L_59)
	.align		4
.L_59:
        /*00f4*/ 	.word	index@(_ZN17fastertransformer34generalAddBiasResidualLayerNormOptI7__half2Lb1ELb1ELi1ELb1ELi1EEEvPT_S3_PKS2_S5_S5_S5_S5_S5_fiiPKfS7_S7_Pfi)
        /*00f8*/ 	.word	0x0000001e


	//----- nvinfo : EIATTR_FRAME_SIZE
	.align		4
.L_60:
        /*00fc*/ 	.byte	0x04, 0x11
        /*00fe*/ 	.short	(.L_62 - .L_61)
	.align		4
.L_61:
        /*0100*/ 	.word	index@($__internal_69_$__cuda_sm20_div_rn_f64_full)
        /*0104*/ 	.word	0x00000000


	//----- nvinfo : EIATTR_FRAME_SIZE
	.align		4
.L_62:
        /*0108*/ 	.byte	0x04, 0x11
        /*010a*/ 	.short	(.L_64 - .L_63)
	.align		4
.L_63:
        /*010c*/ 	.word	index@(_ZN17fastertransformer34generalAddBiasResidualLayerNormOptI7__half2Lb1ELb1ELi1ELb1ELi1EEEvPT_S3_PKS2_S5_S5_S5_S5_S5_fiiPKfS7_S7_Pfi)
        /*0110*/ 	.word	0x00000000


	//----- nvinfo : EIATTR_REGCOUNT
	.align		4
.L_64:
        /*0114*/ 	.byte	0x04, 0x2f
        /*0116*/ 	.short	(.L_66 - .L_65)
	.align		4
.L_65:
        /*0118*/ 	.word	index@(_ZN17fastertransformer35generalAddBiasResidualLayerNormOpt2I7__half2Lb1ELb1ELi1ELb1ELi1EEEvPT_S3_PKS2_S5_S5_S5_S5_S5_fiiPKfS7_S7_Pfi)
        /*011c*/ 	.word	0x00000020


	//----- nvinfo : EIATTR_FRAME_SIZE
	.align		4
.L_66:
        /*0120*/ 	.byte	0x04, 0x11
        /*0122*/ 	.short	(.L_68 - .L_67)
	.align		4
.L_67:
        /*0124*/ 	.word	index@($__internal_68_$__cuda_sm20_div_rn_f64_full)
        /*0128*/ 	.word	0x00000000


	//----- nvinfo : EIATTR_FRAME_SIZE
	.align		4
.L_68:
        /*012c*/ 	.byte	0x04, 0x11
        /*012e*/ 	.short	(.L_70 - .L_69)
	.align		4
.L_69:
        /*0130*/ 	.word	index@(_ZN17fastertransformer35generalAddBiasResidualLayerNormOpt2I7__half2Lb1ELb1ELi1ELb1ELi1EEEvPT_S3_PKS2_S5_S5_S5_S5_S5_fiiPKfS7_S7_Pfi)
        /*0134*/ 	.word	0x00000000


	//----- nvinfo : EIATTR_REGCOUNT
	.align		4
.L_70:
        /*0138*/ 	.byte	0x04, 0x2f
        /*013a*/ 	.short	(.L_72 - .L_71)
	.align		4
.L_71:
        /*013c*/ 	.word	index@(_ZN17fastertransformer34generalAddBiasResidualLayerNormOptI7__half2Lb0ELb1ELi1ELb1ELi1EEEvPT_S3_PKS2_S5_S5_S5_S5_S5_fiiPKfS7_S7_Pfi)
        /*0140*/ 	.word	0x00000019


	//----- nvinfo : EIATTR_FRAME_SIZE
	.align		4
.L_72:
        /*0144*/ 	.byte	0x04, 0x11
        /*0146*/ 	.short	(.L_74 - .L_73)
	.align		4
.L_73:
        /*0148*/ 	.word	index@($__internal_67_$__cuda_sm20_div_rn_f64_full)
        /*014c*/ 	.word	0x00000000


	//----- nvinfo : EIATTR_FRAME_SIZE
	.align		4
.L_74:
        /*0150*/ 	.byte	0x04, 0x11
        /*0152*/ 	.short	(.L_76 - .L_75)
	.align		4
.L_75:
        /*0154*/ 	.word	index@(_ZN17fastertransformer34generalAddBiasResidualLayerNormOptI7__half2Lb0ELb1ELi1ELb1ELi1EEEvPT_S3_PKS2_S5_S5_S5_S5_S5_fiiPKfS7_S7_Pfi)
        /*0158*/ 	.word	0x00000000


	//----- nvinfo : EIATTR_REGCOUNT
	.align		4
.L_76:
        /*015c*/ 	.byte	0x04, 0x2f
        /*015e*/ 	.short	(.L_78 - .L_77)
	.align		4
.L_77:
        /*0160*/ 	.word	index@(_ZN17fastertransformer35generalAddBiasResidualLayerNormOpt2I7__half2Lb0ELb1ELi1ELb1ELi1EEEvPT_S3_PKS2_S5_S5_S5_S5_S5_fiiPKfS7_S7_Pfi)
        /*0164*/ 	.word	0x0000001c


	//----- nvinfo : EIATTR_FRAME_SIZE
	.align		4
.L_78:
        /*0168*/ 	.byte	0x04, 0x11
        /*016a*/ 	.short	(.L_80 - .L_79)
	.align		4
.L_79:
        /*016c*/ 	.word	index@($__internal_66_$__cuda_sm20_div_rn_f64_full)
        /*0170*/ 	.word	0x00000000


	//----- nvinfo : EIATTR_FRAME_SIZE
	.align		4
.L_80:
        /*0174*/ 	.byte	0x04, 0x11
        /*0176*/ 	.short	(.L_82 - .L_81)
	.align		4
.L_81:
        /*0178*/ 	.word	index@(_ZN17fastertransformer35generalAddBiasResidualLayerNormOpt2I7__half2Lb0ELb1ELi1ELb1ELi1EEEvPT_S3_PKS2_S5_S5_S5_S5_S5_fiiPKfS7_S7_Pfi)
        /*017c*/ 	.word	0x00000000


	//----- nvinfo : EIATTR_REGCOUNT
	.align		4
.L_82:
        /*0180*/ 	.byte	0x04, 0x2f
        /*0182*/ 	.short	(.L_84 - .L_83)
	.align		4
.L_83:
        /*0184*/ 	.word	index@(_ZN17fastertransformer34generalAddBiasResidualLayerNormOptI7__half2Lb1ELb0ELi1ELb1ELi1EEEvPT_S3_PKS2_S5_S5_S5_S5_S5_fiiPKfS7_S7_Pfi)
        /*0188*/ 	.word	0x0000001b


	//----- nvinfo : EIATTR_FRAME_SIZE
	.align		4
.L_84:
        /*018c*/ 	.byte	0x04, 0x11
        /*018e*/ 	.short	(.L_86 - .L_85)
	.align		4
.L_85:
        /*0190*/ 	.word	index@($__internal_65_$__cuda_sm20_div_rn_f64_full)
        /*0194*/ 	.word	0x00000000


	//----- nvinfo : EIATTR_FRAME_SIZE
	.align		4
.L_86:
        /*0198*/ 	.byte	0x04, 0x11
        /*019a*/ 	.short	(.L_88 - .L_87)
	.align		4
.L_87:
        /*019c*/ 	.word	index@(_ZN17fastertransformer34generalAddBiasResidualLayerNormOptI7__half2Lb1ELb0ELi1ELb1ELi1EEEvPT_S3_PKS2_S5_S5_S5_S5_S5_fiiPKfS7_S7_Pfi)
        /*01a0*/ 	.word	0x00000000


	//----- nvinfo : EIATTR_REGCOUNT
	.align		4
.L_88:
        /*01a4*/ 	.byte	0x04, 0x2f
        /*01a6*/ 	.short	(.L_90 - .L_89)
	.align		4
.L_89:
        /*01a8*/ 	.word	index@(_ZN17fastertransformer35generalAddBiasResidualLayerNormOpt2I7__half2Lb1ELb0ELi1ELb1ELi1EEEvPT_S3_PKS2_S5_S5_S5_S5_S5_fiiPKfS7_S7_Pfi)
        /*01ac*/ 	.word	0x0000001c


	//----- nvinfo : EIATTR_FRAME_SIZE
	.align		4
.L_90:
        /*01b0*/ 	.byte	0x04, 0x11
        /*01b2*/ 	.short	(.L_92 - .L_91)
	.align		4
.L_91:
        /*01b4*/ 	.word	index@($__internal_64_$__cuda_sm20_div_rn_f64_full)
        /*01b8*/ 	.word	0x00000000


	//----- nvinfo : EIATTR_FRAME_SIZE
	.align		4
.L_92:
        /*01bc*/ 	.byte	0x04, 0x11
        /*01be*/ 	.short	(.L_94 - .L_93)
	.align		4
.L_93:
        /*01c0*/ 	.word	index@(_ZN17fastertransformer35generalAddBiasResidualLayerNormOpt2I7__half2Lb1ELb0ELi1ELb1ELi1EEEvPT_S3_PKS2_S5_S5_S5_S5_S5_fiiPKfS7_S7_Pfi)
        /*01c4*/ 	.word	0x00000000


	//----- nvinfo : EIATTR_REGCOUNT
	.align		4
.L_94:
        /*01c8*/ 	.byte	0x04, 0x2f
        /*01ca*/ 	.short	(.L_96 - .L_95)
	.align		4
.L_95:
        /*01cc*/ 	.word	index@(_ZN17fastertransformer34generalAddBiasResidualLayerNormOptI7__half2Lb0ELb0ELi1ELb1ELi1EEEvPT_S3_PKS2_S5_S5_S5_S5_S5_fiiPKfS7_S7_Pfi)
        /*01d0*/ 	.word	0x00000019


	//----- nvinfo : EIATTR_FRAME_SIZE
	.align		4
.L_96:
        /*01d4*/ 	.byte	0x04, 0x11
        /*01d6*/ 	.short	(.L_98 - .L_97)
	.align		4
.L_97:
        /*01d8*/ 	.word	index@($__internal_63_$__cuda_sm20_div_rn_f64_full)
        /*01dc*/ 	.word	0x00000000


	//----- nvinfo : EIATTR_FRAME_SIZE
	.align		4
.L_98:
        /*01e0*/ 	.byte	0x04, 0x11
        /*01e2*/ 	.short	(.L_100 - .L_99)
	.align		4
.L_99:
        /*01e4*/ 	.word	index@(_ZN17fastertransformer34generalAddBiasResidualLayerNormOptI7__half2Lb0ELb0ELi1ELb1ELi1EEEvPT_S3_PKS2_S5_S5_S5_S5_S5_fiiPKfS7_S7_Pfi)
        /*01e8*/ 	.word	0x00000000


	//----- nvinfo : EIATTR_REGCOUNT
	.align		4
.L_100:
        /*01ec*/ 	.byte	0x04, 0x2f
        /*01ee*/ 	.short	(.L_102 - .L_101)
	.align		4
.L_101:
        /*01f0*/ 	.word	index@(_ZN17fastertransformer35generalAddBiasResidualLayerNormOpt2I7__half2Lb0ELb0ELi1ELb1ELi1EEEvPT_S3_PKS2_S5_S5_S5_S5_S5_fiiPKfS7_S7_Pfi)
        /*01f4*/ 	.word	0x0000001a


	//----- nvinfo : EIATTR_FRAME_SIZE
	.align		4
.L_102:
        /*01f8*/ 	.byte	0x04, 0x11
        /*01fa*/ 	.short	(.L_104 - .L_103)
	.align		4
.L_103:
        /*01fc*/ 	.word	index@($__internal_62_$__cuda_sm20_div_rn_f64_full)
        /*0200*/ 	.word	0x00000000


	//----- nvinfo : EIATTR_FRAME_SIZE
	.align		4
.L_104:
        /*0204*/ 	.byte	0x04, 0x11
        /*0206*/ 	.short	(.L_106 - .L_105)
	.align		4
.L_105:
        /*0208*/ 	.word	index@(_ZN17fastertransformer35generalAddBiasResidualLayerNormOpt2I7__half2Lb0ELb0ELi1ELb1ELi1EEEvPT_S3_PKS2_S5_S5_S5_S5_S5_fiiPKfS7_S7_Pfi)
        /*020c*/ 	.word	0x00000000


	//----- nvinfo : EIATTR_REGCOUNT
	.align		4
.L_106:
        /*0210*/ 	.byte	0x04, 0x2f
        /*0212*/ 	.short	(.L_108 - .L_107)
	.align		4
.L_107:
        /*0214*/ 	.word	index@(_ZN17fastertransformer34generalAddBiasResidualLayerNormOptI7__half2Lb1ELb1ELi2ELb1ELi1EEEvPT_S3_PKS2_S5_S5_S5_S5_S5_fiiPKfS7_S7_Pfi)
        /*0218*/ 	.word	0x00000020


	//----- nvinfo : EIATTR_FRAME_SIZE
	.align		4
.L_108:
        /*021c*/ 	.byte	0x04, 0x11
        /*021e*/ 	.short	(.L_110 - .L_109)
	.align		4
.L_109:
        /*0220*/ 	.word	index@($__internal_61_$__cuda_sm20_div_rn_f64_full)
        /*0224*/ 	.word	0x00000000


	//----- nvinfo : EIATTR_FRAME_SIZE
	.align		4
.L_110:
        /*0228*/ 	.byte	0x04, 0x11
        /*022a*/ 	.short	(.L_112 - .L_111)
	.align		4
.L_111:
        /*022c*/ 	.word	index@(_ZN17fastertransformer34generalAddBiasResidualLayerNormOptI7__half2Lb1ELb1ELi2ELb1ELi1EEEvPT_S3_PKS2_S5_S5_S5_S5_S5_fiiPKfS7_S7_Pfi)
        /*0230*/ 	.word	0x00000000


	//----- nvinfo : EIATTR_REGCOUNT
	.align		4
.L_112:
        /*0234*/ 	.byte	0x04, 0x2f
        /*0236*/ 	.short	(.L_114 - .L_113)
	.align		4
.L_113:
        /*0238*/ 	.word	index@(_ZN17fastertransformer35generalAddBiasResidualLayerNormOpt2I7__half2Lb1ELb1ELi2ELb1ELi1EEEvPT_S3_PKS2_S5_S5_S5_S5_S5_fiiPKfS7_S7_Pfi)
        /*023c*/ 	.word	0x00000020


	//----- nvinfo : EIATTR_FRAME_SIZE
	.align		4
.L_114:
        /*0240*/ 	.byte	0x04, 0x11
        /*0242*/ 	.short	(.L_116 - .L_115)
	.align		4
.L_115:
        /*0244*/ 	.word	index@($__internal_60_$__cuda_sm20_div_rn_f64_full)
        /*0248*/ 	.word	0x00000000


	//----- nvinfo : EIATTR_FRAME_SIZE
	.align		4
.L_116:
        /*024c*/ 	.byte	0x04, 0x11
        /*024e*/ 	.short	(.L_118 - .L_117)
	.align		4
.L_117:
        /*0250*/ 	.word	index@(_ZN17fastertransformer35generalAddBiasResidualLayerNormOpt2I7__half2Lb1ELb1ELi2ELb1ELi1EEEvPT_S3_PKS2_S5_S5_S5_S5_S5_fiiPKfS7_S7_Pfi)
        /*0254*/ 	.word	0x00000000


	//----- nvinfo : EIATTR_REGCOUNT
	.align		4
.L_118:
        /*0258*/ 	.byte	0x04, 0x2f
        /*025a*/ 	.short	(.L_120 - .L_119)
	.align		4
.L_119:
        /*025c*/ 	.word	index@(_ZN17fastertransformer34generalAddBiasResidualLayerNormOptI7__half2Lb0ELb1ELi2ELb1ELi1EEEvPT_S3_PKS2_S5_S5_S5_S5_S5_fiiPKfS7_S7_Pfi)
        /*0260*/ 	.word	0x0000001d


	//----- nvinfo : EIATTR_FRAME_SIZE
	.align		4
.L_120:
        /*0264*/ 	.byte	0x04, 0x11
        /*0266*/ 	.short	(.L_122 - .L_121)
	.align		4
.L_121:
        /*0268*/ 	.word	index@($__internal_59_$__cuda_sm20_div_rn_f64_full)
        /*026c*/ 	.word	0x00000000


	//----- nvinfo : EIATTR_FRAME_SIZE
	.align		4
.L_122:
        /*0270*/ 	.byte	0x04, 0x11
        /*0272*/ 	.short	(.L_124 - .L_123)
	.align		4
.L_123:
        /*0274*/ 	.word	index@(_ZN17fastertransformer34generalAddBiasResidualLayerNormOptI7__half2Lb0ELb1ELi2ELb1ELi1EEEvPT_S3_PKS2_S5_S5_S5_S5_S5_fiiPKfS7_S7_Pfi)
        /*0278*/ 	.word	0x00000000


	//----- nvinfo : EIATTR_REGCOUNT
	.align		4
.L_124:
        /*027c*/ 	.byte	0x04, 0x2f
        /*027e*/ 	.short	(.L_126 - .L_125)
	.align		4
.L_125:
        /*0280*/ 	.word	index@(_ZN17fastertransformer35generalAddBiasResidualLayerNormOpt2I7__half2Lb0ELb1ELi2ELb1ELi1EEEvPT_S3_PKS2_S5_S5_S5_S5_S5_fiiPKfS7_S7_Pfi)
        /*0284*/ 	.word	0x00000020


	//----- nvinfo : EIATTR_FRAME_SIZE
	.align		4
.L_126:
        /*0288*/ 	.byte	0x04, 0x11
        /*028a*/ 	.short	(.L_128 - .L_127)
	.align		4
.L_127:
        /*028c*/ 	.word	index@($__internal_58_$__cuda_sm20_div_rn_f64_full)
        /*0290*/ 	.word	0x00000000


	//----- nvinfo : EIATTR_FRAME_SIZE
	.align		4
.L_128:
        /*0294*/ 	.byte	0x04, 0x11
        /*0296*/ 	.short	(.L_130 - .L_129)
	.align		4
.L_129:
        /*0298*/ 	.word	index@(_ZN17fastertransformer35generalAddBiasResidualLayerNormOpt2I7__half2Lb0ELb1ELi2ELb1ELi1EEEvPT_S3_PKS2_S5_S5_S5_S5_S5_fiiPKfS7_S7_Pfi)
        /*029c*/ 	.word	0x00000000


	//----- nvinfo : EIATTR_REGCOUNT
	.align		4
.L_130:
        /*02a0*/ 	.byte	0x04, 0x2f
        /*02a2*/ 	.short	(.L_132 - .L_131)
	.align		4
.L_131:
        /*02a4*/ 	.word	index@(_ZN17fastertransformer34generalAddBiasResidualLayerNormOptI7__half2Lb1ELb0ELi2ELb1ELi1EEEvPT_S3_PKS2_S5_S5_S5_S5_S5_fiiPKfS7_S7_Pfi)
        /*02a8*/ 	.word	0x0000001f


	//----- nvinfo : EIATTR_FRAME_SIZE
	.align		4
.L_132:
        /*02ac*/ 	.byte	0x04, 0x11
        /*02ae*/ 	.short	(.L_134 - .L_133)
	.align		4
.L_133:
        /*02b0*/ 	.word	index@($__internal_57_$__cuda_sm20_div_rn_f64_full)
        /*02b4*/ 	.word	0x00000000


	//----- nvinfo : EIATTR_FRAME_SIZE
	.align		4
.L_134:
        /*02b8*/ 	.byte	0x04, 0x11
        /*02ba*/ 	.short	(.L_136 - .L_135)
	.align		4
.L_135:
        /*02bc*/ 	.word	index@(_ZN17fastertransformer34generalAddBiasResidualLayerNormOptI7__half2Lb1ELb0ELi2ELb1ELi1EEEvPT_S3_PKS2_S5_S5_S5_S5_S5_fiiPKfS7_S7_Pfi)
        /*02c0*/ 	.word	0x00000000


	//----- nvinfo : EIATTR_REGCOUNT
	.align		4
.L_136:
        /*02c4*/ 	.byte	0x04, 0x2f
        /*02c6*/ 	.short	(.L_138 - .L_137)
	.align		4
.L_137:
        /*02c8*/ 	.word	index@(_ZN17fastertransformer35generalAddBiasResidualLayerNormOpt2I7__half2Lb1ELb0ELi2ELb1ELi1EEEvPT_S3_PKS2_S5_S5_S5_S5_S5_fiiPKfS7_S7_Pfi)
        /*02cc*/ 	.word	0x00000020


	//----- nvinfo : EIATTR_FRAME_SIZE
	.align		4
.L_138:
        /*02d0*/ 	.byte	0x04, 0x11
        /*02d2*/ 	.short	(.L_140 - .L_139)
	.align		4
.L_139:
        /*02d4*/ 	.word	index@($__internal_56_$__cuda_sm20_div_rn_f64_full)
        /*02d8*/ 	.word	0x00000000


	//----- nvinfo : EIATTR_FRAME_SIZE
	.align		4
.L_140:
        /*02dc*/ 	.byte	0x04, 0x11
        /*02de*/ 	.short	(.L_142 - .L_141)
	.align		4
.L_141:
        /*02e0*/ 	.word	index@(_ZN17fastertransformer35generalAddBiasResidualLayerNormOpt2I7__half2Lb1ELb0ELi2ELb1ELi1EEEvPT_S3_PKS2_S5_S5_S5_S5_S5_fiiPKfS7_S7_Pfi)
        /*02e4*/ 	.word	0x00000000


	//----- nvinfo : EIATTR_REGCOUNT
	.align		4
.L_142:
        /*02e8*/ 	.byte	0x04, 0x2f
        /*02ea*/ 	.short	(.L_144 - .L_143)
	.align		4
.L_143:
        /*02ec*/ 	.word	index@(_ZN17fastertransformer34generalAddBiasResidualLayerNormOptI7__half2Lb0ELb0ELi2ELb1ELi1EEEvPT_S3_PKS2_S5_S5_S5_S5_S5_fiiPKfS7_S7_Pfi)
        /*02f0*/ 	.word	0x00000019


	//----- nvinfo : EIATTR_FRAME_SIZE
	.align		4
.L_144:
        /*02f4*/ 	.byte	0x04, 0x11
        /*02f6*/ 	.short	(.L_146 - .L_145)
	.align		4
.L_145:
        /*02f8*/ 	.word	index@($__internal_55_$__cuda_sm20_div_rn_f64_full)
        /*02fc*/ 	.word	0x00000000


	//----- nvinfo : EIATTR_FRAME_SIZE
	.align		4
.L_146:
        /*0300*/ 	.byte	0x04, 0x11
        /*0302*/ 	.short	(.L_148 - .L_147)
	.align		4
.L_147:
        /*0304*/ 	.word	index@(_ZN17fastertransformer34generalAddBiasResidualLayerNormOptI7__half2Lb0ELb0ELi2ELb1ELi1EEEvPT_S3_PKS2_S5_S5_S5_S5_S5_fiiPKfS7_S7_Pfi)
        /*0308*/ 	.word	0x00000000


	//----- nvinfo : EIATTR_REGCOUNT
	.align		4
.L_148:
        /*030c*/ 	.byte	0x04, 0x2f
        /*030e*/ 	.short	(.L_150 - .L_149)
	.align		4
.L_149:
        /*0310*/ 	.word	index@(_ZN17fastertransformer35generalAddBiasResidualLayerNormOpt2I7__half2Lb0ELb0ELi2ELb1ELi1EEEvPT_S3_PKS2_S5_S5_S5_S5_S5_fiiPKfS7_S7_Pfi)
        /*0314*/ 	.word	0x0000001b


	//----- nvinfo : EIATTR_FRAME_SIZE
	.align		4
.L_150:
        /*0318*/ 	.byte	0x04, 0x11
        /*031a*/ 	.short	(.L_152 - .L_151)
	.align		4
.L_151:
        /*031c*/ 	.word	index@($__internal_54_$__cuda_sm20_div_rn_f64_full)
        /*0320*/ 	.word	0x00000000


	//----- nvinfo : EIATTR_FRAME_SIZE
	.align		4
.L_152:
        /*0324*/ 	.byte	0x04, 0x11
        /*0326*/ 	.short	(.L_154 - .L_153)
	.align		4
.L_153:
        /*0328*/ 	.word	index@(_ZN17fastertransformer35generalAddBiasResidualLayerNormOpt2I7__half2Lb0ELb0ELi2ELb1ELi1EEEvPT_S3_PKS2_S5_S5_S5_S5_S5_fiiPKfS7_S7_Pfi)
        /*032c*/ 	.word	0x00000000


	//----- nvinfo : EIATTR_REGCOUNT
	.align		4
.L_154:
        /*0330*/ 	.byte	0x04, 0x2f
        /*0332*/ 	.short	(.L_156 - .L_155)
	.align		4
.L_155:
        /*0334*/ 	.word	index@(_ZN17fastertransformer34generalAddBiasResidualLayerNormOptI7__half2Lb1ELb1ELi1ELb1ELi2EEEvPT_S3_PKS2_S5_S5_S5_S5_S5_fiiPKfS7_S7_Pfi)
        /*0338*/ 	.word	0x0000001e


	//----- nvinfo : EIATTR_FRAME_SIZE
	.align		4
.L_156:
        /*033c*/ 	.byte	0x04, 0x11
        /*033e*/ 	.short	(.L_158 - .L_157)
	.align		4
.L_157:
        /*0340*/ 	.word	index@($__internal_53_$__cuda_sm20_div_rn_f64_full)
        /*0344*/ 	.word	0x00000000


	//----- nvinfo : EIATTR_FRAME_SIZE
	.align		4
.L_158:
        /*0348*/ 	.byte	0x04, 0x11
        /*034a*/ 	.short	(.L_160 - .L_159)
	.align		4
.L_159:
        /*034c*/ 	.word	index@(_ZN17fastertransformer34generalAddBiasResidualLayerNormOptI7__half2Lb1ELb1ELi1ELb1ELi2EEEvPT_S3_PKS2_S5_S5_S5_S5_S5_fiiPKfS7_S7_Pfi)
        /*0350*/ 	.word	0x00000000


	//----- nvinfo : EIATTR_REGCOUNT
	.align		4
.L_160:
        /*0354*/ 	.byte	0x04, 0x2f
        /*0356*/ 	.short	(.L_162 - .L_161)
	.align		4
.L_161:
        /*0358*/ 	.word	index@(_ZN17fastertransformer35generalAddBiasResidualLayerNormOpt2I7__half2Lb1ELb1ELi1ELb1ELi2EEEvPT_S3_PKS2_S5_S5_S5_S5_S5_fiiPKfS7_S7_Pfi)
        /*035c*/ 	.word	0x00000020


	//----- nvinfo : EIATTR_FRAME_SIZE
	.align		4
.L_162:
        /*0360*/ 	.byte	0x04, 0x11
        /*0362*/ 	.short	(.L_164 - .L_163)
	.align		4
.L_163:
        /*0364*/ 	.word	index@($__internal_52_$__cuda_sm20_div_rn_f64_full)
        /*0368*/ 	.word	0x00000000


	//----- nvinfo : EIATTR_FRAME_SIZE
	.align		4
.L_164:
        /*036c*/ 	.byte	0x04, 0x11
        /*036e*/ 	.short	(.L_166 - .L_165)
	.align		4
.L_165:
        /*0370*/ 	.word	index@(_ZN17fastertransformer35generalAddBiasResidualLayerNormOpt2I7__half2Lb1ELb1ELi1ELb1ELi2EEEvPT_S3_PKS2_S5_S5_S5_S5_S5_fiiPKfS7_S7_Pfi)
        /*0374*/ 	.word	0x00000000


	//----- nvinfo : EIATTR_REGCOUNT
	.align		4
.L_166:
        /*0378*/ 	.byte	0x04, 0x2f
        /*037a*/ 	.short	(.L_168 - .L_167)
	.align		4
.L_167:
        /*037c*/ 	.word	index@(_ZN17fastertransformer34generalAddBiasResidualLayerNormOptI7__half2Lb0ELb1ELi1ELb1ELi2EEEvPT_S3_PKS2_S5_S5_S5_S5_S5_fiiPKfS7_S7_Pfi)
        /*0380*/ 	.word	0x0000001c


	//----- nvinfo : EIATTR_FRAME_SIZE
	.align		4
.L_168:
        /*0384*/ 	.byte	0x04, 0x11
        /*0386*/ 	.short	(.L_170 - .L_169)
	.align		4
.L_169:
        /*0388*/ 	.word	index@($__internal_51_$__cuda_sm20_div_rn_f64_full)
        /*038c*/ 	.word	0x00000000


	//----- nvinfo : EIATTR_FRAME_SIZE
	.align		4
.L_170:
        /*0390*/ 	.byte	0x04, 0x11
        /*0392*/ 	.short	(.L_172 - .L_171)
	.align		4
.L_171:
        /*0394*/ 	.word	index@(_ZN17fastertransformer34generalAddBiasResidualLayerNormOptI7__half2Lb0ELb1ELi1ELb1ELi2EEEvPT_S3_PKS2_S5_S5_S5_S5_S5_fiiPKfS7_S7_Pfi)
        /*0398*/ 	.word	0x00000000


	//----- nvinfo : EIATTR_REGCOUNT
	.align		4
.L_172:
        /*039c*/ 	.byte	0x04, 0x2f
        /*039e*/ 	.short	(.L_174 - .L_173)
	.align		4
.L_173:
        /*03a0*/ 	.word	index@(_ZN17fastertransformer35generalAddBiasResidualLayerNormOpt2I7__half2Lb0ELb1ELi1ELb1ELi2EEEvPT_S3_PKS2_S5_S5_S5_S5_S5_fiiPKfS7_S7_Pfi)
        /*03a4*/ 	.word	0x00000020


	//----- nvinfo : EIATTR_FRAME_SIZE
	.align		4
.L_174:
        /*03a8*/ 	.byte	0x04, 0x11
        /*03aa*/ 	.short	(.L_176 - .L_175)
	.align		4
.L_175:
        /*03ac*/ 	.word	index@($__internal_50_$__cuda_sm20_div_rn_f64_full)
        /*03b0*/ 	.word	0x00000000


	//----- nvinfo : EIATTR_FRAME_SIZE
	.align		4
.L_176:
        /*03b4*/ 	.byte	0x04, 0x11
        /*03b6*/ 	.short	(.L_178 - .L_177)
	.align		4
.L_177:
        /*03b8*/ 	.word	index@(_ZN17fastertransformer35generalAddBiasResidualLayerNormOpt2I7__half2Lb0ELb1ELi1ELb1ELi2EEEvPT_S3_PKS2_S5_S5_S5_S5_S5_fiiPKfS7_S7_Pfi)
        /*03bc*/ 	.word	0x00000000


	//----- nvinfo : EIATTR_REGCOUNT
	.align		4
.L_178:
        /*03c0*/ 	.byte	0x04, 0x2f
        /*03c2*/ 	.short	(.L_180 - .L_179)
	.align		4
.L_179:
        /*03c4*/ 	.word	index@(_ZN17fastertransformer34generalAddBiasResidualLayerNormOptI7__half2Lb1ELb0ELi1ELb1ELi2EEEvPT_S3_PKS2_S5_S5_S5_S5_S5_fiiPKfS7_S7_Pfi)
        /*03c8*/ 	.word	0x0000001c


	//----- nvinfo : EIATTR_FRAME_SIZE
	.align		4
.L_180:
        /*03cc*/ 	.byte	0x04, 0x11
        /*03ce*/ 	.short	(.L_182 - .L_181)
	.align		4
.L_181:
        /*03d0*/ 	.word	index@($__internal_49_$__cuda_sm20_div_rn_f64_full)
        /*03d4*/ 	.word	0x00000000


	//----- nvinfo : EIATTR_FRAME_SIZE
	.align		4
.L_182:
        /*03d8*/ 	.byte	0x04, 0x11
        /*03da*/ 	.short	(.L_184 - .L_183)
	.align		4
.L_183:
        /*03dc*/ 	.word	index@(_ZN17fastertransformer34generalAddBiasResidualLayerNormOptI7__half2Lb1ELb0ELi1ELb1ELi2EEEvPT_S3_PKS2_S5_S5_S5_S5_S5_fiiPKfS7_S7_Pfi)
        /*03e0*/ 	.word	0x00000000


	//----- nvinfo : EIATTR_REGCOUNT
	.align		4
.L_184:
        /*03e4*/ 	.byte	0x04, 0x2f
        /*03e6*/ 	.short	(.L_186 - .L_185)
	.align		4
.L_185:
        /*03e8*/ 	.word	index@(_ZN17fastertransformer35generalAddBiasResidualLayerNormOpt2I7__half2Lb1ELb0ELi1ELb1ELi2EEEvPT_S3_PKS2_S5_S5_S5_S5_S5_fiiPKfS7_S7_Pfi)
        /*03ec*/ 	.word	0x0000001f


	//----- nvinfo : EIATTR_FRAME_SIZE
	.align		4
.L_186:
        /*03f0*/ 	.byte	0x04, 0x11
        /*03f2*/ 	.short	(.L_188 - .L_187)
	.align		4
.L_187:
        /*03f4*/ 	.word	index@($__internal_48_$__cuda_sm20_div_rn_f64_full)
        /*03f8*/ 	.word	0x00000000


	//----- nvinfo : EIATTR_FRAME_SIZE
	.align		4
.L_188:
        /*03fc*/ 	.byte	0x04, 0x11
        /*03fe*/ 	.short	(.L_190 - .L_189)
	.align		4
.L_189:
        /*0400*/ 	.word	index@(_ZN17fastertransformer35generalAddBiasResidualLayerNormOpt2I7__half2Lb1ELb0ELi1ELb1ELi2EEEvPT_S3_PKS2_S5_S5_S5_S5_S5_fiiPKfS7_S7_Pfi)
        /*0404*/ 	.word	0x00000000


	//----- nvinfo : EIATTR_REGCOUNT
	.align		4
.L_190:
        /*0408*/ 	.byte	0x04, 0x2f
        /*040a*/ 	.short	(.L_192 - .L_191)
	.align		4
.L_191:
        /*040c*/ 	.word	index@(_ZN17fastertransformer34generalAddBiasResidualLayerNormOptI7__half2Lb0ELb0ELi1ELb1ELi2EEEvPT_S3_PKS2_S5_S5_S5_S5_S5_fiiPKfS7_S7_Pfi)
        /*0410*/ 	.word	0x0000001c


	//----- nvinfo : EIATTR_FRAME_SIZE
	.align		4
.L_192:
        /*0414*/ 	.byte	0x04, 0x11
        /*0416*/ 	.short	(.L_194 - .L_193)
	.align		4
.L_193:
        /*0418*/ 	.word	index@($__internal_47_$__cuda_sm20_div_rn_f64_full)
        /*041c*/ 	.word	0x00000000


	//----- nvinfo : EIATTR_FRAME_SIZE
	.align		4
.L_194:
        /*0420*/ 	.byte	0x04, 0x11
        /*0422*/ 	.short	(.L_196 - .L_195)
	.align		4
.L_195:
        /*0424*/ 	.word	index@(_ZN17fastertransformer34generalAddBiasResidualLayerNormOptI7__half2Lb0ELb0ELi1ELb1ELi2EEEvPT_S3_PKS2_S5_S5_S5_S5_S5_fiiPKfS7_S7_Pfi)
        /*0428*/ 	.word	0x00000000


	//----- nvinfo : EIATTR_REGCOUNT
	.align		4
.L_196:
        /*042c*/ 	.byte	0x04, 0x2f
        /*042e*/ 	.short	(.L_198 - .L_197)
	.align		4
.L_197:
        /*0430*/ 	.word	index@(_ZN17fastertransformer35generalAddBiasResidualLayerNormOpt2I7__half2Lb0ELb0ELi1ELb1ELi2EEEvPT_S3_PKS2_S5_S5_S5_S5_S5_fiiPKfS7_S7_Pfi)
        /*0434*/ 	.word	0x0000001c


	//----- nvinfo : EIATTR_FRAME_SIZE
	.align		4
.L_198:
        /*0438*/ 	.byte	0x04, 0x11
        /*043a*/ 	.short	(.L_200 - .L_199)
	.align		4
.L_199:
        /*043c*/ 	.word	index@($__internal_46_$__cuda_sm20_div_rn_f64_full)
        /*0440*/ 	.word	0x00000000


	//----- nvinfo : EIATTR_FRAME_SIZE
	.align		4
.L_200:
        /*0444*/ 	.byte	0x04, 0x11
        /*0446*/ 	.short	(.L_202 - .L_201)
	.align		4
.L_201:
        /*0448*/ 	.word	index@(_ZN17fastertransformer35generalAddBiasResidualLayerNormOpt2I7__half2Lb0ELb0ELi1ELb1ELi2EEEvPT_S3_PKS2_S5_S5_S5_S5_S5_fiiPKfS7_S7_Pfi)
        /*044c*/ 	.word	0x00000000


	//----- nvinfo : EIATTR_REGCOUNT
	.align		4
.L_202:
        /*0450*/ 	.byte	0x04, 0x2f
        /*0452*/ 	.short	(.L_204 - .L_203)
	.align		4
.L_203:
        /*0454*/ 	.word	index@(_ZN17fastertransformer34generalAddBiasResidualLayerNormOptI7__half2Lb1ELb1ELi2ELb1ELi2EEEvPT_S3_PKS2_S5_S5_S5_S5_S5_fiiPKfS7_S7_Pfi)
        /*0458*/ 	.word	0x00000020


	//----- nvinfo : EIATTR_FRAME_SIZE
	.align		4
.L_204:
        /*045c*/ 	.byte	0x04, 0x11
        /*045e*/ 	.short	(.L_206 - .L_205)
	.align		4
.L_205:
        /*0460*/ 	.word	index@($__internal_45_$__cuda_sm20_div_rn_f64_full)
        /*0464*/ 	.word	0x00000000


	//----- nvinfo : EIATTR_FRAME_SIZE
	.align		4
.L_206:
        /*0468*/ 	.byte	0x04, 0x11
        /*046a*/ 	.short	(.L_208 - .L_207)
	.align		4
.L_207:
        /*046c*/ 	.word	index@(_ZN17fastertransformer34generalAddBiasResidualLayerNormOptI7__half2Lb1ELb1ELi2ELb1ELi2EEEvPT_S3_PKS2_S5_S5_S5_S5_S5_fiiPKfS7_S7_Pfi)
        /*0470*/ 	.word	0x00000000


	//----- nvinfo : EIATTR_REGCOUNT
	.align		4
.L_208:
        /*0474*/ 	.byte	0x04, 0x2f
        /*0476*/ 	.short	(.L_210 - .L_209)
	.align		4
.L_209:
        /*0478*/ 	.word	index@(_ZN17fastertransformer35generalAddBiasResidualLayerNormOpt2I7__half2Lb1ELb1ELi2ELb1ELi2EEEvPT_S3_PKS2_S5_S5_S5_S5_S5_fiiPKfS7_S7_Pfi)
        /*047c*/ 	.word	0x00000020


	//----- nvinfo : EIATTR_FRAME_SIZE
	.align		4
.L_210:
        /*0480*/ 	.byte	0x04, 0x11
        /*0482*/ 	.short	(.L_212 - .L_211)
	.align		4
.L_211:
        /*0484*/ 	.word	index@($__internal_44_$__cuda_sm20_div_rn_f64_full)
        /*0488*/ 	.word	0x00000000


	//----- nvinfo : EIATTR_FRAME_SIZE
	.align		4
.L_212:
        /*048c*/ 	.byte	0x04, 0x11
        /*048e*/ 	.short	(.L_214 - .L_213)
	.align		4
.L_213:
        /*0490*/ 	.word	index@(_ZN17fastertransformer35generalAddBiasResidualLayerNormOpt2I7__half2Lb1ELb1ELi2ELb1ELi2EEEvPT_S3_PKS2_S5_S5_S5_S5_S5_fiiPKfS7_S7_Pfi)
        /*0494*/ 	.word	0x00000000


	//----- nvinfo : EIATTR_REGCOUNT
	.align		4
.L_214:
        /*0498*/ 	.byte	0x04, 0x2f
        /*049a*/ 	.short	(.L_216 - .L_215)
	.align		4
.L_215:
        /*049c*/ 	.word	index@(_ZN17fastertransformer34generalAddBiasResidualLayerNormOptI7__half2Lb0ELb1ELi2ELb1ELi2EEEvPT_S3_PKS2_S5_S5_S5_S5_S5_fiiPKfS7_S7_Pfi)
        /*04a0*/ 	.word	0x0000001d


	//----- nvinfo : EIATTR_FRAME_SIZE
	.align		4
.L_216:
        /*04a4*/ 	.byte	0x04, 0x11
        /*04a6*/ 	.short	(.L_218 - .L_217)
	.align		4
.L_217:
        /*04a8*/ 	.word	index@($__internal_43_$__cuda_sm20_div_rn_f64_full)
        /*04ac*/ 	.word	0x00000000


	//----- nvinfo : EIATTR_FRAME_SIZE
	.align		4
.L_218:
        /*04b0*/ 	.byte	0x04, 0x11
        /*04b2*/ 	.short	(.L_220 - .L_219)
	.align		4
.L_219:
        /*04b4*/ 	.word	index@(_ZN17fastertransformer34generalAddBiasResidualLayerNormOptI7__half2Lb0ELb1ELi2ELb1ELi2EEEvPT_S3_PKS2_S5_S5_S5_S5_S5_fiiPKfS7_S7_Pfi)
        /*04b8*/ 	.word	0x00000000


	//----- nvinfo : EIATTR_REGCOUNT
	.align		4
.L_220:
        /*04bc*/ 	.byte	0x04, 0x2f
        /*04be*/ 	.short	(.L_222 - .L_221)
	.align		4
.L_221:
        /*04c0*/ 	.word	index@(_ZN17fastertransformer35generalAddBiasResidualLayerNormOpt2I7__half2Lb0ELb1ELi2ELb1ELi2EEEvPT_S3_PKS2_S5_S5_S5_S5_S5_fiiPKfS7_S7_Pfi)
        /*04c4*/ 	.word	0x00000020


	//----- nvinfo : EIATTR_FRAME_SIZE
	.align		4
.L_222:
        /*04c8*/ 	.byte	0x04, 0x11
        /*04ca*/ 	.short	(.L_224 - .L_223)
	.align		4
.L_223:
        /*04cc*/ 	.word	index@($__internal_42_$__cuda_sm20_div_rn_f64_full)
        /*04d0*/ 	.word	0x00000000


	//----- nvinfo : EIATTR_FRAME_SIZE
	.align		4
.L_224:
        /*04d4*/ 	.byte	0x04, 0x11
        /*04d6*/ 	.short	(.L_226 - .L_225)
	.align		4
.L_225:
        /*04d8*/ 	.word	index@(_ZN17fastertransformer35generalAddBiasResidualLayerNormOpt2I7__half2Lb0ELb1ELi2ELb1ELi2EEEvPT_S3_PKS2_S5_S5_S5_S5_S5_fiiPKfS7_S7_Pfi)
        /*04dc*/ 	.word	0x00000000


	//----- nvinfo : EIATTR_REGCOUNT
	.align		4
.L_226:
        /*04e0*/ 	.byte	0x04, 0x2f
        /*04e2*/ 	.short	(.L_228 - .L_227)
	.align		4
.L_227:
        /*04e4*/ 	.word	index@(_ZN17fastertransformer34generalAddBiasResidualLayerNormOptI7__half2Lb1ELb0ELi2ELb1ELi2EEEvPT_S3_PKS2_S5_S5_S5_S5_S5_fiiPKfS7_S7_Pfi)
        /*04e8*/ 	.word	0x0000001f


	//----- nvinfo : EIATTR_FRAME_SIZE
	.align		4
.L_228:
        /*04ec*/ 	.byte	0x04, 0x11
        /*04ee*/ 	.short	(.L_230 - .L_229)
	.align		4
.L_229:
        /*04f0*/ 	.word	index@($__internal_41_$__cuda_sm20_div_rn_f64_full)
        /*04f4*/ 	.word	0x00000000


	//----- nvinfo : EIATTR_FRAME_SIZE
	.align		4
.L_230:
        /*04f8*/ 	.byte	0x04, 0x11
        /*04fa*/ 	.short	(.L_232 - .L_231)
	.align		4
.L_231:
        /*04fc*/ 	.word	index@(_ZN17fastertransformer34generalAddBiasResidualLayerNormOptI7__half2Lb1ELb0ELi2ELb1ELi2EEEvPT_S3_PKS2_S5_S5_S5_S5_S5_fiiPKfS7_S7_Pfi)
        /*0500*/ 	.word	0x00000000


	//----- nvinfo : EIATTR_REGCOUNT
	.align		4
.L_232:
        /*0504*/ 	.byte	0x04, 0x2f
        /*0506*/ 	.short	(.L_234 - .L_233)
	.align		4
.L_233:
        /*0508*/ 	.word	index@(_ZN17fastertransformer35generalAddBiasResidualLayerNormOpt2I7__half2Lb1ELb0ELi2ELb1ELi2EEEvPT_S3_PKS2_S5_S5_S5_S5_S5_fiiPKfS7_S7_Pfi)
        /*050c*/ 	.word	0x00000020


	//----- nvinfo : EIATTR_FRAME_SIZE
	.align		4
.L_234:
        /*0510*/ 	.byte	0x04, 0x11
        /*0512*/ 	.short	(.L_236 - .L_235)
	.align		4
.L_235:
        /*0514*/ 	.word	index@($__internal_40_$__cuda_sm20_div_rn_f64_full)
        /*0518*/ 	.word	0x00000000


	//----- nvinfo : EIATTR_FRAME_SIZE
	.align		4
.L_236:
        /*051c*/ 	.byte	0x04, 0x11
        /*051e*/ 	.short	(.L_238 - .L_237)
	.align		4
.L_237:
        /*0520*/ 	.word	index@(_ZN17fastertransformer35generalAddBiasResidualLayerNormOpt2I7__half2Lb1ELb0ELi2ELb1ELi2EEEvPT_S3_PKS2_S5_S5_S5_S5_S5_fiiPKfS7_S7_Pfi)
        /*0524*/ 	.word	0x00000000


	//----- nvinfo : EIATTR_REGCOUNT
	.align		4
.L_238:
        /*0528*/ 	.byte	0x04, 0x2f
        /*052a*/ 	.short	(.L_240 - .L_239)
	.align		4
.L_239:
        /*052c*/ 	.word	index@(_ZN17fastertransformer34generalAddBiasResidualLayerNormOptI7__half2Lb0ELb0ELi2ELb1ELi2EEEvPT_S3_PKS2_S5_S5_S5_S5_S5_fiiPKfS7_S7_Pfi)
        /*0530*/ 	.word	0x0000001c


	//----- nvinfo : EIATTR_FRAME_SIZE
	.align		4
.L_240:
        /*0534*/ 	.byte	0x04, 0x11
        /*0536*/ 	.short	(.L_242 - .L_241)
	.align		4
.L_241:
        /*0538*/ 	.word	index@($__internal_39_$__cuda_sm20_div_rn_f64_full)
        /*053c*/ 	.word	0x00000000


	//----- nvinfo : EIATTR_FRAME_SIZE
	.align		4
.L_242:
        /*0540*/ 	.byte	0x04, 0x11
        /*0542*/ 	.short	(.L_244 - .L_243)
	.align		4
.L_243:
        /*0544*/ 	.word	index@(_ZN17fastertransformer34generalAddBiasResidualLayerNormOptI7__half2Lb0ELb0ELi2ELb1ELi2EEEvPT_S3_PKS2_S5_S5_S5_S5_S5_fiiPKfS7_S7_Pfi)
        /*0548*/ 	.word	0x00000000


	//----- nvinfo : EIATTR_REGCOUNT
	.align		4
.L_244:
        /*054c*/ 	.byte	0x04, 0x2f
        /*054e*/ 	.short	(.L_246 - .L_245)
	.align		4
.L_245:
        /*0550*/ 	.word	index@(_ZN17fastertransformer35generalAddBiasResidualLayerNormOpt2I7__half2Lb0ELb0ELi2ELb1ELi2EEEvPT_S3_PKS2_S5_S5_S5_S5_S5_fiiPKfS7_S7_Pfi)
        /*0554*/ 	.word	0x00000020


	//----- nvinfo : EIATTR_FRAME_SIZE
	.align		4
.L_246:
        /*0558*/ 	.byte	0x04, 0x11
        /*055a*/ 	.short	(.L_248 - .L_247)
	.align		4
.L_247:
        /*055c*/ 	.word	index@($__internal_38_$__cuda_sm20_div_rn_f64_full)
        /*0560*/ 	.word	0x00000000


	//----- nvinfo : EIATTR_FRAME_SIZE
	.align		4
.L_248:
        /*0564*/ 	.byte	0x04, 0x11
        /*0566*/ 	.short	(.L_250 - .L_249)
	.align		4
.L_249:
        /*0568*/ 	.word	index@(_ZN17fastertransformer35generalAddBiasResidualLayerNormOpt2I7__half2Lb0ELb0ELi2ELb1ELi2EEEvPT_S3_PKS2_S5_S5_S5_S5_S5_fiiPKfS7_S7_Pfi)
        /*056c*/ 	.word	0x00000000


	//----- nvinfo : EIATTR_REGCOUNT
	.align		4
.L_250:
        /*0570*/ 	.byte	0x04, 0x2f
        /*0572*/ 	.short	(.L_252 - .L_251)
	.align		4
.L_251:
        /*0574*/ 	.word	index@(_ZN17fastertransformer34generalAddBiasResidualLayerNormOptI7__half2Lb1ELb1ELi1ELb1ELi4EEEvPT_S3_PKS2_S5_S5_S5_S5_S5_fiiPKfS7_S7_Pfi)
        /*0578*/ 	.word	0x0000001e


	//----- nvinfo : EIATTR_FRAME_SIZE
	.align		4
.L_252:
        /*057c*/ 	.byte	0x04, 0x11
        /*057e*/ 	.short	(.L_254 - .L_253)
	.align		4
.L_253:
        /*0580*/ 	.word	index@($__internal_37_$__cuda_sm20_div_rn_f64_full)
        /*0584*/ 	.word	0x00000000


	//----- nvinfo : EIATTR_FRAME_SIZE
	.align		4
.L_254:
        /*0588*/ 	.byte	0x04, 0x11
        /*058a*/ 	.short	(.L_256 - .L_255)
	.align		4
.L_255:
        /*058c*/ 	.word	index@(_ZN17fastertransformer34generalAddBiasResidualLayerNormOptI7__half2Lb1ELb1ELi1ELb1ELi4EEEvPT_S3_PKS2_S5_S5_S5_S5_S5_fiiPKfS7_S7_Pfi)
        /*0590*/ 	.word	0x00000000


	//----- nvinfo : EIATTR_REGCOUNT
	.align		4
.L_256:
        /*0594*/ 	.byte	0x04, 0x2f
        /*0596*/ 	.short	(.L_258 - .L_257)
	.align		4
.L_257:
        /*0598*/ 	.word	index@(_ZN17fastertransformer35generalAddBiasResidualLayerNormOpt2I7__half2Lb1ELb1ELi1ELb1ELi4EEEvPT_S3_PKS2_S5_S5_S5_S5_S5_fiiPKfS7_S7_Pfi)
        /*059c*/ 	.word	0x0000001f


	//----- nvinfo : EIATTR_FRAME_SIZE
	.align		4
.L_258:
        /*05a0*/ 	.byte	0x04, 0x11
        /*05a2*/ 	.short	(.L_260 - .L_259)
	.align		4
.L_259:
        /*05a4*/ 	.word	index@($__internal_36_$__cuda_sm20_div_rn_f64_full)
        /*05a8*/ 	.word	0x00000000


	//----- nvinfo : EIATTR_FRAME_SIZE
	.align		4
.L_260:
        /*05ac*/ 	.byte	0x04, 0x11
        /*05ae*/ 	.short	(.L_262 - .L_261)
	.align		4
.L_261:
        /*05b0*/ 	.word	index@(_ZN17fastertransformer35generalAddBiasResidualLayerNormOpt2I7__half2Lb1ELb1ELi1ELb1ELi4EEEvPT_S3_PKS2_S5_S5_S5_S5_S5_fiiPKfS7_S7_Pfi)
        /*05b4*/ 	.word	0x00000000


	//----- nvinfo : EIATTR_REGCOUNT
	.align		4
.L_262:
        /*05b8*/ 	.byte	0x04, 0x2f
        /*05ba*/ 	.short	(.L_264 - .L_263)
	.align		4
.L_263:
        /*05bc*/ 	.word	index@(_ZN17fastertransformer34generalAddBiasResidualLayerNormOptI7__half2Lb0ELb1ELi1ELb1ELi4EEEvPT_S3_PKS2_S5_S5_S5_S5_S5_fiiPKfS7_S7_Pfi)
        /*05c0*/ 	.word	0x0000001b


	//----- nvinfo : EIATTR_FRAME_SIZE
	.align		4
.L_264:
        /*05c4*/ 	.byte	0x04, 0x11
        /*05c6*/ 	.short	(.L_266 - .L_265)
	.align		4
.L_265:
        /*05c8*/ 	.word	index@($__internal_35_$__cuda_sm20_div_rn_f64_full)
        /*05cc*/ 	.word	0x00000000


	//----- nvinfo : EIATTR_FRAME_SIZE
	.align		4
.L_266:
        /*05d0*/ 	.byte	0x04, 0x11
        /*05d2*/ 	.short	(.L_268 - .L_267)
	.align		4
.L_267:
        /*05d4*/ 	.word	index@(_ZN17fastertransformer34generalAddBiasResidualLayerNormOptI7__half2Lb0ELb1ELi1ELb1ELi4EEEvPT_S3_PKS2_S5_S5_S5_S5_S5_fiiPKfS7_S7_Pfi)
        /*05d8*/ 	.word	0x00000000


	//----- nvinfo : EIATTR_REGCOUNT
	.align		4
.L_268:
        /*05dc*/ 	.byte	0x04, 0x2f
        /*05de*/ 	.short	(.L_270 - .L_269)
	.align		4
.L_269:
        /*05e0*/ 	.word	index@(_ZN17fastertransformer35generalAddBiasResidualLayerNormOpt2I7__half2Lb0ELb1ELi1ELb1ELi4EEEvPT_S3_PKS2_S5_S5_S5_S5_S5_fiiPKfS7_S7_Pfi)
        /*05e4*/ 	.word	0x0000001e


	//----- nvinfo : EIATTR_FRAME_SIZE
	.align		4
.L_270:
        /*05e8*/ 	.byte	0x04, 0x11
        /*05ea*/ 	.short	(.L_272 - .L_271)
	.align		4
.L_271:
        /*05ec*/ 	.word	index@($__internal_34_$__cuda_sm20_div_rn_f64_full)
        /*05f0*/ 	.word	0x00000000


	//----- nvinfo : EIATTR_FRAME_SIZE
	.align		4
.L_272:
        /*05f4*/ 	.byte	0x04, 0x11
        /*05f6*/ 	.short	(.L_274 - .L_273)
	.align		4
.L_273:
        /*05f8*/ 	.word	index@(_ZN17fastertransformer35generalAddBiasResidualLayerNormOpt2I7__half2Lb0ELb1ELi1ELb1ELi4EEEvPT_S3_PKS2_S5_S5_S5_S5_S5_fiiPKfS7_S7_Pfi)
        /*05fc*/ 	.word	0x00000000


	//----- nvinfo : EIATTR_REGCOUNT
	.align		4
.L_274:
        /*0600*/ 	.byte	0x04, 0x2f
        /*0602*/ 	.short	(.L_276 - .L_275)
	.align		4
.L_275:
        /*0604*/ 	.word	index@(_ZN17fastertransformer34generalAddBiasResidualLayerNormOptI7__half2Lb1ELb0ELi1ELb1ELi4EEEvPT_S3_PKS2_S5_S5_S5_S5_S5_fiiPKfS7_S7_Pfi)
        /*0608*/ 	.word	0x0000001b


	//----- nvinfo : EIATTR_FRAME_SIZE
	.align		4
.L_276:
        /*060c*/ 	.byte	0x04, 0x11
        /*060e*/ 	.short	(.L_278 - .L_277)
	.align		4
.L_277:
        /*0610*/ 	.word	index@($__internal_33_$__cuda_sm20_div_rn_f64_full)
        /*0614*/ 	.word	0x00000000


	//----- nvinfo : EIATTR_FRAME_SIZE
	.align		4
.L_278:
        /*0618*/ 	.byte	0x04, 0x11
        /*061a*/ 	.short	(.L_280 - .L_279)
	.align		4
.L_279:
        /*061c*/ 	.word	index@(_ZN17fastertransformer34generalAddBiasResidualLayerNormOptI7__half2Lb1ELb0ELi1ELb1ELi4EEEvPT_S3_PKS2_S5_S5_S5_S5_S5_fiiPKfS7_S7_Pfi)
        /*0620*/ 	.word	0x00000000


	//----- nvinfo : EIATTR_REGCOUNT
	.align		4
.L_280:
        /*0624*/ 	.byte	0x04, 0x2f
        /*0626*/ 	.short	(.L_282 - .L_281)
	.align		4
.L_281:
        /*0628*/ 	.word	index@(_ZN17fastertransformer35generalAddBiasResidualLayerNormOpt2I7__half2Lb1ELb0ELi1ELb1ELi4EEEvPT_S3_PKS2_S5_S5_S5_S5_S5_fiiPKfS7_S7_Pfi)
        /*062c*/ 	.word	0x0000001e


	//----- nvinfo : EIATTR_FRAME_SIZE
	.align		4
.L_282:
        /*0630*/ 	.byte	0x04, 0x11
        /*0632*/ 	.short	(.L_284 - .L_283)
	.align		4
.L_283:
        /*0634*/ 	.word	index@($__internal_32_$__cuda_sm20_div_rn_f64_full)
        /*0638*/ 	.word	0x00000000


	//----- nvinfo : EIATTR_FRAME_SIZE
	.align		4
.L_284:
        /*063c*/ 	.byte	0x04, 0x11
        /*063e*/ 	.short	(.L_286 - .L_285)
	.align		4
.L_285:
        /*0640*/ 	.word	index@(_ZN17fastertransformer35generalAddBiasResidualLayerNormOpt2I7__half2Lb1ELb0ELi1ELb1ELi4EEEvPT_S3_PKS2_S5_S5_S5_S5_S5_fiiPKfS7_S7_Pfi)
        /*0644*/ 	.word	0x00000000


	//----- nvinfo : EIATTR_REGCOUNT
	.align		4
.L_286:
        /*0648*/ 	.byte	0x04, 0x2f
        /*064a*/ 	.short	(.L_288 - .L_287)
	.align		4
.L_287:
        /*064c*/ 	.word	index@(_ZN17fastertransformer34generalAddBiasResidualLayerNormOptI7__half2Lb0ELb0ELi1ELb1ELi4EEEvPT_S3_PKS2_S5_S5_S5_S5_S5_fiiPKfS7_S7_Pfi)
        /*0650*/ 	.word	0x0000001b


	//----- nvinfo : EIATTR_FRAME_SIZE
	.align		4
.L_288:
        /*0654*/ 	.byte	0x04, 0x11
        /*0656*/ 	.short	(.L_290 - .L_289)
	.align		4
.L_289:
        /*0658*/ 	.word	index@($__internal_31_$__cuda_sm20_div_rn_f64_full)
        /*065c*/ 	.word	0x00000000


	//----- nvinfo : EIATTR_FRAME_SIZE
	.align		4
.L_290:
        /*0660*/ 	.byte	0x04, 0x11
        /*0662*/ 	.short	(.L_292 - .L_291)
	.align		4
.L_291:
        /*0664*/ 	.word	index@(_ZN17fastertransformer34generalAddBiasResidualLayerNormOptI7__half2Lb0ELb0ELi1ELb1ELi4EEEvPT_S3_PKS2_S5_S5_S5_S5_S5_fiiPKfS7_S7_Pfi)
        /*0668*/ 	.word	0x00000000


	//----- nvinfo : EIATTR_REGCOUNT
	.align		4
.L_292:
        /*066c*/ 	.byte	0x04, 0x2f
        /*066e*/ 	.short	(.L_294 - .L_293)
	.align		4
.L_293:
        /*0670*/ 	.word	index@(_ZN17fastertransformer35generalAddBiasResidualLayerNormOpt2I7__half2Lb0ELb0ELi1ELb1ELi4EEEvPT_S3_PKS2_S5_S5_S5_S5_S5_fiiPKfS7_S7_Pfi)
        /*0674*/ 	.word	0x0000001b


	//----- nvinfo : EIATTR_FRAME_SIZE
	.align		4
.L_294:
        /*0678*/ 	.byte	0x04, 0x11
        /*067a*/ 	.short	(.L_296 - .L_295)
	.align		4
.L_295:
        /*067c*/ 	.word	index@($__internal_30_$__cuda_sm20_div_rn_f64_full)
        /*0680*/ 	.word	0x00000000


	//----- nvinfo : EIATTR_FRAME_SIZE
	.align		4
.L_296:
        /*0684*/ 	.byte	0x04, 0x11
        /*0686*/ 	.short	(.L_298 - .L_297)
	.align		4
.L_297:
        /*0688*/ 	.word	index@(_ZN17fastertransformer35generalAddBiasResidualLayerNormOpt2I7__half2Lb0ELb0ELi1ELb1ELi4EEEvPT_S3_PKS2_S5_S5_S5_S5_S5_fiiPKfS7_S7_Pfi)
        /*068c*/ 	.word	0x00000000


	//----- nvinfo : EIATTR_REGCOUNT
	.align		4
.L_298:
        /*0690*/ 	.byte	0x04, 0x2f
        /*0692*/ 	.short	(.L_300 - .L_299)
	.align		4
.L_299:
        /*0694*/ 	.word	index@(_ZN17fastertransformer34generalAddBiasResidualLayerNormOptI7__half2Lb1ELb1ELi2ELb1ELi4EEEvPT_S3_PKS2_S5_S5_S5_S5_S5_fiiPKfS7_S7_Pfi)
        /*0698*/ 	.word	0x00000020


	//----- nvinfo : EIATTR_FRAME_SIZE
	.align		4
.L_300:
        /*069c*/ 	.byte	0x04, 0x11
        /*069e*/ 	.short	(.L_302 - .L_301)
	.align		4
.L_301:
        /*06a0*/ 	.word	index@($__internal_29_$__cuda_sm20_div_rn_f64_full)
        /*06a4*/ 	.word	0x00000000


	//----- nvinfo : EIATTR_FRAME_SIZE
	.align		4
.L_302:
        /*06a8*/ 	.byte	0x04, 0x11
        /*06aa*/ 	.short	(.L_304 - .L_303)
	.align		4
.L_303:
        /*06ac*/ 	.word	index@(_ZN17fastertransformer34generalAddBiasResidualLayerNormOptI7__half2Lb1ELb1ELi2ELb1ELi4EEEvPT_S3_PKS2_S5_S5_S5_S5_S5_fiiPKfS7_S7_Pfi)
        /*06b0*/ 	.word	0x00000000


	//----- nvinfo : EIATTR_REGCOUNT
	.align		4
.L_304:
        /*06b4*/ 	.byte	0x04, 0x2f
        /*06b6*/ 	.short	(.L_306 - .L_305)
	.align		4
.L_305:
        /*06b8*/ 	.word	index@(_ZN17fastertransformer35generalAddBiasResidualLayerNormOpt2I7__half2Lb1ELb1ELi2ELb1ELi4EEEvPT_S3_PKS2_S5_S5_S5_S5_S5_fiiPKfS7_S7_Pfi)
        /*06bc*/ 	.word	0x00000020


	//----- nvinfo : EIATTR_FRAME_SIZE
	.align		4
.L_306:
        /*06c0*/ 	.byte	0x04, 0x11
        /*06c2*/ 	.short	(.L_308 - .L_307)
	.align		4
.L_307:
        /*06c4*/ 	.word	index@($__internal_28_$__cuda_sm20_div_rn_f64_full)
        /*06c8*/ 	.word	0x00000000


	//----- nvinfo : EIATTR_FRAME_SIZE
	.align		4
.L_308:
        /*06cc*/ 	.byte	0x04, 0x11
        /*06ce*/ 	.short	(.L_310 - .L_309)
	.align		4
.L_309:
        /*06d0*/ 	.word	index@(_ZN17fastertransformer35generalAddBiasResidualLayerNormOpt2I7__half2Lb1ELb1ELi2ELb1ELi4EEEvPT_S3_PKS2_S5_S5_S5_S5_S5_fiiPKfS7_S7_Pfi)
        /*06d4*/ 	.word	0x00000000


	//----- nvinfo : EIATTR_REGCOUNT
	.align		4
.L_310:
        /*06d8*/ 	.byte	0x04, 0x2f
        /*06da*/ 	.short	(.L_312 - .L_311)
	.align		4
.L_311:
        /*06dc*/ 	.word	index@(_ZN17fastertransformer34generalAddBiasResidualLayerNormOptI7__half2Lb0ELb1ELi2ELb1ELi4EEEvPT_S3_PKS2_S5_S5_S5_S5_S5_fiiPKfS7_S7_Pfi)
        /*06e0*/ 	.word	0x0000001d


	//----- nvinfo : EIATTR_FRAME_SIZE
	.align		4
.L_312:
        /*06e4*/ 	.byte	0x04, 0x11
        /*06e6*/ 	.short	(.L_314 - .L_313)
	.align		4
.L_313:
        /*06e8*/ 	.word	index@($__internal_27_$__cuda_sm20_div_rn_f64_full)
        /*06ec*/ 	.word	0x00000000


	//----- nvinfo : EIATTR_FRAME_SIZE
	.align		4
.L_314:
        /*06f0*/ 	.byte	0x04, 0x11
        /*06f2*/ 	.short	(.L_316 - .L_315)
	.align		4
.L_315:
        /*06f4*/ 	.word	index@(_ZN17fastertransformer34generalAddBiasResidualLayerNormOptI7__half2Lb0ELb1ELi2ELb1ELi4EEEvPT_S3_PKS2_S5_S5_S5_S5_S5_fiiPKfS7_S7_Pfi)
        /*06f8*/ 	.word	0x00000000


	//----- nvinfo : EIATTR_REGCOUNT
	.align		4
.L_316:
        /*06fc*/ 	.byte	0x04, 0x2f
        /*06fe*/ 	.short	(.L_318 - .L_317)
	.align		4
.L_317:
        /*0700*/ 	.word	index@(_ZN17fastertransformer35generalAddBiasResidualLayerNormOpt2I7__half2Lb0ELb1ELi2ELb1ELi4EEEvPT_S3_PKS2_S5_S5_S5_S5_S5_fiiPKfS7_S7_Pfi)
        /*0704*/ 	.word	0x0000001e


	//----- nvinfo : EIATTR_FRAME_SIZE
	.align		4
.L_318:
        /*0708*/ 	.byte	0x04, 0x11
        /*070a*/ 	.short	(.L_320 - .L_319)
	.align		4
.L_319:
        /*070c*/ 	.word	index@($__internal_26_$__cuda_sm20_div_rn_f64_full)
        /*0710*/ 	.word	0x00000000


	//----- nvinfo : EIATTR_FRAME_SIZE
	.align		4
.L_320:
        /*0714*/ 	.byte	0x04, 0x11
        /*0716*/ 	.short	(.L_322 - .L_321)
	.align		4
.L_321:
        /*0718*/ 	.word	index@(_ZN17fastertransformer35generalAddBiasResidualLayerNormOpt2I7__half2Lb0ELb1ELi2ELb1ELi4EEEvPT_S3_PKS2_S5_S5_S5_S5_S5_fiiPKfS7_S7_Pfi)
        /*071c*/ 	.word	0x00000000


	//----- nvinfo : EIATTR_REGCOUNT
	.align		4
.L_322:
        /*0720*/ 	.byte	0x04, 0x2f
        /*0722*/ 	.short	(.L_324 - .L_323)
	.align		4
.L_323:
        /*0724*/ 	.word	index@(_ZN17fastertransformer34generalAddBiasResidualLayerNormOptI7__half2Lb1ELb0ELi2ELb1ELi4EEEvPT_S3_PKS2_S5_S5_S5_S5_S5_fiiPKfS7_S7_Pfi)
        /*0728*/ 	.word	0x0000001f


	//----- nvinfo : EIATTR_FRAME_SIZE
	.align		4
.L_324:
        /*072c*/ 	.byte	0x04, 0x11
        /*072e*/ 	.short	(.L_326 - .L_325)
	.align		4
.L_325:
        /*0730*/ 	.word	index@($__internal_25_$__cuda_sm20_div_rn_f64_full)
        /*0734*/ 	.word	0x00000000


	//----- nvinfo : EIATTR_FRAME_SIZE
	.align		4
.L_326:
        /*0738*/ 	.byte	0x04, 0x11
        /*073a*/ 	.short	(.L_328 - .L_327)
	.align		4
.L_327:
        /*073c*/ 	.word	index@(_ZN17fastertransformer34generalAddBiasResidualLayerNormOptI7__half2Lb1ELb0ELi2ELb1ELi4EEEvPT_S3_PKS2_S5_S5_S5_S5_S5_fiiPKfS7_S7_Pfi)
        /*0740*/ 	.word	0x00000000


	//----- nvinfo : EIATTR_REGCOUNT
	.align		4
.L_328:
        /*0744*/ 	.byte	0x04, 0x2f
        /*0746*/ 	.short	(.L_330 - .L_329)
	.align		4
.L_329:
        /*0748*/ 	.word	index@(_ZN17fastertransformer35generalAddBiasResidualLayerNormOpt2I7__half2Lb1ELb0ELi2ELb1ELi4EEEvPT_S3_PKS2_S5_S5_S5_S5_S5_fiiPKfS7_S7_Pfi)
        /*074c*/ 	.word	0x0000001f


	//----- nvinfo : EIATTR_FRAME_SIZE
	.align		4
.L_330:
        /*0750*/ 	.byte	0x04, 0x11
        /*0752*/ 	.short	(.L_332 - .L_331)
	.align		4
.L_331:
        /*0754*/ 	.word	index@($__internal_24_$__cuda_sm20_div_rn_f64_full)
        /*0758*/ 	.word	0x00000000


	//----- nvinfo : EIATTR_FRAME_SIZE
	.align		4
.L_332:
        /*075c*/ 	.byte	0x04, 0x11
        /*075e*/ 	.short	(.L_334 - .L_333)
	.align		4
.L_333:
        /*0760*/ 	.word	index@(_ZN17fastertransformer35generalAddBiasResidualLayerNormOpt2I7__half2Lb1ELb0ELi2ELb1ELi4EEEvPT_S3_PKS2_S5_S5_S5_S5_S5_fiiPKfS7_S7_Pfi)
        /*0764*/ 	.word	0x00000000


	//----- nvinfo : EIATTR_REGCOUNT
	.align		4
.L_334:
        /*0768*/ 	.byte	0x04, 0x2f
        /*076a*/ 	.short	(.L_336 - .L_335)
	.align		4
.L_335:
        /*076c*/ 	.word	index@(_ZN17fastertransformer34generalAddBiasResidualLayerNormOptI7__half2Lb0ELb0ELi2ELb1ELi4EEEvPT_S3_PKS2_S5_S5_S5_S5_S5_fiiPKfS7_S7_Pfi)
        /*0770*/ 	.word	0x0000001b


	//----- nvinfo : EIATTR_FRAME_SIZE
	.align		4
.L_336:
        /*0774*/ 	.byte	0x04, 0x11
        /*0776*/ 	.short	(.L_338 - .L_337)
	.align		4
.L_337:
        /*0778*/ 	.word	index@($__internal_23_$__cuda_sm20_div_rn_f64_full)
        /*077c*/ 	.word	0x00000000


	//----- nvinfo : EIATTR_FRAME_SIZE
	.align		4
.L_338:
        /*0780*/ 	.byte	0x04, 0x11
        /*0782*/ 	.short	(.L_340 - .L_339)
	.align		4
.L_339:
        /*0784*/ 	.word	index@(_ZN17fastertransformer34generalAddBiasResidualLayerNormOptI7__half2Lb0ELb0ELi2ELb1ELi4EEEvPT_S3_PKS2_S5_S5_S5_S5_S5_fiiPKfS7_S7_Pfi)
        /*0788*/ 	.word	0x00000000


	//----- nvinfo : EIATTR_REGCOUNT
	.align		4
.L_340:
        /*078c*/ 	.byte	0x04, 0x2f
        /*078e*/ 	.short	(.L_342 - .L_341)
	.align		4
.L_341:
        /*0790*/ 	.word	index@(_ZN17fastertransformer35generalAddBiasResidualLayerNormOpt2I7__half2Lb0ELb0ELi2ELb1ELi4EEEvPT_S3_PKS2_S5_S5_S5_S5_S5_fiiPKfS7_S7_Pfi)
        /*0794*/ 	.word	0x0000001e


	//----- nvinfo : EIATTR_FRAME_SIZE
	.align		4
.L_342:
        /*0798*/ 	.byte	0x04, 0x11
        /*079a*/ 	.short	(.L_344 - .L_343)
	.align		4
.L_343:
        /*079c*/ 	.word	index@($__internal_22_$__cuda_sm20_div_rn_f64_full)
        /*07a0*/ 	.word	0x00000000


	//----- nvinfo : EIATTR_FRAME_SIZE
	.align		4
.L_344:
        /*07a4*/ 	.byte	0x04, 0x11
        /*07a6*/ 	.short	(.L_346 - .L_345)
	.align		4
.L_345:
        /*07a8*/ 	.word	index@(_ZN17fastertransformer35generalAddBiasResidualLayerNormOpt2I7__half2Lb0ELb0ELi2ELb1ELi4EEEvPT_S3_PKS2_S5_S5_S5_S5_S5_fiiPKfS7_S7_Pfi)
        /*07ac*/ 	.word	0x00000000


	//----- nvinfo : EIATTR_REGCOUNT
	.align		4
.L_346:
        /*07b0*/ 	.byte	0x04, 0x2f
        /*07b2*/ 	.short	(.L_348 - .L_347)
	.align		4
.L_347:
        /*07b4*/ 	.word	index@(_ZN17fastertransformer34generalAddBiasResidualLayerNormOptI7__half2Lb1ELb1ELi1ELb1ELi8EEEvPT_S3_PKS2_S5_S5_S5_S5_S5_fiiPKfS7_S7_Pfi)
        /*07b8*/ 	.word	0x0000001e


	//----- nvinfo : EIATTR_FRAME_SIZE
	.align		4
.L_348:
        /*07bc*/ 	.byte	0x04, 0x11
        /*07be*/ 	.short	(.L_350 - .L_349)
	.align		4
.L_349:
        /*07c0*/ 	.word	index@($__internal_21_$__cuda_sm20_div_rn_f64_full)
        /*07c4*/ 	.word	0x00000000


	//----- nvinfo : EIATTR_FRAME_SIZE
	.align		4
.L_350:
        /*07c8*/ 	.byte	0x04, 0x11
        /*07ca*/ 	.short	(.L_352 - .L_351)
	.align		4
.L_351:
        /*07cc*/ 	.word	index@(_ZN17fastertransformer34generalAddBiasResidualLayerNormOptI7__half2Lb1ELb1ELi1ELb1ELi8EEEvPT_S3_PKS2_S5_S5_S5_S5_S5_fiiPKfS7_S7_Pfi)
        /*07d0*/ 	.word	0x00000000


	//----- nvinfo : EIATTR_REGCOUNT
	.align		4
.L_352:
        /*07d4*/ 	.byte	0x04, 0x2f
        /*07d6*/ 	.short	(.L_354 - .L_353)
	.align		4
.L_353:
        /*07d8*/ 	.word	index@(_ZN17fastertransformer35generalAddBiasResidualLayerNormOpt2I7__half2Lb1ELb1ELi1ELb1ELi8EEEvPT_S3_PKS2_S5_S5_S5_S5_S5_fiiPKfS7_S7_Pfi)
        /*07dc*/ 	.word	0x0000001f


	//----- nvinfo : EIATTR_FRAME_SIZE
	.align		4
.L_354:
        /*07e0*/ 	.byte	0x04, 0x11
        /*07e2*/ 	.short	(.L_356 - .L_355)
	.align		4
.L_355:
        /*07e4*/ 	.word	index@($__internal_20_$__cuda_sm20_div_rn_f64_full)
        /*07e8*/ 	.word	0x00000000


	//----- nvinfo : EIATTR_FRAME_SIZE
	.align		4
.L_356:
        /*07ec*/ 	.byte	0x04, 0x11
        /*07ee*/ 	.short	(.L_358 - .L_357)
	.align		4
.L_357:
        /*07f0*/ 	.word	index@(_ZN17fastertransformer35generalAddBiasResidualLayerNormOpt2I7__half2Lb1ELb1ELi1ELb1ELi8EEEvPT_S3_PKS2_S5_S5_S5_S5_S5_fiiPKfS7_S7_Pfi)
        /*07f4*/ 	.word	0x00000000


	//----- nvinfo : EIATTR_REGCOUNT
	.align		4
.L_358:
        /*07f8*/ 	.byte	0x04, 0x2f
        /*07fa*/ 	.short	(.L_360 - .L_359)
	.align		4
.L_359:
        /*07fc*/ 	.word	index@(_ZN17fastertransformer34generalAddBiasResidualLayerNormOptI7__half2Lb0ELb1ELi1ELb1ELi8EEEvPT_S3_PKS2_S5_S5_S5_S5_S5_fiiPKfS7_S7_Pfi)
        /*0800*/ 	.word	0x0000001b


	//----- nvinfo : EIATTR_FRAME_SIZE
	.align		4
.L_360:
        /*0804*/ 	.byte	0x04, 0x11
        /*0806*/ 	.short	(.L_362 - .L_361)
	.align		4
.L_361:
        /*0808*/ 	.word	index@($__internal_19_$__cuda_sm20_div_rn_f64_full)
        /*080c*/ 	.word	0x00000000


	//----- nvinfo : EIATTR_FRAME_SIZE
	.align		4
.L_362:
        /*0810*/ 	.byte	0x04, 0x11
        /*0812*/ 	.short	(.L_364 - .L_363)
	.align		4
.L_363:
        /*0814*/ 	.word	index@(_ZN17fastertransformer34generalAddBiasResidualLayerNormOptI7__half2Lb0ELb1ELi1ELb1ELi8EEEvPT_S3_PKS2_S5_S5_S5_S5_S5_fiiPKfS7_S7_Pfi)
        /*0818*/ 	.word	0x00000000


	//----- nvinfo : EIATTR_REGCOUNT
	.align		4
.L_364:
        /*081c*/ 	.byte	0x04, 0x2f
        /*081e*/ 	.short	(.L_366 - .L_365)
	.align		4
.L_365:
        /*0820*/ 	.word	index@(_ZN17fastertransformer35generalAddBiasResidualLayerNormOpt2I7__half2Lb0ELb1ELi1ELb1ELi8EEEvPT_S3_PKS2_S5_S5_S5_S5_S5_fiiPKfS7_S7_Pfi)
        /*0824*/ 	.word	0x0000001e


	//----- nvinfo : EIATTR_FRAME_SIZE
	.align		4
.L_366:
        /*0828*/ 	.byte	0x04, 0x11
        /*082a*/ 	.short	(.L_368 - .L_367)
	.align		4
.L_367:
        /*082c*/ 	.word	index@($__internal_18_$__cuda_sm20_div_rn_f64_full)
        /*0830*/ 	.word	0x00000000


	//----- nvinfo : EIATTR_FRAME_SIZE
	.align		4
.L_368:
        /*0834*/ 	.byte	0x04, 0x11
        /*0836*/ 	.short	(.L_370 - .L_369)
	.align		4
.L_369:
        /*0838*/ 	.word	index@(_ZN17fastertransformer35generalAddBiasResidualLayerNormOpt2I7__half2Lb0ELb1ELi1ELb1ELi8EEEvPT_S3_PKS2_S5_S5_S5_S5_S5_fiiPKfS7_S7_Pfi)
        /*083c*/ 	.word	0x00000000


	//----- nvinfo : EIATTR_REGCOUNT
	.align		4
.L_370:
        /*0840*/ 	.byte	0x04, 0x2f
        /*0842*/ 	.short	(.L_372 - .L_371)
	.align		4
.L_371:
        /*0844*/ 	.word	index@(_ZN17fastertransformer34generalAddBiasResidualLayerNormOptI7__half2Lb1ELb0ELi1ELb1ELi8EEEvPT_S3_PKS2_S5_S5_S5_S5_S5_fiiPKfS7_S7_Pfi)
        /*0848*/ 	.word	0x0000001b


	//----- nvinfo : EIATTR_FRAME_SIZE
	.align		4
.L_372:
        /*084c*/ 	.byte	0x04, 0x11
        /*084e*/ 	.short	(.L_374 - .L_373)
	.align		4
.L_373:
        /*0850*/ 	.word	index@($__internal_17_$__cuda_sm20_div_rn_f64_full)
        /*0854*/ 	.word	0x00000000


	//----- nvinfo : EIATTR_FRAME_SIZE
	.align		4
.L_374:
        /*0858*/ 	.byte	0x04, 0x11
        /*085a*/ 	.short	(.L_376 - .L_375)
	.align		4
.L_375:
        /*085c*/ 	.word	index@(_ZN17fastertransformer34generalAddBiasResidualLayerNormOptI7__half2Lb1ELb0ELi1ELb1ELi8EEEvPT_S3_PKS2_S5_S5_S5_S5_S5_fiiPKfS7_S7_Pfi)
        /*0860*/ 	.word	0x00000000


	//----- nvinfo : EIATTR_REGCOUNT
	.align		4
.L_376:
        /*0864*/ 	.byte	0x04, 0x2f
        /*0866*/ 	.short	(.L_378 - .L_377)
	.align		4
.L_377:
        /*0868*/ 	.word	index@(_ZN17fastertransformer35generalAddBiasResidualLayerNormOpt2I7__half2Lb1ELb0ELi1ELb1ELi8EEEvPT_S3_PKS2_S5_S5_S5_S5_S5_fiiPKfS7_S7_Pfi)
        /*086c*/ 	.word	0x0000001e


	//----- nvinfo : EIATTR_FRAME_SIZE
	.align		4
.L_378:
        /*0870*/ 	.byte	0x04, 0x11
        /*0872*/ 	.short	(.L_380 - .L_379)
	.align		4
.L_379:
        /*0874*/ 	.word	index@($__internal_16_$__cuda_sm20_div_rn_f64_full)
        /*0878*/ 	.word	0x00000000


	//----- nvinfo : EIATTR_FRAME_SIZE
	.align		4
.L_380:
        /*087c*/ 	.byte	0x04, 0x11
        /*087e*/ 	.short	(.L_382 - .L_381)
	.align		4
.L_381:
        /*0880*/ 	.word	index@(_ZN17fastertransformer35generalAddBiasResidualLayerNormOpt2I7__half2Lb1ELb0ELi1ELb1ELi8EEEvPT_S3_PKS2_S5_S5_S5_S5_S5_fiiPKfS7_S7_Pfi)
        /*0884*/ 	.word	0x00000000


	//----- nvinfo : EIATTR_REGCOUNT
	.align		4
.L_382:
        /*0888*/ 	.byte	0x04, 0x2f
        /*088a*/ 	.short	(.L_384 - .L_383)
	.align		4
.L_383:
        /*088c*/ 	.word	index@(_ZN17fastertransformer34generalAddBiasResidualLayerNormOptI7__half2Lb0ELb0ELi1ELb1ELi8EEEvPT_S3_PKS2_S5_S5_S5_S5_S5_fiiPKfS7_S7_Pfi)
        /*0890*/ 	.word	0x0000001b


	//----- nvinfo : EIATTR_FRAME_SIZE
	.align		4
.L_384:
        /*0894*/ 	.byte	0x04, 0x11
        /*0896*/ 	.short	(.L_386 - .L_385)
	.align		4
.L_385:
        /*0898*/ 	.word	index@($__internal_15_$__cuda_sm20_div_rn_f64_full)
        /*089c*/ 	.word	0x00000000


	//----- nvinfo : EIATTR_FRAME_SIZE
	.align		4
.L_386:
        /*08a0*/ 	.byte	0x04, 0x11
        /*08a2*/ 	.short	(.L_388 - .L_387)
	.align		4
.L_387:
        /*08a4*/ 	.word	index@(_ZN17fastertransformer34generalAddBiasResidualLayerNormOptI7__half2Lb0ELb0ELi1ELb1ELi8EEEvPT_S3_PKS2_S5_S5_S5_S5_S5_fiiPKfS7_S7_Pfi)
        /*08a8*/ 	.word	0x00000000


	//----- nvinfo : EIATTR_REGCOUNT
	.align		4
.L_388:
        /*08ac*/ 	.byte	0x04, 0x2f
        /*08ae*/ 	.short	(.L_390 - .L_389)
	.align		4
.L_389:
        /*08b0*/ 	.word	index@(_ZN17fastertransformer35generalAddBiasResidualLayerNormOpt2I7__half2Lb0ELb0ELi1ELb1ELi8EEEvPT_S3_PKS2_S5_S5_S5_S5_S5_fiiPKfS7_S7_Pfi)
        /*08b4*/ 	.word	0x0000001b


	//----- nvinfo : EIATTR_FRAME_SIZE
	.align		4
.L_390:
        /*08b8*/ 	.byte	0x04, 0x11
        /*08ba*/ 	.short	(.L_392 - .L_391)
	.align		4
.L_391:
        /*08bc*/ 	.word	index@($__internal_14_$__cuda_sm20_div_rn_f64_full)
        /*08c0*/ 	.word	0x00000000


	//----- nvinfo : EIATTR_FRAME_SIZE
	.align		4
.L_392:
        /*08c4*/ 	.byte	0x04, 0x11
        /*08c6*/ 	.short	(.L_394 - .L_393)
	.align		4
.L_393:
        /*08c8*/ 	.word	index@(_ZN17fastertransformer35generalAddBiasResidualLayerNormOpt2I7__half2Lb0ELb0ELi1ELb1ELi8EEEvPT_S3_PKS2_S5_S5_S5_S5_S5_fiiPKfS7_S7_Pfi)
        /*08cc*/ 	.word	0x00000000


	//----- nvinfo : EIATTR_REGCOUNT
	.align		4
.L_394:
        /*08d0*/ 	.byte	0x04, 0x2f
        /*08d2*/ 	.short	(.L_396 - .L_395)
	.align		4
.L_395:
        /*08d4*/ 	.word	index@(_ZN17fastertransformer34generalAddBiasResidualLayerNormOptI7__half2Lb1ELb1ELi2ELb1ELi8EEEvPT_S3_PKS2_S5_S5_S5_S5_S5_fiiPKfS7_S7_Pfi)
        /*08d8*/ 	.word	0x00000020


	//----- nvinfo : EIATTR_FRAME_SIZE
	.align		4
.L_396:
        /*08dc*/ 	.byte	0x04, 0x11
        /*08de*/ 	.short	(.L_398 - .L_397)
	.align		4
.L_397:
        /*08e0*/ 	.word	index@($__internal_13_$__cuda_sm20_div_rn_f64_full)
        /*08e4*/ 	.word	0x00000000


	//----- nvinfo : EIATTR_FRAME_SIZE
	.align		4
.L_398:
        /*08e8*/ 	.byte	0x04, 0x11
        /*08ea*/ 	.short	(.L_400 - .L_399)
	.align		4
.L_399:
        /*08ec*/ 	.word	index@(_ZN17fastertransformer34generalAddBiasResidualLayerNormOptI7__half2Lb1ELb1ELi2ELb1ELi8EEEvPT_S3_PKS2_S5_S5_S5_S5_S5_fiiPKfS7_S7_Pfi)
        /*08f0*/ 	.word	0x00000000


	//----- nvinfo : EIATTR_REGCOUNT
	.align		4
.L_400:
        /*08f4*/ 	.byte	0x04, 0x2f
        /*08f6*/ 	.short	(.L_402 - .L_401)
	.align		4
.L_401:
        /*08f8*/ 	.word	index@(_ZN17fastertransformer35generalAddBiasResidualLayerNormOpt2I7__half2Lb1ELb1ELi2ELb1ELi8EEEvPT_S3_PKS2_S5_S5_S5_S5_S5_fiiPKfS7_S7_Pfi)
        /*08fc*/ 	.word	0x00000020


	//----- nvinfo : EIATTR_FRAME_SIZE
	.align		4
.L_402:
        /*0900*/ 	.byte	0x04, 0x11
        /*0902*/ 	.short	(.L_404 - .L_403)
	.align		4
.L_403:
        /*0904*/ 	.word	index@($__internal_12_$__cuda_sm20_div_rn_f64_full)
        /*0908*/ 	.word	0x00000000


	//----- nvinfo : EIATTR_FRAME_SIZE
	.align		4
.L_404:
        /*090c*/ 	.byte	0x04, 0x11
        /*090e*/ 	.short	(.L_406 - .L_405)
	.align		4
.L_405:
        /*0910*/ 	.word	index@(_ZN17fastertransformer35generalAddBiasResidualLayerNormOpt2I7__half2Lb1ELb1ELi2ELb1ELi8EEEvPT_S3_PKS2_S5_S5_S5_S5_S5_fiiPKfS7_S7_Pfi)
        /*0914*/ 	.word	0x00000000


	//----- nvinfo : EIATTR_REGCOUNT
	.align		4
.L_406:
        /*0918*/ 	.byte	0x04, 0x2f
        /*091a*/ 	.short	(.L_408 - .L_407)
	.align		4
.L_407:
        /*091c*/ 	.word	index@(_ZN17fastertransformer34generalAddBiasResidualLayerNormOptI7__half2Lb0ELb1ELi2ELb1ELi8EEEvPT_S3_PKS2_S5_S5_S5_S5_S5_fiiPKfS7_S7_Pfi)
        /*0920*/ 	.word	0x0000001d


	//----- nvinfo : EIATTR_FRAME_SIZE
	.align		4
.L_408:
        /*0924*/ 	.byte	0x04, 0x11
        /*0926*/ 	.short	(.L_410 - .L_409)
	.align		4
.L_409:
        /*0928*/ 	.word	index@($__internal_11_$__cuda_sm20_div_rn_f64_full)
        /*092c*/ 	.word	0x00000000


	//----- nvinfo : EIATTR_FRAME_SIZE
	.align		4
.L_410:
        /*0930*/ 	.byte	0x04, 0x11
        /*0932*/ 	.short	(.L_412 - .L_411)
	.align		4
.L_411:
        /*0934*/ 	.word	index@(_ZN17fastertransformer34generalAddBiasResidualLayerNormOptI7__half2Lb0ELb1ELi2ELb1ELi8EEEvPT_S3_PKS2_S5_S5_S5_S5_S5_fiiPKfS7_S7_Pfi)
        /*0938*/ 	.word	0x00000000


	//----- nvinfo : EIATTR_REGCOUNT
	.align		4
.L_412:
        /*093c*/ 	.byte	0x04, 0x2f
        /*093e*/ 	.short	(.L_414 - .L_413)
	.align		4
.L_413:
        /*0940*/ 	.word	index@(_ZN17fastertransformer35generalAddBiasResidualLayerNormOpt2I7__half2Lb0ELb1ELi2ELb1ELi8EEEvPT_S3_PKS2_S5_S5_S5_S5_S5_fiiPKfS7_S7_Pfi)
        /*0944*/ 	.word	0x0000001e


	//----- nvinfo : EIATTR_FRAME_SIZE
	.align		4
.L_414:
        /*0948*/ 	.byte	0x04, 0x11
        /*094a*/ 	.short	(.L_416 - .L_415)
	.align		4
.L_415:
        /*094c*/ 	.word	index@($__internal_10_$__cuda_sm20_div_rn_f64_full)
        /*0950*/ 	.word	0x00000000


	//----- nvinfo : EIATTR_FRAME_SIZE
	.align		4
.L_416:
        /*0954*/ 	.byte	0x04, 0x11
        /*0956*/ 	.short	(.L_418 - .L_417)
	.align		4
.L_417:
        /*0958*/ 	.word	index@(_ZN17fastertransformer35generalAddBiasResidualLayerNormOpt2I7__half2Lb0ELb1ELi2ELb1ELi8EEEvPT_S3_PKS2_S5_S5_S5_S5_S5_fiiPKfS7_S7_Pfi)
        /*095c*/ 	.word	0x00000000


	//----- nvinfo : EIATTR_REGCOUNT
	.align		4
.L_418:
        /*0960*/ 	.byte	0x04, 0x2f
        /*0962*/ 	.short	(.L_420 - .L_419)
	.align		4
.L_419:
        /*0964*/ 	.word	index@(_ZN17fastertransformer34generalAddBiasResidualLayerNormOptI7__half2Lb1ELb0ELi2ELb1ELi8EEEvPT_S3_PKS2_S5_S5_S5_S5_S5_fiiPKfS7_S7_Pfi)
        /*0968*/ 	.word	0x0000001f


	//----- nvinfo : EIATTR_FRAME_SIZE
	.align		4
.L_420:
        /*096c*/ 	.byte	0x04, 0x11
        /*096e*/ 	.short	(.L_422 - .L_421)
	.align		4
.L_421:
        /*0970*/ 	.word	index@($__internal_9_$__cuda_sm20_div_rn_f64_full)
        /*0974*/ 	.word	0x00000000


	//----- nvinfo : EIATTR_FRAME_SIZE
	.align		4
.L_422:
        /*0978*/ 	.byte	0x04, 0x11
        /*097a*/ 	.short	(.L_424 - .L_423)
	.align		4
.L_423:
        /*097c*/ 	.word	index@(_ZN17fastertransformer34generalAddBiasResidualLayerNormOptI7__half2Lb1ELb0ELi2ELb1ELi8EEEvPT_S3_PKS2_S5_S5_S5_S5_S5_fiiPKfS7_S7_Pfi)
        /*0980*/ 	.word	0x00000000


	//----- nvinfo : EIATTR_REGCOUNT
	.align		4
.L_424:
        /*0984*/ 	.byte	0x04, 0x2f
        /*0986*/ 	.short	(.L_426 - .L_425)
	.align		4
.L_425:
        /*0988*/ 	.word	index@(_ZN17fastertransformer35generalAddBiasResidualLayerNormOpt2I7__half2Lb1ELb0ELi2ELb1ELi8EEEvPT_S3_PKS2_S5_S5_S5_S5_S5_fiiPKfS7_S7_Pfi)
        /*098c*/ 	.word	0x0000001f


	//----- nvinfo : EIATTR_FRAME_SIZE
	.align		4
.L_426:
        /*0990*/ 	.byte	0x04, 0x11
        /*0992*/ 	.short	(.L_428 - .L_427)
	.align		4
.L_427:
        /*0994*/ 	.word	index@($__internal_8_$__cuda_sm20_div_rn_f64_full)
        /*0998*/ 	.word	0x00000000


	//----- nvinfo : EIATTR_FRAME_SIZE
	.align		4
.L_428:
        /*099c*/ 	.byte	0x04, 0x11
        /*099e*/ 	.short	(.L_430 - .L_429)
	.align		4
.L_429:
        /*09a0*/ 	.word	index@(_ZN17fastertransformer35generalAddBiasResidualLayerNormOpt2I7__half2Lb1ELb0ELi2ELb1ELi8EEEvPT_S3_PKS2_S5_S5_S5_S5_S5_fiiPKfS7_S7_Pfi)
        /*09a4*/ 	.word	0x00000000


	//----- nvinfo : EIATTR_REGCOUNT
	.align		4
.L_430:
        /*09a8*/ 	.byte	0x04, 0x2f
        /*09aa*/ 	.short	(.L_432 - .L_431)
	.align		4
.L_431:
        /*09ac*/ 	.word	index@(_ZN17fastertransformer34generalAddBiasResidualLayerNormOptI7__half2Lb0ELb0ELi2ELb1ELi8EEEvPT_S3_PKS2_S5_S5_S5_S5_S5_fiiPKfS7_S7_Pfi)
        /*09b0*/ 	.word	0x0000001b


	//----- nvinfo : EIATTR_FRAME_SIZE
	.align		4
.L_432:
        /*09b4*/ 	.byte	0x04, 0x11
        /*09b6*/ 	.short	(.L_434 - .L_433)
	.align		4
.L_433:
        /*09b8*/ 	.word	index@($__internal_7_$__cuda_sm20_div_rn_f64_full)
        /*09bc*/ 	.word	0x00000000


	//----- nvinfo : EIATTR_FRAME_SIZE
	.align		4
.L_434:
        /*09c0*/ 	.byte	0x04, 0x11
        /*09c2*/ 	.short	(.L_436 - .L_435)
	.align		4
.L_435:
        /*09c4*/ 	.word	index@(_ZN17fastertransformer34generalAddBiasResidualLayerNormOptI7__half2Lb0ELb0ELi2ELb1ELi8EEEvPT_S3_PKS2_S5_S5_S5_S5_S5_fiiPKfS7_S7_Pfi)
        /*09c8*/ 	.word	0x00000000


	//----- nvinfo : EIATTR_REGCOUNT
	.align		4
.L_436:
        /*09cc*/ 	.byte	0x04, 0x2f
        /*09ce*/ 	.short	(.L_438 - .L_437)
	.align		4
.L_437:
        /*09d0*/ 	.word	index@(_ZN17fastertransformer35generalAddBiasResidualLayerNormOpt2I7__half2Lb0ELb0ELi2ELb1ELi8EEEvPT_S3_PKS2_S5_S5_S5_S5_S5_fiiPKfS7_S7_Pfi)
        /*09d4*/ 	.word	0x0000001e


	//----- nvinfo : EIATTR_FRAME_SIZE
	.align		4
.L_438:
        /*09d8*/ 	.byte	0x04, 0x11
        /*09da*/ 	.short	(.L_440 - .L_439)
	.align		4
.L_439:
        /*09dc*/ 	.word	index@($__internal_6_$__cuda_sm20_div_rn_f64_full)
        /*09e0*/ 	.word	0x00000000


	//----- nvinfo : EIATTR_FRAME_SIZE
	.align		4
.L_440:
        /*09e4*/ 	.byte	0x04, 0x11
        /*09e6*/ 	.short	(.L_442 - .L_441)
	.align		4
.L_441:
        /*09e8*/ 	.word	index@(_ZN17fastertransformer35generalAddBiasResidualLayerNormOpt2I7__half2Lb0ELb0ELi2ELb1ELi8EEEvPT_S3_PKS2_S5_S5_S5_S5_S5_fiiPKfS7_S7_Pfi)
        /*09ec*/ 	.word	0x00000000


	//----- nvinfo : EIATTR_REGCOUNT
	.align		4
.L_442:
        /*09f0*/ 	.byte	0x04, 0x2f
        /*09f2*/ 	.short	(.L_444 - .L_443)
	.align		4
.L_443:
        /*09f4*/ 	.word	index@(_ZN17fastertransformer31generalAddBiasResidualLayerNormIfLi1EEEvPKT_S3_S3_S3_S3_S3_PS1_S4_fiiPKfS6_S6_Pfi)
        /*09f8*/ 	.word	0x0000001c


	//----- nvinfo : EIATTR_FRAME_SIZE
	.align		4
.L_444:
        /*09fc*/ 	.byte	0x04, 0x11
        /*09fe*/ 	.short	(.L_446 - .L_445)
	.align		4
.L_445:
        /*0a00*/ 	.word	index@($__internal_5_$__cuda_sm20_div_rn_f64_full)
        /*0a04*/ 	.word	0x00000000


	//----- nvinfo : EIATTR_FRAME_SIZE
	.align		4
.L_446:
        /*0a08*/ 	.byte	0x04, 0x11
        /*0a0a*/ 	.short	(.L_448 - .L_447)
	.align		4
.L_447:
        /*0a0c*/ 	.word	index@(_ZN17fastertransformer31generalAddBiasResidualLayerNormIfLi1EEEvPKT_S3_S3_S3_S3_S3_PS1_S4_fiiPKfS6_S6_Pfi)
        /*0a10*/ 	.word	0x00000000


	//----- nvinfo : EIATTR_REGCOUNT
	.align		4
.L_448:
        /*0a14*/ 	.byte	0x04, 0x2f
        /*0a16*/ 	.short	(.L_450 - .L_449)
	.align		4
.L_449:
        /*0a18*/ 	.word	index@(_ZN17fastertransformer31generalAddBiasResidualLayerNormIfLi2EEEvPKT_S3_S3_S3_S3_S3_PS1_S4_fiiPKfS6_S6_Pfi)
        /*0a1c*/ 	.word	0x0000001e


	//----- nvinfo : EIATTR_FRAME_SIZE
	.align		4
.L_450:
        /*0a20*/ 	.byte	0x04, 0x11
        /*0a22*/ 	.short	(.L_452 - .L_451)
	.align		4
.L_451:
        /*0a24*/ 	.word	index@($__internal_4_$__cuda_sm20_div_rn_f64_full)
        /*0a28*/ 	.word	0x00000000


	//----- nvinfo : EIATTR_FRAME_SIZE
	.align		4
.L_452:
        /*0a2c*/ 	.byte	0x04, 0x11
        /*0a2e*/ 	.short	(.L_454 - .L_453)
	.align		4
.L_453:
        /*0a30*/ 	.word	index@(_ZN17fastertransformer31generalAddBiasResidualLayerNormIfLi2EEEvPKT_S3_S3_S3_S3_S3_PS1_S4_fiiPKfS6_S6_Pfi)
        /*0a34*/ 	.word	0x00000000


	//----- nvinfo : EIATTR_REGCOUNT
	.align		4
.L_454:
        /*0a38*/ 	.byte	0x04, 0x2f
        /*0a3a*/ 	.short	(.L_456 - .L_455)
	.align		4
.L_455:
        /*0a3c*/ 	.word	index@(_ZN17fastertransformer31generalAddBiasResidualLayerNormI6__halfLi1EEEvPKT_S4_S4_S4_S4_S4_PS2_S5_fiiPKfS7_S7_Pfi)
        /*0a40*/ 	.word	0x00000020


	//----- nvinfo : EIATTR_FRAME_SIZE
	.align		4
.L_456:
        /*0a44*/ 	.byte	0x04, 0x11
        /*0a46*/ 	.short	(.L_458 - .L_457)
	.align		4
.L_457:
        /*0a48*/ 	.word	index@($__internal_3_$__cuda_sm20_div_rn_f64_full)
        /*0a4c*/ 	.word	0x00000000


	//----- nvinfo : EIATTR_FRAME_SIZE
	.align		4
.L_458:
        /*0a50*/ 	.byte	0x04, 0x11
        /*0a52*/ 	.short	(.L_460 - .L_459)
	.align		4
.L_459:
        /*0a54*/ 	.word	index@(_ZN17fastertransformer31generalAddBiasResidualLayerNormI6__halfLi1EEEvPKT_S4_S4_S4_S4_S4_PS2_S5_fiiPKfS7_S7_Pfi)
        /*0a58*/ 	.word	0x00000000


	//----- nvinfo : EIATTR_REGCOUNT
	.align		4
.L_460:
        /*0a5c*/ 	.byte	0x04, 0x2f
        /*0a5e*/ 	.short	(.L_462 - .L_461)
	.align		4
.L_461:
        /*0a60*/ 	.word	index@(_ZN17fastertransformer31generalAddBiasResidualLayerNormI6__halfLi2EEEvPKT_S4_S4_S4_S4_S4_PS2_S5_fiiPKfS7_S7_Pfi)
        /*0a64*/ 	.word	0x00000020


	//----- nvinfo : EIATTR_FRAME_SIZE
	.align		4
.L_462:
        /*0a68*/ 	.byte	0x04, 0x11
        /*0a6a*/ 	.short	(.L_464 - .L_463)
	.align		4
.L_463:
        /*0a6c*/ 	.word	index@($__internal_2_$__cuda_sm20_div_rn_f64_full)
        /*0a70*/ 	.word	0x00000000


	//----- nvinfo : EIATTR_FRAME_SIZE
	.align		4
.L_464:
        /*0a74*/ 	.byte	0x04, 0x11
        /*0a76*/ 	.short	(.L_466 - .L_465)
	.align		4
.L_465:
        /*0a78*/ 	.word	index@(_ZN17fastertransformer31generalAddBiasResidualLayerNormI6__halfLi2EEEvPKT_S4_S4_S4_S4_S4_PS2_S5_fiiPKfS7_S7_Pfi)
        /*0a7c*/ 	.word	0x00000000


	//----- nvinfo : EIATTR_REGCOUNT
	.align		4
.L_466:
        /*0a80*/ 	.byte	0x04, 0x2f
        /*0a82*/ 	.short	(.L_468 - .L_467)
	.align		4
.L_467:
        /*0a84*/ 	.word	index@(_ZN17fastertransformer29generalAddResidualT5LayerNormIfEEvPKT_S3_PS1_S4_fii)
        /*0a88*/ 	.word	0x00000016


	//----- nvinfo : EIATTR_FRAME_SIZE
	.align		4
.L_468:
        /*0a8c*/ 	.byte	0x04, 0x11
        /*0a8e*/ 	.short	(.L_470 - .L_469)
	.align		4
.L_469:
        /*0a90*/ 	.word	index@(_ZN17fastertransformer29generalAddResidualT5LayerNormIfEEvPKT_S3_PS1_S4_fii)
        /*0a94*/ 	.word	0x00000000


	//----- nvinfo : EIATTR_REGCOUNT
	.align		4
.L_470:
        /*0a98*/ 	.byte	0x04, 0x2f
        /*0a9a*/ 	.short	(.L_472 - .L_471)
	.align		4
.L_471:
        /*0a9c*/ 	.word	index@(_ZN17fastertransformer29generalAddResidualT5LayerNormI6__halfEEvPKT_S4_PS2_S5_fii)
        /*0aa0*/ 	.word	0x00000014


	//----- nvinfo : EIATTR_FRAME_SIZE
	.align		4
.L_472:
        /*0aa4*/ 	.byte	0x04, 0x11
        /*0aa6*/ 	.short	(.L_474 - .L_473)
	.align		4
.L_473:
        /*0aa8*/ 	.word	index@(_ZN17fastertransformer29generalAddResidualT5LayerNormI6__halfEEvPKT_S4_PS2_S5_fii)
        /*0aac*/ 	.word	0x00000000


	//----- nvinfo : EIATTR_REGCOUNT
	.align		4
.L_474:
        /*0ab0*/ 	.byte	0x04, 0x2f
        /*0ab2*/ 	.short	(.L_476 - .L_475)
	.align		4
.L_475:
        /*0ab4*/ 	.word	index@(_ZN17fastertransformer16generalLayerNormIfLb1EEEvPKT_S3_S3_PS1_fiiPfS5_i)
        /*0ab8*/ 	.word	0x0000001a


	//----- nvinfo : EIATTR_FRAME_SIZE
	.align		4
.L_476:
        /*0abc*/ 	.byte	0x04, 0x11
        /*0abe*/ 	.short	(.L_478 - .L_477)
	.align		4
.L_477:
        /*0ac0*/ 	.word	index@($__internal_1_$__cuda_sm20_div_rn_f64_full)
        /*0ac4*/ 	.word	0x00000000


	//----- nvinfo : EIATTR_FRAME_SIZE
	.align		4
.L_478:
        /*0ac8*/ 	.byte	0x04, 0x11
        /*0aca*/ 	.short	(.L_480 - .L_479)
	.align		4
.L_479:
        /*0acc*/ 	.word	index@(_ZN17fastertransformer16generalLayerNormIfLb1EEEvPKT_S3_S3_PS1_fiiPfS5_i)
        /*0ad0*/ 	.word	0x00000000


	//----- nvinfo : EIATTR_REGCOUNT
	.align		4
.L_480:
        /*0ad4*/ 	.byte	0x04, 0x2f
        /*0ad6*/ 	.short	(.L_482 - .L_481)
	.align		4
.L_481:
        /*0ad8*/ 	.word	index@(_ZN17fastertransformer16generalLayerNormIfLb0EEEvPKT_S3_S3_PS1_fiiPfS5_i)
        /*0adc*/ 	.word	0x00000016


	//----- nvinfo : EIATTR_FRAME_SIZE
	.align		4
.L_482:
        /*0ae0*/ 	.byte	0x04, 0x11
        /*0ae2*/ 	.short	(.L_484 - .L_483)
	.align		4
.L_483:
        /*0ae4*/ 	.word	index@(_ZN17fastertransformer16generalLayerNormIfLb0EEEvPKT_S3_S3_PS1_fiiPfS5_i)
        /*0ae8*/ 	.word	0x00000000


	//----- nvinfo : EIATTR_REGCOUNT
	.align		4
.L_484:
        /*0aec*/ 	.byte	0x04, 0x2f
        /*0aee*/ 	.short	(.L_486 - .L_485)
	.align		4
.L_485:
        /*0af0*/ 	.word	index@(_ZN17fastertransformer16generalLayerNormI6__halfLb1EEEvPKT_S4_S4_PS2_fiiPfS6_i)
        /*0af4*/ 	.word	0x0000001e


	//----- nvinfo : EIATTR_FRAME_SIZE
	.align		4
.L_486:
        /*0af8*/ 	.byte	0x04, 0x11
        /*0afa*/ 	.short	(.L_488 - .L_487)
	.align		4
.L_487:
        /*0afc*/ 	.word	index@($__internal_0_$__cuda_sm20_div_rn_f64_full)
        /*0b00*/ 	.word	0x00000000


	//----- nvinfo : EIATTR_FRAME_SIZE
	.align		4
.L_488:
        /*0b04*/ 	.byte	0x04, 0x11
        /*0b06*/ 	.short	(.L_490 - .L_489)
	.align		4
.L_489:
        /*0b08*/ 	.word	index@(_ZN17fastertransformer16generalLayerNormI6__halfLb1EEEvPKT_S4_S4_PS2_fiiPfS6_i)
        /*0b0c*/ 	.word	0x00000000


	//----- nvinfo : EIATTR_REGCOUNT
	.align		4
.L_490:
        /*0b10*/ 	.byte	0x04, 0x2f
        /*0b12*/ 	.short	(.L_492 - .L_491)
	.align		4
.L_491:
        /*0b14*/ 	.word	index@(_ZN17fastertransformer16generalLayerNormI6__halfLb0EEEvPKT_S4_S4_PS2_fiiPfS6_i)
        /*0b18*/ 	.word	0x00000018


	//----- nvinfo : EIATTR_FRAME_SIZE
	.align		4
.L_492:
        /*0b1c*/ 	.byte	0x04, 0x11
        /*0b1e*/ 	.short	(.L_494 - .L_493)
	.align		4
.L_493:
        /*0b20*/ 	.word	index@(_ZN17fastertransformer16generalLayerNormI6__halfLb0EEEvPKT_S4_S4_PS2_fiiPfS6_i)
        /*0b24*/ 	.word	0x00000000


	//----- nvinfo : EIATTR_REGCOUNT
	.align		4
.L_494:
        /*0b28*/ 	.byte	0x04, 0x2f
        /*0b2a*/ 	.short	(.L_496 - .L_495)
	.align		4
.L_495:
        /*0b2c*/ 	.word	index@(_ZN17fastertransformer18generalT5LayerNormIfEEvPKT_S3_PS1_fii)
        /*0b30*/ 	.word	0x00000016


	//----- nvinfo : EIATTR_FRAME_SIZE
	.align		4
.L_496:
        /*0b34*/ 	.byte	0x04, 0x11
        /*0b36*/ 	.short	(.L_498 - .L_497)
	.align		4
.L_497:
        /*0b38*/ 	.word	index@(_ZN17fastertransformer18generalT5LayerNormIfEEvPKT_S3_PS1_fii)
        /*0b3c*/ 	.word	0x00000000


	//----- nvinfo : EIATTR_REGCOUNT
	.align		4
.L_498:
        /*0b40*/ 	.byte	0x04, 0x2f
        /*0b42*/ 	.short	(.L_500 - .L_499)
	.align		4
.L_499:
        /*0b44*/ 	.word	index@(_ZN17fastertransformer18generalT5LayerNormI6__halfEEvPKT_S4_PS2_fii)
        /*0b48*/ 	.word	0x00000014


	//----- nvinfo : EIATTR_FRAME_SIZE
	.align		4
.L_500:
        /*0b4c*/ 	.byte	0x04, 0x11
        /*0b4e*/ 	.short	(.L_502 - .L_501)
	.align		4
.L_501:
        /*0b50*/ 	.word	index@(_ZN17fastertransformer18generalT5LayerNormI6__halfEEvPKT_S4_PS2_fii)
        /*0b54*/ 	.word	0x00000000


	//----- nvinfo : EIATTR_REGCOUNT
	.align		4
.L_502:
        /*0b58*/ 	.byte	0x04, 0x2f
        /*0b5a*/ 	.short	(.L_504 - .L_503)
	.align		4
.L_503:
        /*0b5c*/ 	.word	index@(_ZN17fastertransformer28layernorm_shift_partition_v2I7__half2EEvPT_PKS2_S5_S5_fiiiiii)
        /*0b60*/ 	.word	0x00000020


	//----- nvinfo : EIATTR_FRAME_SIZE
	.align		4
.L_504:
        /*0b64*/ 	.byte	0x04, 0x11
        /*0b66*/ 	.short	(.L_506 - .L_505)
	.align		4
.L_505:
        /*0b68*/ 	.word	index@(_ZN17fastertransformer28layernorm_shift_partition_v2I7__half2EEvPT_PKS2_S5_S5_fiiiiii)
        /*0b6c*/ 	.word	0x00000000


	//----- nvinfo : EIATTR_REGCOUNT
	.align		4
.L_506:
        /*0b70*/ 	.byte	0x04, 0x2f
        /*0b72*/ 	.short	(.L_508 - .L_507)
	.align		4
.L_507:
        /*0b74*/ 	.word	index@(_ZN17fastertransformer25layernorm_shift_partitionI7__half2EEvPT_PKS2_S5_S5_fiiiiii)
        /*0b78*/ 	.word	0x0000001a


	//----- nvinfo : EIATTR_FRAME_SIZE
	.align		4
.L_508:
        /*0b7c*/ 	.byte	0x04, 0x11
        /*0b7e*/ 	.short	(.L_510 - .L_509)
	.align		4
.L_509:
        /*0b80*/ 	.word	index@(_ZN17fastertransformer25layernorm_shift_partitionI7__half2EEvPT_PKS2_S5_S5_fiiiiii)
        /*0b84*/ 	.word	0x00000000


	//----- nvinfo : EIATTR_REGCOUNT
	.align		4
.L_510:
        /*0b88*/ 	.byte	0x04, 0x2f
        /*0b8a*/ 	.short	(.L_512 - .L_511)
	.align		4
.L_511:
        /*0b8c*/ 	.word	index@(_ZN17fastertransformer21add_bias_layernorm_v2IfEEvPT_PKS1_S4_S4_fi)
        /*0b90*/ 	.word	0x00000020


	//----- nvinfo : EIATTR_FRAME_SIZE
	.align		4
.L_512:
        /*0b94*/ 	.byte	0x04, 0x11
        /*0b96*/ 	.short	(.L_514 - .L_513)
	.align		4
.L_513:
        /*0b98*/ 	.word	index@(_ZN17fastertransformer21add_bias_layernorm_v2IfEEvPT_PKS1_S4_S4_fi)
        /*0b9c*/ 	.word	0x00000000


	//----- nvinfo : EIATTR_REGCOUNT
	.align		4
.L_514:
        /*0ba0*/ 	.byte	0x04, 0x2f
        /*0ba2*/ 	.short	(.L_516 - .L_515)
	.align		4
.L_515:
        /*0ba4*/ 	.word	index@(_ZN17fastertransformer18add_bias_layernormIfEEvPT_PKS1_S4_S4_fi)
        /*0ba8*/ 	.word	0x00000012


	//----- nvinfo : EIATTR_FRAME_SIZE
	.align		4
.L_516:
        /*0bac*/ 	.byte	0x04, 0x11
        /*0bae*/ 	.short	(.L_518 - .L_517)
	.align		4
.L_517:
        /*0bb0*/ 	.word	index@(_ZN17fastertransformer18add_bias_layernormIfEEvPT_PKS1_S4_S4_fi)
        /*0bb4*/ 	.word	0x00000000


	//----- nvinfo : EIATTR_REGCOUNT
	.align		4
.L_518:
        /*0bb8*/ 	.byte	0x04, 0x2f
        /*0bba*/ 	.short	(.L_520 - .L_519)
	.align		4
.L_519:
        /*0bbc*/ 	.word	index@(_ZN17fastertransformer21add_bias_layernorm_v2I6__halfEEvPT_PKS2_S5_S5_fi)
        /*0bc0*/ 	.word	0x00000020


	//----- nvinfo : EIATTR_FRAME_SIZE
	.align		4
.L_520:
        /*0bc4*/ 	.byte	0x04, 0x11
        /*0bc6*/ 	.short	(.L_522 - .L_521)
	.align		4
.L_521:
        /*0bc8*/ 	.word	index@(_ZN17fastertransformer21add_bias_layernorm_v2I6__halfEEvPT_PKS2_S5_S5_fi)
        /*0bcc*/ 	.word	0x00000000


	//----- nvinfo : EIATTR_REGCOUNT
	.align		4
.L_522:
        /*0bd0*/ 	.byte	0x04, 0x2f
        /*0bd2*/ 	.short	(.L_524 - .L_523)
	.align		4
.L_523:
        /*0bd4*/ 	.word	index@(_ZN17fastertransformer18add_bias_layernormI6__halfEEvPT_PKS2_S5_S5_fi)
        /*0bd8*/ 	.word	0x00000012


	//----- nvinfo : EIATTR_FRAME_SIZE
	.align		4
.L_524:
        /*0bdc*/ 	.byte	0x04, 0x11
        /*0bde*/ 	.short	(.L_526 - .L_525)
	.align		4
.L_525:
        /*0be0*/ 	.word	index@(_ZN17fastertransformer18add_bias_layernormI6__halfEEvPT_PKS2_S5_S5_fi)
        /*0be4*/ 	.word	0x00000000


	//----- nvinfo : EIATTR_REGCOUNT
	.align		4
.L_526:
        /*0be8*/ 	.byte	0x04, 0x2f
        /*0bea*/ 	.short	(.L_528 - .L_527)
	.align		4
.L_527:
        /*0bec*/ 	.word	index@(_ZN17fastertransformer18merge_layernorm_v2IfEEvPT_PKS1_S4_S4_fiiii)
        /*0bf0*/ 	.word	0x00000022


	//----- nvinfo : EIATTR_FRAME_SIZE
	.align		4
.L_528:
        /*0bf4*/ 	.byte	0x04, 0x11
        /*0bf6*/ 	.short	(.L_530 - .L_529)
	.align		4
.L_529:
        /*0bf8*/ 	.word	index@(_ZN17fastertransformer18merge_layernorm_v2IfEEvPT_PKS1_S4_S4_fiiii)
        /*0bfc*/ 	.word	0x00000000


	//----- nvinfo : EIATTR_REGCOUNT
	.align		4
.L_530:
        /*0c00*/ 	.byte	0x04, 0x2f
        /*0c02*/ 	.short	(.L_532 - .L_531)
	.align		4
.L_531:
        /*0c04*/ 	.word	index@(_ZN17fastertransformer18merge_layernorm_v2I6__halfEEvPT_PKS2_S5_S5_fiiii)
        /*0c08*/ 	.word	0x00000020


	//----- nvinfo : EIATTR_FRAME_SIZE
	.align		4
.L_532:
        /*0c0c*/ 	.byte	0x04, 0x11
        /*0c0e*/ 	.short	(.L_534 - .L_533)
	.align		4
.L_533:
        /*0c10*/ 	.word	index@(_ZN17fastertransformer18merge_layernorm_v2I6__halfEEvPT_PKS2_S5_S5_fiiii)
        /*0c14*/ 	.word	0x00000000


	//----- nvinfo : EIATTR_REGCOUNT
	.align		4
.L_534:
        /*0c18*/ 	.byte	0x04, 0x2f
        /*0c1a*/ 	.short	(.L_536 - .L_535)
	.align		4
.L_535:
        /*0c1c*/ 	.word	index@(_ZN17fastertransformer29add_bias_layernorm_add_res_e2ILi1EEEvP7__half2PKS1_S4_S4_S4_fi)
        /*0c20*/ 	.word	0x00000016


	//----- nvinfo : EIATTR_FRAME_SIZE
	.align		4
.L_536:
        /*0c24*/ 	.byte	0x04, 0x11
        /*0c26*/ 	.short	(.L_538 - .L_537)
	.align		4
.L_537:
        /*0c28*/ 	.word	index@(_ZN17fastertransformer29add_bias_layernorm_add_res_e2ILi1EEEvP7__half2PKS1_S4_S4_S4_fi)
        /*0c2c*/ 	.word	0x00000000


	//----- nvinfo : EIATTR_REGCOUNT
	.align		4
.L_538:
        /*0c30*/ 	.byte	0x04, 0x2f
        /*0c32*/ 	.short	(.L_540 - .L_539)
	.align		4
.L_539:
        /*0c34*/ 	.word	index@(_ZN17fastertransformer29add_bias_layernorm_add_res_e2ILi1EEEvP6float2PKS1_S4_S4_S4_fi)
        /*0c38*/ 	.word	0x00000017


	//----- nvinfo : EIATTR_FRAME_SIZE
	.align		4
.L_540:
        /*0c3c*/ 	.byte	0x04, 0x11
        /*0c3e*/ 	.short	(.L_542 - .L_541)
	.align		4
.L_541:
        /*0c40*/ 	.word	index@(_ZN17fastertransformer29add_bias_layernorm_add_res_e2ILi1EEEvP6float2PKS1_S4_S4_S4_fi)
        /*0c44*/ 	.word	0x00000000


	//----- nvinfo : EIATTR_REGCOUNT
	.align		4
.L_542:
        /*0c48*/ 	.byte	0x04, 0x2f
        /*0c4a*/ 	.short	(.L_544 - .L_543)
	.align		4
.L_543:
        /*0c4c*/ 	.word	index@(_ZN17fastertransformer26add_bias_layernorm_add_resI6__halfLi1EEEvPT_PKS2_S5_S5_S5_fi)
        /*0c50*/ 	.word	0x00000017


	//----- nvinfo : EIATTR_FRAME_SIZE
	.align		4
.L_544:
        /*0c54*/ 	.byte	0x04, 0x11
        /*0c56*/ 	.short	(.L_546 - .L_545)
	.align		4
.L_545:
        /*0c58*/ 	.word	index@(_ZN17fastertransformer26add_bias_layernorm_add_resI6__halfLi1EEEvPT_PKS2_S5_S5_S5_fi)
        /*0c5c*/ 	.word	0x00000000


	//----- nvinfo : EIATTR_REGCOUNT
	.align		4
.L_546:
        /*0c60*/ 	.byte	0x04, 0x2f
        /*0c62*/ 	.short	(.L_548 - .L_547)
	.align		4
.L_547:
        /*0c64*/ 	.word	index@(_ZN17fastertransformer26add_bias_layernorm_add_resIfLi1EEEvPT_PKS1_S4_S4_S4_fi)
        /*0c68*/ 	.word	0x00000013


	//----- nvinfo : EIATTR_FRAME_SIZE
	.align		4
.L_548:
        /*0c6c*/ 	.byte	0x04, 0x11
        /*0c6e*/ 	.short	(.L_550 - .L_549)
	.align		4
.L_549:
        /*0c70*/ 	.word	index@(_ZN17fastertransformer26add_bias_layernorm_add_resIfLi1EEEvPT_PKS1_S4_S4_S4_fi)
        /*0c74*/ 	.word	0x00000000


	//----- nvinfo : EIATTR_REGCOUNT
	.align		4
.L_550:
        /*0c78*/ 	.byte	0x04, 0x2f
        /*0c7a*/ 	.short	(.L_552 - .L_551)
	.align		4
.L_551:
        /*0c7c*/ 	.word	index@(_ZN17fastertransformer29add_bias_layernorm_add_res_e2ILi2EEEvP7__half2PKS1_S4_S4_S4_fi)
        /*0c80*/ 	.word	0x00000019


	//----- nvinfo : EIATTR_FRAME_SIZE
	.align		4
.L_552:
        /*0c84*/ 	.byte	0x04, 0x11
        /*0c86*/ 	.short	(.L_554 - .L_553)
	.align		4
.L_553:
        /*0c88*/ 	.word	index@(_ZN17fastertransformer29add_bias_layernorm_add_res_e2ILi2EEEvP7__half2PKS1_S4_S4_S4_fi)
        /*0c8c*/ 	.word	0x00000000


	//----- nvinfo : EIATTR_REGCOUNT
	.align		4
.L_554:
        /*0c90*/ 	.byte	0x04, 0x2f
        /*0c92*/ 	.short	(.L_556 - .L_555)
	.align		4
.L_555:
        /*0c94*/ 	.word	index@(_ZN17fastertransformer29add_bias_layernorm_add_res_e2ILi2EEEvP6float2PKS1_S4_S4_S4_fi)
        /*0c98*/ 	.word	0x0000001a


	//----- nvinfo : EIATTR_FRAME_SIZE
	.align		4
.L_556:
        /*0c9c*/ 	.byte	0x04, 0x11
        /*0c9e*/ 	.short	(.L_558 - .L_557)
	.align		4
.L_557:
        /*0ca0*/ 	.word	index@(_ZN17fastertransformer29add_bias_layernorm_add_res_e2ILi2EEEvP6float2PKS1_S4_S4_S4_fi)
        /*0ca4*/ 	.word	0x00000000


	//----- nvinfo : EIATTR_REGCOUNT
	.align		4
.L_558:
        /*0ca8*/ 	.byte	0x04, 0x2f
        /*0caa*/ 	.short	(.L_560 - .L_559)
	.align		4
.L_559:
        /*0cac*/ 	.word	index@(_ZN17fastertransformer26add_bias_layernorm_add_resI6__halfLi2EEEvPT_PKS2_S5_S5_S5_fi)
        /*0cb0*/ 	.word	0x00000018


	//----- nvinfo : EIATTR_FRAME_SIZE
	.align		4
.L_560:
        /*0cb4*/ 	.byte	0x04, 0x11
        /*0cb6*/ 	.short	(.L_562 - .L_561)
	.align		4
.L_561:
        /*0cb8*/ 	.word	index@(_ZN17fastertransformer26add_bias_layernorm_add_resI6__halfLi2EEEvPT_PKS2_S5_S5_S5_fi)
        /*0cbc*/ 	.word	0x00000000


	//----- nvinfo : EIATTR_REGCOUNT
	.align		4
.L_562:
        /*0cc0*/ 	.byte	0x04, 0x2f
        /*0cc2*/ 	.short	(.L_564 - .L_563)
	.align		4
.L_563:
        /*0cc4*/ 	.word	index@(_ZN17fastertransformer26add_bias_layernorm_add_resIfLi2EEEvPT_PKS1_S4_S4_S4_fi)
        /*0cc8*/ 	.word	0x00000018


	//----- nvinfo : EIATTR_FRAME_SIZE
	.align		4
.L_564:
        /*0ccc*/ 	.byte	0x04, 0x11
        /*0cce*/ 	.short	(.L_566 - .L_565)
	.align		4
.L_565:
        /*0cd0*/ 	.word	index@(_ZN17fastertransformer26add_bias_layernorm_add_resIfLi2EEEvPT_PKS1_S4_S4_S4_fi)
        /*0cd4*/ 	.word	0x00000000


	//----- nvinfo : EIATTR_REGCOUNT
	.align		4
.L_566:
        /*0cd8*/ 	.byte	0x04, 0x2f
        /*0cda*/ 	.short	(.L_568 - .L_567)
	.align		4
.L_567:
        /*0cdc*/ 	.word	index@(_ZN17fastertransformer29add_bias_layernorm_add_res_e2ILi4EEEvP7__half2PKS1_S4_S4_S4_fi)
        /*0ce0*/ 	.word	0x00000020


	//----- nvinfo : EIATTR_FRAME_SIZE
	.align		4
.L_568:
        /*0ce4*/ 	.byte	0x04, 0x11
        /*0ce6*/ 	.short	(.L_570 - .L_569)
	.align		4
.L_569:
        /*0ce8*/ 	.word	index@(_ZN17fastertransformer29add_bias_layernorm_add_res_e2ILi4EEEvP7__half2PKS1_S4_S4_S4_fi)
        /*0cec*/ 	.word	0x00000000


	//----- nvinfo : EIATTR_REGCOUNT
	.align		4
.L_570:
        /*0cf0*/ 	.byte	0x04, 0x2f
        /*0cf2*/ 	.short	(.L_572 - .L_571)
	.align		4
.L_571:
        /*0cf4*/ 	.word	index@(_ZN17fastertransformer29add_bias_layernorm_add_res_e2ILi4EEEvP6float2PKS1_S4_S4_S4_fi)
        /*0cf8*/ 	.word	0x00000020


	//----- nvinfo : EIATTR_FRAME_SIZE
	.align		4
.L_572:
        /*0cfc*/ 	.byte	0x04, 0x11
        /*0cfe*/ 	.short	(.L_574 - .L_573)
	.align		4
.L_573:
        /*0d00*/ 	.word	index@(_ZN17fastertransformer29add_bias_layernorm_add_res_e2ILi4EEEvP6float2PKS1_S4_S4_S4_fi)
        /*0d04*/ 	.word	0x00000000


	//----- nvinfo : EIATTR_REGCOUNT
	.align		4
.L_574:
        /*0d08*/ 	.byte	0x04, 0x2f
        /*0d0a*/ 	.short	(.L_576 - .L_575)
	.align		4
.L_575:
        /*0d0c*/ 	.word	index@(_ZN17fastertransformer26add_bias_layernorm_add_resI6__halfLi4EEEvPT_PKS2_S5_S5_S5_fi)
        /*0d10*/ 	.word	0x00000020


	//----- nvinfo : EIATTR_FRAME_SIZE
	.align		4
.L_576:
        /*0d14*/ 	.byte	0x04, 0x11
        /*0d16*/ 	.short	(.L_578 - .L_577)
	.align		4
.L_577:
        /*0d18*/ 	.word	index@(_ZN17fastertransformer26add_bias_layernorm_add_resI6__halfLi4EEEvPT_PKS2_S5_S5_S5_fi)
        /*0d1c*/ 	.word	0x00000000


	//----- nvinfo : EIATTR_REGCOUNT
	.align		4
.L_578:
        /*0d20*/ 	.byte	0x04, 0x2f
        /*0d22*/ 	.short	(.L_580 - .L_579)
	.align		4
.L_579:
        /*0d24*/ 	.word	index@(_ZN17fastertransformer26add_bias_layernorm_add_resIfLi4EEEvPT_PKS1_S4_S4_S4_fi)
        /*0d28*/ 	.word	0x00000020


	//----- nvinfo : EIATTR_FRAME_SIZE
	.align		4
.L_580:
        /*0d2c*/ 	.byte	0x04, 0x11
        /*0d2e*/ 	.short	(.L_582 - .L_581)
	.align		4
.L_581:
        /*0d30*/ 	.word	index@(_ZN17fastertransformer26add_bias_layernorm_add_resIfLi4EEEvPT_PKS1_S4_S4_S4_fi)
        /*0d34*/ 	.word	0x00000000


	//----- nvinfo : EIATTR_REGCOUNT
	.align		4
.L_582:
        /*0d38*/ 	.byte	0x04, 0x2f
        /*0d3a*/ 	.short	(.L_584 - .L_583)
	.align		4
.L_583:
        /*0d3c*/ 	.word	index@(_ZN17fastertransformer29add_bias_layernorm_add_res_e2ILi8EEEvP7__half2PKS1_S4_S4_S4_fi)
        /*0d40*/ 	.word	0x00000028


	//----- nvinfo : EIATTR_FRAME_SIZE
	.align		4
.L_584:
        /*0d44*/ 	.byte	0x04, 0x11
        /*0d46*/ 	.short	(.L_586 - .L_585)
	.align		4
.L_585:
        /*0d48*/ 	.word	index@(_ZN17fastertransformer29add_bias_layernorm_add_res_e2ILi8EEEvP7__half2PKS1_S4_S4_S4_fi)
        /*0d4c*/ 	.word	0x00000000


	//----- nvinfo : EIATTR_REGCOUNT
	.align		4
.L_586:
        /*0d50*/ 	.byte	0x04, 0x2f
        /*0d52*/ 	.short	(.L_588 - .L_587)
	.align		4
.L_587:
        /*0d54*/ 	.word	index@(_ZN17fastertransformer29add_bias_layernorm_add_res_e2ILi8EEEvP6float2PKS1_S4_S4_S4_fi)
        /*0d58*/ 	.word	0x0000002e


	//----- nvinfo : EIATTR_FRAME_SIZE
	.align		4
.L_588:
        /*0d5c*/ 	.byte	0x04, 0x11
        /*0d5e*/ 	.short	(.L_590 - .L_589)
	.align		4
.L_589:
        /*0d60*/ 	.word	index@(_ZN17fastertransformer29add_bias_layernorm_add_res_e2ILi8EEEvP6float2PKS1_S4_S4_S4_fi)
        /*0d64*/ 	.word	0x00000000


	//----- nvinfo : EIATTR_REGCOUNT
	.align		4
.L_590:
        /*0d68*/ 	.byte	0x04, 0x2f
        /*0d6a*/ 	.short	(.L_592 - .L_591)
	.align		4
.L_591:
        /*0d6c*/ 	.word	index@(_ZN17fastertransformer26add_bias_layernorm_add_resI6__halfLi8EEEvPT_PKS2_S5_S5_S5_fi)
        /*0d70*/ 	.word	0x0000002a


	//----- nvinfo : EIATTR_FRAME_SIZE
	.align		4
.L_592:
        /*0d74*/ 	.byte	0x04, 0x11
        /*0d76*/ 	.short	(.L_594 - .L_593)
	.align		4
.L_593:
        /*0d78*/ 	.word	index@(_ZN17fastertransformer26add_bias_layernorm_add_resI6__halfLi8EEEvPT_PKS2_S5_S5_S5_fi)
        /*0d7c*/ 	.word	0x00000000


	//----- nvinfo : EIATTR_REGCOUNT
	.align		4
.L_594:
        /*0d80*/ 	.byte	0x04, 0x2f
        /*0d82*/ 	.short	(.L_596 - .L_595)
	.align		4
.L_595:
        /*0d84*/ 	.word	index@(_ZN17fastertransformer26add_bias_layernorm_add_resIfLi8EEEvPT_PKS1_S4_S4_S4_fi)
        /*0d88*/ 	.word	0x00000020


	//----- nvinfo : EIATTR_FRAME_SIZE
	.align		4
.L_596:
        /*0d8c*/ 	.byte	0x04, 0x11
        /*0d8e*/ 	.short	(.L_598 - .L_597)
	.align		4
.L_597:
        /*0d90*/ 	.word	index@(_ZN17fastertransformer26add_bias_layernorm_add_resIfLi8EEEvPT_PKS1_S4_S4_S4_fi)
        /*0d94*/ 	.word	0x00000000


	//----- nvinfo : EIATTR_REGCOUNT
	.align		4
.L_598:
        /*0d98*/ 	.byte	0x04, 0x2f
        /*0d9a*/ 	.short	(.L_600 - .L_599)
	.align		4
.L_599:
        /*0d9c*/ 	.word	index@(_ZN17fastertransformer29add_bias_layernorm_add_res_e2ILi16EEEvP7__half2PKS1_S4_S4_S4_fi)
        /*0da0*/ 	.word	0x00000030


	//----- nvinfo : EIATTR_FRAME_SIZE
	.align		4
.L_600:
        /*0da4*/ 	.byte	0x04, 0x11
        /*0da6*/ 	.short	(.L_602 - .L_601)
	.align		4
.L_601:
        /*0da8*/ 	.word	index@(_ZN17fastertransformer29add_bias_layernorm_add_res_e2ILi16EEEvP7__half2PKS1_S4_S4_S4_fi)
        /*0dac*/ 	.word	0x00000000


	//----- nvinfo : EIATTR_REGCOUNT
	.align		4
.L_602:
        /*0db0*/ 	.byte	0x04, 0x2f
        /*0db2*/ 	.short	(.L_604 - .L_603)
	.align		4
.L_603:
        /*0db4*/ 	.word	index@(_ZN17fastertransformer29add_bias_layernorm_add_res_e2ILi16EEEvP6float2PKS1_S4_S4_S4_fi)
        /*0db8*/ 	.word	0x00000044


	//----- nvinfo : EIATTR_FRAME_SIZE
	.align		4
.L_604:
        /*0dbc*/ 	.byte	0x04, 0x11
        /*0dbe*/ 	.short	(.L_606 - .L_605)
	.align		4
.L_605:
        /*0dc0*/ 	.word	index@(_ZN17fastertransformer29add_bias_layernorm_add_res_e2ILi16EEEvP6float2PKS1_S4_S4_S4_fi)
        /*0dc4*/ 	.word	0x00000000


	//----- nvinfo : EIATTR_REGCOUNT
	.align		4
.L_606:
        /*0dc8*/ 	.byte	0x04, 0x2f
        /*0dca*/ 	.short	(.L_608 - .L_607)
	.align		4
.L_607:
        /*0dcc*/ 	.word	index@(_ZN17fastertransformer26add_bias_layernorm_add_resI6__halfLi16EEEvPT_PKS2_S5_S5_S5_fi)
        /*0dd0*/ 	.word	0x0000003c


	//----- nvinfo : EIATTR_FRAME_SIZE
	.align		4
.L_608:
        /*0dd4*/ 	.byte	0x04, 0x11
        /*0dd6*/ 	.short	(.L_610 - .L_609)
	.align		4
.L_609:
        /*0dd8*/ 	.word	index@(_ZN17fastertransformer26add_bias_layernorm_add_resI6__halfLi16EEEvPT_PKS2_S5_S5_S5_fi)
        /*0ddc*/ 	.word	0x00000000


	//----- nvinfo : EIATTR_REGCOUNT
	.align		4
.L_610:
        /*0de0*/ 	.byte	0x04, 0x2f
        /*0de2*/ 	.short	(.L_612 - .L_611)
	.align		4
.L_611:
        /*0de4*/ 	.word	index@(_ZN17fastertransformer26add_bias_layernorm_add_resIfLi16EEEvPT_PKS1_S4_S4_S4_fi)
        /*0de8*/ 	.word	0x00000038


	//----- nvinfo : EIATTR_FRAME_SIZE
	.align		4
.L_612:
        /*0dec*/ 	.byte	0x04, 0x11
        /*0dee*/ 	.short	(.L_614 - .L_613)
	.align		4
.L_613:
        /*0df0*/ 	.word	index@(_ZN17fastertransformer26add_bias_layernorm_add_resIfLi16EEEvPT_PKS1_S4_S4_S4_fi)
        /*0df4*/ 	.word	0x00000000


	//----- nvinfo : EIATTR_REGCOUNT
	.align		4
.L_614:
        /*0df8*/ 	.byte	0x04, 0x2f
        /*0dfa*/ 	.short	(.L_616 - .L_615)
	.align		4
.L_615:
        /*0dfc*/ 	.word	index@(_ZN17fastertransformer29add_bias_layernorm_add_res_e2ILi32EEEvP7__half2PKS1_S4_S4_S4_fi)
        /*0e00*/ 	.word	0x0000005c


	//----- nvinfo : EIATTR_FRAME_SIZE
	.align		4
.L_616:
        /*0e04*/ 	.byte	0x04, 0x11
        /*0e06*/ 	.short	(.L_618 - .L_617)
	.align		4
.L_617:
        /*0e08*/ 	.word	index@(_ZN17fastertransformer29add_bias_layernorm_add_res_e2ILi32EEEvP7__half2PKS1_S4_S4_S4_fi)
        /*0e0c*/ 	.word	0x00000000


	//----- nvinfo : EIATTR_REGCOUNT
	.align		4
.L_618:
        /*0e10*/ 	.byte	0x04, 0x2f
        /*0e12*/ 	.short	(.L_620 - .L_619)
	.align		4
.L_619:
        /*0e14*/ 	.word	index@(_ZN17fastertransformer29add_bias_layernorm_add_res_e2ILi32EEEvP6float2PKS1_S4_S4_S4_fi)
        /*0e18*/ 	.word	0x00000068


	//----- nvinfo : EIATTR_FRAME_SIZE
	.align		4
.L_620:
        /*0e1c*/ 	.byte	0x04, 0x11
        /*0e1e*/ 	.short	(.L_622 - .L_621)
	.align		4
.L_621:
        /*0e20*/ 	.word	index@(_ZN17fastertransformer29add_bias_layernorm_add_res_e2ILi32EEEvP6float2PKS1_S4_S4_S4_fi)
        /*0e24*/ 	.word	0x00000000


	//----- nvinfo : EIATTR_REGCOUNT
	.align		4
.L_622:
        /*0e28*/ 	.byte	0x04, 0x2f
        /*0e2a*/ 	.short	(.L_624 - .L_623)
	.align		4
.L_623:
        /*0e2c*/ 	.word	index@(_ZN17fastertransformer26add_bias_layernorm_add_resI6__halfLi32EEEvPT_PKS2_S5_S5_S5_fi)
        /*0e30*/ 	.word	0x0000005e


	//----- nvinfo : EIATTR_FRAME_SIZE
	.align		4
.L_624:
        /*0e34*/ 	.byte	0x04, 0x11
        /*0e36*/ 	.short	(.L_626 - .L_625)
	.align		4
.L_625:
        /*0e38*/ 	.word	index@(_ZN17fastertransformer26add_bias_layernorm_add_resI6__halfLi32EEEvPT_PKS2_S5_S5_S5_fi)
        /*0e3c*/ 	.word	0x00000000


	//----- nvinfo : EIATTR_REGCOUNT
	.align		4
.L_626:
        /*0e40*/ 	.byte	0x04, 0x2f
        /*0e42*/ 	.short	(.L_628 - .L_627)
	.align		4
.L_627:
        /*0e44*/ 	.word	index@(_ZN17fastertransformer26add_bias_layernorm_add_resIfLi32EEEvPT_PKS1_S4_S4_S4_fi)
        /*0e48*/ 	.word	0x00000080


	//----- nvinfo : EIATTR_FRAME_SIZE
	.align		4
.L_628:
        /*0e4c*/ 	.byte	0x04, 0x11
        /*0e4e*/ 	.short	(.L_630 - .L_629)
	.align		4
.L_629:
        /*0e50*/ 	.word	index@(_ZN17fastertransformer26add_bias_layernorm_add_resIfLi32EEEvPT_PKS1_S4_S4_S4_fi)
        /*0e54*/ 	.word	0x00000000


	//----- nvinfo : EIATTR_MIN_STACK_SIZE
	.align		4
.L_630:
        /*0e58*/ 	.byte	0x04, 0x12
        /*0e5a*/ 	.short	(.L_632 - .L_631)
	.align		4
.L_631:
        /*0e5c*/ 	.word	index@(_ZN17fastertransformer26add_bias_layernorm_add_resIfLi32EEEvPT_PKS1_S4_S4_S4_fi)
        /*0e60*/ 	.word	0x00000000


	//----- nvinfo : EIATTR_MIN_STACK_SIZE
	.align		4
.L_632:
        /*0e64*/ 	.byte	0x04, 0x12
        /*0e66*/ 	.short	(.L_634 - .L_633)
	.align		4
.L_633:
        /*0e68*/ 	.word	index@(_ZN17fastertransformer26add_bias_layernorm_add_resI6__halfLi32EEEvPT_PKS2_S5_S5_S5_fi)
        /*0e6c*/ 	.word	0x00000000


	//----- nvinfo : EIATTR_MIN_STACK_SIZE
	.align		4
.L_634:
        /*0e70*/ 	.byte	0x04, 0x12
        /*0e72*/ 	.short	(.L_636 - .L_635)
	.align		4
.L_635:
        /*0e74*/ 	.word	index@(_ZN17fastertransformer29add_bias_layernorm_add_res_e2ILi32EEEvP6float2PKS1_S4_S4_S4_fi)
        /*0e78*/ 	.word	0x00000000


	//----- nvinfo : EIATTR_MIN_STACK_SIZE
	.align		4
.L_636:
        /*0e7c*/ 	.byte	0x04, 0x12
        /*0e7e*/ 	.short	(.L_638 - .L_637)
	.align		4
.L_637:
        /*0e80*/ 	.word	index@(_ZN17fastertransformer29add_bias_layernorm_add_res_e2ILi32EEEvP7__half2PKS1_S4_S4_S4_fi)
        /*0e84*/ 	.word	0x00000000


	//----- nvinfo : EIATTR_MIN_STACK_SIZE
	.align		4
.L_638:
        /*0e88*/ 	.byte	0x04, 0x12
        /*0e8a*/ 	.short	(.L_640 - .L_639)
	.align		4
.L_639:
        /*0e8c*/ 	.word	index@(_ZN17fastertransformer26add_bias_layernorm_add_resIfLi16EEEvPT_PKS1_S4_S4_S4_fi)
        /*0e90*/ 	.word	0x00000000


	//----- nvinfo : EIATTR_MIN_STACK_SIZE
	.align		4
.L_640:
        /*0e94*/ 	.byte	0x04, 0x12
        /*0e96*/ 	.short	(.L_642 - .L_641)
	.align		4
.L_641:
        /*0e98*/ 	.word	index@(_ZN17fastertransformer26add_bias_layernorm_add_resI6__halfLi16EEEvPT_PKS2_S5_S5_S5_fi)
        /*0e9c*/ 	.word	0x00000000


	//----- nvinfo : EIATTR_MIN_STACK_SIZE
	.align		4
.L_642:
        /*0ea0*/ 	.byte	0x04, 0x12
        /*0ea2*/ 	.short	(.L_644 - .L_643)
	.align		4
.L_643:
        /*0ea4*/ 	.word	index@(_ZN17fastertransformer29add_bias_layernorm_add_res_e2ILi16EEEvP6float2PKS1_S4_S4_S4_fi)
        /*0ea8*/ 	.word	0x00000000


	//----- nvinfo : EIATTR_MIN_STACK_SIZE
	.align		4
.L_644:
        /*0eac*/ 	.byte	0x04, 0x12
        /*0eae*/ 	.short	(.L_646 - .L_645)
	.align		4
.L_645:
        /*0eb0*/ 	.word	index@(_ZN17fastertransformer29add_bias_layernorm_add_res_e2ILi16EEEvP7__half2PKS1_S4_S4_S4_fi)
        /*0eb4*/ 	.word	0x00000000


	//----- nvinfo : EIATTR_MIN_STACK_SIZE
	.align		4
.L_646:
        /*0eb8*/ 	.byte	0x04, 0x12
        /*0eba*/ 	.short	(.L_648 - .L_647)
	.align		4
.L_647:
        /*0ebc*/ 	.word	index@(_ZN17fastertransformer26add_bias_layernorm_add_resIfLi8EEEvPT_PKS1_S4_S4_S4_fi)
        /*0ec0*/ 	.word	0x00000000


	//----- nvinfo : EIATTR_MIN_STACK_SIZE
	.align		4
.L_648:
        /*0ec4*/ 	.byte	0x04, 0x12
        /*0ec6*/ 	.short	(.L_650 - .L_649)
	.align		4
.L_649:
        /*0ec8*/ 	.word	index@(_ZN17fastertransformer26add_bias_layernorm_add_resI6__halfLi8EEEvPT_PKS2_S5_S5_S5_fi)
        /*0ecc*/ 	.word	0x00000000


	//----- nvinfo : EIATTR_MIN_STACK_SIZE
	.align		4
.L_650:
        /*0ed0*/ 	.byte	0x04, 0x12
        /*0ed2*/ 	.short	(.L_652 - .L_651)
	.align		4
.L_651:
        /*0ed4*/ 	.word	index@(_ZN17fastertransformer29add_bias_layernorm_add_res_e2ILi8EEEvP6float2PKS1_S4_S4_S4_fi)
        /*0ed8*/ 	.word	0x00000000


	//----- nvinfo : EIATTR_MIN_STACK_SIZE
	.align		4
.L_652:
        /*0edc*/ 	.byte	0x04, 0x12
        /*0ede*/ 	.short	(.L_654 - .L_653)
	.align		4
.L_653:
        /*0ee0*/ 	.word	index@(_ZN17fastertransformer29add_bias_layernorm_add_res_e2ILi8EEEvP7__half2PKS1_S4_S4_S4_fi)
        /*0ee4*/ 	.word	0x00000000


	//----- nvinfo : EIATTR_MIN_STACK_SIZE
	.align		4
.L_654:
        /*0ee8*/ 	.byte	0x04, 0x12
        /*0eea*/ 	.short	(.L_656 - .L_655)
	.align		4
.L_655:
        /*0eec*/ 	.word	index@(_ZN17fastertransformer26add_bias_layernorm_add_resIfLi4EEEvPT_PKS1_S4_S4_S4_fi)
        /*0ef0*/ 	.word	0x00000000


	//----- nvinfo : EIATTR_MIN_STACK_SIZE
	.align		4
.L_656:
        /*0ef4*/ 	.byte	0x04, 0x12
        /*0ef6*/ 	.short	(.L_658 - .L_657)
	.align		4
.L_657:
        /*0ef8*/ 	.word	index@(_ZN17fastertransformer26add_bias_layernorm_add_resI6__halfLi4EEEvPT_PKS2_S5_S5_S5_fi)
        /*0efc*/ 	.word	0x00000000


	//----- nvinfo : EIATTR_MIN_STACK_SIZE
	.align		4
.L_658:
        /*0f00*/ 	.byte	0x04, 0x12
        /*0f02*/ 	.short	(.L_660 - .L_659)
	.align		4
.L_659:
        /*0f04*/ 	.word	index@(_ZN17fastertransformer29add_bias_layernorm_add_res_e2ILi4EEEvP6float2PKS1_S4_S4_S4_fi)
        /*0f08*/ 	.word	0x00000000


	//----- nvinfo : EIATTR_MIN_STACK_SIZE
	.align		4
.L_660:
        /*0f0c*/ 	.byte	0x04, 0x12
        /*0f0e*/ 	.short	(.L_662 - .L_661)
	.align		4
.L_661:
        /*0f10*/ 	.word	index@(_ZN17fastertransformer29add_bias_layernorm_add_res_e2ILi4EEEvP7__half2PKS1_S4_S4_S4_fi)
        /*0f14*/ 	.word	0x00000000


	//----- nvinfo : EIATTR_MIN_STACK_SIZE
	.align		4
.L_662:
        /*0f18*/ 	.byte	0x04, 0x12
        /*0f1a*/ 	.short	(.L_664 - .L_663)
	.align		4
.L_663:
        /*0f1c*/ 	.word	index@(_ZN17fastertransformer26add_bias_layernorm_add_resIfLi2EEEvPT_PKS1_S4_S4_S4_fi)
        /*0f20*/ 	.word	0x00000000


	//----- nvinfo : EIATTR_MIN_STACK_SIZE
	.align		4
.L_664:
        /*0f24*/ 	.byte	0x04, 0x12
        /*0f26*/ 	.short	(.L_666 - .L_665)
	.align		4
.L_665:
        /*0f28*/ 	.word	index@(_ZN17fastertransformer26add_bias_layernorm_add_resI6__halfLi2EEEvPT_PKS2_S5_S5_S5_fi)
        /*0f2c*/ 	.word	0x00000000


	//----- nvinfo : EIATTR_MIN_STACK_SIZE
	.align		4
.L_666:
        /*0f30*/ 	.byte	0x04, 0x12
        /*0f32*/ 	.short	(.L_668 - .L_667)
	.align		4
.L_667:
        /*0f34*/ 	.word	index@(_ZN17fastertransformer29add_bias_layernorm_add_res_e2ILi2EEEvP6float2PKS1_S4_S4_S4_fi)
        /*0f38*/ 	.word	0x00000000


	//----- nvinfo : EIATTR_MIN_STACK_SIZE
	.align		4
.L_668:
        /*0f3c*/ 	.byte	0x04, 0x12
        /*0f3e*/ 	.short	(.L_670 - .L_669)
	.align		4
.L_669:
        /*0f40*/ 	.word	index@(_ZN17fastertransformer29add_bias_layernorm_add_res_e2ILi2EEEvP7__half2PKS1_S4_S4_S4_fi)
        /*0f44*/ 	.word	0x00000000


	//----- nvinfo : EIATTR_MIN_STACK_SIZE
	.align		4
.L_670:
        /*0f48*/ 	.byte	0x04, 0x12
        /*0f4a*/ 	.short	(.L_672 - .L_671)
	.align		4
.L_671:
        /*0f4c*/ 	.word	index@(_ZN17fastertransformer26add_bias_layernorm_add_resIfLi1EEEvPT_PKS1_S4_S4_S4_fi)
        /*0f50*/ 	.word	0x00000000


	//----- nvinfo : EIATTR_MIN_STACK_SIZE
	.align		4
.L_672:
        /*0f54*/ 	.byte	0x04, 0x12
        /*0f56*/ 	.short	(.L_674 - .L_673)
	.align		4
.L_673:
        /*0f58*/ 	.word	index@(_ZN17fastertransformer26add_bias_layernorm_add_resI6__halfLi1EEEvPT_PKS2_S5_S5_S5_fi)
        /*0f5c*/ 	.word	0x00000000


	//----- nvinfo : EIATTR_MIN_STACK_SIZE
	.align		4
.L_674:
        /*0f60*/ 	.byte	0x04, 0x12
        /*0f62*/ 	.short	(.L_676 - .L_675)
	.align		4
.L_675:
        /*0f64*/ 	.word	index@(_ZN17fastertransformer29add_bias_layernorm_add_res_e2ILi1EEEvP6float2PKS1_S4_S4_S4_fi)
        /*0f68*/ 	.word	0x00000000


	//----- nvinfo : EIATTR_MIN_STACK_SIZE
	.align		4
.L_676:
        /*0f6c*/ 	.byte	0x04, 0x12
        /*0f6e*/ 	.short	(.L_678 - .L_677)
	.align		4
.L_677:
        /*0f70*/ 	.word	index@(_ZN17fastertransformer29add_bias_layernorm_add_res_e2ILi1EEEvP7__half2PKS1_S4_S4_S4_fi)
        /*0f74*/ 	.word	0x00000000


	//----- nvinfo : EIATTR_MIN_STACK_SIZE
	.align		4
.L_678:
        /*0f78*/ 	.byte	0x04, 0x12
        /*0f7a*/ 	.short	(.L_680 - .L_679)
	.align		4
.L_679:
        /*0f7c*/ 	.word	index@(_ZN17fastertransformer18merge_layernorm_v2I6__halfEEvPT_PKS2_S5_S5_fiiii)
        /*0f80*/ 	.word	0x00000000


	//----- nvinfo : EIATTR_MIN_STACK_SIZE
	.align		4
.L_680:
        /*0f84*/ 	.byte	0x04, 0x12
        /*0f86*/ 	.short	(.L_682 - .L_681)
	.align		4
.L_681:
        /*0f88*/ 	.word	index@(_ZN17fastertransformer18merge_layernorm_v2IfEEvPT_PKS1_S4_S4_fiiii)
        /*0f8c*/ 	.word	0x00000000


	//----- nvinfo : EIATTR_MIN_STACK_SIZE
	.align		4
.L_682:
        /*0f90*/ 	.byte	0x04, 0x12
        /*0f92*/ 	.short	(.L_684 - .L_683)
	.align		4
.L_683:
        /*0f94*/ 	.word	index@(_ZN17fastertransformer18add_bias_layernormI6__halfEEvPT_PKS2_S5_S5_fi)
        /*0f98*/ 	.word	0x00000000


	//----- nvinfo : EIATTR_MIN_STACK_SIZE
	.align		4
.L_684:
        /*0f9c*/ 	.byte	0x04, 0x12
        /*0f9e*/ 	.short	(.L_686 - .L_685)
	.align		4
.L_685:
        /*0fa0*/ 	.word	index@(_ZN17fastertransformer21add_bias_layernorm_v2I6__halfEEvPT_PKS2_S5_S5_fi)
        /*0fa4*/ 	.word	0x00000000


	//----- nvinfo : EIATTR_MIN_STACK_SIZE
	.align		4
.L_686:
        /*0fa8*/ 	.byte	0x04, 0x12
        /*0faa*/ 	.short	(.L_688 - .L_687)
	.align		4
.L_687:
        /*0fac*/ 	.word	index@(_ZN17fastertransformer18add_bias_layernormIfEEvPT_PKS1_S4_S4_fi)
        /*0fb0*/ 	.word	0x00000000


	//----- nvinfo : EIATTR_MIN_STACK_SIZE
	.align		4
.L_688:
        /*0fb4*/ 	.byte	0x04, 0x12
        /*0fb6*/ 	.short	(.L_690 - .L_689)
	.align		4
.L_689:
        /*0fb8*/ 	.word	index@(_ZN17fastertransformer21add_bias_layernorm_v2IfEEvPT_PKS1_S4_S4_fi)
        /*0fbc*/ 	.word	0x00000000


	//----- nvinfo : EIATTR_MIN_STACK_SIZE
	.align		4
.L_690:
        /*0fc0*/ 	.byte	0x04, 0x12
        /*0fc2*/ 	.short	(.L_692 - .L_691)
	.align		4
.L_691:
        /*0fc4*/ 	.word	index@(_ZN17fastertransformer25layernorm_shift_partitionI7__half2EEvPT_PKS2_S5_S5_fiiiiii)
        /*0fc8*/ 	.word	0x00000000


	//----- nvinfo : EIATTR_MIN_STACK_SIZE
	.align		4
.L_692:
        /*0fcc*/ 	.byte	0x04, 0x12
        /*0fce*/ 	.short	(.L_694 - .L_693)
	.align		4
.L_693:
        /*0fd0*/ 	.word	index@(_ZN17fastertransformer28layernorm_shift_partition_v2I7__half2EEvPT_PKS2_S5_S5_fiiiiii)
        /*0fd4*/ 	.word	0x00000000


	//----- nvinfo : EIATTR_MIN_STACK_SIZE
	.align		4
.L_694:
        /*0fd8*/ 	.byte	0x04, 0x12
        /*0fda*/ 	.short	(.L_696 - .L_695)
	.align		4
.L_695:
        /*0fdc*/ 	.word	index@(_ZN17fastertransformer18generalT5LayerNormI6__halfEEvPKT_S4_PS2_fii)
        /*0fe0*/ 	.word	0x00000000


	//----- nvinfo : EIATTR_MIN_STACK_SIZE
	.align		4
.L_696:
        /*0fe4*/ 	.byte	0x04, 0x12
        /*0fe6*/ 	.short	(.L_698 - .L_697)
	.align		4
.L_697:
        /*0fe8*/ 	.word	index@(_ZN17fastertransformer18generalT5LayerNormIfEEvPKT_S3_PS1_fii)
        /*0fec*/ 	.word	0x00000000


	//----- nvinfo : EIATTR_MIN_STACK_SIZE
	.align		4
.L_698:
        /*0ff0*/ 	.byte	0x04, 0x12
        /*0ff2*/ 	.short	(.L_700 - .L_699)
	.align		4
.L_699:
        /*0ff4*/ 	.word	index@(_ZN17fastertransformer16generalLayerNormI6__halfLb0EEEvPKT_S4_S4_PS2_fiiPfS6_i)
        /*0ff8*/ 	.word	0x00000000


	//----- nvinfo : EIATTR_MIN_STACK_SIZE
	.align		4
.L_700:
        /*0ffc*/ 	.byte	0x04, 0x12
        /*0ffe*/ 	.short	(.L_702 - .L_701)
	.align		4
.L_701:
        /*1000*/ 	.word	index@(_ZN17fastertransformer16generalLayerNormI6__halfLb1EEEvPKT_S4_S4_PS2_fiiPfS6_i)
        /*1004*/ 	.word	0x00000000


	//----- nvinfo : EIATTR_MIN_STACK_SIZE
	.align		4
.L_702:
        /*1008*/ 	.byte	0x04, 0x12
        /*100a*/ 	.short	(.L_704 - .L_703)
	.align		4
.L_703:
        /*100c*/ 	.word	index@(_ZN17fastertransformer16generalLayerNormIfLb0EEEvPKT_S3_S3_PS1_fiiPfS5_i)
        /*1010*/ 	.word	0x00000000


	//----- nvinfo : EIATTR_MIN_STACK_SIZE
	.align		4
.L_704:
        /*1014*/ 	.byte	0x04, 0x12
        /*1016*/ 	.short	(.L_706 - .L_705)
	.align		4
.L_705:
        /*1018*/ 	.word	index@(_ZN17fastertransformer16generalLayerNormIfLb1EEEvPKT_S3_S3_PS1_fiiPfS5_i)
        /*101c*/ 	.word	0x00000000


	//----- nvinfo : EIATTR_MIN_STACK_SIZE
	.align		4
.L_706:
        /*1020*/ 	.byte	0x04, 0x12
        /*1022*/ 	.short	(.L_708 - .L_707)
	.align		4
.L_707:
        /*1024*/ 	.word	index@(_ZN17fastertransformer29generalAddResidualT5LayerNormI6__halfEEvPKT_S4_PS2_S5_fii)
        /*1028*/ 	.word	0x00000000


	//----- nvinfo : EIATTR_MIN_STACK_SIZE
	.align		4
.L_708:
        /*102c*/ 	.byte	0x04, 0x12
        /*102e*/ 	.short	(.L_710 - .L_709)
	.align		4
.L_709:
        /*1030*/ 	.word	index@(_ZN17fastertransformer29generalAddResidualT5LayerNormIfEEvPKT_S3_PS1_S4_fii)
        /*1034*/ 	.word	0x00000000


	//----- nvinfo : EIATTR_MIN_STACK_SIZE
	.align		4
.L_710:
        /*1038*/ 	.byte	0x04, 0x12
        /*103a*/ 	.short	(.L_712 - .L_711)
	.align		4
.L_711:
        /*103c*/ 	.word	index@(_ZN17fastertransformer31generalAddBiasResidualLayerNormI6__halfLi2EEEvPKT_S4_S4_S4_S4_S4_PS2_S5_fiiPKfS7_S7_Pfi)
        /*1040*/ 	.word	0x00000000


	//----- nvinfo : EIATTR_MIN_STACK_SIZE
	.align		4
.L_712:
        /*1044*/ 	.byte	0x04, 0x12
        /*1046*/ 	.short	(.L_714 - .L_713)
	.align		4
.L_713:
        /*1048*/ 	.word	index@(_ZN17fastertransformer31generalAddBiasResidualLayerNormI6__halfLi1EEEvPKT_S4_S4_S4_S4_S4_PS2_S5_fiiPKfS7_S7_Pfi)
        /*104c*/ 	.word	0x00000000


	//----- nvinfo : EIATTR_MIN_STACK_SIZE
	.align		4
.L_714:
        /*1050*/ 	.byte	0x04, 0x12
        /*1052*/ 	.short	(.L_716 - .L_715)
	.align		4
.L_715:
        /*1054*/ 	.word	index@(_ZN17fastertransformer31generalAddBiasResidualLayerNormIfLi2EEEvPKT_S3_S3_S3_S3_S3_PS1_S4_fiiPKfS6_S6_Pfi)
        /*1058*/ 	.word	0x00000000


	//----- nvinfo : EIATTR_MIN_STACK_SIZE
	.align		4
.L_716:
        /*105c*/ 	.byte	0x04, 0x12
        /*105e*/ 	.short	(.L_718 - .L_717)
	.align		4
.L_717:
        /*1060*/ 	.word	index@(_ZN17fastertransformer31generalAddBiasResidualLayerNormIfLi1EEEvPKT_S3_S3_S3_S3_S3_PS1_S4_fiiPKfS6_S6_Pfi)
        /*1064*/ 	.word	0x00000000


	//----- nvinfo : EIATTR_MIN_STACK_SIZE
	.align		4
.L_718:
        /*1068*/ 	.byte	0x04, 0x12
        /*106a*/ 	.short	(.L_720 - .L_719)
	.align		4
.L_719:
        /*106c*/ 	.word	index@(_ZN17fastertransformer35generalAddBiasResidualLayerNormOpt2I7__half2Lb0ELb0ELi2ELb1ELi8EEEvPT_S3_PKS2_S5_S5_S5_S5_S5_fiiPKfS7_S7_Pfi)
        /*1070*/ 	.word	0x00000000


	//----- nvinfo : EIATTR_MIN_STACK_SIZE
	.align		4
.L_720:
        /*1074*/ 	.byte	0x04, 0x12
        /*1076*/ 	.short	(.L_722 - .L_721)
	.align		4
.L_721:
        /*1078*/ 	.word	index@(_ZN17fastertransformer34generalAddBiasResidualLayerNormOptI7__half2Lb0ELb0ELi2ELb1ELi8EEEvPT_S3_PKS2_S5_S5_S5_S5_S5_fiiPKfS7_S7_Pfi)
        /*107c*/ 	.word	0x00000000


	//----- nvinfo : EIATTR_MIN_STACK_SIZE
	.align		4
.L_722:
        /*1080*/ 	.byte	0x04, 0x12
        /*1082*/ 	.short	(.L_724 - .L_723)
	.align		4
.L_723:
        /*1084*/ 	.word	index@(_ZN17fastertransformer35generalAddBiasResidualLayerNormOpt2I7__half2Lb1ELb0ELi2ELb1ELi8EEEvPT_S3_PKS2_S5_S5_S5_S5_S5_fiiPKfS7_S7_Pfi)
        /*1088*/ 	.word	0x00000000


	//----- nvinfo : EIATTR_MIN_STACK_SIZE
	.align		4
.L_724:
        /*108c*/ 	.byte	0x04, 0x12
        /*108e*/ 	.short	(.L_726 - .L_725)
	.align		4
.L_725:
        /*1090*/ 	.word	index@(_ZN17fastertransformer34generalAddBiasResidualLayerNormOptI7__half2Lb1ELb0ELi2ELb1ELi8EEEvPT_S3_PKS2_S5_S5_S5_S5_S5_fiiPKfS7_S7_Pfi)
        /*1094*/ 	.word	0x00000000


	//----- nvinfo : EIATTR_MIN_STACK_SIZE
	.align		4
.L_726:
        /*1098*/ 	.byte	0x04, 0x12
        /*109a*/ 	.short	(.L_728 - .L_727)
	.align		4
.L_727:
        /*109c*/ 	.word	index@(_ZN17fastertransformer35generalAddBiasResidualLayerNormOpt2I7__half2Lb0ELb1ELi2ELb1ELi8EEEvPT_S3_PKS2_S5_S5_S5_S5_S5_fiiPKfS7_S7_Pfi)
        /*10a0*/ 	.word	0x00000000


	//----- nvinfo : EIATTR_MIN_STACK_SIZE
	.align		4
.L_728:
        /*10a4*/ 	.byte	0x04, 0x12
        /*10a6*/ 	.short	(.L_730 - .L_729)
	.align		4
.L_729:
        /*10a8*/ 	.word	index@(_ZN17fastertransformer34generalAddBiasResidualLayerNormOptI7__half2Lb0ELb1ELi2ELb1ELi8EEEvPT_S3_PKS2_S5_S5_S5_S5_S5_fiiPKfS7_S7_Pfi)
        /*10ac*/ 	.word	0x00000000


	//----- nvinfo : EIATTR_MIN_STACK_SIZE
	.align		4
.L_730:
        /*10b0*/ 	.byte	0x04, 0x12
        /*10b2*/ 	.short	(.L_732 - .L_731)
	.align		4
.L_731:
        /*10b4*/ 	.word	index@(_ZN17fastertransformer35generalAddBiasResidualLayerNormOpt2I7__half2Lb1ELb1ELi2ELb1ELi8EEEvPT_S3_PKS2_S5_S5_S5_S5_S5_fiiPKfS7_S7_Pfi)
        /*10b8*/ 	.word	0x00000000


	//----- nvinfo : EIATTR_MIN_STACK_SIZE
	.align		4
.L_732:
        /*10bc*/ 	.byte	0x04, 0x12
        /*10be*/ 	.short	(.L_734 - .L_733)
	.align		4
.L_733:
        /*10c0*/ 	.word	index@(_ZN17fastertransformer34generalAddBiasResidualLayerNormOptI7__half2Lb1ELb1ELi2ELb1ELi8EEEvPT_S3_PKS2_S5_S5_S5_S5_S5_fiiPKfS7_S7_Pfi)
        /*10c4*/ 	.word	0x00000000


	//----- nvinfo : EIATTR_MIN_STACK_SIZE
	.align		4
.L_734:
        /*10c8*/ 	.byte	0x04, 0x12
        /*10ca*/ 	.short	(.L_736 - .L_735)
	.align		4
.L_735:
        /*10cc*/ 	.word	index@(_ZN17fastertransformer35generalAddBiasResidualLayerNormOpt2I7__half2Lb0ELb0ELi1ELb1ELi8EEEvPT_S3_PKS2_S5_S5_S5_S5_S5_fiiPKfS7_S7_Pfi)
        /*10d0*/ 	.word	0x00000000


	//----- nvinfo : EIATTR_MIN_STACK_SIZE
	.align		4
.L_736:
        /*10d4*/ 	.byte	0x04, 0x12
        /*10d6*/ 	.short	(.L_738 - .L_737)
	.align		4
.L_737:
        /*10d8*/ 	.word	index@(_ZN17fastertransformer34generalAddBiasResidualLayerNormOptI7__half2Lb0ELb0ELi1ELb1ELi8EEEvPT_S3_PKS2_S5_S5_S5_S5_S5_fiiPKfS7_S7_Pfi)
        /*10dc*/ 	.word	0x00000000


	//----- nvinfo : EIATTR_MIN_STACK_SIZE
	.align		4
.L_738:
        /*10e0*/ 	.byte	0x04, 0x12
        /*10e2*/ 	.short	(.L_740 - .L_739)
	.align		4
.L_739:
        /*10e4*/ 	.word	index@(_ZN17fastertransformer35generalAddBiasResidualLayerNormOpt2I7__half2Lb1ELb0ELi1ELb1ELi8EEEvPT_S3_PKS2_S5_S5_S5_S5_S5_fiiPKfS7_S7_Pfi)
        /*10e8*/ 	.word	0x00000000


	//----- nvinfo : EIATTR_MIN_STACK_SIZE
	.align		4
.L_740:
        /*10ec*/ 	.byte	0x04, 0x12
        /*10ee*/ 	.short	(.L_742 - .L_741)
	.align		4
.L_741:
        /*10f0*/ 	.word	index@(_ZN17fastertransformer34generalAddBiasResidualLayerNormOptI7__half2Lb1ELb0ELi1ELb1ELi8EEEvPT_S3_PKS2_S5_S5_S5_S5_S5_fiiPKfS7_S7_Pfi)
        /*10f4*/ 	.word	0x00000000


	//----- nvinfo : EIATTR_MIN_STACK_SIZE
	.align		4
.L_742:
        /*10f8*/ 	.byte	0x04, 0x12
        /*10fa*/ 	.short	(.L_744 - .L_743)
	.align		4
.L_743:
        /*10fc*/ 	.word	index@(_ZN17fastertransformer35generalAddBiasResidualLayerNormOpt2I7__half2Lb0ELb1ELi1ELb1ELi8EEEvPT_S3_PKS2_S5_S5_S5_S5_S5_fiiPKfS7_S7_Pfi)
        /*1100*/ 	.word	0x00000000


	//----- nvinfo : EIATTR_MIN_STACK_SIZE
	.align		4
.L_744:
        /*1104*/ 	.byte	0x04, 0x12
        /*1106*/ 	.short	(.L_746 - .L_745)
	.align		4
.L_745:
        /*1108*/ 	.word	index@(_ZN17fastertransformer34generalAddBiasResidualLayerNormOptI7__half2Lb0ELb1ELi1ELb1ELi8EEEvPT_S3_PKS2_S5_S5_S5_S5_S5_fiiPKfS7_S7_Pfi)
        /*110c*/ 	.word	0x00000000


	//----- nvinfo : EIATTR_MIN_STACK_SIZE
	.align		4
.L_746:
        /*1110*/ 	.byte	0x04, 0x12
        /*1112*/ 	.short	(.L_748 - .L_747)
	.align		4
.L_747:
        /*1114*/ 	.word	index@(_ZN17fastertransformer35generalAddBiasResidualLayerNormOpt2I7__half2Lb1ELb1ELi1ELb1ELi8EEEvPT_S3_PKS2_S5_S5_S5_S5_S5_fiiPKfS7_S7_Pfi)
        /*1118*/ 	.word	0x00000000


	//----- nvinfo : EIATTR_MIN_STACK_SIZE
	.align		4
.L_748:
        /*111c*/ 	.byte	0x04, 0x12
        /*111e*/ 	.short	(.L_750 - .L_749)
	.align		4
.L_749:
        /*1120*/ 	.word	index@(_ZN17fastertransformer34generalAddBiasResidualLayerNormOptI7__half2Lb1ELb1ELi1ELb1ELi8EEEvPT_S3_PKS2_S5_S5_S5_S5_S5_fiiPKfS7_S7_Pfi)
        /*1124*/ 	.word	0x00000000


	//----- nvinfo : EIATTR_MIN_STACK_SIZE
	.align		4
.L_750:
        /*1128*/ 	.byte	0x04, 0x12
        /*112a*/ 	.short	(.L_752 - .L_751)
	.align		4
.L_751:
        /*112c*/ 	.word	index@(_ZN17fastertransformer35generalAddBiasResidualLayerNormOpt2I7__half2Lb0ELb0ELi2ELb1ELi4EEEvPT_S3_PKS2_S5_S5_S5_S5_S5_fiiPKfS7_S7_Pfi)
        /*1130*/ 	.word	0x00000000


	//----- nvinfo : EIATTR_MIN_STACK_SIZE
	.align		4
.L_752:
        /*1134*/ 	.byte	0x04, 0x12
        /*1136*/ 	.short	(.L_754 - .L_753)
	.align		4
.L_753:
        /*1138*/ 	.word	index@(_ZN17fastertransformer34generalAddBiasResidualLayerNormOptI7__half2Lb0ELb0ELi2ELb1ELi4EEEvPT_S3_PKS2_S5_S5_S5_S5_S5_fiiPKfS7_S7_Pfi)
        /*113c*/ 	.word	0x00000000


	//----- nvinfo : EIATTR_MIN_STACK_SIZE
	.align		4
.L_754:
        /*1140*/ 	.byte	0x04, 0x12
        /*1142*/ 	.short	(.L_756 - .L_755)
	.align		4
.L_755:
        /*1144*/ 	.word	index@(_ZN17fastertransformer35generalAddBiasResidualLayerNormOpt2I7__half2Lb1ELb0ELi2ELb1ELi4EEEvPT_S3_PKS2_S5_S5_S5_S5_S5_fiiPKfS7_S7_Pfi)
        /*1148*/ 	.word	0x00000000


	//----- nvinfo : EIATTR_MIN_STACK_SIZE
	.align		4
.L_756:
        /*114c*/ 	.byte	0x04, 0x12
        /*114e*/ 	.short	(.L_758 - .L_757)
	.align		4
.L_757:
        /*1150*/ 	.word	index@(_ZN17fastertransformer34generalAddBiasResidualLayerNormOptI7__half2Lb1ELb0ELi2ELb1ELi4EEEvPT_S3_PKS2_S5_S5_S5_S5_S5_fiiPKfS7_S7_Pfi)
        /*1154*/ 	.word	0x00000000


	//----- nvinfo : EIATTR_MIN_STACK_SIZE
	.align		4
.L_758:
        /*1158*/ 	.byte	0x04, 0x12
        /*115a*/ 	.short	(.L_760 - .L_759)
	.align		4
.L_759:
        /*115c*/ 	.word	index@(_ZN17fastertransformer35generalAddBiasResidualLayerNormOpt2I7__half2Lb0ELb1ELi2ELb1ELi4EEEvPT_S3_PKS2_S5_S5_S5_S5_S5_fiiPKfS7_S7_Pfi)
        /*1160*/ 	.word	0x00000000


	//----- nvinfo : EIATTR_MIN_STACK_SIZE
	.align		4
.L_760:
        /*1164*/ 	.byte	0x04, 0x12
        /*1166*/ 	.short	(.L_762 - .L_761)
	.align		4
.L_761:
        /*1168*/ 	.word	index@(_ZN17fastertransformer34generalAddBiasResidualLayerNormOptI7__half2Lb0ELb1ELi2ELb1ELi4EEEvPT_S3_PKS2_S5_S5_S5_S5_S5_fiiPKfS7_S7_Pfi)
        /*116c*/ 	.word	0x00000000


	//----- nvinfo : EIATTR_MIN_STACK_SIZE
	.align		4
.L_762:
        /*1170*/ 	.byte	0x04, 0x12
        /*1172*/ 	.short	(.L_764 - .L_763)
	.align		4
.L_763:
        /*1174*/ 	.word	index@(_ZN17fastertransformer35generalAddBiasResidualLayerNormOpt2I7__half2Lb1ELb1ELi2ELb1ELi4EEEvPT_S3_PKS2_S5_S5_S5_S5_S5_fiiPKfS7_S7_Pfi)
        /*1178*/ 	.word	0x00000000


	//----- nvinfo : EIATTR_MIN_STACK_SIZE
	.align		4
.L_764:
        /*117c*/ 	.byte	0x04, 0x12
        /*117e*/ 	.short	(.L_766 - .L_765)
	.align		4
.L_765:
        /*1180*/ 	.word	index@(_ZN17fastertransformer34generalAddBiasResidualLayerNormOptI7__half2Lb1ELb1ELi2ELb1ELi4EEEvPT_S3_PKS2_S5_S5_S5_S5_S5_fiiPKfS7_S7_Pfi)
        /*1184*/ 	.word	0x00000000


	//----- nvinfo : EIATTR_MIN_STACK_SIZE
	.align		4
.L_766:
        /*1188*/ 	.byte	0x04, 0x12
        /*118a*/ 	.short	(.L_768 - .L_767)
	.align		4
.L_767:
        /*118c*/ 	.word	index@(_ZN17fastertransformer35generalAddBiasResidualLayerNormOpt2I7__half2Lb0ELb0ELi1ELb1ELi4EEEvPT_S3_PKS2_S5_S5_S5_S5_S5_fiiPKfS7_S7_Pfi)
        /*1190*/ 	.word	0x00000000


	//----- nvinfo : EIATTR_MIN_STACK_SIZE
	.align		4
.L_768:
        /*1194*/ 	.byte	0x04, 0x12
        /*1196*/ 	.short	(.L_770 - .L_769)
	.align		4
.L_769:
        /*1198*/ 	.word	index@(_ZN17fastertransformer34generalAddBiasResidualLayerNormOptI7__half2Lb0ELb0ELi1ELb1ELi4EEEvPT_S3_PKS2_S5_S5_S5_S5_S5_fiiPKfS7_S7_Pfi)
        /*119c*/ 	.word	0x00000000


	//----- nvinfo : EIATTR_MIN_STACK_SIZE
	.align		4
.L_770:
        /*11a0*/ 	.byte	0x04, 0x12
        /*11a2*/ 	.short	(.L_772 - .L_771)
	.align		4
.L_771:
        /*11a4*/ 	.word	index@(_ZN17fastertransformer35generalAddBiasResidualLayerNormOpt2I7__half2Lb1ELb0ELi1ELb1ELi4EEEvPT_S3_PKS2_S5_S5_S5_S5_S5_fiiPKfS7_S7_Pfi)
        /*11a8*/ 	.word	0x00000000


	//----- nvinfo : EIATTR_MIN_STACK_SIZE
	.align		4
.L_772:
        /*11ac*/ 	.byte	0x04, 0x12
        /*11ae*/ 	.short	(.L_774 - .L_773)
	.align		4
.L_773:
        /*11b0*/ 	.word	index@(_ZN17fastertransformer34generalAddBiasResidualLayerNormOptI7__half2Lb1ELb0ELi1ELb1ELi4EEEvPT_S3_PKS2_S5_S5_S5_S5_S5_fiiPKfS7_S7_Pfi)
        /*11b4*/ 	.word	0x00000000


	//----- nvinfo : EIATTR_MIN_STACK_SIZE
	.align		4
.L_774:
        /*11b8*/ 	.byte	0x04, 0x12
        /*11ba*/ 	.short	(.L_776 - .L_775)
	.align		4
.L_775:
        /*11bc*/ 	.word	index@(_ZN17fastertransformer35generalAddBiasResidualLayerNormOpt2I7__half2Lb0ELb1ELi1ELb1ELi4EEEvPT_S3_PKS2_S5_S5_S5_S5_S5_fiiPKfS7_S7_Pfi)
        /*11c0*/ 	.word	0x00000000


	//----- nvinfo : EIATTR_MIN_STACK_SIZE
	.align		4
.L_776:
        /*11c4*/ 	.byte	0x04, 0x12
        /*11c6*/ 	.short	(.L_778 - .L_777)
	.align		4
.L_777:
        /*11c8*/ 	.word	index@(_ZN17fastertransformer34generalAddBiasResidualLayerNormOptI7__half2Lb0ELb1ELi1ELb1ELi4EEEvPT_S3_PKS2_S5_S5_S5_S5_S5_fiiPKfS7_S7_Pfi)
        /*11cc*/ 	.word	0x00000000


	//----- nvinfo : EIATTR_MIN_STACK_SIZE
	.align		4
.L_778:
        /*11d0*/ 	.byte	0x04, 0x12
        /*11d2*/ 	.short	(.L_780 - .L_779)
	.align		4
.L_779:
        /*11d4*/ 	.word	index@(_ZN17fastertransformer35generalAddBiasResidualLayerNormOpt2I7__half2Lb1ELb1ELi1ELb1ELi4EEEvPT_S3_PKS2_S5_S5_S5_S5_S5_fiiPKfS7_S7_Pfi)
        /*11d8*/ 	.word	0x00000000


	//----- nvinfo : EIATTR_MIN_STACK_SIZE
	.align		4
.L_780:
        /*11dc*/ 	.byte	0x04, 0x12
        /*11de*/ 	.short	(.L_782 - .L_781)
	.align		4
.L_781:
        /*11e0*/ 	.word	index@(_ZN17fastertransformer34generalAddBiasResidualLayerNormOptI7__half2Lb1ELb1ELi1ELb1ELi4EEEvPT_S3_PKS2_S5_S5_S5_S5_S5_fiiPKfS7_S7_Pfi)
        /*11e4*/ 	.word	0x00000000


	//----- nvinfo : EIATTR_MIN_STACK_SIZE
	.align		4
.L_782:
        /*11e8*/ 	.byte	0x04, 0x12
        /*11ea*/ 	.short	(.L_784 - .L_783)
	.align		4
.L_783:
        /*11ec*/ 	.word	index@(_ZN17fastertransformer35generalAddBiasResidualLayerNormOpt2I7__half2Lb0ELb0ELi2ELb1ELi2EEEvPT_S3_PKS2_S5_S5_S5_S5_S5_fiiPKfS7_S7_Pfi)
        /*11f0*/ 	.word	0x00000000


	//----- nvinfo : EIATTR_MIN_STACK_SIZE
	.align		4
.L_784:
        /*11f4*/ 	.byte	0x04, 0x12
        /*11f6*/ 	.short	(.L_786 - .L_785)
	.align		4
.L_785:
        /*11f8*/ 	.word	index@(_ZN17fastertransformer34generalAddBiasResidualLayerNormOptI7__half2Lb0ELb0ELi2ELb1ELi2EEEvPT_S3_PKS2_S5_S5_S5_S5_S5_fiiPKfS7_S7_Pfi)
        /*11fc*/ 	.word	0x00000000


	//----- nvinfo : EIATTR_MIN_STACK_SIZE
	.align		4
.L_786:
        /*1200*/ 	.byte	0x04, 0x12
        /*1202*/ 	.short	(.L_788 - .L_787)
	.align		4
.L_787:
        /*1204*/ 	.word	index@(_ZN17fastertransformer35generalAddBiasResidualLayerNormOpt2I7__half2Lb1ELb0ELi2ELb1ELi2EEEvPT_S3_PKS2_S5_S5_S5_S5_S5_fiiPKfS7_S7_Pfi)
        /*1208*/ 	.word	0x00000000


	//----- nvinfo : EIATTR_MIN_STACK_SIZE
	.align		4
.L_788:
        /*120c*/ 	.byte	0x04, 0x12
        /*120e*/ 	.short	(.L_790 - .L_789)
	.align		4
.L_789:
        /*1210*/ 	.word	index@(_ZN17fastertransformer34generalAddBiasResidualLayerNormOptI7__half2Lb1ELb0ELi2ELb1ELi2EEEvPT_S3_PKS2_S5_S5_S5_S5_S5_fiiPKfS7_S7_Pfi)
        /*1214*/ 	.word	0x00000000


	//----- nvinfo : EIATTR_MIN_STACK_SIZE
	.align		4
.L_790:
        /*1218*/ 	.byte	0x04, 0x12
        /*121a*/ 	.short	(.L_792 - .L_791)
	.align		4
.L_791:
        /*121c*/ 	.word	index@(_ZN17fastertransformer35generalAddBiasResidualLayerNormOpt2I7__half2Lb0ELb1ELi2ELb1ELi2EEEvPT_S3_PKS2_S5_S5_S5_S5_S5_fiiPKfS7_S7_Pfi)
        /*1220*/ 	.word	0x00000000


	//----- nvinfo : EIATTR_MIN_STACK_SIZE
	.align		4
.L_792:
        /*1224*/ 	.byte	0x04, 0x12
        /*1226*/ 	.short	(.L_794 - .L_793)
	.align		4
.L_793:
        /*1228*/ 	.word	index@(_ZN17fastertransformer34generalAddBiasResidualLayerNormOptI7__half2Lb0ELb1ELi2ELb1ELi2EEEvPT_S3_PKS2_S5_S5_S5_S5_S5_fiiPKfS7_S7_Pfi)
        /*122c*/ 	.word	0x00000000


	//----- nvinfo : EIATTR_MIN_STACK_SIZE
	.align		4
.L_794:
        /*1230*/ 	.byte	0x04, 0x12
        /*1232*/ 	.short	(.L_796 - .L_795)
	.align		4
.L_795:
        /*1234*/ 	.word	index@(_ZN17fastertransformer35generalAddBiasResidualLayerNormOpt2I7__half2Lb1ELb1ELi2ELb1ELi2EEEvPT_S3_PKS2_S5_S5_S5_S5_S5_fiiPKfS7_S7_Pfi)
        /*1238*/ 	.word	0x00000000


	//----- nvinfo : EIATTR_MIN_STACK_SIZE
	.align		4
.L_796:
        /*123c*/ 	.byte	0x04, 0x12
        /*123e*/ 	.short	(.L_798 - .L_797)
	.align		4
.L_797:
        /*1240*/ 	.word	index@(_ZN17fastertransformer34generalAddBiasResidualLayerNormOptI7__half2Lb1ELb1ELi2ELb1ELi2EEEvPT_S3_PKS2_S5_S5_S5_S5_S5_fiiPKfS7_S7_Pfi)
        /*1244*/ 	.word	0x00000000


	//----- nvinfo : EIATTR_MIN_STACK_SIZE
	.align		4
.L_798:
        /*1248*/ 	.byte	0x04, 0x12
        /*124a*/ 	.short	(.L_800 - .L_799)
	.align		4
.L_799:
        /*124c*/ 	.word	index@(_ZN17fastertransformer35generalAddBiasResidualLayerNormOpt2I7__half2Lb0ELb0ELi1ELb1ELi2EEEvPT_S3_PKS2_S5_S5_S5_S5_S5_fiiPKfS7_S7_Pfi)
        /*1250*/ 	.word	0x00000000


	//----- nvinfo : EIATTR_MIN_STACK_SIZE
	.align		4
.L_800:
        /*1254*/ 	.byte	0x04, 0x12
        /*1256*/ 	.short	(.L_802 - .L_801)
	.align		4
.L_801:
        /*1258*/ 	.word	index@(_ZN17fastertransformer34generalAddBiasResidualLayerNormOptI7__half2Lb0ELb0ELi1ELb1ELi2EEEvPT_S3_PKS2_S5_S5_S5_S5_S5_fiiPKfS7_S7_Pfi)
        /*125c*/ 	.word	0x00000000


	//----- nvinfo : EIATTR_MIN_STACK_SIZE
	.align		4
.L_802:
        /*1260*/ 	.byte	0x04, 0x12
        /*1262*/ 	.short	(.L_804 - .L_803)
	.align		4
.L_803:
        /*1264*/ 	.word	index@(_ZN17fastertransformer35generalAddBiasResidualLayerNormOpt2I7__half2Lb1ELb0ELi1ELb1ELi2EEEvPT_S3_PKS2_S5_S5_S5_S5_S5_fiiPKfS7_S7_Pfi)
        /*1268*/ 	.word	0x00000000


	//----- nvinfo : EIATTR_MIN_STACK_SIZE
	.align		4
.L_804:
        /*126c*/ 	.byte	0x04, 0x12
        /*126e*/ 	.short	(.L_806 - .L_805)
	.align		4
.L_805:
        /*1270*/ 	.word	index@(_ZN17fastertransformer34generalAddBiasResidualLayerNormOptI7__half2Lb1ELb0ELi1ELb1ELi2EEEvPT_S3_PKS2_S5_S5_S5_S5_S5_fiiPKfS7_S7_Pfi)
        /*1274*/ 	.word	0x00000000


	//----- nvinfo : EIATTR_MIN_STACK_SIZE
	.align		4
.L_806:
        /*1278*/ 	.byte	0x04, 0x12
        /*127a*/ 	.short	(.L_808 - .L_807)
	.align		4
.L_807:
        /*127c*/ 	.word	index@(_ZN17fastertransformer35generalAddBiasResidualLayerNormOpt2I7__half2Lb0ELb1ELi1ELb1ELi2EEEvPT_S3_PKS2_S5_S5_S5_S5_S5_fiiPKfS7_S7_Pfi)
        /*1280*/ 	.word	0x00000000


	//----- nvinfo : EIATTR_MIN_STACK_SIZE
	.align		4
.L_808:
        /*1284*/ 	.byte	0x04, 0x12
        /*1286*/ 	.short	(.L_810 - .L_809)
	.align		4
.L_809:
        /*1288*/ 	.word	index@(_ZN17fastertransformer34generalAddBiasResidualLayerNormOptI7__half2Lb0ELb1ELi1ELb1ELi2EEEvPT_S3_PKS2_S5_S5_S5_S5_S5_fiiPKfS7_S7_Pfi)
        /*128c*/ 	.word	0x00000000


	//----- nvinfo : EIATTR_MIN_STACK_SIZE
	.align		4
.L_810:
        /*1290*/ 	.byte	0x04, 0x12
        /*1292*/ 	.short	(.L_812 - .L_811)
	.align		4
.L_811:
        /*1294*/ 	.word	index@(_ZN17fastertransformer35generalAddBiasResidualLayerNormOpt2I7__half2Lb1ELb1ELi1ELb1ELi2EEEvPT_S3_PKS2_S5_S5_S5_S5_S5_fiiPKfS7_S7_Pfi)
        /*1298*/ 	.word	0x00000000


	//----- nvinfo : EIATTR_MIN_STACK_SIZE
	.align		4
.L_812:
        /*129c*/ 	.byte	0x04, 0x12
        /*129e*/ 	.short	(.L_814 - .L_813)
	.align		4
.L_813:
        /*12a0*/ 	.word	index@(_ZN17fastertransformer34generalAddBiasResidualLayerNormOptI7__half2Lb1ELb1ELi1ELb1ELi2EEEvPT_S3_PKS2_S5_S5_S5_S5_S5_fiiPKfS7_S7_Pfi)
        /*12a4*/ 	.word	0x00000000


	//----- nvinfo : EIATTR_MIN_STACK_SIZE
	.align		4
.L_814:
        /*12a8*/ 	.byte	0x04, 0x12
        /*12aa*/ 	.short	(.L_816 - .L_815)
	.align		4
.L_815:
        /*12ac*/ 	.word	index@(_ZN17fastertransformer35generalAddBiasResidualLayerNormOpt2I7__half2Lb0ELb0ELi2ELb1ELi1EEEvPT_S3_PKS2_S5_S5_S5_S5_S5_fiiPKfS7_S7_Pfi)
        /*12b0*/ 	.word	0x00000000


	//----- nvinfo : EIATTR_MIN_STACK_SIZE
	.align		4
.L_816:
        /*12b4*/ 	.byte	0x04, 0x12
        /*12b6*/ 	.short	(.L_818 - .L_817)
	.align		4
.L_817:
        /*12b8*/ 	.word	index@(_ZN17fastertransformer34generalAddBiasResidualLayerNormOptI7__half2Lb0ELb0ELi2ELb1ELi1EEEvPT_S3_PKS2_S5_S5_S5_S5_S5_fiiPKfS7_S7_Pfi)
        /*12bc*/ 	.word	0x00000000


	//----- nvinfo : EIATTR_MIN_STACK_SIZE
	.align		4
.L_818:
        /*12c0*/ 	.byte	0x04, 0x12
        /*12c2*/ 	.short	(.L_820 - .L_819)
	.align		4
.L_819:
        /*12c4*/ 	.word	index@(_ZN17fastertransformer35generalAddBiasResidualLayerNormOpt2I7__half2Lb1ELb0ELi2ELb1ELi1EEEvPT_S3_PKS2_S5_S5_S5_S5_S5_fiiPKfS7_S7_Pfi)
        /*12c8*/ 	.word	0x00000000


	//----- nvinfo : EIATTR_MIN_STACK_SIZE
	.align		4
.L_820:
        /*12cc*/ 	.byte	0x04, 0x12
        /*12ce*/ 	.short	(.L_822 - .L_821)
	.align		4
.L_821:
        /*12d0*/ 	.word	index@(_ZN17fastertransformer34generalAddBiasResidualLayerNormOptI7__half2Lb1ELb0ELi2ELb1ELi1EEEvPT_S3_PKS2_S5_S5_S5_S5_S5_fiiPKfS7_S7_Pfi)
        /*12d4*/ 	.word	0x00000000


	//----- nvinfo : EIATTR_MIN_STACK_SIZE
	.align		4
.L_822:
        /*12d8*/ 	.byte	0x04, 0x12
        /*12da*/ 	.short	(.L_824 - .L_823)
	.align		4
.L_823:
        /*12dc*/ 	.word	index@(_ZN17fastertransformer35generalAddBiasResidualLayerNormOpt2I7__half2Lb0ELb1ELi2ELb1ELi1EEEvPT_S3_PKS2_S5_S5_S5_S5_S5_fiiPKfS7_S7_Pfi)
        /*12e0*/ 	.word	0x00000000


	//----- nvinfo : EIATTR_MIN_STACK_SIZE
	.align		4
.L_824:
        /*12e4*/ 	.byte	0x04, 0x12
        /*12e6*/ 	.short	(.L_826 - .L_825)
	.align		4
.L_825:
        /*12e8*/ 	.word	index@(_ZN17fastertransformer34generalAddBiasResidualLayerNormOptI7__half2Lb0ELb1ELi2ELb1ELi1EEEvPT_S3_PKS2_S5_S5_S5_S5_S5_fiiPKfS7_S7_Pfi)
        /*12ec*/ 	.word	0x00000000


	//----- nvinfo : EIATTR_MIN_STACK_SIZE
	.align		4
.L_826:
        /*12f0*/ 	.byte	0x04, 0x12
        /*12f2*/ 	.short	(.L_828 - .L_827)
	.align		4
.L_827:
        /*12f4*/ 	.word	index@(_ZN17fastertransformer35generalAddBiasResidualLayerNormOpt2I7__half2Lb1ELb1ELi2ELb1ELi1EEEvPT_S3_PKS2_S5_S5_S5_S5_S5_fiiPKfS7_S7_Pfi)
        /*12f8*/ 	.word	0x00000000


	//----- nvinfo : EIATTR_MIN_STACK_SIZE
	.align		4
.L_828:
        /*12fc*/ 	.byte	0x04, 0x12
        /*12fe*/ 	.short	(.L_830 - .L_829)
	.align		4
.L_829:
        /*1300*/ 	.word	index@(_ZN17fastertransformer34generalAddBiasResidualLayerNormOptI7__half2Lb1ELb1ELi2ELb1ELi1EEEvPT_S3_PKS2_S5_S5_S5_S5_S5_fiiPKfS7_S7_Pfi)
        /*1304*/ 	.word	0x00000000


	//----- nvinfo : EIATTR_MIN_STACK_SIZE
	.align		4
.L_830:
        /*1308*/ 	.byte	0x04, 0x12
        /*130a*/ 	.short	(.L_832 - .L_831)
	.align		4
.L_831:
        /*130c*/ 	.word	index@(_ZN17fastertransformer35generalAddBiasResidualLayerNormOpt2I7__half2Lb0ELb0ELi1ELb1ELi1EEEvPT_S3_PKS2_S5_S5_S5_S5_S5_fiiPKfS7_S7_Pfi)
        /*1310*/ 	.word	0x00000000


	//----- nvinfo : EIATTR_MIN_STACK_SIZE
	.align		4
.L_832:
        /*1314*/ 	.byte	0x04, 0x12
        /*1316*/ 	.short	(.L_834 - .L_833)
	.align		4
.L_833:
        /*1318*/ 	.word	index@(_ZN17fastertransformer34generalAddBiasResidualLayerNormOptI7__half2Lb0ELb0ELi1ELb1ELi1EEEvPT_S3_PKS2_S5_S5_S5_S5_S5_fiiPKfS7_S7_Pfi)
        /*131c*/ 	.word	0x00000000


	//----- nvinfo : EIATTR_MIN_STACK_SIZE
	.align		4
.L_834:
        /*1320*/ 	.byte	0x04, 0x12
        /*1322*/ 	.short	(.L_836 - .L_835)
	.align		4
.L_835:
        /*1324*/ 	.word	index@(_ZN17fastertransformer35generalAddBiasResidualLayerNormOpt2I7__half2Lb1ELb0ELi1ELb1ELi1EEEvPT_S3_PKS2_S5_S5_S5_S5_S5_fiiPKfS7_S7_Pfi)
        /*1328*/ 	.word	0x00000000


	//----- nvinfo : EIATTR_MIN_STACK_SIZE
	.align		4
.L_836:
        /*132c*/ 	.byte	0x04, 0x12
        /*132e*/ 	.short	(.L_838 - .L_837)
	.align		4
.L_837:
        /*1330*/ 	.word	index@(_ZN17fastertransformer34generalAddBiasResidualLayerNormOptI7__half2Lb1ELb0ELi1ELb1ELi1EEEvPT_S3_PKS2_S5_S5_S5_S5_S5_fiiPKfS7_S7_Pfi)
        /*1334*/ 	.word	0x00000000


	//----- nvinfo : EIATTR_MIN_STACK_SIZE
	.align		4
.L_838:
        /*1338*/ 	.byte	0x04, 0x12
        /*133a*/ 	.short	(.L_840 - .L_839)
	.align		4
.L_839:
        /*133c*/ 	.word	index@(_ZN17fastertransformer35generalAddBiasResidualLayerNormOpt2I7__half2Lb0ELb1ELi1ELb1ELi1EEEvPT_S3_PKS2_S5_S5_S5_S5_S5_fiiPKfS7_S7_Pfi)
        /*1340*/ 	.word	0x00000000


	//----- nvinfo : EIATTR_MIN_STACK_SIZE
	.align		4
.L_840:
        /*1344*/ 	.byte	0x04, 0x12
        /*1346*/ 	.short	(.L_842 - .L_841)
	.align		4
.L_841:
        /*1348*/ 	.word	index@(_ZN17fastertransformer34generalAddBiasResidualLayerNormOptI7__half2Lb0ELb1ELi1ELb1ELi1EEEvPT_S3_PKS2_S5_S5_S5_S5_S5_fiiPKfS7_S7_Pfi)
        /*134c*/ 	.word	0x00000000


	//----- nvinfo : EIATTR_MIN_STACK_SIZE
	.align		4
.L_842:
        /*1350*/ 	.byte	0x04, 0x12
        /*1352*/ 	.short	(.L_844 - .L_843)
	.align		4
.L_843:
        /*1354*/ 	.word	index@(_ZN17fastertransformer35generalAddBiasResidualLayerNormOpt2I7__half2Lb1ELb1ELi1ELb1ELi1EEEvPT_S3_PKS2_S5_S5_S5_S5_S5_fiiPKfS7_S7_Pfi)
        /*1358*/ 	.word	0x00000000


	//----- nvinfo : EIATTR_MIN_STACK_SIZE
	.align		4
.L_844:
        /*135c*/ 	.byte	0x04, 0x12
        /*135e*/ 	.short	(.L_846 - .L_845)
	.align		4
.L_845:
        /*1360*/ 	.word	index@(_ZN17fastertransformer34generalAddBiasResidualLayerNormOptI7__half2Lb1ELb1ELi1ELb1ELi1EEEvPT_S3_PKS2_S5_S5_S5_S5_S5_fiiPKfS7_S7_Pfi)
        /*1364*/ 	.word	0x00000000


	//----- nvinfo : EIATTR_MIN_STACK_SIZE
	.align		4
.L_846:
        /*1368*/ 	.byte	0x04, 0x12
        /*136a*/ 	.short	(.L_848 - .L_847)
	.align		4
.L_847:
        /*136c*/ 	.word	index@(_ZN17fastertransformer35generalAddBiasResidualPostLayerNormI6__halfEEvPT_PKS2_S5_S5_S5_fii)
        /*1370*/ 	.word	0x00000000


	//----- nvinfo : EIATTR_MIN_STACK_SIZE
	.align		4
.L_848:
        /*1374*/ 	.byte	0x04, 0x12
        /*1376*/ 	.short	(.L_850 - .L_849)
	.align		4
.L_849:
        /*1378*/ 	.word	index@(_ZN17fastertransformer28addBiasResidualPostLayerNormI6__halfLi2EEEvPT_PKS2_S5_S5_S5_fii)
        /*137c*/ 	.word	0x00000000


	//----- nvinfo : EIATTR_MIN_STACK_SIZE
	.align		4
.L_850:
        /*1380*/ 	.byte	0x04, 0x12
        /*1382*/ 	.short	(.L_852 - .L_851)
	.align		4
.L_851:
        /*1384*/ 	.word	index@(_ZN17fastertransformer28addBiasResidualPostLayerNormI6__halfLi1EEEvPT_PKS2_S5_S5_S5_fii)
        /*1388*/ 	.word	0x00000000


	//----- nvinfo : EIATTR_MIN_STACK_SIZE
	.align		4
.L_852:
        /*138c*/ 	.byte	0x04, 0x12
        /*138e*/ 	.short	(.L_854 - .L_853)
	.align		4
.L_853:
        /*1390*/ 	.word	index@(_ZN17fastertransformer30addBiasResidualPostLayerNormV2I6__halfEEvPT_PKS2_S5_S5_S5_fi)
        /*1394*/ 	.word	0x00000000


	//----- nvinfo : EIATTR_MIN_STACK_SIZE
	.align		4
.L_854:
        /*1398*/ 	.byte	0x04, 0x12
        /*139a*/ 	.short	(.L_856 - .L_855)
	.align		4
.L_855:
        /*139c*/ 	.word	index@(_ZN17fastertransformer28layernorm_shift_partition_v2IfEEvPT_PKS1_S4_S4_fiiiiii)
        /*13a0*/ 	.word	0x00000000


	//----- nvinfo : EIATTR_MIN_STACK_SIZE
	.align		4
.L_856:
        /*13a4*/ 	.byte	0x04, 0x12
        /*13a6*/ 	.short	(.L_858 - .L_857)
	.align		4
.L_857:
        /*13a8*/ 	.word	index@(_ZN17fastertransformer25layernorm_shift_partitionIfEEvPT_PKS1_S4_S4_fiiiiii)
        /*13ac*/ 	.word	0x00000000


	//----- nvinfo : EIATTR_MIN_STACK_SIZE
	.align		4
.L_858:
        /*13b0*/ 	.byte	0x04, 0x12
        /*13b2*/ 	.short	(.L_860 - .L_859)
	.align		4
.L_859:
        /*13b4*/ 	.word	index@(_ZN17fastertransformer28addBiasResidualPostLayerNormIfLi2EEEvPT_PKS1_S4_S4_S4_fii)
        /*13b8*/ 	.word	0x00000000


	//----- nvinfo : EIATTR_MIN_STACK_SIZE
	.align		4
.L_860:
        /*13bc*/ 	.byte	0x04, 0x12
        /*13be*/ 	.short	(.L_862 - .L_861)
	.align		4
.L_861:
        /*13c0*/ 	.word	index@(_ZN17fastertransformer28addBiasResidualPostLayerNormIfLi1EEEvPT_PKS1_S4_S4_S4_fii)
        /*13c4*/ 	.word	0x00000000


	//----- nvinfo : EIATTR_MIN_STACK_SIZE
	.align		4
.L_862:
        /*13c8*/ 	.byte	0x04, 0x12
        /*13ca*/ 	.short	(.L_864 - .L_863)
	.align		4
.L_863:
        /*13cc*/ 	.word	index@(_ZN17fastertransformer30addBiasResidualPostLayerNormV2IfEEvPT_PKS1_S4_S4_S4_fi)
        /*13d0*/ 	.word	0x00000000


	//----- nvinfo : EIATTR_MIN_STACK_SIZE
	.align		4
.L_864:
        /*13d4*/ 	.byte	0x04, 0x12
        /*13d6*/ 	.short	(.L_866 - .L_865)
	.align		4
.L_865:
        /*13d8*/ 	.word	index@(_ZN17fastertransformer35generalAddBiasResidualPostLayerNormIfEEvPT_PKS1_S4_S4_S4_fii)
        /*13dc*/ 	.word	0x00000000
.L_866:


//--------------------- .nv.compat                --------------------------
	.section	.nv.compat,"",@"SHT_CUDA_COMPAT_INFO"
	.align	4
        /*0000*/ 	.byte	0x02, 0x09, 0x01, 0x00, 0x02, 0x02, 0x01, 0x00, 0x02, 0x05, 0x05, 0x00, 0x03, 0x07, 0x01, 0x01
        /*0010*/ 	.byte	0x02, 0x03, 0x00, 0x00, 0x02, 0x06, 0x01, 0x00, 0x04, 0x0b, 0x08, 0x00, 0x01, 0x00, 0x00, 0x00
        /*0020*/ 	.byte	0x00, 0x00, 0x00, 0x00


//--------------------- .nv.info._ZN17fastertransformer26add_bias_layernorm_add_resIfLi32EEEvPT_PKS1_S4_S4_S4_fi --------------------------
	.section	.nv.info._ZN17fastertransformer26add_bias_layernorm_add_resIfLi32EEEvPT_PKS1_S4_S4_S4_fi,"",@"SHT_CUDA_INFO"
	.sectionflags	@""
	.align	4


	//----- nvinfo : EIATTR_CUDA_API_VERSION
	.align		4
        /*0000*/ 	.byte	0x04, 0x37
        /*0002*/ 	.short	(.L_868 - .L_867)
.L_867:
        /*0004*/ 	.word	0x00000082


	//----- nvinfo : EIATTR_KPARAM_INFO
	.align		4
.L_868:
        /*0008*/ 	.byte	0x04, 0x17
        /*000a*/ 	.short	(.L_870 - .L_869)
.L_869:
        /*000c*/ 	.word	0x00000000
        /*0010*/ 	.short	0x0006
        /*0012*/ 	.short	0x002c
        /*0014*/ 	.byte	0x00, 0xf0, 0x11, 0x00


	//----- nvinfo : EIATTR_KPARAM_INFO
	.align		4
.L_870:
        /*0018*/ 	.byte	0x04, 0x17
        /*001a*/ 	.short	(.L_872 - .L_871)
.L_871:
        /*001c*/ 	.word	0x00000000
        /*0020*/ 	.short	0x0005
        /*0022*/ 	.short	0x0028
        /*0024*/ 	.byte	0x00, 0xf0, 0x11, 0x00


	//----- nvinfo : EIATTR_KPARAM_INFO
	.align		4
.L_872:
        /*0028*/ 	.byte	0x04, 0x17
        /*002a*/ 	.short	(.L_874 - .L_873)
.L_873:
        /*002c*/ 	.word	0x00000000
        /*0030*/ 	.short	0x0004
        /*0032*/ 	.short	0x0020
        /*0034*/ 	.byte	0x00, 0xf5, 0x21, 0x00


	//----- nvinfo : EIATTR_KPARAM_INFO
	.align		4
.L_874:
        /*0038*/ 	.byte	0x04, 0x17
        /*003a*/ 	.short	(.L_876 - .L_875)
.L_875:
        /*003c*/ 	.word	0x00000000
        /*0040*/ 	.short	0x0003
        /*0042*/ 	.short	0x0018
        /*0044*/ 	.byte	0x00, 0xf5, 0x21, 0x00


	//----- nvinfo : EIATTR_KPARAM_INFO
	.align		4
.L_876:
        /*0048*/ 	.byte	0x04, 0x17
        /*004a*/ 	.short	(.L_878 - .L_877)
.L_877:
        /*004c*/ 	.word	0x00000000
        /*0050*/ 	.short	0x0002
        /*0052*/ 	.short	0x0010
        /*0054*/ 	.byte	0x00, 0xf5, 0x21, 0x00


	//----- nvinfo : EIATTR_KPARAM_INFO
	.align		4
.L_878:
        /*0058*/ 	.byte	0x04, 0x17
        /*005a*/ 	.short	(.L_880 - .L_879)
.L_879:
        /*005c*/ 	.word	0x00000000
        /*0060*/ 	.short	0x0001
        /*0062*/ 	.short	0x0008
        /*0064*/ 	.byte	0x00, 0xf5, 0x21, 0x00


	//----- nvinfo : EIATTR_KPARAM_INFO
	.align		4
.L_880:
        /*0068*/ 	.byte	0x04, 0x17
        /*006a*/ 	.short	(.L_882 - .L_881)
.L_881:
        /*006c*/ 	.word	0x00000000
        /*0070*/ 	.short	0x0000
        /*0072*/ 	.short	0x0000
        /*0074*/ 	.byte	0x00, 0xf5, 0x21, 0x00


	//----- nvinfo : EIATTR_SPARSE_MMA_MASK
	.align		4
.L_882:
        /*0078*/ 	.byte	0x03, 0x50
        /*007a*/ 	.short	0x0000


	//----- nvinfo : EIATTR_MAXREG_COUNT
	.align		4
        /*007c*/ 	.byte	0x03, 0x1b
        /*007e*/ 	.short	0x00ff


	//----- nvinfo : EIATTR_NUM_BARRIERS
	.align		4
        /*0080*/ 	.byte	0x02, 0x4c
        /*0082*/ 	.byte	0x01
	.zero		1


	//----- nvinfo : EIATTR_MERCURY_ISA_VERSION
	.align		4
        /*0084*/ 	.byte	0x03, 0x5f
        /*0086*/ 	.short	0x0101


	//----- nvinfo : EIATTR_COOP_GROUP_MASK_REGIDS
	.align		4
        /*0088*/ 	.byte	0x04, 0x29
        /*008a*/ 	.short	(.L_884 - .L_883)


	//   ....[0]....
.L_883:
        /*008c*/ 	.word	0xffffffff


	//   ....[1]....
        /*0090*/ 	.word	0xffffffff


	//   ....[2]....
        /*0094*/ 	.word	0xffffffff


	//   ....[3]....
        /*0098*/ 	.word	0xffffffff


	//   ....[4]....
        /*009c*/ 	.word	0xffffffff


	//   ....[5]....
        /*00a0*/ 	.word	0xffffffff


	//   ....[6]....
        /*00a4*/ 	.word	0xffffffff


	//   ....[7]....
        /*00a8*/ 	.word	0xffffffff


	//   ....[8]....
        /*00ac*/ 	.word	0xffffffff


	//   ....[9]....
        /*00b0*/ 	.word	0xffffffff


	//   ....[10]....
        /*00b4*/ 	.word	0xffffffff


	//   ....[11]....
        /*00b8*/ 	.word	0xffffffff


	//   ....[12]....
        /*00bc*/ 	.word	0xffffffff


	//   ....[13]....
        /*00c0*/ 	.word	0xffffffff


	//   ....[14]....
        /*00c4*/ 	.word	0xffffffff


	//   ....[15]....
        /*00c8*/ 	.word	0xffffffff


	//   ....[16]....
        /*00cc*/ 	.word	0xffffffff


	//   ....[17]....
        /*00d0*/ 	.word	0xffffffff


	//   ....[18]....
        /*00d4*/ 	.word	0xffffffff


	//   ....[19]....
        /*00d8*/ 	.word	0xffffffff


	//----- nvinfo : EIATTR_COOP_GROUP_INSTR_OFFSETS
	.align		4
.L_884:
        /*00dc*/ 	.byte	0x04, 0x28
        /*00de*/ 	.short	(.L_886 - .L_885)


	//   ....[0]....
.L_885:
        /*00e0*/ 	.word	0x00001b40


	//   ....[1]....
        /*00e4*/ 	.word	0x00001b60


	//   ....[2]....
        /*00e8*/ 	.word	0x00001b80


	//   ....[3]....
        /*00ec*/ 	.word	0x00001ba0


	//   ....[4]....
        /*00f0*/ 	.word	0x00001bf0


	//   ....[5]....
        /*00f4*/ 	.word	0x00001d20


	//   ....[6]....
        /*00f8*/ 	.word	0x00001d40


	//   ....[7]....
        /*00fc*/ 	.word	0x00001d60


	//   ....[8]....
        /*0100*/ 	.word	0x00001d80


	//   ....[9]....
        /*0104*/ 	.word	0x00001dc0


	//   ....[10]....
        /*0108*/ 	.word	0x00002460


	//   ....[11]....
        /*010c*/ 	.word	0x00002480


	//   ....[12]....
        /*0110*/ 	.word	0x000024a0


	//   ....[13]....
        /*0114*/ 	.word	0x000024c0


	//   ....[14]....
        /*0118*/ 	.word	0x000024f0


	//   ....[15]....
        /*011c*/ 	.word	0x000025d0


	//   ....[16]....
        /*0120*/ 	.word	0x000025f0


	//   ....[17]....
        /*0124*/ 	.word	0x00002610


	//   ....[18]....
        /*0128*/ 	.word	0x00002630


	//   ....[19]....
        /*012c*/ 	.word	0x00002670


	//----- nvinfo : EIATTR_VRC_CTA_INIT_COUNT
	.align		4
.L_886:
        /*0130*/ 	.byte	0x02, 0x4a
	.zero		1
	.zero		1


	//----- nvinfo : EIATTR_EXIT_INSTR_OFFSETS
	.align		4
        /*0134*/ 	.byte	0x04, 0x1c
        /*0136*/ 	.short	(.L_888 - .L_887)


	//   ....[0]....
.L_887:
        /*0138*/ 	.word	0x00004bd0


	//   ....[1]....
        /*013c*/ 	.word	0x00004d00


	//----- nvinfo : EIATTR_CRS_STACK_SIZE
	.align		4
.L_888:
        /*0140*/ 	.byte	0x04, 0x1e
        /*0142*/ 	.short	(.L_890 - .L_889)
.L_889:
        /*0144*/ 	.word	0x00000000


	//----- nvinfo : EIATTR_CBANK_PARAM_SIZE
	.align		4
.L_890:
        /*0148*/ 	.byte	0x03, 0x19
        /*014a*/ 	.short	0x0030


	//----- nvinfo : EIATTR_PARAM_CBANK
	.align		4
        /*014c*/ 	.byte	0x04, 0x0a
        /*014e*/ 	.short	(.L_892 - .L_891)
	.align		4
.L_891:
        /*0150*/ 	.word	index@(.nv.constant0._ZN17fastertransformer26add_bias_layernorm_add_resIfLi32EEEvPT_PKS1_S4_S4_S4_fi)
        /*0154*/ 	.short	0x0380
        /*0156*/ 	.short	0x0030


	//----- nvinfo : EIATTR_SW_WAR
	.align		4
.L_892:
        /*0158*/ 	.byte	0x04, 0x36
        /*015a*/ 	.short	(.L_894 - .L_893)
.L_893:
        /*015c*/ 	.word	0x00000008
.L_894:


//--------------------- .nv.info._ZN17fastertransformer26add_bias_layernorm_add_resI6__halfLi32EEEvPT_PKS2_S5_S5_S5_fi --------------------------
	.section	.nv.info._ZN17fastertransformer26add_bias_layernorm_add_resI6__halfLi32EEEvPT_PKS2_S5_S5_S5_fi,"",@"SHT_CUDA_INFO"
	.sectionflags	@""
	.align	4


	//----- nvinfo : EIATTR_CUDA_API_VERSION
	.align		4
        /*0000*/ 	.byte	0x04, 0x37
        /*0002*/ 	.short	(.L_896 - .L_895)
.L_895:
        /*0004*/ 	.word	0x00000082


	//----- nvinfo : EIATTR_KPARAM_INFO
	.align		4
.L_896:
        /*0008*/ 	.byte	0x04, 0x17
        /*000a*/ 	.short	(.L_898 - .L_897)
.L_897:
        /*000c*/ 	.word	0x00000000
        /*0010*/ 	.short	0x0006
        /*0012*/ 	.short	0x002c
        /*0014*/ 	.byte	0x00, 0xf0, 0x11, 0x00


	//----- nvinfo : EIATTR_KPARAM_INFO
	.align		4
.L_898:
        /*0018*/ 	.byte	0x04, 0x17
        /*001a*/ 	.short	(.L_900 - .L_899)
.L_899:
        /*001c*/ 	.word	0x00000000
        /*0020*/ 	.short	0x0005
        /*0022*/ 	.short	0x0028
        /*0024*/ 	.byte	0x00, 0xf0, 0x11, 0x00


	//----- nvinfo : EIATTR_KPARAM_INFO
	.align		4
.L_900:
        /*0028*/ 	.byte	0x04, 0x17
        /*002a*/ 	.short	(.L_902 - .L_901)
.L_901:
        /*002c*/ 	.word	0x00000000
        /*0030*/ 	.short	0x0004
        /*0032*/ 	.short	0x0020
        /*0034*/ 	.byte	0x00, 0xf5, 0x21, 0x00


	//----- nvinfo : EIATTR_KPARAM_INFO
	.align		4
.L_902:
        /*0038*/ 	.byte	0x04, 0x17
        /*003a*/ 	.short	(.L_904 - .L_903)
.L_903:
        /*003c*/ 	.word	0x00000000
        /*0040*/ 	.short	0x0003
        /*0042*/ 	.short	0x0018
        /*0044*/ 	.byte	0x00, 0xf5, 0x21, 0x00


	//----- nvinfo : EIATTR_KPARAM_INFO
	.align		4
.L_904:
        /*0048*/ 	.byte	0x04, 0x17
        /*004a*/ 	.short	(.L_906 - .L_905)
.L_905:
        /*004c*/ 	.word	0x00000000
        /*0050*/ 	.short	0x0002
        /*0052*/ 	.short	0x0010
        /*0054*/ 	.byte	0x00, 0xf5, 0x21, 0x00


	//----- nvinfo : EIATTR_KPARAM_INFO
	.align		4
.L_906:
        /*0058*/ 	.byte	0x04, 0x17
        /*005a*/ 	.short	(.L_908 - .L_907)
.L_907:
        /*005c*/ 	.word	0x00000000
        /*0060*/ 	.short	0x0001
        /*0062*/ 	.short	0x0008
        /*0064*/ 	.byte	0x00, 0xf5, 0x21, 0x00


	//----- nvinfo : EIATTR_KPARAM_INFO
	.align		4
.L_908:
        /*0068*/ 	.byte	0x04, 0x17
        /*006a*/ 	.short	(.L_910 - .L_909)
.L_909:
        /*006c*/ 	.word	0x00000000
        /*0070*/ 	.short	0x0000
        /*0072*/ 	.short	0x0000
        /*0074*/ 	.byte	0x00, 0xf5, 0x21, 0x00


	//----- nvinfo : EIATTR_SPARSE_MMA_MASK
	.align		4
.L_910:
        /*0078*/ 	.byte	0x03, 0x50
        /*007a*/ 	.short	0x0000


	//----- nvinfo : EIATTR_MAXREG_COUNT
	.align		4
        /*007c*/ 	.byte	0x03, 0x1b
        /*007e*/ 	.short	0x00ff


	//----- nvinfo : EIATTR_NUM_BARRIERS
	.align		4
        /*0080*/ 	.byte	0x02, 0x4c
        /*0082*/ 	.byte	0x01
	.zero		1


	//----- nvinfo : EIATTR_MERCURY_ISA_VERSION
	.align		4
        /*0084*/ 	.byte	0x03, 0x5f
        /*0086*/ 	.short	0x0101


	//----- nvinfo : EIATTR_COOP_GROUP_MASK_REGIDS
	.align		4
        /*0088*/ 	.byte	0x04, 0x29
        /*008a*/ 	.short	(.L_912 - .L_911)


	//   ....[0]....
.L_911:
        /*008c*/ 	.word	0xffffffff


	//   ....[1]....
        /*0090*/ 	.word	0xffffffff


	//   ....[2]....
        /*0094*/ 	.word	0xffffffff


	//   ....[3]....
        /*0098*/ 	.word	0xffffffff


	//   ....[4]....
        /*009c*/ 	.word	0xffffffff


	//   ....[5]....
        /*00a0*/ 	.word	0xffffffff


	//   ....[6]....
        /*00a4*/ 	.word	0xffffffff


	//   ....[7]....
        /*00a8*/ 	.word	0xffffffff


	//   ....[8]....
        /*00ac*/ 	.word	0xffffffff


	//   ....[9]....
        /*00b0*/ 	.word	0xffffffff


	//   ....[10]....
        /*00b4*/ 	.word	0xffffffff


	//   ....[11]....
        /*00b8*/ 	.word	0xffffffff


	//   ....[12]....
        /*00bc*/ 	.word	0xffffffff


	//   ....[13]....
        /*00c0*/ 	.word	0xffffffff


	//   ....[14]....
        /*00c4*/ 	.word	0xffffffff


	//   ....[15]....
        /*00c8*/ 	.word	0xffffffff


	//   ....[16]....
        /*00cc*/ 	.word	0xffffffff


	//   ....[17]....
        /*00d0*/ 	.word	0xffffffff


	//   ....[18]....
        /*00d4*/ 	.word	0xffffffff


	//   ....[19]....
        /*00d8*/ 	.word	0xffffffff


	//----- nvinfo : EIATTR_COOP_GROUP_INSTR_OFFSETS
	.align		4
.L_912:
        /*00dc*/ 	.byte	0x04, 0x28
        /*00de*/ 	.short	(.L_914 - .L_913)


	//   ....[0]....
.L_913:
        /*00e0*/ 	.word	0x00001800


	//   ....[1]....
        /*00e4*/ 	.word	0x00001820


	//   ....[2]....
        /*00e8*/ 	.word	0x00001840


	//   ....[3]....
        /*00ec*/ 	.word	0x00001860


	//   ....[4]....
        /*00f0*/ 	.word	0x000018b0


	//   ....[5]....
        /*00f4*/ 	.word	0x000019e0


	//   ....[6]....
        /*00f8*/ 	.word	0x00001a00


	//   ....[7]....
        /*00fc*/ 	.word	0x00001a20


	//   ....[8]....
        /*0100*/ 	.word	0x00001a40


	//   ....[9]....
        /*0104*/ 	.word	0x00001a80


	//   ....[10]....
        /*0108*/ 	.word	0x00002390


	//   ....[11]....
        /*010c*/ 	.word	0x000023b0


	//   ....[12]....
        /*0110*/ 	.word	0x000023d0


	//   ....[13]....
        /*0114*/ 	.word	0x000023f0


	//   ....[14]....
        /*0118*/ 	.word	0x00002420


	//   ....[15]....
        /*011c*/ 	.word	0x00002510


	//   ....[16]....
        /*0120*/ 	.word	0x00002530


	//   ....[17]....
        /*0124*/ 	.word	0x00002550


	//   ....[18]....
        /*0128*/ 	.word	0x00002570


	//   ....[19]....
        /*012c*/ 	.word	0x000025b0


	//----- nvinfo : EIATTR_VRC_CTA_INIT_COUNT
	.align		4
.L_914:
        /*0130*/ 	.byte	0x02, 0x4a
	.zero		1
	.zero		1


	//----- nvinfo : EIATTR_EXIT_INSTR_OFFSETS
	.align		4
        /*0134*/ 	.byte	0x04, 0x1c
        /*0136*/ 	.short	(.L_916 - .L_915)


	//   ....[0]....
.L_915:
        /*0138*/ 	.word	0x00006880


	//   ....[1]....
        /*013c*/ 	.word	0x00006a00


	//----- nvinfo : EIATTR_CRS_STACK_SIZE
	.align		4
.L_916:
        /*0140*/ 	.byte	0x04, 0x1e
        /*0142*/ 	.short	(.L_918 - .L_917)
.L_917:
        /*0144*/ 	.word	0x00000000


	//----- nvinfo : EIATTR_CBANK_PARAM_SIZE
	.align		4
.L_918:
        /*0148*/ 	.byte	0x03, 0x19
        /*014a*/ 	.short	0x0030


	//----- nvinfo : EIATTR_PARAM_CBANK
	.align		4
        /*014c*/ 	.byte	0x04, 0x0a
        /*014e*/ 	.short	(.L_920 - .L_919)
	.align		4
.L_919:
        /*0150*/ 	.word	index@(.nv.constant0._ZN17fastertransformer26add_bias_layernorm_add_resI6__halfLi32EEEvPT_PKS2_S5_S5_S5_fi)
        /*0154*/ 	.short	0x0380
        /*0156*/ 	.short	0x0030


	//----- nvinfo : EIATTR_SW_WAR
	.align		4
.L_920:
        /*0158*/ 	.byte	0x04, 0x36
        /*015a*/ 	.short	(.L_922 - .L_921)
.L_921:
        /*015c*/ 	.word	0x00000008
.L_922:


//--------------------- .nv.info._ZN17fastertransformer29add_bias_layernorm_add_res_e2ILi32EEEvP6float2PKS1_S4_S4_S4_fi --------------------------
	.section	.nv.info._ZN17fastertransformer29add_bias_layernorm_add_res_e2ILi32EEEvP6float2PKS1_S4_S4_S4_fi,"",@"SHT_CUDA_INFO"
	.sectionflags	@""
	.align	4


	//----- nvinfo : EIATTR_CUDA_API_VERSION
	.align		4
        /*0000*/ 	.byte	0x04, 0x37
        /*0002*/ 	.short	(.L_924 - .L_923)
.L_923:
        /*0004*/ 	.word	0x00000082


	//----- nvinfo : EIATTR_KPARAM_INFO
	.align		4
.L_924:
        /*0008*/ 	.byte	0x04, 0x17
        /*000a*/ 	.short	(.L_926 - .L_925)
.L_925:
        /*000c*/ 	.word	0x00000000
        /*0010*/ 	.short	0x0006
        /*0012*/ 	.short	0x002c
        /*0014*/ 	.byte	0x00, 0xf0, 0x11, 0x00


	//----- nvinfo : EIATTR_KPARAM_INFO
	.align		4
.L_926:
        /*0018*/ 	.byte	0x04, 0x17
        /*001a*/ 	.short	(.L_928 - .L_927)
.L_927:
        /*001c*/ 	.word	0x00000000
        /*0020*/ 	.short	0x0005
        /*0022*/ 	.short	0x0028
        /*0024*/ 	.byte	0x00, 0xf0, 0x11, 0x00


	//----- nvinfo : EIATTR_KPARAM_INFO
	.align		4
.L_928:
        /*0028*/ 	.byte	0x04, 0x17
        /*002a*/ 	.short	(.L_930 - .L_929)
.L_929:
        /*002c*/ 	.word	0x00000000
        /*0030*/ 	.short	0x0004
        /*0032*/ 	.short	0x0020
        /*0034*/ 	.byte	0x00, 0xf5, 0x21, 0x00


	//----- nvinfo : EIATTR_KPARAM_INFO
	.align		4
.L_930:
        /*0038*/ 	.byte	0x04, 0x17
        /*003a*/ 	.short	(.L_932 - .L_931)
.L_931:
        /*003c*/ 	.word	0x00000000
        /*0040*/ 	.short	0x0003
        /*0042*/ 	.short	0x0018
        /*0044*/ 	.byte	0x00, 0xf5, 0x21, 0x00


	//----- nvinfo : EIATTR_KPARAM_INFO
	.align		4
.L_932:
        /*0048*/ 	.byte	0x04, 0x17
        /*004a*/ 	.short	(.L_934 - .L_933)
.L_933:
        /*004c*/ 	.word	0x00000000
        /*0050*/ 	.short	0x0002
        /*0052*/ 	.short	0x0010
        /*0054*/ 	.byte	0x00, 0xf5, 0x21, 0x00


	//----- nvinfo : EIATTR_KPARAM_INFO
	.align		4
.L_934:
        /*0058*/ 	.byte	0x04, 0x17
        /*005a*/ 	.short	(.L_936 - .L_935)
.L_935:
        /*005c*/ 	.word	0x00000000
        /*0060*/ 	.short	0x0001
        /*0062*/ 	.short	0x0008
        /*0064*/ 	.byte	0x00, 0xf5, 0x21, 0x00


	//----- nvinfo : EIATTR_KPARAM_INFO
	.align		4
.L_936:
        /*0068*/ 	.byte	0x04, 0x17
        /*006a*/ 	.short	(.L_938 - .L_937)
.L_937:
        /*006c*/ 	.word	0x00000000
        /*0070*/ 	.short	0x0000
        /*0072*/ 	.short	0x0000
        /*0074*/ 	.byte	0x00, 0xf5, 0x21, 0x00


	//----- nvinfo : EIATTR_SPARSE_MMA_MASK
	.align		4
.L_938:
        /*0078*/ 	.byte	0x03, 0x50
        /*007a*/ 	.short	0x0000


	//----- nvinfo : EIATTR_MAXREG_COUNT
	.align		4
        /*007c*/ 	.byte	0x03, 0x1b
        /*007e*/ 	.short	0x00ff


	//----- nvinfo : EIATTR_NUM_BARRIERS
	.align		4
        /*0080*/ 	.byte	0x02, 0x4c
        /*0082*/ 	.byte	0x01
	.zero		1


	//----- nvinfo : EIATTR_MERCURY_ISA_VERSION
	.align		4
        /*0084*/ 	.byte	0x03, 0x5f
        /*0086*/ 	.short	0x0101


	//----- nvinfo : EIATTR_COOP_GROUP_MASK_REGIDS
	.align		4
        /*0088*/ 	.byte	0x04, 0x29
        /*008a*/ 	.short	(.L_940 - .L_939)


	//   ....[0]....
.L_939:
        /*008c*/ 	.word	0xffffffff


	//   ....[1]....
        /*0090*/ 	.word	0xffffffff


	//   ....[2]....
        /*0094*/ 	.word	0xffffffff


	//   ....[3]....
        /*0098*/ 	.word	0xffffffff


	//   ....[4]....
        /*009c*/ 	.word	0xffffffff


	//   ....[5]....
        /*00a0*/ 	.word	0xffffffff


	//   ....[6]....
        /*00a4*/ 	.word	0xffffffff


	//   ....[7]....
        /*00a8*/ 	.word	0xffffffff


	//   ....[8]....
        /*00ac*/ 	.word	0xffffffff


	//   ....[9]....
        /*00b0*/ 	.word	0xffffffff


	//   ....[10]....
        /*00b4*/ 	.word	0xffffffff


	//   ....[11]....
        /*00b8*/ 	.word	0xffffffff


	//   ....[12]....
        /*00bc*/ 	.word	0xffffffff


	//   ....[13]....
        /*00c0*/ 	.word	0xffffffff


	//   ....[14]....
        /*00c4*/ 	.word	0xffffffff


	//   ....[15]....
        /*00c8*/ 	.word	0xffffffff


	//   ....[16]....
        /*00cc*/ 	.word	0xffffffff


	//   ....[17]....
        /*00d0*/ 	.word	0xffffffff


	//   ....[18]....
        /*00d4*/ 	.word	0xffffffff


	//   ....[19]....
        /*00d8*/ 	.word	0xffffffff


	//----- nvinfo : EIATTR_COOP_GROUP_INSTR_OFFSETS
	.align		4
.L_940:
        /*00dc*/ 	.byte	0x04, 0x28
        /*00de*/ 	.short	(.L_942 - .L_941)


	//   ....[0]....
.L_941:
        /*00e0*/ 	.word	0x00001810


	//   ....[1]....
        /*00e4*/ 	.word	0x00001830


	//   ....[2]....
        /*00e8*/ 	.word	0x00001850


	//   ....[3]....
        /*00ec*/ 	.word	0x00001870


	//   ....[4]....
        /*00f0*/ 	.word	0x000018b0


	//   ....[5]....
        /*00f4*/ 	.word	0x000019e0


	//   ....[6]....
        /*00f8*/ 	.word	0x00001a00


	//   ....[7]....
        /*00fc*/ 	.word	0x00001a20


	//   ....[8]....
        /*0100*/ 	.word	0x00001a40


	//   ....[9]....
        /*0104*/ 	.word	0x00001a80


	//   ....[10]....
        /*0108*/ 	.word	0x00002b00


	//   ....[11]....
        /*010c*/ 	.word	0x00002b20


	//   ....[12]....
        /*0110*/ 	.word	0x00002b40


	//   ....[13]....
        /*0114*/ 	.word	0x00002b60


	//   ....[14]....
        /*0118*/ 	.word	0x00002b90


	//   ....[15]....
        /*011c*/ 	.word	0x00002c70


	//   ....[16]....
        /*0120*/ 	.word	0x00002c90


	//   ....[17]....
        /*0124*/ 	.word	0x00002cb0


	//   ....[18]....
        /*0128*/ 	.word	0x00002cd0


	//   ....[19]....
        /*012c*/ 	.word	0x00002d10


	//----- nvinfo : EIATTR_VRC_CTA_INIT_COUNT
	.align		4
.L_942:
        /*0130*/ 	.byte	0x02, 0x4a
	.zero		1
	.zero		1


	//----- nvinfo : EIATTR_EXIT_INSTR_OFFSETS
	.align		4
        /*0134*/ 	.byte	0x04, 0x1c
        /*0136*/ 	.short	(.L_944 - .L_943)


	//   ....[0]....
.L_943:
        /*0138*/ 	.word	0x000064a0


	//   ....[1]....
        /*013c*/ 	.word	0x00006610


	//----- nvinfo : EIATTR_CRS_STACK_SIZE
	.align		4
.L_944:
        /*0140*/ 	.byte	0x04, 0x1e
        /*0142*/ 	.short	(.L_946 - .L_945)
.L_945:
        /*0144*/ 	.word	0x00000000


	//----- nvinfo : EIATTR_CBANK_PARAM_SIZE
	.align		4
.L_946:
        /*0148*/ 	.byte	0x03, 0x19
        /*014a*/ 	.short	0x0030


	//----- nvinfo : EIATTR_PARAM_CBANK
	.align		4
        /*014c*/ 	.byte	0x04, 0x0a
        /*014e*/ 	.short	(.L_948 - .L_947)
	.align		4
.L_947:
        /*0150*/ 	.word	index@(.nv.constant0._ZN17fastertransformer29add_bias_layernorm_add_res_e2ILi32EEEvP6float2PKS1_S4_S4_S4_fi)
        /*0154*/ 	.short	0x0380
        /*0156*/ 	.short	0x0030


	//----- nvinfo : EIATTR_SW_WAR
	.align		4
.L_948:
        /*0158*/ 	.byte	0x04, 0x36
        /*015a*/ 	.short	(.L_950 - .L_949)
.L_949:
        /*015c*/ 	.word	0x00000008
.L_950:


//--------------------- .nv.info._ZN17fastertransformer29add_bias_layernorm_add_res_e2ILi32EEEvP7__half2PKS1_S4_S4_S4_fi --------------------------
	.section	.nv.info._ZN17fastertransformer29add_bias_layernorm_add_res_e2ILi32EEEvP7__half2PKS1_S4_S4_S4_fi,"",@"SHT_CUDA_INFO"
	.sectionflags	@""
	.align	4


	//----- nvinfo : EIATTR_CUDA_API_VERSION
	.align		4
        /*0000*/ 	.byte	0x04, 0x37
        /*0002*/ 	.short	(.L_952 - .L_951)
.L_951:
        /*0004*/ 	.word	0x00000082


	//----- nvinfo : EIATTR_KPARAM_INFO
	.align		4
.L_952:
        /*0008*/ 	.byte	0x04, 0x17
        /*000a*/ 	.short	(.L_954 - .L_953)
.L_953:
        /*000c*/ 	.word	0x00000000
        /*0010*/ 	.short	0x0006
        /*0012*/ 	.short	0x002c
        /*0014*/ 	.byte	0x00, 0xf0, 0x11, 0x00


	//----- nvinfo : EIATTR_KPARAM_INFO
	.align		4
.L_954:
        /*0018*/ 	.byte	0x04, 0x17
        /*001a*/ 	.short	(.L_956 - .L_955)
.L_955:
        /*001c*/ 	.word	0x00000000
        /*0020*/ 	.short	0x0005
        /*0022*/ 	.short	0x0028
        /*0024*/ 	.byte	0x00, 0xf0, 0x11, 0x00


	//----- nvinfo : EIATTR_KPARAM_INFO
	.align		4
.L_956:
        /*0028*/ 	.byte	0x04, 0x17
        /*002a*/ 	.short	(.L_958 - .L_957)
.L_957:
        /*002c*/ 	.word	0x00000000
        /*0030*/ 	.short	0x0004
        /*0032*/ 	.short	0x0020
        /*0034*/ 	.byte	0x00, 0xf5, 0x21, 0x00


	//----- nvinfo : EIATTR_KPARAM_INFO
	.align		4
.L_958:
        /*0038*/ 	.byte	0x04, 0x17
        /*003a*/ 	.short	(.L_960 - .L_959)
.L_959:
        /*003c*/ 	.word	0x00000000
        /*0040*/ 	.short	0x0003
        /*0042*/ 	.short	0x0018
        /*0044*/ 	.byte	0x00, 0xf5, 0x21, 0x00


	//----- nvinfo : EIATTR_KPARAM_INFO
	.align		4
.L_960:
        /*0048*/ 	.byte	0x04, 0x17
        /*004a*/ 	.short	(.L_962 - .L_961)
.L_961:
        /*004c*/ 	.word	0x00000000
        /*0050*/ 	.short	0x0002
        /*0052*/ 	.short	0x0010
        /*0054*/ 	.byte	0x00, 0xf5, 0x21, 0x00


	//----- nvinfo : EIATTR_KPARAM_INFO
	.align		4
.L_962:
        /*0058*/ 	.byte	0x04, 0x17
        /*005a*/ 	.short	(.L_964 - .L_963)
.L_963:
        /*005c*/ 	.word	0x00000000
        /*0060*/ 	.short	0x0001
        /*0062*/ 	.short	0x0008
        /*0064*/ 	.byte	0x00, 0xf5, 0x21, 0x00


	//----- nvinfo : EIATTR_KPARAM_INFO
	.align		4
.L_964:
        /*0068*/ 	.byte	0x04, 0x17
        /*006a*/ 	.short	(.L_966 - .L_965)
.L_965:
        /*006c*/ 	.word	0x00000000
        /*0070*/ 	.short	0x0000
        /*0072*/ 	.short	0x0000
        /*0074*/ 	.byte	0x00, 0xf5, 0x21, 0x00


	//----- nvinfo : EIATTR_SPARSE_MMA_MASK
	.align		4
.L_966:
        /*0078*/ 	.byte	0x03, 0x50
        /*007a*/ 	.short	0x0000


	//----- nvinfo : EIATTR_MAXREG_COUNT
	.align		4
        /*007c*/ 	.byte	0x03, 0x1b
        /*007e*/ 	.short	0x00ff


	//----- nvinfo : EIATTR_NUM_BARRIERS
	.align		4
        /*0080*/ 	.byte	0x02, 0x4c
        /*0082*/ 	.byte	0x01
	.zero		1


	//----- nvinfo : EIATTR_MERCURY_ISA_VERSION
	.align		4
        /*0084*/ 	.byte	0x03, 0x5f
        /*0086*/ 	.short	0x0101


	//----- nvinfo : EIATTR_COOP_GROUP_MASK_REGIDS
	.align		4
        /*0088*/ 	.byte	0x04, 0x29
        /*008a*/ 	.short	(.L_968 - .L_967)


	//   ....[0]....
.L_967:
        /*008c*/ 	.word	0xffffffff


	//   ....[1]....
        /*0090*/ 	.word	0xffffffff


	//   ....[2]....
        /*0094*/ 	.word	0xffffffff


	//   ....[3]....
        /*0098*/ 	.word	0xffffffff


	//   ....[4]....
        /*009c*/ 	.word	0xffffffff


	//   ....[5]....
        /*00a0*/ 	.word	0xffffffff


	//   ....[6]....
        /*00a4*/ 	.word	0xffffffff


	//   ....[7]....
        /*00a8*/ 	.word	0xffffffff


	//   ....[8]....
        /*00ac*/ 	.word	0xffffffff


	//   ....[9]....
        /*00b0*/ 	.word	0xffffffff


	//   ....[10]....
        /*00b4*/ 	.word	0xffffffff


	//   ....[11]....
        /*00b8*/ 	.word	0xffffffff


	//   ....[12]....
        /*00bc*/ 	.word	0xffffffff


	//   ....[13]....
        /*00c0*/ 	.word	0xffffffff


	//   ....[14]....
        /*00c4*/ 	.word	0xffffffff


	//   ....[15]....
        /*00c8*/ 	.word	0xffffffff


	//   ....[16]....
        /*00cc*/ 	.word	0xffffffff


	//   ....[17]....
        /*00d0*/ 	.word	0xffffffff


	//   ....[18]....
        /*00d4*/ 	.word	0xffffffff


	//   ....[19]....
        /*00d8*/ 	.word	0xffffffff


	//----- nvinfo : EIATTR_COOP_GROUP_INSTR_OFFSETS
	.align		4
.L_968:
        /*00dc*/ 	.byte	0x04, 0x28
        /*00de*/ 	.short	(.L_970 - .L_969)


	//   ....[0]....
.L_969:
        /*00e0*/ 	.word	0x00001bf0


	//   ....[1]....
        /*00e4*/ 	.word	0x00001c10


	//   ....[2]....
        /*00e8*/ 	.word	0x00001c30


	//   ....[3]....
        /*00ec*/ 	.word	0x00001c80


	//   ....[4]....
        /*00f0*/ 	.word	0x00001d00


	//   ....[5]....
        /*00f4*/ 	.word	0x00001dc0


	//   ....[6]....
        /*00f8*/ 	.word	0x00001de0


	//   ....[7]....
        /*00fc*/ 	.word	0x00001e00


	//   ....[8]....
        /*0100*/ 	.word	0x00001e20


	//   ....[9]....
        /*0104*/ 	.word	0x00001e60


	//   ....[10]....
        /*0108*/ 	.word	0x000030e0


	//   ....[11]....
        /*010c*/ 	.word	0x00003100


	//   ....[12]....
        /*0110*/ 	.word	0x00003120


	//   ....[13]....
        /*0114*/ 	.word	0x00003140


	//   ....[14]....
        /*0118*/ 	.word	0x00003170


	//   ....[15]....
        /*011c*/ 	.word	0x00003250


	//   ....[16]....
        /*0120*/ 	.word	0x00003270


	//   ....[17]....
        /*0124*/ 	.word	0x00003290


	//   ....[18]....
        /*0128*/ 	.word	0x000032b0


	//   ....[19]....
        /*012c*/ 	.word	0x000032f0


	//----- nvinfo : EIATTR_VRC_CTA_INIT_COUNT
	.align		4
.L_970:
        /*0130*/ 	.byte	0x02, 0x4a
	.zero		1
	.zero		1


	//----- nvinfo : EIATTR_EXIT_INSTR_OFFSETS
	.align		4
        /*0134*/ 	.byte	0x04, 0x1c
        /*0136*/ 	.short	(.L_972 - .L_971)


	//   ....[0]....
.L_971:
        /*0138*/ 	.word	0x000081d0


	//   ....[1]....
        /*013c*/ 	.word	0x000083d0


	//----- nvinfo : EIATTR_CRS_STACK_SIZE
	.align		4
.L_972:
        /*0140*/ 	.byte	0x04, 0x1e
        /*0142*/ 	.short	(.L_974 - .L_973)
.L_973:
        /*0144*/ 	.word	0x00000000


	//----- nvinfo : EIATTR_CBANK_PARAM_SIZE
	.align		4
.L_974:
        /*0148*/ 	.byte	0x03, 0x19
        /*014a*/ 	.short	0x0030


	//----- nvinfo : EIATTR_PARAM_CBANK
	.align		4
        /*014c*/ 	.byte	0x04, 0x0a
        /*014e*/ 	.short	(.L_976 - .L_975)
	.align		4
.L_975:
        /*0150*/ 	.word	index@(.nv.constant0._ZN17fastertransformer29add_bias_layernorm_add_res_e2ILi32EEEvP7__half2PKS1_S4_S4_S4_fi)
        /*0154*/ 	.short	0x0380
        /*0156*/ 	.short	0x0030


	//----- nvinfo : EIATTR_SW_WAR
	.align		4
.L_976:
        /*0158*/ 	.byte	0x04, 0x36
        /*015a*/ 	.short	(.L_978 - .L_977)
.L_977:
        /*015c*/ 	.word	0x00000008
.L_978:


//--------------------- .nv.info._ZN17fastertransformer26add_bias_layernorm_add_resIfLi16EEEvPT_PKS1_S4_S4_S4_fi --------------------------
	.section	.nv.info._ZN17fastertransformer26add_bias_layernorm_add_resIfLi16EEEvPT_PKS1_S4_S4_S4_fi,"",@"SHT_CUDA_INFO"
	.sectionflags	@""
	.align	4


	//----- nvinfo : EIATTR_CUDA_API_VERSION
	.align		4
        /*0000*/ 	.byte	0x04, 0x37
        /*0002*/ 	.short	(.L_980 - .L_979)
.L_979:
        /*0004*/ 	.word	0x00000082


	//----- nvinfo : EIATTR_KPARAM_INFO
	.align		4
.L_980:
        /*0008*/ 	.byte	0x04, 0x17
        /*000a*/ 	.short	(.L_982 - .L_981)
.L_981:
        /*000c*/ 	.word	0x00000000
        /*0010*/ 	.short	0x0006
        /*0012*/ 	.short	0x002c
        /*0014*/ 	.byte	0x00, 0xf0, 0x11, 0x00


	//----- nvinfo : EIATTR_KPARAM_INFO
	.align		4
.L_982:
        /*0018*/ 	.byte	0x04, 0x17
        /*001a*/ 	.short	(.L_984 - .L_983)
.L_983:
        /*001c*/ 	.word	0x00000000
        /*0020*/ 	.short	0x0005
        /*0022*/ 	.short	0x0028
        /*0024*/ 	.byte	0x00, 0xf0, 0x11, 0x00


	//----- nvinfo : EIATTR_KPARAM_INFO
	.align		4
.L_984:
        /*0028*/ 	.byte	0x04, 0x17
        /*002a*/ 	.short	(.L_986 - .L_985)
.L_985:
        /*002c*/ 	.word	0x00000000
        /*0030*/ 	.short	0x0004
        /*0032*/ 	.short	0x0020
        /*0034*/ 	.byte	0x00, 0xf5, 0x21, 0x00


	//----- nvinfo : EIATTR_KPARAM_INFO
	.align		4
.L_986:
        /*0038*/ 	.byte	0x04, 0x17
        /*003a*/ 	.short	(.L_988 - .L_987)
.L_987:
        /*003c*/ 	.word	0x00000000
        /*0040*/ 	.short	0x0003
        /*0042*/ 	.short	0x0018
        /*0044*/ 	.byte	0x00, 0xf5, 0x21, 0x00


	//----- nvinfo : EIATTR_KPARAM_INFO
	.align		4
.L_988:
        /*0048*/ 	.byte	0x04, 0x17
        /*004a*/ 	.short	(.L_990 - .L_989)
.L_989:
        /*004c*/ 	.word	0x00000000
        /*0050*/ 	.short	0x0002
        /*0052*/ 	.short	0x0010
        /*0054*/ 	.byte	0x00, 0xf5, 0x21, 0x00


	//----- nvinfo : EIATTR_KPARAM_INFO
	.align		4
.L_990:
        /*0058*/ 	.byte	0x04, 0x17
        /*005a*/ 	.short	(.L_992 - .L_991)
.L_991:
        /*005c*/ 	.word	0x00000000
        /*0060*/ 	.short	0x0001
        /*0062*/ 	.short	0x0008
        /*0064*/ 	.byte	0x00, 0xf5, 0x21, 0x00


	//----- nvinfo : EIATTR_KPARAM_INFO
	.align		4
.L_992:
        /*0068*/ 	.byte	0x04, 0x17
        /*006a*/ 	.short	(.L_994 - .L_993)
.L_993:
        /*006c*/ 	.word	0x00000000
        /*0070*/ 	.short	0x0000
        /*0072*/ 	.short	0x0000
        /*0074*/ 	.byte	0x00, 0xf5, 0x21, 0x00


	//----- nvinfo : EIATTR_SPARSE_MMA_MASK
	.align		4
.L_994:
        /*0078*/ 	.byte	0x03, 0x50
        /*007a*/ 	.short	0x0000


	//----- nvinfo : EIATTR_MAXREG_COUNT
	.align		4
        /*007c*/ 	.byte	0x03, 0x1b
        /*007e*/ 	.short	0x00ff


	//----- nvinfo : EIATTR_NUM_BARRIERS
	.align		4
        /*0080*/ 	.byte	0x02, 0x4c
        /*0082*/ 	.byte	0x01
	.zero		1


	//----- nvinfo : EIATTR_MERCURY_ISA_VERSION
	.align		4
        /*0084*/ 	.byte	0x03, 0x5f
        /*0086*/ 	.short	0x0101


	//----- nvinfo : EIATTR_COOP_GROUP_MASK_REGIDS
	.align		4
        /*0088*/ 	.byte	0x04, 0x29
        /*008a*/ 	.short	(.L_996 - .L_995)


	//   ....[0]....
.L_995:
        /*008c*/ 	.word	0xffffffff


	//   ....[1]....
        /*0090*/ 	.word	0xffffffff


	//   ....[2]....
        /*0094*/ 	.word	0xffffffff


	//   ....[3]....
        /*0098*/ 	.word	0xffffffff


	//   ....[4]....
        /*009c*/ 	.word	0xffffffff


	//   ....[5]....
        /*00a0*/ 	.word	0xffffffff


	//   ....[6]....
        /*00a4*/ 	.word	0xffffffff


	//   ....[7]....
        /*00a8*/ 	.word	0xffffffff


	//   ....[8]....
        /*00ac*/ 	.word	0xffffffff


	//   ....[9]....
        /*00b0*/ 	.word	0xffffffff


	//   ....[10]....
        /*00b4*/ 	.word	0xffffffff


	//   ....[11]....
        /*00b8*/ 	.word	0xffffffff


	//   ....[12]....
        /*00bc*/ 	.word	0xffffffff


	//   ....[13]....
        /*00c0*/ 	.word	0xffffffff


	//   ....[14]....
        /*00c4*/ 	.word	0xffffffff


	//   ....[15]....
        /*00c8*/ 	.word	0xffffffff


	//   ....[16]....
        /*00cc*/ 	.word	0xffffffff


	//   ....[17]....
        /*00d0*/ 	.word	0xffffffff


	//   ....[18]....
        /*00d4*/ 	.word	0xffffffff


	//   ....[19]....
        /*00d8*/ 	.word	0xffffffff


	//----- nvinfo : EIATTR_COOP_GROUP_INSTR_OFFSETS
	.align		4
.L_996:
        /*00dc*/ 	.byte	0x04, 0x28
        /*00de*/ 	.short	(.L_998 - .L_997)


	//   ....[0]....
.L_997:
        /*00e0*/ 	.word	0x00000c60


	//   ....[1]....
        /*00e4*/ 	.word	0x00000c80


	//   ....[2]....
        /*00e8*/ 	.word	0x00000ca0


	//   ....[3]....
        /*00ec*/ 	.word	0x00000cc0


	//   ....[4]....
        /*00f0*/ 	.word	0x00000d10


	//   ....[5]....
        /*00f4*/ 	.word	0x00000e30


	//   ....[6]....
        /*00f8*/ 	.word	0x00000e50


	//   ....[7]....
        /*00fc*/ 	.word	0x00000e70


	//   ....[8]....
        /*0100*/ 	.word	0x00000e90


	//   ....[9]....
        /*0104*/ 	.word	0x00000ef0


	//   ....[10]....
        /*0108*/ 	.word	0x00001290


	//   ....[11]....
        /*010c*/ 	.word	0x000012b0


	//   ....[12]....
        /*0110*/ 	.word	0x000012d0


	//   ....[13]....
        /*0114*/ 	.word	0x000012f0


	//   ....[14]....
        /*0118*/ 	.word	0x00001320


	//   ....[15]....
        /*011c*/ 	.word	0x00001460


	//   ....[16]....
        /*0120*/ 	.word	0x00001480


	//   ....[17]....
        /*0124*/ 	.word	0x000014a0


	//   ....[18]....
        /*0128*/ 	.word	0x000014c0


	//   ....[19]....
        /*012c*/ 	.word	0x00001500


	//----- nvinfo : EIATTR_VRC_CTA_INIT_COUNT
	.align		4
.L_998:
        /*0130*/ 	.byte	0x02, 0x4a
	.zero		1
	.zero		1


	//----- nvinfo : EIATTR_EXIT_INSTR_OFFSETS
	.align		4
        /*0134*/ 	.byte	0x04, 0x1c
        /*0136*/ 	.short	(.L_1000 - .L_999)


	//   ....[0]....
.L_999:
        /*0138*/ 	.word	0x000026f0


	//   ....[1]....
        /*013c*/ 	.word	0x00002820


	//----- nvinfo : EIATTR_CRS_STACK_SIZE
	.align		4
.L_1000:
        /*0140*/ 	.byte	0x04, 0x1e
        /*0142*/ 	.short	(.L_1002 - .L_1001)
.L_1001:
        /*0144*/ 	.word	0x00000000


	//----- nvinfo : EIATTR_CBANK_PARAM_SIZE
	.align		4
.L_1002:
        /*0148*/ 	.byte	0x03, 0x19
        /*014a*/ 	.short	0x0030


	//----- nvinfo : EIATTR_PARAM_CBANK
	.align		4
        /*014c*/ 	.byte	0x04, 0x0a
        /*014e*/ 	.short	(.L_1004 - .L_1003)
	.align		4
.L_1003:
        /*0150*/ 	.word	index@(.nv.constant0._ZN17fastertransformer26add_bias_layernorm_add_resIfLi16EEEvPT_PKS1_S4_S4_S4_fi)
        /*0154*/ 	.short	0x0380
        /*0156*/ 	.short	0x0030


	//----- nvinfo : EIATTR_SW_WAR
	.align		4
.L_1004:
        /*0158*/ 	.byte	0x04, 0x36
        /*015a*/ 	.short	(.L_1006 - .L_1005)
.L_1005:
        /*015c*/ 	.word	0x00000008
.L_1006:


//--------------------- .nv.info._ZN17fastertransformer26add_bias_layernorm_add_resI6__halfLi16EEEvPT_PKS2_S5_S5_S5_fi --------------------------
	.section	.nv.info._ZN17fastertransformer26add_bias_layernorm_add_resI6__halfLi16EEEvPT_PKS2_S5_S5_S5_fi,"",@"SHT_CUDA_INFO"
	.sectionflags	@""
	.align	4


	//----- nvinfo : EIATTR_CUDA_API_VERSION
	.align		4
        /*0000*/ 	.byte	0x04, 0x37
        /*0002*/ 	.short	(.L_1008 - .L_1007)
.L_1007:
        /*0004*/ 	.word	0x00000082


	//----- nvinfo : EIATTR_KPARAM_INFO
	.align		4
.L_1008:
        /*0008*/ 	.byte	0x04, 0x17
        /*000a*/ 	.short	(.L_1010 - .L_1009)
.L_1009:
        /*000c*/ 	.word	0x00000000
        /*0010*/ 	.short	0x0006
        /*0012*/ 	.short	0x002c
        /*0014*/ 	.byte	0x00, 0xf0, 0x11, 0x00


	//----- nvinfo : EIATTR_KPARAM_INFO
	.align		4
.L_1010:
        /*0018*/ 	.byte	0x04, 0x17
        /*001a*/ 	.short	(.L_1012 - .L_1011)
.L_1011:
        /*001c*/ 	.word	0x00000000
        /*0020*/ 	.short	0x0005
        /*0022*/ 	.short	0x0028
        /*0024*/ 	.byte	0x00, 0xf0, 0x11, 0x00


	//----- nvinfo : EIATTR_KPARAM_INFO
	.align		4
.L_1012:
        /*0028*/ 	.byte	0x04, 0x17
        /*002a*/ 	.short	(.L_1014 - .L_1013)
.L_1013:
        /*002c*/ 	.word	0x00000000
        /*0030*/ 	.short	0x0004
        /*0032*/ 	.short	0x0020
        /*0034*/ 	.byte	0x00, 0xf5, 0x21, 0x00


	//----- nvinfo : EIATTR_KPARAM_INFO
	.align		4
.L_1014:
        /*0038*/ 	.byte	0x04, 0x17
        /*003a*/ 	.short	(.L_1016 - .L_1015)
.L_1015:
        /*003c*/ 	.word	0x00000000
        /*0040*/ 	.short	0x0003
        /*0042*/ 	.short	0x0018
        /*0044*/ 	.byte	0x00, 0xf5, 0x21, 0x00


	//----- nvinfo : EIATTR_KPARAM_INFO
	.align		4
.L_1016:
        /*0048*/ 	.byte	0x04, 0x17
        /*004a*/ 	.short	(.L_1018 - .L_1017)
.L_1017:
        /*004c*/ 	.word	0x00000000
        /*0050*/ 	.short	0x0002
        /*0052*/ 	.short	0x0010
        /*0054*/ 	.byte	0x00, 0xf5, 0x21, 0x00


	//----- nvinfo : EIATTR_KPARAM_INFO
	.align		4
.L_1018:
        /*0058*/ 	.byte	0x04, 0x17
        /*005a*/ 	.short	(.L_1020 - .L_1019)
.L_1019:
        /*005c*/ 	.word	0x00000000
        /*0060*/ 	.short	0x0001
        /*0062*/ 	.short	0x0008
        /*0064*/ 	.byte	0x00, 0xf5, 0x21, 0x00


	//----- nvinfo : EIATTR_KPARAM_INFO
	.align		4
.L_1020:
        /*0068*/ 	.byte	0x04, 0x17
        /*006a*/ 	.short	(.L_1022 - .L_1021)
.L_1021:
        /*006c*/ 	.word	0x00000000
        /*0070*/ 	.short	0x0000
        /*0072*/ 	.short	0x0000
        /*0074*/ 	.byte	0x00, 0xf5, 0x21, 0x00


	//----- nvinfo : EIATTR_SPARSE_MMA_MASK
	.align		4
.L_1022:
        /*0078*/ 	.byte	0x03, 0x50
        /*007a*/ 	.short	0x0000


	//----- nvinfo : EIATTR_MAXREG_COUNT
	.align		4
        /*007c*/ 	.byte	0x03, 0x1b
        /*007e*/ 	.short	0x00ff


	//----- nvinfo : EIATTR_NUM_BARRIERS
	.align		4
        /*0080*/ 	.byte	0x02, 0x4c
        /*0082*/ 	.byte	0x01
	.zero		1


	//----- nvinfo : EIATTR_MERCURY_ISA_VERSION
	.align		4
        /*0084*/ 	.byte	0x03, 0x5f
        /*0086*/ 	.short	0x0101


	//----- nvinfo : EIATTR_COOP_GROUP_MASK_REGIDS
	.align		4
        /*0088*/ 	.byte	0x04, 0x29
        /*008a*/ 	.short	(.L_1024 - .L_1023)


	//   ....[0]....
.L_1023:
        /*008c*/ 	.word	0xffffffff


	//   ....[1]....
        /*0090*/ 	.word	0xffffffff


	//   ....[2]....
        /*0094*/ 	.word	0xffffffff


	//   ....[3]....
        /*0098*/ 	.word	0xffffffff


	//   ....[4]....
        /*009c*/ 	.word	0xffffffff


	//   ....[5]....
        /*00a0*/ 	.word	0xffffffff


	//   ....[6]....
        /*00a4*/ 	.word	0xffffffff


	//   ....[7]....
        /*00a8*/ 	.word	0xffffffff


	//   ....[8]....
        /*00ac*/ 	.word	0xffffffff


	//   ....[9]....
        /*00b0*/ 	.word	0xffffffff


	//   ....[10]....
        /*00b4*/ 	.word	0xffffffff


	//   ....[11]....
        /*00b8*/ 	.word	0xffffffff


	//   ....[12]....
        /*00bc*/ 	.word	0xffffffff


	//   ....[13]....
        /*00c0*/ 	.word	0xffffffff


	//   ....[14]....
        /*00c4*/ 	.word	0xffffffff


	//   ....[15]....
        /*00c8*/ 	.word	0xffffffff


	//   ....[16]....
        /*00cc*/ 	.word	0xffffffff


	//   ....[17]....
        /*00d0*/ 	.word	0xffffffff


	//   ....[18]....
        /*00d4*/ 	.word	0xffffffff


	//   ....[19]....
        /*00d8*/ 	.word	0xffffffff


	//----- nvinfo : EIATTR_COOP_GROUP_INSTR_OFFSETS
	.align		4
.L_1024:
        /*00dc*/ 	.byte	0x04, 0x28
        /*00de*/ 	.short	(.L_1026 - .L_1025)


	//   ....[0]....
.L_1025:
        /*00e0*/ 	.word	0x00000cd0


	//   ....[1]....
        /*00e4*/ 	.word	0x00000cf0


	//   ....[2]....
        /*00e8*/ 	.word	0x00000d10


	//   ....[3]....
        /*00ec*/ 	.word	0x00000d30


	//   ....[4]....
        /*00f0*/ 	.word	0x00000d70


	//   ....[5]....
        /*00f4*/ 	.word	0x00000ea0


	//   ....[6]....
        /*00f8*/ 	.word	0x00000ec0


	//   ....[7]....
        /*00fc*/ 	.word	0x00000f00


	//   ....[8]....
        /*0100*/ 	.word	0x00000f90


	//   ....[9]....
        /*0104*/ 	.word	0x00001040


	//   ....[10]....
        /*0108*/ 	.word	0x000014a0


	//   ....[11]....
        /*010c*/ 	.word	0x000014c0


	//   ....[12]....
        /*0110*/ 	.word	0x000014e0


	//   ....[13]....
        /*0114*/ 	.word	0x00001500


	//   ....[14]....
        /*0118*/ 	.word	0x00001530


	//   ....[15]....
        /*011c*/ 	.word	0x00001620


	//   ....[16]....
        /*0120*/ 	.word	0x00001640


	//   ....[17]....
        /*0124*/ 	.word	0x00001660


	//   ....[18]....
        /*0128*/ 	.word	0x00001680


	//   ....[19]....
        /*012c*/ 	.word	0x000016c0


	//----- nvinfo : EIATTR_VRC_CTA_INIT_COUNT
	.align		4
.L_1026:
        /*0130*/ 	.byte	0x02, 0x4a
	.zero		1
	.zero		1


	//----- nvinfo : EIATTR_EXIT_INSTR_OFFSETS
	.align		4
        /*0134*/ 	.byte	0x04, 0x1c
        /*0136*/ 	.short	(.L_1028 - .L_1027)


	//   ....[0]....
.L_1027:
        /*0138*/ 	.word	0x000033c0


	//   ....[1]....
        /*013c*/ 	.word	0x00003540


	//----- nvinfo : EIATTR_CRS_STACK_SIZE
	.align		4
.L_1028:
        /*0140*/ 	.byte	0x04, 0x1e
        /*0142*/ 	.short	(.L_1030 - .L_1029)
.L_1029:
        /*0144*/ 	.word	0x00000000


	//----- nvinfo : EIATTR_CBANK_PARAM_SIZE
	.align		4
.L_1030:
        /*0148*/ 	.byte	0x03, 0x19
        /*014a*/ 	.short	0x0030


	//----- nvinfo : EIATTR_PARAM_CBANK
	.align		4
        /*014c*/ 	.byte	0x04, 0x0a
        /*014e*/ 	.short	(.L_1032 - .L_1031)
	.align		4
.L_1031:
        /*0150*/ 	.word	index@(.nv.constant0._ZN17fastertransformer26add_bias_layernorm_add_resI6__halfLi16EEEvPT_PKS2_S5_S5_S5_fi)
        /*0154*/ 	.short	0x0380
        /*0156*/ 	.short	0x0030


	//----- nvinfo : EIATTR_SW_WAR
	.align		4
.L_1032:
        /*0158*/ 	.byte	0x04, 0x36
        /*015a*/ 	.short	(.L_1034 - .L_1033)
.L_1033:
        /*015c*/ 	.word	0x00000008
.L_1034:


//--------------------- .nv.info._ZN17fastertransformer29add_bias_layernorm_add_res_e2ILi16EEEvP6float2PKS1_S4_S4_S4_fi --------------------------
	.section	.nv.info._ZN17fastertransformer29add_bias_layernorm_add_res_e2ILi16EEEvP6float2PKS1_S4_S4_S4_fi,"",@"SHT_CUDA_INFO"
	.sectionflags	@""
	.align	4


	//----- nvinfo : EIATTR_CUDA_API_VERSION
	.align		4
        /*0000*/ 	.byte	0x04, 0x37
        /*0002*/ 	.short	(.L_1036 - .L_1035)
.L_1035:
        /*0004*/ 	.word	0x00000082


	//----- nvinfo : EIATTR_KPARAM_INFO
	.align		4
.L_1036:
        /*0008*/ 	.byte	0x04, 0x17
        /*000a*/ 	.short	(.L_1038 - .L_1037)
.L_1037:
        /*000c*/ 	.word	0x00000000
        /*0010*/ 	.short	0x0006
        /*0012*/ 	.short	0x002c
        /*0014*/ 	.byte	0x00, 0xf0, 0x11, 0x00


	//----- nvinfo : EIATTR_KPARAM_INFO
	.align		4
.L_1038:
        /*0018*/ 	.byte	0x04, 0x17
        /*001a*/ 	.short	(.L_1040 - .L_1039)
.L_1039:
        /*001c*/ 	.word	0x00000000
        /*0020*/ 	.short	0x0005
        /*0022*/ 	.short	0x0028
        /*0024*/ 	.byte	0x00, 0xf0, 0x11, 0x00


	//----- nvinfo : EIATTR_KPARAM_INFO
	.align		4
.L_1040:
        /*0028*/ 	.byte	0x04, 0x17
        /*002a*/ 	.short	(.L_1042 - .L_1041)
.L_1041:
        /*002c*/ 	.word	0x00000000
        /*0030*/ 	.short	0x0004
        /*0032*/ 	.short	0x0020
        /*0034*/ 	.byte	0x00, 0xf5, 0x21, 0x00


	//----- nvinfo : EIATTR_KPARAM_INFO
	.align		4
.L_1042:
        /*0038*/ 	.byte	0x04, 0x17
        /*003a*/ 	.short	(.L_1044 - .L_1043)
.L_1043:
        /*003c*/ 	.word	0x00000000
        /*0040*/ 	.short	0x0003
        /*0042*/ 	.short	0x0018
        /*0044*/ 	.byte	0x00, 0xf5, 0x21, 0x00


	//----- nvinfo : EIATTR_KPARAM_INFO
	.align		4
.L_1044:
        /*0048*/ 	.byte	0x04, 0x17
        /*004a*/ 	.short	(.L_1046 - .L_1045)
.L_1045:
        /*004c*/ 	.word	0x00000000
        /*0050*/ 	.short	0x0002
        /*0052*/ 	.short	0x0010
        /*0054*/ 	.byte	0x00, 0xf5, 0x21, 0x00


	//----- nvinfo : EIATTR_KPARAM_INFO
	.align		4
.L_1046:
        /*0058*/ 	.byte	0x04, 0x17
        /*005a*/ 	.short	(.L_1048 - .L_1047)
.L_1047:
        /*005c*/ 	.word	0x00000000
        /*0060*/ 	.short	0x0001
        /*0062*/ 	.short	0x0008
        /*0064*/ 	.byte	0x00, 0xf5, 0x21, 0x00


	//----- nvinfo : EIATTR_KPARAM_INFO
	.align		4
.L_1048:
        /*0068*/ 	.byte	0x04, 0x17
        /*006a*/ 	.short	(.L_1050 - .L_1049)
.L_1049:
        /*006c*/ 	.word	0x00000000
        /*0070*/ 	.short	0x0000
        /*0072*/ 	.short	0x0000
        /*0074*/ 	.byte	0x00, 0xf5, 0x21, 0x00


	//----- nvinfo : EIATTR_SPARSE_MMA_MASK
	.align		4
.L_1050:
        /*0078*/ 	.byte	0x03, 0x50
        /*007a*/ 	.short	0x0000


	//----- nvinfo : EIATTR_MAXREG_COUNT
	.align		4
        /*007c*/ 	.byte	0x03, 0x1b
        /*007e*/ 	.short	0x00ff


	//----- nvinfo : EIATTR_NUM_BARRIERS
	.align		4
        /*0080*/ 	.byte	0x02, 0x4c
        /*0082*/ 	.byte	0x01
	.zero		1


	//----- nvinfo : EIATTR_MERCURY_ISA_VERSION
	.align		4
        /*0084*/ 	.byte	0x03, 0x5f
        /*0086*/ 	.short	0x0101


	//----- nvinfo : EIATTR_COOP_GROUP_MASK_REGIDS
	.align		4
        /*0088*/ 	.byte	0x04, 0x29
        /*008a*/ 	.short	(.L_1052 - .L_1051)


	//   ....[0]....
.L_1051:
        /*008c*/ 	.word	0xffffffff


	//   ....[1]....
        /*0090*/ 	.word	0xffffffff


	//   ....[2]....
        /*0094*/ 	.word	0xffffffff


	//   ....[3]....
        /*0098*/ 	.word	0xffffffff


	//   ....[4]....
        /*009c*/ 	.word	0xffffffff


	//   ....[5]....
        /*00a0*/ 	.word	0xffffffff


	//   ....[6]....
        /*00a4*/ 	.word	0xffffffff


	//   ....[7]....
        /*00a8*/ 	.word	0xffffffff


	//   ....[8]....
        /*00ac*/ 	.word	0xffffffff


	//   ....[9]....
        /*00b0*/ 	.word	0xffffffff


	//   ....[10]....
        /*00b4*/ 	.word	0xffffffff


	//   ....[11]....
        /*00b8*/ 	.word	0xffffffff


	//   ....[12]....
        /*00bc*/ 	.word	0xffffffff


	//   ....[13]....
        /*00c0*/ 	.word	0xffffffff


	//   ....[14]....
        /*00c4*/ 	.word	0xffffffff


	//   ....[15]....
        /*00c8*/ 	.word	0xffffffff


	//   ....[16]....
        /*00cc*/ 	.word	0xffffffff


	//   ....[17]....
        /*00d0*/ 	.word	0xffffffff


	//   ....[18]....
        /*00d4*/ 	.word	0xffffffff


	//   ....[19]....
        /*00d8*/ 	.word	0xffffffff


	//----- nvinfo : EIATTR_COOP_GROUP_INSTR_OFFSETS
	.align		4
.L_1052:
        /*00dc*/ 	.byte	0x04, 0x28
        /*00de*/ 	.short	(.L_1054 - .L_1053)


	//   ....[0]....
.L_1053:
        /*00e0*/ 	.word	0x00000c90


	//   ....[1]....
        /*00e4*/ 	.word	0x00000cb0


	//   ....[2]....
        /*00e8*/ 	.word	0x00000cd0


	//   ....[3]....
        /*00ec*/ 	.word	0x00000d20


	//   ....[4]....
        /*00f0*/ 	.word	0x00000da0


	//   ....[5]....
        /*00f4*/ 	.word	0x00000e60


	//   ....[6]....
        /*00f8*/ 	.word	0x00000e80


	//   ....[7]....
        /*00fc*/ 	.word	0x00000ea0


	//   ....[8]....
        /*0100*/ 	.word	0x00000ec0


	//   ....[9]....
        /*0104*/ 	.word	0x00000f00


	//   ....[10]....
        /*0108*/ 	.word	0x000016a0


	//   ....[11]....
        /*010c*/ 	.word	0x000016c0


	//   ....[12]....
        /*0110*/ 	.word	0x000016e0


	//   ....[13]....
        /*0114*/ 	.word	0x00001700


	//   ....[14]....
        /*0118*/ 	.word	0x00001730


	//   ....[15]....
        /*011c*/ 	.word	0x00001810


	//   ....[16]....
        /*0120*/ 	.word	0x00001830


	//   ....[17]....
        /*0124*/ 	.word	0x00001850


	//   ....[18]....
        /*0128*/ 	.word	0x00001870


	//   ....[19]....
        /*012c*/ 	.word	0x000018b0


	//----- nvinfo : EIATTR_VRC_CTA_INIT_COUNT
	.align		4
.L_1054:
        /*0130*/ 	.byte	0x02, 0x4a
	.zero		1
	.zero		1


	//----- nvinfo : EIATTR_EXIT_INSTR_OFFSETS
	.align		4
        /*0134*/ 	.byte	0x04, 0x1c
        /*0136*/ 	.short	(.L_1056 - .L_1055)


	//   ....[0]....
.L_1055:
        /*0138*/ 	.word	0x00003760


	//   ....[1]....
        /*013c*/ 	.word	0x000038d0


	//----- nvinfo : EIATTR_CRS_STACK_SIZE
	.align		4
.L_1056:
        /*0140*/ 	.byte	0x04, 0x1e
        /*0142*/ 	.short	(.L_1058 - .L_1057)
.L_1057:
        /*0144*/ 	.word	0x00000000


	//----- nvinfo : EIATTR_CBANK_PARAM_SIZE
	.align		4
.L_1058:
        /*0148*/ 	.byte	0x03, 0x19
        /*014a*/ 	.short	0x0030


	//----- nvinfo : EIATTR_PARAM_CBANK
	.align		4
        /*014c*/ 	.byte	0x04, 0x0a
        /*014e*/ 	.short	(.L_1060 - .L_1059)
	.align		4
.L_1059:
        /*0150*/ 	.word	index@(.nv.constant0._ZN17fastertransformer29add_bias_layernorm_add_res_e2ILi16EEEvP6float2PKS1_S4_S4_S4_fi)
        /*0154*/ 	.short	0x0380
        /*0156*/ 	.short	0x0030


	//----- nvinfo : EIATTR_SW_WAR
	.align		4
.L_1060:
        /*0158*/ 	.byte	0x04, 0x36
        /*015a*/ 	.short	(.L_1062 - .L_1061)
.L_1061:
        /*015c*/ 	.word	0x00000008
.L_1062:


//--------------------- .nv.info._ZN17fastertransformer29add_bias_layernorm_add_res_e2ILi16EEEvP7__half2PKS1_S4_S4_S4_fi --------------------------
	.section	.nv.info._ZN17fastertransformer29add_bias_layernorm_add_res_e2ILi16EEEvP7__half2PKS1_S4_S4_S4_fi,"",@"SHT_CUDA_INFO"
	.sectionflags	@""
	.align	4


	//----- nvinfo : EIATTR_CUDA_API_VERSION
	.align		4
        /*0000*/ 	.byte	0x04, 0x37
        /*0002*/ 	.short	(.L_1064 - .L_1063)
.L_1063:
        /*0004*/ 	.word	0x00000082


	//----- nvinfo : EIATTR_KPARAM_INFO
	.align		4
.L_1064:
        /*0008*/ 	.byte	0x04, 0x17
        /*000a*/ 	.short	(.L_1066 - .L_1065)
.L_1065:
        /*000c*/ 	.word	0x00000000
        /*0010*/ 	.short	0x0006
        /*0012*/ 	.short	0x002c
        /*0014*/ 	.byte	0x00, 0xf0, 0x11, 0x00


	//----- nvinfo : EIATTR_KPARAM_INFO
	.align		4
.L_1066:
        /*0018*/ 	.byte	0x04, 0x17
        /*001a*/ 	.short	(.L_1068 - .L_1067)
.L_1067:
        /*001c*/ 	.word	0x00000000
        /*0020*/ 	.short	0x0005
        /*0022*/ 	.short	0x0028
        /*0024*/ 	.byte	0x00, 0xf0, 0x11, 0x00


	//----- nvinfo : EIATTR_KPARAM_INFO
	.align		4
.L_1068:
        /*0028*/ 	.byte	0x04, 0x17
        /*002a*/ 	.short	(.L_1070 - .L_1069)
.L_1069:
        /*002c*/ 	.word	0x00000000
        /*0030*/ 	.short	0x0004
        /*0032*/ 	.short	0x0020
        /*0034*/ 	.byte	0x00, 0xf5, 0x21, 0x00


	//----- nvinfo : EIATTR_KPARAM_INFO
	.align		4
.L_1070:
        /*0038*/ 	.byte	0x04, 0x17
        /*003a*/ 	.short	(.L_1072 - .L_1071)
.L_1071:
        /*003c*/ 	.word	0x00000000
        /*0040*/ 	.short	0x0003
        /*0042*/ 	.short	0x0018
        /*0044*/ 	.byte	0x00, 0xf5, 0x21, 0x00


	//----- nvinfo : EIATTR_KPARAM_INFO
	.align		4
.L_1072:
        /*0048*/ 	.byte	0x04, 0x17
        /*004a*/ 	.short	(.L_1074 - .L_1073)
.L_1073:
        /*004c*/ 	.word	0x00000000
        /*0050*/ 	.short	0x0002
        /*0052*/ 	.short	0x0010
        /*0054*/ 	.byte	0x00, 0xf5, 0x21, 0x00


	//----- nvinfo : EIATTR_KPARAM_INFO
	.align		4
.L_1074:
        /*0058*/ 	.byte	0x04, 0x17
        /*005a*/ 	.short	(.L_1076 - .L_1075)
.L_1075:
        /*005c*/ 	.word	0x00000000
        /*0060*/ 	.short	0x0001
        /*0062*/ 	.short	0x0008
        /*0064*/ 	.byte	0x00, 0xf5, 0x21, 0x00


	//----- nvinfo : EIATTR_KPARAM_INFO
	.align		4
.L_1076:
        /*0068*/ 	.byte	0x04, 0x17
        /*006a*/ 	.short	(.L_1078 - .L_1077)
.L_1077:
        /*006c*/ 	.word	0x00000000
        /*0070*/ 	.short	0x0000
        /*0072*/ 	.short	0x0000
        /*0074*/ 	.byte	0x00, 0xf5, 0x21, 0x00


	//----- nvinfo : EIATTR_SPARSE_MMA_MASK
	.align		4
.L_1078:
        /*0078*/ 	.byte	0x03, 0x50
        /*007a*/ 	.short	0x0000


	//----- nvinfo : EIATTR_MAXREG_COUNT
	.align		4
        /*007c*/ 	.byte	0x03, 0x1b
        /*007e*/ 	.short	0x00ff


	//----- nvinfo : EIATTR_NUM_BARRIERS
	.align		4
        /*0080*/ 	.byte	0x02, 0x4c
        /*0082*/ 	.byte	0x01
	.zero		1


	//----- nvinfo : EIATTR_MERCURY_ISA_VERSION
	.align		4
        /*0084*/ 	.byte	0x03, 0x5f
        /*0086*/ 	.short	0x0101


	//----- nvinfo : EIATTR_COOP_GROUP_MASK_REGIDS
	.align		4
        /*0088*/ 	.byte	0x04, 0x29
        /*008a*/ 	.short	(.L_1080 - .L_1079)


	//   ....[0]....
.L_1079:
        /*008c*/ 	.word	0xffffffff


	//   ....[1]....
        /*0090*/ 	.word	0xffffffff


	//   ....[2]....
        /*0094*/ 	.word	0xffffffff


	//   ....[3]....
        /*0098*/ 	.word	0xffffffff


	//   ....[4]....
        /*009c*/ 	.word	0xffffffff


	//   ....[5]....
        /*00a0*/ 	.word	0xffffffff


	//   ....[6]....
        /*00a4*/ 	.word	0xffffffff


	//   ....[7]....
        /*00a8*/ 	.word	0xffffffff


	//   ....[8]....
        /*00ac*/ 	.word	0xffffffff


	//   ....[9]....
        /*00b0*/ 	.word	0xffffffff


	//   ....[10]....
        /*00b4*/ 	.word	0xffffffff


	//   ....[11]....
        /*00b8*/ 	.word	0xffffffff


	//   ....[12]....
        /*00bc*/ 	.word	0xffffffff


	//   ....[13]....
        /*00c0*/ 	.word	0xffffffff


	//   ....[14]....
        /*00c4*/ 	.word	0xffffffff


	//   ....[15]....
        /*00c8*/ 	.word	0xffffffff


	//   ....[16]....
        /*00cc*/ 	.word	0xffffffff


	//   ....[17]....
        /*00d0*/ 	.word	0xffffffff


	//   ....[18]....
        /*00d4*/ 	.word	0xffffffff


	//   ....[19]....
        /*00d8*/ 	.word	0xffffffff


	//----- nvinfo : EIATTR_COOP_GROUP_INSTR_OFFSETS
	.align		4
.L_1080:
        /*00dc*/ 	.byte	0x04, 0x28
        /*00de*/ 	.short	(.L_1082 - .L_1081)


	//   ....[0]....
.L_1081:
        /*00e0*/ 	.word	0x00000da0


	//   ....[1]....
        /*00e4*/ 	.word	0x00000dc0


	//   ....[2]....
        /*00e8*/ 	.word	0x00000de0


	//   ....[3]....
        /*00ec*/ 	.word	0x00000e00


	//   ....[4]....
        /*00f0*/ 	.word	0x00000e40


	//   ....[5]....
        /*00f4*/ 	.word	0x00000f70


	//   ....[6]....
        /*00f8*/ 	.word	0x00000f90


	//   ....[7]....
        /*00fc*/ 	.word	0x00000fb0


	//   ....[8]....
        /*0100*/ 	.word	0x00000fd0


	//   ....[9]....
        /*0104*/ 	.word	0x00001010


	//   ....[10]....
        /*0108*/ 	.word	0x000019b0


	//   ....[11]....
        /*010c*/ 	.word	0x000019d0


	//   ....[12]....
        /*0110*/ 	.word	0x000019f0


	//   ....[13]....
        /*0114*/ 	.word	0x00001a10


	//   ....[14]....
        /*0118*/ 	.word	0x00001a40


	//   ....[15]....
        /*011c*/ 	.word	0x00001b20


	//   ....[16]....
        /*0120*/ 	.word	0x00001b40


	//   ....[17]....
        /*0124*/ 	.word	0x00001b60


	//   ....[18]....
        /*0128*/ 	.word	0x00001b80


	//   ....[19]....
        /*012c*/ 	.word	0x00001bc0


	//----- nvinfo : EIATTR_VRC_CTA_INIT_COUNT
	.align		4
.L_1082:
        /*0130*/ 	.byte	0x02, 0x4a
	.zero		1
	.zero		1


	//----- nvinfo : EIATTR_EXIT_INSTR_OFFSETS
	.align		4
        /*0134*/ 	.byte	0x04, 0x1c
        /*0136*/ 	.short	(.L_1084 - .L_1083)


	//   ....[0]....
.L_1083:
        /*0138*/ 	.word	0x00004320


	//   ....[1]....
        /*013c*/ 	.word	0x00004520


	//----- nvinfo : EIATTR_CRS_STACK_SIZE
	.align		4
.L_1084:
        /*0140*/ 	.byte	0x04, 0x1e
        /*0142*/ 	.short	(.L_1086 - .L_1085)
.L_1085:
        /*0144*/ 	.word	0x00000000


	//----- nvinfo : EIATTR_CBANK_PARAM_SIZE
	.align		4
.L_1086:
        /*0148*/ 	.byte	0x03, 0x19
        /*014a*/ 	.short	0x0030


	//----- nvinfo : EIATTR_PARAM_CBANK
	.align		4
        /*014c*/ 	.byte	0x04, 0x0a
        /*014e*/ 	.short	(.L_1088 - .L_1087)
	.align		4
.L_1087:
        /*0150*/ 	.word	index@(.nv.constant0._ZN17fastertransformer29add_bias_layernorm_add_res_e2ILi16EEEvP7__half2PKS1_S4_S4_S4_fi)
        /*0154*/ 	.short	0x0380
        /*0156*/ 	.short	0x0030


	//----- nvinfo : EIATTR_SW_WAR
	.align		4
.L_1088:
        /*0158*/ 	.byte	0x04, 0x36
        /*015a*/ 	.short	(.L_1090 - .L_1089)
.L_1089:
        /*015c*/ 	.word	0x00000008
.L_1090:


//--------------------- .nv.info._ZN17fastertransformer26add_bias_layernorm_add_resIfLi8EEEvPT_PKS1_S4_S4_S4_fi --------------------------
	.section	.nv.info._ZN17fastertransformer26add_bias_layernorm_add_resIfLi8EEEvPT_PKS1_S4_S4_S4_fi,"",@"SHT_CUDA_INFO"
	.sectionflags	@""
	.align	4


	//----- nvinfo : EIATTR_CUDA_API_VERSION
	.align		4
        /*0000*/ 	.byte	0x04, 0x37
        /*0002*/ 	.short	(.L_1092 - .L_1091)
.L_1091:
        /*0004*/ 	.word	0x00000082


	//----- nvinfo : EIATTR_KPARAM_INFO
	.align		4
.L_1092:
        /*0008*/ 	.byte	0x04, 0x17
        /*000a*/ 	.short	(.L_1094 - .L_1093)
.L_1093:
        /*000c*/ 	.word	0x00000000
        /*0010*/ 	.short	0x0006
        /*0012*/ 	.short	0x002c
        /*0014*/ 	.byte	0x00, 0xf0, 0x11, 0x00


	//----- nvinfo : EIATTR_KPARAM_INFO
	.align		4
.L_1094:
        /*0018*/ 	.byte	0x04, 0x17
        /*001a*/ 	.short	(.L_1096 - .L_1095)
.L_1095:
        /*001c*/ 	.word	0x00000000
        /*0020*/ 	.short	0x0005
        /*0022*/ 	.short	0x0028
        /*0024*/ 	.byte	0x00, 0xf0, 0x11, 0x00


	//----- nvinfo : EIATTR_KPARAM_INFO
	.align		4
.L_1096:
        /*0028*/ 	.byte	0x04, 0x17
        /*002a*/ 	.short	(.L_1098 - .L_1097)
.L_1097:
        /*002c*/ 	.word	0x00000000
        /*0030*/ 	.short	0x0004
        /*0032*/ 	.short	0x0020
        /*0034*/ 	.byte	0x00, 0xf5, 0x21, 0x00


	//----- nvinfo : EIATTR_KPARAM_INFO
	.align		4
.L_1098:
        /*0038*/ 	.byte	0x04, 0x17
        /*003a*/ 	.short	(.L_1100 - .L_1099)
.L_1099:
        /*003c*/ 	.word	0x00000000
        /*0040*/ 	.short	0x0003
        /*0042*/ 	.short	0x0018
        /*0044*/ 	.byte	0x00, 0xf5, 0x21, 0x00


	//----- nvinfo : EIATTR_KPARAM_INFO
	.align		4
.L_1100:
        /*0048*/ 	.byte	0x04, 0x17
        /*004a*/ 	.short	(.L_1102 - .L_1101)
.L_1101:
        /*004c*/ 	.word	0x00000000
        /*0050*/ 	.short	0x0002
        /*0052*/ 	.short	0x0010
        /*0054*/ 	.byte	0x00, 0xf5, 0x21, 0x00


	//----- nvinfo : EIATTR_KPARAM_INFO
	.align		4
.L_1102:
        /*0058*/ 	.byte	0x04, 0x17
        /*005a*/ 	.short	(.L_1104 - .L_1103)
.L_1103:
        /*005c*/ 	.word	0x00000000
        /*0060*/ 	.short	0x0001
        /*0062*/ 	.short	0x0008
        /*0064*/ 	.byte	0x00, 0xf5, 0x21, 0x00


	//----- nvinfo : EIATTR_KPARAM_INFO
	.align		4
.L_1104:
        /*0068*/ 	.byte	0x04, 0x17
        /*006a*/ 	.short	(.L_1106 - .L_1105)
.L_1105:
        /*006c*/ 	.word	0x00000000
        /*0070*/ 	.short	0x0000
        /*0072*/ 	.short	0x0000
        /*0074*/ 	.byte	0x00, 0xf5, 0x21, 0x00


	//----- nvinfo : EIATTR_SPARSE_MMA_MASK
	.align		4
.L_1106:
        /*0078*/ 	.byte	0x03, 0x50
        /*007a*/ 	.short	0x0000


	//----- nvinfo : EIATTR_MAXREG_COUNT
	.align		4
        /*007c*/ 	.byte	0x03, 0x1b
        /*007e*/ 	.short	0x00ff


	//----- nvinfo : EIATTR_NUM_BARRIERS
	.align		4
        /*0080*/ 	.byte	0x02, 0x4c
        /*0082*/ 	.byte	0x01
	.zero		1


	//----- nvinfo : EIATTR_MERCURY_ISA_VERSION
	.align		4
        /*0084*/ 	.byte	0x03, 0x5f
        /*0086*/ 	.short	0x0101


	//----- nvinfo : EIATTR_COOP_GROUP_MASK_REGIDS
	.align		4
        /*0088*/ 	.byte	0x04, 0x29
        /*008a*/ 	.short	(.L_1108 - .L_1107)


	//   ....[0]....
.L_1107:
        /*008c*/ 	.word	0xffffffff


	//   ....[1]....
        /*0090*/ 	.word	0xffffffff


	//   ....[2]....
        /*0094*/ 	.word	0xffffffff


	//   ....[3]....
        /*0098*/ 	.word	0xffffffff


	//   ....[4]....
        /*009c*/ 	.word	0xffffffff


	//   ....[5]....
        /*00a0*/ 	.word	0xffffffff


	//   ....[6]....
        /*00a4*/ 	.word	0xffffffff


	//   ....[7]....
        /*00a8*/ 	.word	0xffffffff


	//   ....[8]....
        /*00ac*/ 	.word	0xffffffff


	//   ....[9]....
        /*00b0*/ 	.word	0xffffffff


	//   ....[10]....
        /*00b4*/ 	.word	0xffffffff


	//   ....[11]....
        /*00b8*/ 	.word	0xffffffff


	//   ....[12]....
        /*00bc*/ 	.word	0xffffffff


	//   ....[13]....
        /*00c0*/ 	.word	0xffffffff


	//   ....[14]....
        /*00c4*/ 	.word	0xffffffff


	//   ....[15]....
        /*00c8*/ 	.word	0xffffffff


	//   ....[16]....
        /*00cc*/ 	.word	0xffffffff


	//   ....[17]....
        /*00d0*/ 	.word	0xffffffff


	//   ....[18]....
        /*00d4*/ 	.word	0xffffffff


	//   ....[19]....
        /*00d8*/ 	.word	0xffffffff


	//----- nvinfo : EIATTR_COOP_GROUP_INSTR_OFFSETS
	.align		4
.L_1108:
        /*00dc*/ 	.byte	0x04, 0x28
        /*00de*/ 	.short	(.L_1110 - .L_1109)


	//   ....[0]....
.L_1109:
        /*00e0*/ 	.word	0x00000570


	//   ....[1]....
        /*00e4*/ 	.word	0x00000590


	//   ....[2]....
        /*00e8*/ 	.word	0x000005b0


	//   ....[3]....
        /*00ec*/ 	.word	0x000005d0


	//   ....[4]....
        /*00f0*/ 	.word	0x00000600


	//   ....[5]....
        /*00f4*/ 	.word	0x00000730


	//   ....[6]....
        /*00f8*/ 	.word	0x00000750


	//   ....[7]....
        /*00fc*/ 	.word	0x00000770


	//   ....[8]....
        /*0100*/ 	.word	0x00000790


	//   ....[9]....
        /*0104*/ 	.word	0x000007d0


	//   ....[10]....
        /*0108*/ 	.word	0x00000a00


	//   ....[11]....
        /*010c*/ 	.word	0x00000a20


	//   ....[12]....
        /*0110*/ 	.word	0x00000a40


	//   ....[13]....
        /*0114*/ 	.word	0x00000a60


	//   ....[14]....
        /*0118*/ 	.word	0x00000a80


	//   ....[15]....
        /*011c*/ 	.word	0x00000bd0


	//   ....[16]....
        /*0120*/ 	.word	0x00000bf0


	//   ....[17]....
        /*0124*/ 	.word	0x00000c10


	//   ....[18]....
        /*0128*/ 	.word	0x00000c30


	//   ....[19]....
        /*012c*/ 	.word	0x00000c80


	//----- nvinfo : EIATTR_VRC_CTA_INIT_COUNT
	.align		4
.L_1110:
        /*0130*/ 	.byte	0x02, 0x4a
	.zero		1
	.zero		1


	//----- nvinfo : EIATTR_EXIT_INSTR_OFFSETS
	.align		4
        /*0134*/ 	.byte	0x04, 0x1c
        /*0136*/ 	.short	(.L_1112 - .L_1111)


	//   ....[0]....
.L_1111:
        /*0138*/ 	.word	0x000014e0


	//   ....[1]....
        /*013c*/ 	.word	0x00001610


	//----- nvinfo : EIATTR_CRS_STACK_SIZE
	.align		4
.L_1112:
        /*0140*/ 	.byte	0x04, 0x1e
        /*0142*/ 	.short	(.L_1114 - .L_1113)
.L_1113:
        /*0144*/ 	.word	0x00000000


	//----- nvinfo : EIATTR_CBANK_PARAM_SIZE
	.align		4
.L_1114:
        /*0148*/ 	.byte	0x03, 0x19
        /*014a*/ 	.short	0x0030


	//----- nvinfo : EIATTR_PARAM_CBANK
	.align		4
        /*014c*/ 	.byte	0x04, 0x0a
        /*014e*/ 	.short	(.L_1116 - .L_1115)
	.align		4
.L_1115:
        /*0150*/ 	.word	index@(.nv.constant0._ZN17fastertransformer26add_bias_layernorm_add_resIfLi8EEEvPT_PKS1_S4_S4_S4_fi)
        /*0154*/ 	.short	0x0380
        /*0156*/ 	.short	0x0030


	//----- nvinfo : EIATTR_SW_WAR
	.align		4
.L_1116:
        /*0158*/ 	.byte	0x04, 0x36
        /*015a*/ 	.short	(.L_1118 - .L_1117)
.L_1117:
        /*015c*/ 	.word	0x00000008
.L_1118:


//--------------------- .nv.info._ZN17fastertransformer26add_bias_layernorm_add_resI6__halfLi8EEEvPT_PKS2_S5_S5_S5_fi --------------------------
	.section	.nv.info._ZN17fastertransformer26add_bias_layernorm_add_resI6__halfLi8EEEvPT_PKS2_S5_S5_S5_fi,"",@"SHT_CUDA_INFO"
	.sectionflags	@""
	.align	4


	//----- nvinfo : EIATTR_CUDA_API_VERSION
	.align		4
        /*0000*/ 	.byte	0x04, 0x37
        /*0002*/ 	.short	(.L_1120 - .L_1119)
.L_1119:
        /*0004*/ 	.word	0x00000082


	//----- nvinfo : EIATTR_KPARAM_INFO
	.align		4
.L_1120:
        /*0008*/ 	.byte	0x04, 0x17
        /*000a*/ 	.short	(.L_1122 - .L_1121)
.L_1121:
        /*000c*/ 	.word	0x00000000
        /*0010*/ 	.short	0x0006
        /*0012*/ 	.short	0x002c
        /*0014*/ 	.byte	0x00, 0xf0, 0x11, 0x00


	//----- nvinfo : EIATTR_KPARAM_INFO
	.align		4
.L_1122:
        /*0018*/ 	.byte	0x04, 0x17
        /*001a*/ 	.short	(.L_1124 - .L_1123)
.L_1123:
        /*001c*/ 	.word	0x00000000
        /*0020*/ 	.short	0x0005
        /*0022*/ 	.short	0x0028
        /*0024*/ 	.byte	0x00, 0xf0, 0x11, 0x00


	//----- nvinfo : EIATTR_KPARAM_INFO
	.align		4
.L_1124:
        /*0028*/ 	.byte	0x04, 0x17
        /*002a*/ 	.short	(.L_1126 - .L_1125)
.L_1125:
        /*002c*/ 	.word	0x00000000
        /*0030*/ 	.short	0x0004
        /*0032*/ 	.short	0x0020
        /*0034*/ 	.byte	0x00, 0xf5, 0x21, 0x00


	//----- nvinfo : EIATTR_KPARAM_INFO
	.align		4
.L_1126:
        /*0038*/ 	.byte	0x04, 0x17
        /*003a*/ 	.short	(.L_1128 - .L_1127)
.L_1127:
        /*003c*/ 	.word	0x00000000
        /*0040*/ 	.short	0x0003
        /*0042*/ 	.short	0x0018
        /*0044*/ 	.byte	0x00, 0xf5, 0x21, 0x00


	//----- nvinfo : EIATTR_KPARAM_INFO
	.align		4
.L_1128:
        /*0048*/ 	.byte	0x04, 0x17
        /*004a*/ 	.short	(.L_1130 - .L_1129)
.L_1129:
        /*004c*/ 	.word	0x00000000
        /*0050*/ 	.short	0x0002
        /*0052*/ 	.short	0x0010
        /*0054*/ 	.byte	0x00, 0xf5, 0x21, 0x00


	//----- nvinfo : EIATTR_KPARAM_INFO
	.align		4
.L_1130:
        /*0058*/ 	.byte	0x04, 0x17
        /*005a*/ 	.short	(.L_1132 - .L_1131)
.L_1131:
        /*005c*/ 	.word	0x00000000
        /*0060*/ 	.short	0x0001
        /*0062*/ 	.short	0x0008
        /*0064*/ 	.byte	0x00, 0xf5, 0x21, 0x00


	//----- nvinfo : EIATTR_KPARAM_INFO
	.align		4
.L_1132:
        /*0068*/ 	.byte	0x04, 0x17
        /*006a*/ 	.short	(.L_1134 - .L_1133)
.L_1133:
        /*006c*/ 	.word	0x00000000
        /*0070*/ 	.short	0x0000
        /*0072*/ 	.short	0x0000
        /*0074*/ 	.byte	0x00, 0xf5, 0x21, 0x00


	//----- nvinfo : EIATTR_SPARSE_MMA_MASK
	.align		4
.L_1134:
        /*0078*/ 	.byte	0x03, 0x50
        /*007a*/ 	.short	0x0000


	//----- nvinfo : EIATTR_MAXREG_COUNT
	.align		4
        /*007c*/ 	.byte	0x03, 0x1b
        /*007e*/ 	.short	0x00ff


	//----- nvinfo : EIATTR_NUM_BARRIERS
	.align		4
        /*0080*/ 	.byte	0x02, 0x4c
        /*0082*/ 	.byte	0x01
	.zero		1


	//----- nvinfo : EIATTR_MERCURY_ISA_VERSION
	.align		4
        /*0084*/ 	.byte	0x03, 0x5f
        /*0086*/ 	.short	0x0101


	//----- nvinfo : EIATTR_COOP_GROUP_MASK_REGIDS
	.align		4
        /*0088*/ 	.byte	0x04, 0x29
        /*008a*/ 	.short	(.L_1136 - .L_1135)


	//   ....[0]....
.L_1135:
        /*008c*/ 	.word	0xffffffff


	//   ....[1]....
        /*0090*/ 	.word	0xffffffff


	//   ....[2]....
        /*0094*/ 	.word	0xffffffff


	//   ....[3]....
        /*0098*/ 	.word	0xffffffff


	//   ....[4]....
        /*009c*/ 	.word	0xffffffff


	//   ....[5]....
        /*00a0*/ 	.word	0xffffffff


	//   ....[6]....
        /*00a4*/ 	.word	0xffffffff


	//   ....[7]....
        /*00a8*/ 	.word	0xffffffff


	//   ....[8]....
        /*00ac*/ 	.word	0xffffffff


	//   ....[9]....
        /*00b0*/ 	.word	0xffffffff


	//   ....[10]....
        /*00b4*/ 	.word	0xffffffff


	//   ....[11]....
        /*00b8*/ 	.word	0xffffffff


	//   ....[12]....
        /*00bc*/ 	.word	0xffffffff


	//   ....[13]....
        /*00c0*/ 	.word	0xffffffff


	//   ....[14]....
        /*00c4*/ 	.word	0xffffffff


	//   ....[15]....
        /*00c8*/ 	.word	0xffffffff


	//   ....[16]....
        /*00cc*/ 	.word	0xffffffff


	//   ....[17]....
        /*00d0*/ 	.word	0xffffffff


	//   ....[18]....
        /*00d4*/ 	.word	0xffffffff


	//   ....[19]....
        /*00d8*/ 	.word	0xffffffff


	//----- nvinfo : EIATTR_COOP_GROUP_INSTR_OFFSETS
	.align		4
.L_1136:
        /*00dc*/ 	.byte	0x04, 0x28
        /*00de*/ 	.short	(.L_1138 - .L_1137)


	//   ....[0]....
.L_1137:
        /*00e0*/ 	.word	0x000005d0


	//   ....[1]....
        /*00e4*/ 	.word	0x000005f0


	//   ....[2]....
        /*00e8*/ 	.word	0x00000610


	//   ....[3]....
        /*00ec*/ 	.word	0x00000630


	//   ....[4]....
        /*00f0*/ 	.word	0x00000680


	//   ....[5]....
        /*00f4*/ 	.word	0x000007a0


	//   ....[6]....
        /*00f8*/ 	.word	0x000007c0


	//   ....[7]....
        /*00fc*/ 	.word	0x000007e0


	//   ....[8]....
        /*0100*/ 	.word	0x00000800


	//   ....[9]....
        /*0104*/ 	.word	0x00000840


	//   ....[10]....
        /*0108*/ 	.word	0x00000ac0


	//   ....[11]....
        /*010c*/ 	.word	0x00000ae0


	//   ....[12]....
        /*0110*/ 	.word	0x00000b00


	//   ....[13]....
        /*0114*/ 	.word	0x00000b20


	//   ....[14]....
        /*0118*/ 	.word	0x00000b50


	//   ....[15]....
        /*011c*/ 	.word	0x00000c40


	//   ....[16]....
        /*0120*/ 	.word	0x00000c60


	//   ....[17]....
        /*0124*/ 	.word	0x00000c80


	//   ....[18]....
        /*0128*/ 	.word	0x00000ca0


	//   ....[19]....
        /*012c*/ 	.word	0x00000ce0


	//----- nvinfo : EIATTR_VRC_CTA_INIT_COUNT
	.align		4
.L_1138:
        /*0130*/ 	.byte	0x02, 0x4a
	.zero		1
	.zero		1


	//----- nvinfo : EIATTR_EXIT_INSTR_OFFSETS
	.align		4
        /*0134*/ 	.byte	0x04, 0x1c
        /*0136*/ 	.short	(.L_1140 - .L_1139)


	//   ....[0]....
.L_1139:
        /*0138*/ 	.word	0x000019e0


	//   ....[1]....
        /*013c*/ 	.word	0x00001b60


	//----- nvinfo : EIATTR_CRS_STACK_SIZE
	.align		4
.L_1140:
        /*0140*/ 	.byte	0x04, 0x1e
        /*0142*/ 	.short	(.L_1142 - .L_1141)
.L_1141:
        /*0144*/ 	.word	0x00000000


	//----- nvinfo : EIATTR_CBANK_PARAM_SIZE
	.align		4
.L_1142:
        /*0148*/ 	.byte	0x03, 0x19
        /*014a*/ 	.short	0x0030


	//----- nvinfo : EIATTR_PARAM_CBANK
	.align		4
        /*014c*/ 	.byte	0x04, 0x0a
        /*014e*/ 	.short	(.L_1144 - .L_1143)
	.align		4
.L_1143:
        /*0150*/ 	.word	index@(.nv.constant0._ZN17fastertransformer26add_bias_layernorm_add_resI6__halfLi8EEEvPT_PKS2_S5_S5_S5_fi)
        /*0154*/ 	.short	0x0380
        /*0156*/ 	.short	0x0030


	//----- nvinfo : EIATTR_SW_WAR
	.align		4
.L_1144:
        /*0158*/ 	.byte	0x04, 0x36
        /*015a*/ 	.short	(.L_1146 - .L_1145)
.L_1145:
        /*015c*/ 	.word	0x00000008
.L_1146:


//--------------------- .nv.info._ZN17fastertransformer29add_bias_layernorm_add_res_e2ILi8EEEvP6float2PKS1_S4_S4_S4_fi --------------------------
	.section	.nv.info._ZN17fastertransformer29add_bias_layernorm_add_res_e2ILi8EEEvP6float2PKS1_S4_S4_S4_fi,"",@"SHT_CUDA_INFO"
	.sectionflags	@""
	.align	4


	//----- nvinfo : EIATTR_CUDA_API_VERSION
	.align		4
        /*0000*/ 	.byte	0x04, 0x37
        /*0002*/ 	.short	(.L_1148 - .L_1147)
.L_1147:
        /*0004*/ 	.word	0x00000082


	//----- nvinfo : EIATTR_KPARAM_INFO
	.align		4
.L_1148:
        /*0008*/ 	.byte	0x04, 0x17
        /*000a*/ 	.short	(.L_1150 - .L_1149)
.L_1149:
        /*000c*/ 	.word	0x00000000
        /*0010*/ 	.short	0x0006
        /*0012*/ 	.short	0x002c
        /*0014*/ 	.byte	0x00, 0xf0, 0x11, 0x00


	//----- nvinfo : EIATTR_KPARAM_INFO
	.align		4
.L_1150:
        /*0018*/ 	.byte	0x04, 0x17
        /*001a*/ 	.short	(.L_1152 - .L_1151)
.L_1151:
        /*001c*/ 	.word	0x00000000
        /*0020*/ 	.short	0x0005
        /*0022*/ 	.short	0x0028
        /*0024*/ 	.byte	0x00, 0xf0, 0x11, 0x00


	//----- nvinfo : EIATTR_KPARAM_INFO
	.align		4
.L_1152:
        /*0028*/ 	.byte	0x04, 0x17
        /*002a*/ 	.short	(.L_1154 - .L_1153)
.L_1153:
        /*002c*/ 	.word	0x00000000
        /*0030*/ 	.short	0x0004
        /*0032*/ 	.short	0x0020
        /*0034*/ 	.byte	0x00, 0xf5, 0x21, 0x00


	//----- nvinfo : EIATTR_KPARAM_INFO
	.align		4
.L_1154:
        /*0038*/ 	.byte	0x04, 0x17
        /*003a*/ 	.short	(.L_1156 - .L_1155)
.L_1155:
        /*003c*/ 	.word	0x00000000
        /*0040*/ 	.short	0x0003
        /*0042*/ 	.short	0x0018
        /*0044*/ 	.byte	0x00, 0xf5, 0x21, 0x00


	//----- nvinfo : EIATTR_KPARAM_INFO
	.align		4
.L_1156:
        /*0048*/ 	.byte	0x04, 0x17
        /*004a*/ 	.short	(.L_1158 - .L_1157)
.L_1157:
        /*004c*/ 	.word	0x00000000
        /*0050*/ 	.short	0x0002
        /*0052*/ 	.short	0x0010
        /*0054*/ 	.byte	0x00, 0xf5, 0x21, 0x00


	//----- nvinfo : EIATTR_KPARAM_INFO
	.align		4
.L_1158:
        /*0058*/ 	.byte	0x04, 0x17
        /*005a*/ 	.short	(.L_1160 - .L_1159)
.L_1159:
        /*005c*/ 	.word	0x00000000
        /*0060*/ 	.short	0x0001
        /*0062*/ 	.short	0x0008
        /*0064*/ 	.byte	0x00, 0xf5, 0x21, 0x00


	//----- nvinfo : EIATTR_KPARAM_INFO
	.align		4
.L_1160:
        /*0068*/ 	.byte	0x04, 0x17
        /*006a*/ 	.short	(.L_1162 - .L_1161)
.L_1161:
        /*006c*/ 	.word	0x00000000
        /*0070*/ 	.short	0x0000
        /*0072*/ 	.short	0x0000
        /*0074*/ 	.byte	0x00, 0xf5, 0x21, 0x00


	//----- nvinfo : EIATTR_SPARSE_MMA_MASK
	.align		4
.L_1162:
        /*0078*/ 	.byte	0x03, 0x50
        /*007a*/ 	.short	0x0000


	//----- nvinfo : EIATTR_MAXREG_COUNT
	.align		4
        /*007c*/ 	.byte	0x03, 0x1b
        /*007e*/ 	.short	0x00ff


	//----- nvinfo : EIATTR_NUM_BARRIERS
	.align		4
        /*0080*/ 	.byte	0x02, 0x4c
        /*0082*/ 	.byte	0x01
	.zero		1


	//----- nvinfo : EIATTR_MERCURY_ISA_VERSION
	.align		4
        /*0084*/ 	.byte	0x03, 0x5f
        /*0086*/ 	.short	0x0101


	//----- nvinfo : EIATTR_COOP_GROUP_MASK_REGIDS
	.align		4
        /*0088*/ 	.byte	0x04, 0x29
        /*008a*/ 	.short	(.L_1164 - .L_1163)


	//   ....[0]....
.L_1163:
        /*008c*/ 	.word	0xffffffff


	//   ....[1]....
        /*0090*/ 	.word	0xffffffff


	//   ....[2]....
        /*0094*/ 	.word	0xffffffff


	//   ....[3]....
        /*0098*/ 	.word	0xffffffff


	//   ....[4]....
        /*009c*/ 	.word	0xffffffff


	//   ....[5]....
        /*00a0*/ 	.word	0xffffffff


	//   ....[6]....
        /*00a4*/ 	.word	0xffffffff


	//   ....[7]....
        /*00a8*/ 	.word	0xffffffff


	//   ....[8]....
        /*00ac*/ 	.word	0xffffffff


	//   ....[9]....
        /*00b0*/ 	.word	0xffffffff


	//   ....[10]....
        /*00b4*/ 	.word	0xffffffff


	//   ....[11]....
        /*00b8*/ 	.word	0xffffffff


	//   ....[12]....
        /*00bc*/ 	.word	0xffffffff


	//   ....[13]....
        /*00c0*/ 	.word	0xffffffff


	//   ....[14]....
        /*00c4*/ 	.word	0xffffffff


	//   ....[15]....
        /*00c8*/ 	.word	0xffffffff


	//   ....[16]....
        /*00cc*/ 	.word	0xffffffff


	//   ....[17]....
        /*00d0*/ 	.word	0xffffffff


	//   ....[18]....
        /*00d4*/ 	.word	0xffffffff


	//   ....[19]....
        /*00d8*/ 	.word	0xffffffff


	//----- nvinfo : EIATTR_COOP_GROUP_INSTR_OFFSETS
	.align		4
.L_1164:
        /*00dc*/ 	.byte	0x04, 0x28
        /*00de*/ 	.short	(.L_1166 - .L_1165)


	//   ....[0]....
.L_1165:
        /*00e0*/ 	.word	0x00000680


	//   ....[1]....
        /*00e4*/ 	.word	0x000006a0


	//   ....[2]....
        /*00e8*/ 	.word	0x000006c0


	//   ....[3]....
        /*00ec*/ 	.word	0x000006e0


	//   ....[4]....
        /*00f0*/ 	.word	0x00000730


	//   ....[5]....
        /*00f4*/ 	.word	0x00000840


	//   ....[6]....
        /*00f8*/ 	.word	0x00000860


	//   ....[7]....
        /*00fc*/ 	.word	0x00000880


	//   ....[8]....
        /*0100*/ 	.word	0x000008a0


	//   ....[9]....
        /*0104*/ 	.word	0x000008e0


	//   ....[10]....
        /*0108*/ 	.word	0x00000d10


	//   ....[11]....
        /*010c*/ 	.word	0x00000d30


	//   ....[12]....
        /*0110*/ 	.word	0x00000d50


	//   ....[13]....
        /*0114*/ 	.word	0x00000d70


	//   ....[14]....
        /*0118*/ 	.word	0x00000da0


	//   ....[15]....
        /*011c*/ 	.word	0x00000e80


	//   ....[16]....
        /*0120*/ 	.word	0x00000ea0


	//   ....[17]....
        /*0124*/ 	.word	0x00000ec0


	//   ....[18]....
        /*0128*/ 	.word	0x00000ee0


	//   ....[19]....
        /*012c*/ 	.word	0x00000f20


	//----- nvinfo : EIATTR_VRC_CTA_INIT_COUNT
	.align		4
.L_1166:
        /*0130*/ 	.byte	0x02, 0x4a
	.zero		1
	.zero		1


	//----- nvinfo : EIATTR_EXIT_INSTR_OFFSETS
	.align		4
        /*0134*/ 	.byte	0x04, 0x1c
        /*0136*/ 	.short	(.L_1168 - .L_1167)


	//   ....[0]....
.L_1167:
        /*0138*/ 	.word	0x00001bc0


	//   ....[1]....
        /*013c*/ 	.word	0x00001d30


	//----- nvinfo : EIATTR_CRS_STACK_SIZE
	.align		4
.L_1168:
        /*0140*/ 	.byte	0x04, 0x1e
        /*0142*/ 	.short	(.L_1170 - .L_1169)
.L_1169:
        /*0144*/ 	.word	0x00000000


	//----- nvinfo : EIATTR_CBANK_PARAM_SIZE
	.align		4
.L_1170:
        /*0148*/ 	.byte	0x03, 0x19
        /*014a*/ 	.short	0x0030


	//----- nvinfo : EIATTR_PARAM_CBANK
	.align		4
        /*014c*/ 	.byte	0x04, 0x0a
        /*014e*/ 	.short	(.L_1172 - .L_1171)
	.align		4
.L_1171:
        /*0150*/ 	.word	index@(.nv.constant0._ZN17fastertransformer29add_bias_layernorm_add_res_e2ILi8EEEvP6float2PKS1_S4_S4_S4_fi)
        /*0154*/ 	.short	0x0380
        /*0156*/ 	.short	0x0030


	//----- nvinfo : EIATTR_SW_WAR
	.align		4
.L_1172:
        /*0158*/ 	.byte	0x04, 0x36
        /*015a*/ 	.short	(.L_1174 - .L_1173)
.L_1173:
        /*015c*/ 	.word	0x00000008
.L_1174:


//--------------------- .nv.info._ZN17fastertransformer29add_bias_layernorm_add_res_e2ILi8EEEvP7__half2PKS1_S4_S4_S4_fi --------------------------
	.section	.nv.info._ZN17fastertransformer29add_bias_layernorm_add_res_e2ILi8EEEvP7__half2PKS1_S4_S4_S4_fi,"",@"SHT_CUDA_INFO"
	.sectionflags	@""
	.align	4


	//----- nvinfo : EIATTR_CUDA_API_VERSION
	.align		4
        /*0000*/ 	.byte	0x04, 0x37
        /*0002*/ 	.short	(.L_1176 - .L_1175)
.L_1175:
        /*0004*/ 	.word	0x00000082


	//----- nvinfo : EIATTR_KPARAM_INFO
	.align		4
.L_1176:
        /*0008*/ 	.byte	0x04, 0x17
        /*000a*/ 	.short	(.L_1178 - .L_1177)
.L_1177:
        /*000c*/ 	.word	0x00000000
        /*0010*/ 	.short	0x0006
        /*0012*/ 	.short	0x002c
        /*0014*/ 	.byte	0x00, 0xf0, 0x11, 0x00


	//----- nvinfo : EIATTR_KPARAM_INFO
	.align		4
.L_1178:
        /*0018*/ 	.byte	0x04, 0x17
        /*001a*/ 	.short	(.L_1180 - .L_1179)
.L_1179:
        /*001c*/ 	.word	0x00000000
        /*0020*/ 	.short	0x0005
        /*0022*/ 	.short	0x0028
        /*0024*/ 	.byte	0x00, 0xf0, 0x11, 0x00


	//----- nvinfo : EIATTR_KPARAM_INFO
	.align		4
.L_1180:
        /*0028*/ 	.byte	0x04, 0x17
        /*002a*/ 	.short	(.L_1182 - .L_1181)
.L_1181:
        /*002c*/ 	.word	0x00000000
        /*0030*/ 	.short	0x0004
        /*0032*/ 	.short	0x0020
        /*0034*/ 	.byte	0x00, 0xf5, 0x21, 0x00


	//----- nvinfo : EIATTR_KPARAM_INFO
	.align		4
.L_1182:
        /*0038*/ 	.byte	0x04, 0x17
        /*003a*/ 	.short	(.L_1184 - .L_1183)
.L_1183:
        /*003c*/ 	.word	0x00000000
        /*0040*/ 	.short	0x0003
        /*0042*/ 	.short	0x0018
        /*0044*/ 	.byte	0x00, 0xf5, 0x21, 0x00


	//----- nvinfo : EIATTR_KPARAM_INFO
	.align		4
.L_1184:
        /*0048*/ 	.byte	0x04, 0x17
        /*004a*/ 	.short	(.L_1186 - .L_1185)
.L_1185:
        /*004c*/ 	.word	0x00000000
        /*0050*/ 	.short	0x0002
        /*0052*/ 	.short	0x0010
        /*0054*/ 	.byte	0x00, 0xf5, 0x21, 0x00


	//----- nvinfo : EIATTR_KPARAM_INFO
	.align		4
.L_1186:
        /*0058*/ 	.byte	0x04, 0x17
        /*005a*/ 	.short	(.L_1188 - .L_1187)
.L_1187:
        /*005c*/ 	.word	0x00000000
        /*0060*/ 	.short	0x0001
        /*0062*/ 	.short	0x0008
        /*0064*/ 	.byte	0x00, 0xf5, 0x21, 0x00


	//----- nvinfo : EIATTR_KPARAM_INFO
	.align		4
.L_1188:
        /*0068*/ 	.byte	0x04, 0x17
        /*006a*/ 	.short	(.L_1190 - .L_1189)
.L_1189:
        /*006c*/ 	.word	0x00000000
        /*0070*/ 	.short	0x0000
        /*0072*/ 	.short	0x0000
        /*0074*/ 	.byte	0x00, 0xf5, 0x21, 0x00


	//----- nvinfo : EIATTR_SPARSE_MMA_MASK
	.align		4
.L_1190:
        /*0078*/ 	.byte	0x03, 0x50
        /*007a*/ 	.short	0x0000


	//----- nvinfo : EIATTR_MAXREG_COUNT
	.align		4
        /*007c*/ 	.byte	0x03, 0x1b
        /*007e*/ 	.short	0x00ff


	//----- nvinfo : EIATTR_NUM_BARRIERS
	.align		4
        /*0080*/ 	.byte	0x02, 0x4c
        /*0082*/ 	.byte	0x01
	.zero		1


	//----- nvinfo : EIATTR_MERCURY_ISA_VERSION
	.align		4
        /*0084*/ 	.byte	0x03, 0x5f
        /*0086*/ 	.short	0x0101


	//----- nvinfo : EIATTR_COOP_GROUP_MASK_REGIDS
	.align		4
        /*0088*/ 	.byte	0x04, 0x29
        /*008a*/ 	.short	(.L_1192 - .L_1191)


	//   ....[0]....
.L_1191:
        /*008c*/ 	.word	0xffffffff


	//   ....[1]....
        /*0090*/ 	.word	0xffffffff


	//   ....[2]....
        /*0094*/ 	.word	0xffffffff


	//   ....[3]....
        /*0098*/ 	.word	0xffffffff


	//   ....[4]....
        /*009c*/ 	.word	0xffffffff


	//   ....[5]....
        /*00a0*/ 	.word	0xffffffff


	//   ....[6]....
        /*00a4*/ 	.word	0xffffffff


	//   ....[7]....
        /*00a8*/ 	.word	0xffffffff


	//   ....[8]....
        /*00ac*/ 	.word	0xffffffff


	//   ....[9]....
        /*00b0*/ 	.word	0xffffffff


	//   ....[10]....
        /*00b4*/ 	.word	0xffffffff


	//   ....[11]....
        /*00b8*/ 	.word	0xffffffff


	//   ....[12]....
        /*00bc*/ 	.word	0xffffffff


	//   ....[13]....
        /*00c0*/ 	.word	0xffffffff


	//   ....[14]....
        /*00c4*/ 	.word	0xffffffff


	//   ....[15]....
        /*00c8*/ 	.word	0xffffffff


	//   ....[16]....
        /*00cc*/ 	.word	0xffffffff


	//   ....[17]....
        /*00d0*/ 	.word	0xffffffff


	//   ....[18]....
        /*00d4*/ 	.word	0xffffffff


	//   ....[19]....
        /*00d8*/ 	.word	0xffffffff


	//----- nvinfo : EIATTR_COOP_GROUP_INSTR_OFFSETS
	.align		4
.L_1192:
        /*00dc*/ 	.byte	0x04, 0x28
        /*00de*/ 	.short	(.L_1194 - .L_1193)


	//   ....[0]....
.L_1193:
        /*00e0*/ 	.word	0x000006f0


	//   ....[1]....
        /*00e4*/ 	.word	0x00000710


	//   ....[2]....
        /*00e8*/ 	.word	0x00000730


	//   ....[3]....
        /*00ec*/ 	.word	0x00000750


	//   ....[4]....
        /*00f0*/ 	.word	0x000007a0


	//   ....[5]....
        /*00f4*/ 	.word	0x000008c0


	//   ....[6]....
        /*00f8*/ 	.word	0x000008e0


	//   ....[7]....
        /*00fc*/ 	.word	0x00000900


	//   ....[8]....
        /*0100*/ 	.word	0x00000920


	//   ....[9]....
        /*0104*/ 	.word	0x00000960


	//   ....[10]....
        /*0108*/ 	.word	0x00000e70


	//   ....[11]....
        /*010c*/ 	.word	0x00000e90


	//   ....[12]....
        /*0110*/ 	.word	0x00000eb0


	//   ....[13]....
        /*0114*/ 	.word	0x00000ed0


	//   ....[14]....
        /*0118*/ 	.word	0x00000f20


	//   ....[15]....
        /*011c*/ 	.word	0x00001000


	//   ....[16]....
        /*0120*/ 	.word	0x00001020


	//   ....[17]....
        /*0124*/ 	.word	0x00001040


	//   ....[18]....
        /*0128*/ 	.word	0x00001060


	//   ....[19]....
        /*012c*/ 	.word	0x000010a0


	//----- nvinfo : EIATTR_VRC_CTA_INIT_COUNT
	.align		4
.L_1194:
        /*0130*/ 	.byte	0x02, 0x4a
	.zero		1
	.zero		1


	//----- nvinfo : EIATTR_EXIT_INSTR_OFFSETS
	.align		4
        /*0134*/ 	.byte	0x04, 0x1c
        /*0136*/ 	.short	(.L_1196 - .L_1195)


	//   ....[0]....
.L_1195:
        /*0138*/ 	.word	0x000020e0


	//   ....[1]....
        /*013c*/ 	.word	0x000022e0


	//----- nvinfo : EIATTR_CRS_STACK_SIZE
	.align		4
.L_1196:
        /*0140*/ 	.byte	0x04, 0x1e
        /*0142*/ 	.short	(.L_1198 - .L_1197)
.L_1197:
        /*0144*/ 	.word	0x00000000


	//----- nvinfo : EIATTR_CBANK_PARAM_SIZE
	.align		4
.L_1198:
        /*0148*/ 	.byte	0x03, 0x19
        /*014a*/ 	.short	0x0030


	//----- nvinfo : EIATTR_PARAM_CBANK
	.align		4
        /*014c*/ 	.byte	0x04, 0x0a
        /*014e*/ 	.short	(.L_1200 - .L_1199)
	.align		4
.L_1199:
        /*0150*/ 	.word	index@(.nv.constant0._ZN17fastertransformer29add_bias_layernorm_add_res_e2ILi8EEEvP7__half2PKS1_S4_S4_S4_fi)
        /*0154*/ 	.short	0x0380
        /*0156*/ 	.short	0x0030


	//----- nvinfo : EIATTR_SW_WAR
	.align		4
.L_1200:
        /*0158*/ 	.byte	0x04, 0x36
        /*015a*/ 	.short	(.L_1202 - .L_1201)
.L_1201:
        /*015c*/ 	.word	0x00000008
.L_1202:


//--------------------- .nv.info._ZN17fastertransformer26add_bias_layernorm_add_resIfLi4EEEvPT_PKS1_S4_S4_S4_fi --------------------------
	.section	.nv.info._ZN17fastertransformer26add_bias_layernorm_add_resIfLi4EEEvPT_PKS1_S4_S4_S4_fi,"",@"SHT_CUDA_INFO"
	.sectionflags	@""
	.align	4


	//----- nvinfo : EIATTR_CUDA_API_VERSION
	.align		4
        /*0000*/ 	.byte	0x04, 0x37
        /*0002*/ 	.short	(.L_1204 - .L_1203)
.L_1203:
        /*0004*/ 	.word	0x00000082


	//----- nvinfo : EIATTR_KPARAM_INFO
	.align		4
.L_1204:
        /*0008*/ 	.byte	0x04, 0x17
        /*000a*/ 	.short	(.L_1206 - .L_1205)
.L_1205:
        /*000c*/ 	.word	0x00000000
        /*0010*/ 	.short	0x0006
        /*0012*/ 	.short	0x002c
        /*0014*/ 	.byte	0x00, 0xf0, 0x11, 0x00


	//----- nvinfo : EIATTR_KPARAM_INFO
	.align		4
.L_1206:
        /*0018*/ 	.byte	0x04, 0x17
        /*001a*/ 	.short	(.L_1208 - .L_1207)
.L_1207:
        /*001c*/ 	.word	0x00000000
        /*0020*/ 	.short	0x0005
        /*0022*/ 	.short	0x0028
        /*0024*/ 	.byte	0x00, 0xf0, 0x11, 0x00


	//----- nvinfo : EIATTR_KPARAM_INFO
	.align		4
.L_1208:
        /*0028*/ 	.byte	0x04, 0x17
        /*002a*/ 	.short	(.L_1210 - .L_1209)
.L_1209:
        /*002c*/ 	.word	0x00000000
        /*0030*/ 	.short	0x0004
        /*0032*/ 	.short	0x0020
        /*0034*/ 	.byte	0x00, 0xf5, 0x21, 0x00


	//----- nvinfo : EIATTR_KPARAM_INFO
	.align		4
.L_1210:
        /*0038*/ 	.byte	0x04, 0x17
        /*003a*/ 	.short	(.L_1212 - .L_1211)
.L_1211:
        /*003c*/ 	.word	0x00000000
        /*0040*/ 	.short	0x0003
        /*0042*/ 	.short	0x0018
        /*0044*/ 	.byte	0x00, 0xf5, 0x21, 0x00


	//----- nvinfo : EIATTR_KPARAM_INFO
	.align		4
.L_1212:
        /*0048*/ 	.byte	0x04, 0x17
        /*004a*/ 	.short	(.L_1214 - .L_1213)
.L_1213:
        /*004c*/ 	.word	0x00000000
        /*0050*/ 	.short	0x0002
        /*0052*/ 	.short	0x0010
        /*0054*/ 	.byte	0x00, 0xf5, 0x21, 0x00


	//----- nvinfo : EIATTR_KPARAM_INFO
	.align		4
.L_1214:
        /*0058*/ 	.byte	0x04, 0x17
        /*005a*/ 	.short	(.L_1216 - .L_1215)
.L_1215:
        /*005c*/ 	.word	0x00000000
        /*0060*/ 	.short	0x0001
        /*0062*/ 	.short	0x0008
        /*0064*/ 	.byte	0x00, 0xf5, 0x21, 0x00


	//----- nvinfo : EIATTR_KPARAM_INFO
	.align		4
.L_1216:
        /*0068*/ 	.byte	0x04, 0x17
        /*006a*/ 	.short	(.L_1218 - .L_1217)
.L_1217:
        /*006c*/ 	.word	0x00000000
        /*0070*/ 	.short	0x0000
        /*0072*/ 	.short	0x0000
        /*0074*/ 	.byte	0x00, 0xf5, 0x21, 0x00


	//----- nvinfo : EIATTR_SPARSE_MMA_MASK
	.align		4
.L_1218:
        /*0078*/ 	.byte	0x03, 0x50
        /*007a*/ 	.short	0x0000


	//----- nvinfo : EIATTR_MAXREG_COUNT
	.align		4
        /*007c*/ 	.byte	0x03, 0x1b
        /*007e*/ 	.short	0x00ff


	//----- nvinfo : EIATTR_NUM_BARRIERS
	.align		4
        /*0080*/ 	.byte	0x02, 0x4c
        /*0082*/ 	.byte	0x01
	.zero		1


	//----- nvinfo : EIATTR_MERCURY_ISA_VERSION
	.align		4
        /*0084*/ 	.byte	0x03, 0x5f
        /*0086*/ 	.short	0x0101


	//----- nvinfo : EIATTR_COOP_GROUP_MASK_REGIDS
	.align		4
        /*0088*/ 	.byte	0x04, 0x29
        /*008a*/ 	.short	(.L_1220 - .L_1219)


	//   ....[0]....
.L_1219:
        /*008c*/ 	.word	0xffffffff


	//   ....[1]....
        /*0090*/ 	.word	0xffffffff


	//   ....[2]....
        /*0094*/ 	.word	0xffffffff


	//   ....[3]....
        /*0098*/ 	.word	0xffffffff


	//   ....[4]....
        /*009c*/ 	.word	0xffffffff


	//   ....[5]....
        /*00a0*/ 	.word	0xffffffff


	//   ....[6]....
        /*00a4*/ 	.word	0xffffffff


	//   ....[7]....
        /*00a8*/ 	.word	0xffffffff


	//   ....[8]....
        /*00ac*/ 	.word	0xffffffff


	//   ....[9]....
        /*00b0*/ 	.word	0xffffffff


	//   ....[10]....
        /*00b4*/ 	.word	0xffffffff


	//   ....[11]....
        /*00b8*/ 	.word	0xffffffff


	//   ....[12]....
        /*00bc*/ 	.word	0xffffffff


	//   ....[13]....
        /*00c0*/ 	.word	0xffffffff


	//   ....[14]....
        /*00c4*/ 	.word	0xffffffff


	//   ....[15]....
        /*00c8*/ 	.word	0xffffffff


	//   ....[16]....
        /*00cc*/ 	.word	0xffffffff


	//   ....[17]....
        /*00d0*/ 	.word	0xffffffff


	//   ....[18]....
        /*00d4*/ 	.word	0xffffffff


	//   ....[19]....
        /*00d8*/ 	.word	0xffffffff


	//----- nvinfo : EIATTR_COOP_GROUP_INSTR_OFFSETS
	.align		4
.L_1220:
        /*00dc*/ 	.byte	0x04, 0x28
        /*00de*/ 	.short	(.L_1222 - .L_1221)


	//   ....[0]....
.L_1221:
        /*00e0*/ 	.word	0x000002f0


	//   ....[1]....
        /*00e4*/ 	.word	0x00000310


	//   ....[2]....
        /*00e8*/ 	.word	0x00000330


	//   ....[3]....
        /*00ec*/ 	.word	0x00000350


	//   ....[4]....
        /*00f0*/ 	.word	0x00000370


	//   ....[5]....
        /*00f4*/ 	.word	0x00000460


	//   ....[6]....
        /*00f8*/ 	.word	0x00000480


	//   ....[7]....
        /*00fc*/ 	.word	0x000004a0


	//   ....[8]....
        /*0100*/ 	.word	0x000004c0


	//   ....[9]....
        /*0104*/ 	.word	0x00000500


	//   ....[10]....
        /*0108*/ 	.word	0x00000650


	//   ....[11]....
        /*010c*/ 	.word	0x00000670


	//   ....[12]....
        /*0110*/ 	.word	0x00000690


	//   ....[13]....
        /*0114*/ 	.word	0x000006b0


	//   ....[14]....
        /*0118*/ 	.word	0x000006e0


	//   ....[15]....
        /*011c*/ 	.word	0x00000760


	//   ....[16]....
        /*0120*/ 	.word	0x000007a0


	//   ....[17]....
        /*0124*/ 	.word	0x000007d0


	//   ....[18]....
        /*0128*/ 	.word	0x000007f0


	//   ....[19]....
        /*012c*/ 	.word	0x00000810


	//----- nvinfo : EIATTR_VRC_CTA_INIT_COUNT
	.align		4
.L_1222:
        /*0130*/ 	.byte	0x02, 0x4a
	.zero		1
	.zero		1


	//----- nvinfo : EIATTR_EXIT_INSTR_OFFSETS
	.align		4
        /*0134*/ 	.byte	0x04, 0x1c
        /*0136*/ 	.short	(.L_1224 - .L_1223)


	//   ....[0]....
.L_1223:
        /*0138*/ 	.word	0x00000c00


	//   ....[1]....
        /*013c*/ 	.word	0x00000d30


	//----- nvinfo : EIATTR_CRS_STACK_SIZE
	.align		4
.L_1224:
        /*0140*/ 	.byte	0x04, 0x1e
        /*0142*/ 	.short	(.L_1226 - .L_1225)
.L_1225:
        /*0144*/ 	.word	0x00000000


	//----- nvinfo : EIATTR_CBANK_PARAM_SIZE
	.align		4
.L_1226:
        /*0148*/ 	.byte	0x03, 0x19
        /*014a*/ 	.short	0x0030


	//----- nvinfo : EIATTR_PARAM_CBANK
	.align		4
        /*014c*/ 	.byte	0x04, 0x0a
        /*014e*/ 	.short	(.L_1228 - .L_1227)
	.align		4
.L_1227:
        /*0150*/ 	.word	index@(.nv.constant0._ZN17fastertransformer26add_bias_layernorm_add_resIfLi4EEEvPT_PKS1_S4_S4_S4_fi)
        /*0154*/ 	.short	0x0380
        /*0156*/ 	.short	0x0030


	//----- nvinfo : EIATTR_SW_WAR
	.align		4
.L_1228:
        /*0158*/ 	.byte	0x04, 0x36
        /*015a*/ 	.short	(.L_1230 - .L_1229)
.L_1229:
        /*015c*/ 	.word	0x00000008
.L_1230:


//--------------------- .nv.info._ZN17fastertransformer26add_bias_layernorm_add_resI6__halfLi4EEEvPT_PKS2_S5_S5_S5_fi --------------------------
	.section	.nv.info._ZN17fastertransformer26add_bias_layernorm_add_resI6__halfLi4EEEvPT_PKS2_S5_S5_S5_fi,"",@"SHT_CUDA_INFO"
	.sectionflags	@""
	.align	4


	//----- nvinfo : EIATTR_CUDA_API_VERSION
	.align		4
        /*0000*/ 	.byte	0x04, 0x37
        /*0002*/ 	.short	(.L_1232 - .L_1231)
.L_1231:
        /*0004*/ 	.word	0x00000082


	//----- nvinfo : EIATTR_KPARAM_INFO
	.align		4
.L_1232:
        /*0008*/ 	.byte	0x04, 0x17
        /*000a*/ 	.short	(.L_1234 - .L_1233)
.L_1233:
        /*000c*/ 	.word	0x00000000
        /*0010*/ 	.short	0x0006
        /*0012*/ 	.short	0x002c
        /*0014*/ 	.byte	0x00, 0xf0, 0x11, 0x00


	//----- nvinfo : EIATTR_KPARAM_INFO
	.align		4
.L_1234:
        /*0018*/ 	.byte	0x04, 0x17
        /*001a*/ 	.short	(.L_1236 - .L_1235)
.L_1235:
        /*001c*/ 	.word	0x00000000
        /*0020*/ 	.short	0x0005
        /*0022*/ 	.short	0x0028
        /*0024*/ 	.byte	0x00, 0xf0, 0x11, 0x00


	//----- nvinfo : EIATTR_KPARAM_INFO
	.align		4
.L_1236:
        /*0028*/ 	.byte	0x04, 0x17
        /*002a*/ 	.short	(.L_1238 - .L_1237)
.L_1237:
        /*002c*/ 	.word	0x00000000
        /*0030*/ 	.short	0x0004
        /*0032*/ 	.short	0x0020
        /*0034*/ 	.byte	0x00, 0xf5, 0x21, 0x00


	//----- nvinfo : EIATTR_KPARAM_INFO
	.align		4
.L_1238:
        /*0038*/ 	.byte	0x04, 0x17
        /*003a*/ 	.short	(.L_1240 - .L_1239)
.L_1239:
        /*003c*/ 	.word	0x00000000
        /*0040*/ 	.short	0x0003
        /*0042*/ 	.short	0x0018
        /*0044*/ 	.byte	0x00, 0xf5, 0x21, 0x00


	//----- nvinfo : EIATTR_KPARAM_INFO
	.align		4
.L_1240:
        /*0048*/ 	.byte	0x04, 0x17
        /*004a*/ 	.short	(.L_1242 - .L_1241)
.L_1241:
        /*004c*/ 	.word	0x00000000
        /*0050*/ 	.short	0x0002
        /*0052*/ 	.short	0x0010
        /*0054*/ 	.byte	0x00, 0xf5, 0x21, 0x00


	//----- nvinfo : EIATTR_KPARAM_INFO
	.align		4
.L_1242:
        /*0058*/ 	.byte	0x04, 0x17
        /*005a*/ 	.short	(.L_1244 - .L_1243)
.L_1243:
        /*005c*/ 	.word	0x00000000
        /*0060*/ 	.short	0x0001
        /*0062*/ 	.short	0x0008
        /*0064*/ 	.byte	0x00, 0xf5, 0x21, 0x00


	//----- nvinfo : EIATTR_KPARAM_INFO
	.align		4
.L_1244:
        /*0068*/ 	.byte	0x04, 0x17
        /*006a*/ 	.short	(.L_1246 - .L_1245)
.L_1245:
        /*006c*/ 	.word	0x00000000
        /*0070*/ 	.short	0x0000
        /*0072*/ 	.short	0x0000
        /*0074*/ 	.byte	0x00, 0xf5, 0x21, 0x00


	//----- nvinfo : EIATTR_SPARSE_MMA_MASK
	.align		4
.L_1246:
        /*0078*/ 	.byte	0x03, 0x50
        /*007a*/ 	.short	0x0000


	//----- nvinfo : EIATTR_MAXREG_COUNT
	.align		4
        /*007c*/ 	.byte	0x03, 0x1b
        /*007e*/ 	.short	0x00ff


	//----- nvinfo : EIATTR_NUM_BARRIERS
	.align		4
        /*0080*/ 	.byte	0x02, 0x4c
        /*0082*/ 	.byte	0x01
	.zero		1


	//----- nvinfo : EIATTR_MERCURY_ISA_VERSION
	.align		4
        /*0084*/ 	.byte	0x03, 0x5f
        /*0086*/ 	.short	0x0101


	//----- nvinfo : EIATTR_COOP_GROUP_MASK_REGIDS
	.align		4
        /*0088*/ 	.byte	0x04, 0x29
        /*008a*/ 	.short	(.L_1248 - .L_1247)


	//   ....[0]....
.L_1247:
        /*008c*/ 	.word	0xffffffff


	//   ....[1]....
        /*0090*/ 	.word	0xffffffff


	//   ....[2]....
        /*0094*/ 	.word	0xffffffff


	//   ....[3]....
        /*0098*/ 	.word	0xffffffff


	//   ....[4]....
        /*009c*/ 	.word	0xffffffff


	//   ....[5]....
        /*00a0*/ 	.word	0xffffffff


	//   ....[6]....
        /*00a4*/ 	.word	0xffffffff


	//   ....[7]....
        /*00a8*/ 	.word	0xffffffff


	//   ....[8]....
        /*00ac*/ 	.word	0xffffffff


	//   ....[9]....
        /*00b0*/ 	.word	0xffffffff


	//   ....[10]....
        /*00b4*/ 	.word	0xffffffff


	//   ....[11]....
        /*00b8*/ 	.word	0xffffffff


	//   ....[12]....
        /*00bc*/ 	.word	0xffffffff


	//   ....[13]....
        /*00c0*/ 	.word	0xffffffff


	//   ....[14]....
        /*00c4*/ 	.word	0xffffffff


	//   ....[15]....
        /*00c8*/ 	.word	0xffffffff


	//   ....[16]....
        /*00cc*/ 	.word	0xffffffff


	//   ....[17]....
        /*00d0*/ 	.word	0xffffffff


	//   ....[18]....
        /*00d4*/ 	.word	0xffffffff


	//   ....[19]....
        /*00d8*/ 	.word	0xffffffff


	//----- nvinfo : EIATTR_COOP_GROUP_INSTR_OFFSETS
	.align		4
.L_1248:
        /*00dc*/ 	.byte	0x04, 0x28
        /*00de*/ 	.short	(.L_1250 - .L_1249)


	//   ....[0]....
.L_1249:
        /*00e0*/ 	.word	0x00000360


	//   ....[1]....
        /*00e4*/ 	.word	0x00000380


	//   ....[2]....
        /*00e8*/ 	.word	0x000003a0


	//   ....[3]....
        /*00ec*/ 	.word	0x000003c0


	//   ....[4]....
        /*00f0*/ 	.word	0x000003f0


	//   ....[5]....
        /*00f4*/ 	.word	0x000004a0


	//   ....[6]....
        /*00f8*/ 	.word	0x000004c0


	//   ....[7]....
        /*00fc*/ 	.word	0x000004e0


	//   ....[8]....
        /*0100*/ 	.word	0x00000500


	//   ....[9]....
        /*0104*/ 	.word	0x00000540


	//   ....[10]....
        /*0108*/ 	.word	0x00000690


	//   ....[11]....
        /*010c*/ 	.word	0x000006d0


	//   ....[12]....
        /*0110*/ 	.word	0x000006f0


	//   ....[13]....
        /*0114*/ 	.word	0x00000710


	//   ....[14]....
        /*0118*/ 	.word	0x00000730


	//   ....[15]....
        /*011c*/ 	.word	0x00000790


	//   ....[16]....
        /*0120*/ 	.word	0x000007b0


	//   ....[17]....
        /*0124*/ 	.word	0x000007d0


	//   ....[18]....
        /*0128*/ 	.word	0x000007f0


	//   ....[19]....
        /*012c*/ 	.word	0x00000830


	//----- nvinfo : EIATTR_VRC_CTA_INIT_COUNT
	.align		4
.L_1250:
        /*0130*/ 	.byte	0x02, 0x4a
	.zero		1
	.zero		1


	//----- nvinfo : EIATTR_EXIT_INSTR_OFFSETS
	.align		4
        /*0134*/ 	.byte	0x04, 0x1c
        /*0136*/ 	.short	(.L_1252 - .L_1251)


	//   ....[0]....
.L_1251:
        /*0138*/ 	.word	0x00000d90


	//   ....[1]....
        /*013c*/ 	.word	0x00000f10


	//----- nvinfo : EIATTR_CRS_STACK_SIZE
	.align		4
.L_1252:
        /*0140*/ 	.byte	0x04, 0x1e
        /*0142*/ 	.short	(.L_1254 - .L_1253)
.L_1253:
        /*0144*/ 	.word	0x00000000


	//----- nvinfo : EIATTR_CBANK_PARAM_SIZE
	.align		4
.L_1254:
        /*0148*/ 	.byte	0x03, 0x19
        /*014a*/ 	.short	0x0030


	//----- nvinfo : EIATTR_PARAM_CBANK
	.align		4
        /*014c*/ 	.byte	0x04, 0x0a
        /*014e*/ 	.short	(.L_1256 - .L_1255)
	.align		4
.L_1255:
        /*0150*/ 	.word	index@(.nv.constant0._ZN17fastertransformer26add_bias_layernorm_add_resI6__halfLi4EEEvPT_PKS2_S5_S5_S5_fi)
        /*0154*/ 	.short	0x0380
        /*0156*/ 	.short	0x0030


	//----- nvinfo : EIATTR_SW_WAR
	.align		4
.L_1256:
        /*0158*/ 	.byte	0x04, 0x36
        /*015a*/ 	.short	(.L_1258 - .L_1257)
.L_1257:
        /*015c*/ 	.word	0x00000008
.L_1258:


//--------------------- .nv.info._ZN17fastertransformer29add_bias_layernorm_add_res_e2ILi4EEEvP6float2PKS1_S4_S4_S4_fi --------------------------
	.section	.nv.info._ZN17fastertransformer29add_bias_layernorm_add_res_e2ILi4EEEvP6float2PKS1_S4_S4_S4_fi,"",@"SHT_CUDA_INFO"
	.sectionflags	@""
	.align	4


	//----- nvinfo : EIATTR_CUDA_API_VERSION
	.align		4
        /*0000*/ 	.byte	0x04, 0x37
        /*0002*/ 	.short	(.L_1260 - .L_1259)
.L_1259:
        /*0004*/ 	.word	0x00000082


	//----- nvinfo : EIATTR_KPARAM_INFO
	.align		4
.L_1260:
        /*0008*/ 	.byte	0x04, 0x17
        /*000a*/ 	.short	(.L_1262 - .L_1261)
.L_1261:
        /*000c*/ 	.word	0x00000000
        /*0010*/ 	.short	0x0006
        /*0012*/ 	.short	0x002c
        /*0014*/ 	.byte	0x00, 0xf0, 0x11, 0x00


	//----- nvinfo : EIATTR_KPARAM_INFO
	.align		4
.L_1262:
        /*0018*/ 	.byte	0x04, 0x17
        /*001a*/ 	.short	(.L_1264 - .L_1263)
.L_1263:
        /*001c*/ 	.word	0x00000000
        /*0020*/ 	.short	0x0005
        /*0022*/ 	.short	0x0028
        /*0024*/ 	.byte	0x00, 0xf0, 0x11, 0x00


	//----- nvinfo : EIATTR_KPARAM_INFO
	.align		4
.L_1264:
        /*0028*/ 	.byte	0x04, 0x17
        /*002a*/ 	.short	(.L_1266 - .L_1265)
.L_1265:
        /*002c*/ 	.word	0x00000000
        /*0030*/ 	.short	0x0004
        /*0032*/ 	.short	0x0020
        /*0034*/ 	.byte	0x00, 0xf5, 0x21, 0x00


	//----- nvinfo : EIATTR_KPARAM_INFO
	.align		4
.L_1266:
        /*0038*/ 	.byte	0x04, 0x17
        /*003a*/ 	.short	(.L_1268 - .L_1267)
.L_1267:
        /*003c*/ 	.word	0x00000000
        /*0040*/ 	.short	0x0003
        /*0042*/ 	.short	0x0018
        /*0044*/ 	.byte	0x00, 0xf5, 0x21, 0x00


	//----- nvinfo : EIATTR_KPARAM_INFO
	.align		4
.L_1268:
        /*0048*/ 	.byte	0x04, 0x17
        /*004a*/ 	.short	(.L_1270 - .L_1269)
.L_1269:
        /*004c*/ 	.word	0x00000000
        /*0050*/ 	.short	0x0002
        /*0052*/ 	.short	0x0010
        /*0054*/ 	.byte	0x00, 0xf5, 0x21, 0x00


	//----- nvinfo : EIATTR_KPARAM_INFO
	.align		4
.L_1270:
        /*0058*/ 	.byte	0x04, 0x17
        /*005a*/ 	.short	(.L_1272 - .L_1271)
.L_1271:
        /*005c*/ 	.word	0x00000000
        /*0060*/ 	.short	0x0001
        /*0062*/ 	.short	0x0008
        /*0064*/ 	.byte	0x00, 0xf5, 0x21, 0x00


	//----- nvinfo : EIATTR_KPARAM_INFO
	.align		4
.L_1272:
        /*0068*/ 	.byte	0x04, 0x17
        /*006a*/ 	.short	(.L_1274 - .L_1273)
.L_1273:
        /*006c*/ 	.word	0x00000000
        /*0070*/ 	.short	0x0000
        /*0072*/ 	.short	0x0000
        /*0074*/ 	.byte	0x00, 0xf5, 0x21, 0x00


	//----- nvinfo : EIATTR_SPARSE_MMA_MASK
	.align		4
.L_1274:
        /*0078*/ 	.byte	0x03, 0x50
        /*007a*/ 	.short	0x0000


	//----- nvinfo : EIATTR_MAXREG_COUNT
	.align		4
        /*007c*/ 	.byte	0x03, 0x1b
        /*007e*/ 	.short	0x00ff


	//----- nvinfo : EIATTR_NUM_BARRIERS
	.align		4
        /*0080*/ 	.byte	0x02, 0x4c
        /*0082*/ 	.byte	0x01
	.zero		1


	//----- nvinfo : EIATTR_MERCURY_ISA_VERSION
	.align		4
        /*0084*/ 	.byte	0x03, 0x5f
        /*0086*/ 	.short	0x0101


	//----- nvinfo : EIATTR_COOP_GROUP_MASK_REGIDS
	.align		4
        /*0088*/ 	.byte	0x04, 0x29
        /*008a*/ 	.short	(.L_1276 - .L_1275)


	//   ....[0]....
.L_1275:
        /*008c*/ 	.word	0xffffffff


	//   ....[1]....
        /*0090*/ 	.word	0xffffffff


	//   ....[2]....
        /*0094*/ 	.word	0xffffffff


	//   ....[3]....
        /*0098*/ 	.word	0xffffffff


	//   ....[4]....
        /*009c*/ 	.word	0xffffffff


	//   ....[5]....
        /*00a0*/ 	.word	0xffffffff


	//   ....[6]....
        /*00a4*/ 	.word	0xffffffff


	//   ....[7]....
        /*00a8*/ 	.word	0xffffffff


	//   ....[8]....
        /*00ac*/ 	.word	0xffffffff


	//   ....[9]....
        /*00b0*/ 	.word	0xffffffff


	//   ....[10]....
        /*00b4*/ 	.word	0xffffffff


	//   ....[11]....
        /*00b8*/ 	.word	0xffffffff


	//   ....[12]....
        /*00bc*/ 	.word	0xffffffff


	//   ....[13]....
        /*00c0*/ 	.word	0xffffffff


	//   ....[14]....
        /*00c4*/ 	.word	0xffffffff


	//   ....[15]....
        /*00c8*/ 	.word	0xffffffff


	//   ....[16]....
        /*00cc*/ 	.word	0xffffffff


	//   ....[17]....
        /*00d0*/ 	.word	0xffffffff


	//   ....[18]....
        /*00d4*/ 	.word	0xffffffff


	//   ....[19]....
        /*00d8*/ 	.word	0xffffffff


	//----- nvinfo : EIATTR_COOP_GROUP_INSTR_OFFSETS
	.align		4
.L_1276:
        /*00dc*/ 	.byte	0x04, 0x28
        /*00de*/ 	.short	(.L_1278 - .L_1277)


	//   ....[0]....
.L_1277:
        /*00e0*/ 	.word	0x000003a0


	//   ....[1]....
        /*00e4*/ 	.word	0x000003c0


	//   ....[2]....
        /*00e8*/ 	.word	0x000003e0


	//   ....[3]....
        /*00ec*/ 	.word	0x00000400


	//   ....[4]....
        /*00f0*/ 	.word	0x00000440


	//   ....[5]....
        /*00f4*/ 	.word	0x00000500


	//   ....[6]....
        /*00f8*/ 	.word	0x00000520


	//   ....[7]....
        /*00fc*/ 	.word	0x00000540


	//   ....[8]....
        /*0100*/ 	.word	0x00000560


	//   ....[9]....
        /*0104*/ 	.word	0x000005a0


	//   ....[10]....
        /*0108*/ 	.word	0x000007e0


	//   ....[11]....
        /*010c*/ 	.word	0x00000800


	//   ....[12]....
        /*0110*/ 	.word	0x00000820


	//   ....[13]....
        /*0114*/ 	.word	0x00000840


	//   ....[14]....
        /*0118*/ 	.word	0x00000860


	//   ....[15]....
        /*011c*/ 	.word	0x00000910


	//   ....[16]....
        /*0120*/ 	.word	0x00000930


	//   ....[17]....
        /*0124*/ 	.word	0x00000950


	//   ....[18]....
        /*0128*/ 	.word	0x00000970


	//   ....[19]....
        /*012c*/ 	.word	0x000009a0


	//----- nvinfo : EIATTR_VRC_CTA_INIT_COUNT
	.align		4
.L_1278:
        /*0130*/ 	.byte	0x02, 0x4a
	.zero		1
	.zero		1


	//----- nvinfo : EIATTR_EXIT_INSTR_OFFSETS
	.align		4
        /*0134*/ 	.byte	0x04, 0x1c
        /*0136*/ 	.short	(.L_1280 - .L_1279)


	//   ....[0]....
.L_1279:
        /*0138*/ 	.word	0x00000f20


	//   ....[1]....
        /*013c*/ 	.word	0x000010d0


	//----- nvinfo : EIATTR_CRS_STACK_SIZE
	.align		4
.L_1280:
        /*0140*/ 	.byte	0x04, 0x1e
        /*0142*/ 	.short	(.L_1282 - .L_1281)
.L_1281:
        /*0144*/ 	.word	0x00000000


	//----- nvinfo : EIATTR_CBANK_PARAM_SIZE
	.align		4
.L_1282:
        /*0148*/ 	.byte	0x03, 0x19
        /*014a*/ 	.short	0x0030


	//----- nvinfo : EIATTR_PARAM_CBANK
	.align		4
        /*014c*/ 	.byte	0x04, 0x0a
        /*014e*/ 	.short	(.L_1284 - .L_1283)
	.align		4
.L_1283:
        /*0150*/ 	.word	index@(.nv.constant0._ZN17fastertransformer29add_bias_layernorm_add_res_e2ILi4EEEvP6float2PKS1_S4_S4_S4_fi)
        /*0154*/ 	.short	0x0380
        /*0156*/ 	.short	0x0030


	//----- nvinfo : EIATTR_SW_WAR
	.align		4
.L_1284:
        /*0158*/ 	.byte	0x04, 0x36
        /*015a*/ 	.short	(.L_1286 - .L_1285)
.L_1285:
        /*015c*/ 	.word	0x00000008
.L_1286:


//--------------------- .nv.info._ZN17fastertransformer29add_bias_layernorm_add_res_e2ILi4EEEvP7__half2PKS1_S4_S4_S4_fi --------------------------
	.section	.nv.info._ZN17fastertransformer29add_bias_layernorm_add_res_e2ILi4EEEvP7__half2PKS1_S4_S4_S4_fi,"",@"SHT_CUDA_INFO"
	.sectionflags	@""
	.align	4


	//----- nvinfo : EIATTR_CUDA_API_VERSION
	.align		4
        /*0000*/ 	.byte	0x04, 0x37
        /*0002*/ 	.short	(.L_1288 - .L_1287)
.L_1287:
        /*0004*/ 	.word	0x00000082


	//----- nvinfo : EIATTR_KPARAM_INFO
	.align		4
.L_1288:
        /*0008*/ 	.byte	0x04, 0x17
        /*000a*/ 	.short	(.L_1290 - .L_1289)
.L_1289:
        /*000c*/ 	.word	0x00000000
        /*0010*/ 	.short	0x0006
        /*0012*/ 	.short	0x002c
        /*0014*/ 	.byte	0x00, 0xf0, 0x11, 0x00


	//----- nvinfo : EIATTR_KPARAM_INFO
	.align		4
.L_1290:
        /*0018*/ 	.byte	0x04, 0x17
        /*001a*/ 	.short	(.L_1292 - .L_1291)
.L_1291:
        /*001c*/ 	.word	0x00000000
        /*0020*/ 	.short	0x0005
        /*0022*/ 	.short	0x0028
        /*0024*/ 	.byte	0x00, 0xf0, 0x11, 0x00


	//----- nvinfo : EIATTR_KPARAM_INFO
	.align		4
.L_1292:
        /*0028*/ 	.byte	0x04, 0x17
        /*002a*/ 	.short	(.L_1294 - .L_1293)
.L_1293:
        /*002c*/ 	.word	0x00000000
        /*0030*/ 	.short	0x0004
        /*0032*/ 	.short	0x0020
        /*0034*/ 	.byte	0x00, 0xf5, 0x21, 0x00


	//----- nvinfo : EIATTR_KPARAM_INFO
	.align		4
.L_1294:
        /*0038*/ 	.byte	0x04, 0x17
        /*003a*/ 	.short	(.L_1296 - .L_1295)
.L_1295:
        /*003c*/ 	.word	0x00000000
        /*0040*/ 	.short	0x0003
        /*0042*/ 	.short	0x0018
        /*0044*/ 	.byte	0x00, 0xf5, 0x21, 0x00


	//----- nvinfo : EIATTR_KPARAM_INFO
	.align		4
.L_1296:
        /*0048*/ 	.byte	0x04, 0x17
        /*004a*/ 	.short	(.L_1298 - .L_1297)
.L_1297:
        /*004c*/ 	.word	0x00000000
        /*0050*/ 	.short	0x0002
        /*0052*/ 	.short	0x0010
        /*0054*/ 	.byte	0x00, 0xf5, 0x21, 0x00


	//----- nvinfo : EIATTR_KPARAM_INFO
	.align		4
.L_1298:
        /*0058*/ 	.byte	0x04, 0x17
        /*005a*/ 	.short	(.L_1300 - .L_1299)
.L_1299:
        /*005c*/ 	.word	0x00000000
        /*0060*/ 	.short	0x0001
        /*0062*/ 	.short	0x0008
        /*0064*/ 	.byte	0x00, 0xf5, 0x21, 0x00


	//----- nvinfo : EIATTR_KPARAM_INFO
	.align		4
.L_1300:
        /*0068*/ 	.byte	0x04, 0x17
        /*006a*/ 	.short	(.L_1302 - .L_1301)
.L_1301:
        /*006c*/ 	.word	0x00000000
        /*0070*/ 	.short	0x0000
        /*0072*/ 	.short	0x0000
        /*0074*/ 	.byte	0x00, 0xf5, 0x21, 0x00


	//----- nvinfo : EIATTR_SPARSE_MMA_MASK
	.align		4
.L_1302:
        /*0078*/ 	.byte	0x03, 0x50
        /*007a*/ 	.short	0x0000


	//----- nvinfo : EIATTR_MAXREG_COUNT
	.align		4
        /*007c*/ 	.byte	0x03, 0x1b
        /*007e*/ 	.short	0x00ff


	//----- nvinfo : EIATTR_NUM_BARRIERS
	.align		4
        /*0080*/ 	.byte	0x02, 0x4c
        /*0082*/ 	.byte	0x01
	.zero		1


	//----- nvinfo : EIATTR_MERCURY_ISA_VERSION
	.align		4
        /*0084*/ 	.byte	0x03, 0x5f
        /*0086*/ 	.short	0x0101


	//----- nvinfo : EIATTR_COOP_GROUP_MASK_REGIDS
	.align		4
        /*0088*/ 	.byte	0x04, 0x29
        /*008a*/ 	.short	(.L_1304 - .L_1303)


	//   ....[0]....
.L_1303:
        /*008c*/ 	.word	0xffffffff


	//   ....[1]....
        /*0090*/ 	.word	0xffffffff


	//   ....[2]....
        /*0094*/ 	.word	0xffffffff


	//   ....[3]....
        /*0098*/ 	.word	0xffffffff


	//   ....[4]....
        /*009c*/ 	.word	0xffffffff


	//   ....[5]....
        /*00a0*/ 	.word	0xffffffff


	//   ....[6]....
        /*00a4*/ 	.word	0xffffffff


	//   ....[7]....
        /*00a8*/ 	.word	0xffffffff


	//   ....[8]....
        /*00ac*/ 	.word	0xffffffff


	//   ....[9]....
        /*00b0*/ 	.word	0xffffffff


	//   ....[10]....
        /*00b4*/ 	.word	0xffffffff


	//   ....[11]....
        /*00b8*/ 	.word	0xffffffff


	//   ....[12]....
        /*00bc*/ 	.word	0xffffffff


	//   ....[13]....
        /*00c0*/ 	.word	0xffffffff


	//   ....[14]....
        /*00c4*/ 	.word	0xffffffff


	//   ....[15]....
        /*00c8*/ 	.word	0xffffffff


	//   ....[16]....
        /*00cc*/ 	.word	0xffffffff


	//   ....[17]....
        /*00d0*/ 	.word	0xffffffff


	//   ....[18]....
        /*00d4*/ 	.word	0xffffffff


	//   ....[19]....
        /*00d8*/ 	.word	0xffffffff


	//----- nvinfo : EIATTR_COOP_GROUP_INSTR_OFFSETS
	.align		4
.L_1304:
        /*00dc*/ 	.byte	0x04, 0x28
        /*00de*/ 	.short	(.L_1306 - .L_1305)


	//   ....[0]....
.L_1305:
        /*00e0*/ 	.word	0x000003f0


	//   ....[1]....
        /*00e4*/ 	.word	0x00000410


	//   ....[2]....
        /*00e8*/ 	.word	0x00000430


	//   ....[3]....
        /*00ec*/ 	.word	0x00000450


	//   ....[4]....
        /*00f0*/ 	.word	0x00000480


	//   ....[5]....
        /*00f4*/ 	.word	0x00000540


	//   ....[6]....
        /*00f8*/ 	.word	0x00000560


	//   ....[7]....
        /*00fc*/ 	.word	0x00000580


	//   ....[8]....
        /*0100*/ 	.word	0x000005a0


	//   ....[9]....
        /*0104*/ 	.word	0x000005e0


	//   ....[10]....
        /*0108*/ 	.word	0x000008a0


	//   ....[11]....
        /*010c*/ 	.word	0x000008c0


	//   ....[12]....
        /*0110*/ 	.word	0x000008e0


	//   ....[13]....
        /*0114*/ 	.word	0x00000900


	//   ....[14]....
        /*0118*/ 	.word	0x00000930


	//   ....[15]....
        /*011c*/ 	.word	0x000009c0


	//   ....[16]....
        /*0120*/ 	.word	0x000009e0


	//   ....[17]....
        /*0124*/ 	.word	0x00000a00


	//   ....[18]....
        /*0128*/ 	.word	0x00000a20


	//   ....[19]....
        /*012c*/ 	.word	0x00000a50


	//----- nvinfo : EIATTR_VRC_CTA_INIT_COUNT
	.align		4
.L_1306:
        /*0130*/ 	.byte	0x02, 0x4a
	.zero		1
	.zero		1


	//----- nvinfo : EIATTR_EXIT_INSTR_OFFSETS
	.align		4
        /*0134*/ 	.byte	0x04, 0x1c
        /*0136*/ 	.short	(.L_1308 - .L_1307)


	//   ....[0]....
.L_1307:
        /*0138*/ 	.word	0x00001180


	//   ....[1]....
        /*013c*/ 	.word	0x000013c0


	//----- nvinfo : EIATTR_CRS_STACK_SIZE
	.align		4
.L_1308:
        /*0140*/ 	.byte	0x04, 0x1e
        /*0142*/ 	.short	(.L_1310 - .L_1309)
.L_1309:
        /*0144*/ 	.word	0x00000000


	//----- nvinfo : EIATTR_CBANK_PARAM_SIZE
	.align		4
.L_1310:
        /*0148*/ 	.byte	0x03, 0x19
        /*014a*/ 	.short	0x0030


	//----- nvinfo : EIATTR_PARAM_CBANK
	.align		4
        /*014c*/ 	.byte	0x04, 0x0a
        /*014e*/ 	.short	(.L_1312 - .L_1311)
	.align		4
.L_1311:
        /*0150*/ 	.word	index@(.nv.constant0._ZN17fastertransformer29add_bias_layernorm_add_res_e2ILi4EEEvP7__half2PKS1_S4_S4_S4_fi)
        /*0154*/ 	.short	0x0380
        /*0156*/ 	.short	0x0030


	//----- nvinfo : EIATTR_SW_WAR
	.align		4
.L_1312:
        /*0158*/ 	.byte	0x04, 0x36
        /*015a*/ 	.short	(.L_1314 - .L_1313)
.L_1313:
        /*015c*/ 	.word	0x00000008
.L_1314:


//--------------------- .nv.info._ZN17fastertransformer26add_bias_layernorm_add_resIfLi2EEEvPT_PKS1_S4_S4_S4_fi --------------------------
	.section	.nv.info._ZN17fastertransformer26add_bias_layernorm_add_resIfLi2EEEvPT_PKS1_S4_S4_S4_fi,"",@"SHT_CUDA_INFO"
	.sectionflags	@""
	.align	4


	//----- nvinfo : EIATTR_CUDA_API_VERSION
	.align		4
        /*0000*/ 	.byte	0x04, 0x37
        /*0002*/ 	.short	(.L_1316 - .L_1315)
.L_1315:
        /*0004*/ 	.word	0x00000082


	//----- nvinfo : EIATTR_KPARAM_INFO
	.align		4
.L_1316:
        /*0008*/ 	.byte	0x04, 0x17
        /*000a*/ 	.short	(.L_1318 - .L_1317)
.L_1317:
        /*000c*/ 	.word	0x00000000
        /*0010*/ 	.short	0x0006
        /*0012*/ 	.short	0x002c
        /*0014*/ 	.byte	0x00, 0xf0, 0x11, 0x00


	//----- nvinfo : EIATTR_KPARAM_INFO
	.align		4
.L_1318:
        /*0018*/ 	.byte	0x04, 0x17
        /*001a*/ 	.short	(.L_1320 - .L_1319)
.L_1319:
        /*001c*/ 	.word	0x00000000
        /*0020*/ 	.short	0x0005
        /*0022*/ 	.short	0x0028
        /*0024*/ 	.byte	0x00, 0xf0, 0x11, 0x00


	//----- nvinfo : EIATTR_KPARAM_INFO
	.align		4
.L_1320:
        /*0028*/ 	.byte	0x04, 0x17
        /*002a*/ 	.short	(.L_1322 - .L_1321)
.L_1321:
        /*002c*/ 	.word	0x00000000
        /*0030*/ 	.short	0x0004
        /*0032*/ 	.short	0x0020
        /*0034*/ 	.byte	0x00, 0xf5, 0x21, 0x00


	//----- nvinfo : EIATTR_KPARAM_INFO
	.align		4
.L_1322:
        /*0038*/ 	.byte	0x04, 0x17
        /*003a*/ 	.short	(.L_1324 - .L_1323)
.L_1323:
        /*003c*/ 	.word	0x00000000
        /*0040*/ 	.short	0x0003
        /*0042*/ 	.short	0x0018
        /*0044*/ 	.byte	0x00, 0xf5, 0x21, 0x00


	//----- nvinfo : EIATTR_KPARAM_INFO
	.align		4
.L_1324:
        /*0048*/ 	.byte	0x04, 0x17
        /*004a*/ 	.short	(.L_1326 - .L_1325)
.L_1325:
        /*004c*/ 	.word	0x00000000
        /*0050*/ 	.short	0x0002
        /*0052*/ 	.short	0x0010
        /*0054*/ 	.byte	0x00, 0xf5, 0x21, 0x00


	//----- nvinfo : EIATTR_KPARAM_INFO
	.align		4
.L_1326:
        /*0058*/ 	.byte	0x04, 0x17
        /*005a*/ 	.short	(.L_1328 - .L_1327)
.L_1327:
        /*005c*/ 	.word	0x00000000
        /*0060*/ 	.short	0x0001
        /*0062*/ 	.short	0x0008
        /*0064*/ 	.byte	0x00, 0xf5, 0x21, 0x00


	//----- nvinfo : EIATTR_KPARAM_INFO
	.align		4
.L_1328:
        /*0068*/ 	.byte	0x04, 0x17
        /*006a*/ 	.short	(.L_1330 - .L_1329)
.L_1329:
        /*006c*/ 	.word	0x00000000
        /*0070*/ 	.short	0x0000
        /*0072*/ 	.short	0x0000
        /*0074*/ 	.byte	0x00, 0xf5, 0x21, 0x00


	//----- nvinfo : EIATTR_SPARSE_MMA_MASK
	.align		4
.L_1330:
        /*0078*/ 	.byte	0x03, 0x50
        /*007a*/ 	.short	0x0000


	//----- nvinfo : EIATTR_MAXREG_COUNT
	.align		4
        /*007c*/ 	.byte	0x03, 0x1b
        /*007e*/ 	.short	0x00ff


	//----- nvinfo : EIATTR_NUM_BARRIERS
	.align		4
        /*0080*/ 	.byte	0x02, 0x4c
        /*0082*/ 	.byte	0x01
	.zero		1


	//----- nvinfo : EIATTR_MERCURY_ISA_VERSION
	.align		4
        /*0084*/ 	.byte	0x03, 0x5f
        /*0086*/ 	.short	0x0101


	//----- nvinfo : EIATTR_COOP_GROUP_MASK_REGIDS
	.align		4
        /*0088*/ 	.byte	0x04, 0x29
        /*008a*/ 	.short	(.L_1332 - .L_1331)


	//   ....[0]....
.L_1331:
        /*008c*/ 	.word	0xffffffff


	//   ....[1]....
        /*0090*/ 	.word	0xffffffff


	//   ....[2]....
        /*0094*/ 	.word	0xffffffff


	//   ....[3]....
        /*0098*/ 	.word	0xffffffff


	//   ....[4]....
        /*009c*/ 	.word	0xffffffff


	//   ....[5]....
        /*00a0*/ 	.word	0xffffffff


	//   ....[6]....
        /*00a4*/ 	.word	0xffffffff


	//   ....[7]....
        /*00a8*/ 	.word	0xffffffff


	//   ....[8]....
        /*00ac*/ 	.word	0xffffffff


	//   ....[9]....
        /*00b0*/ 	.word	0xffffffff


	//   ....[10]....
        /*00b4*/ 	.word	0xffffffff


	//   ....[11]....
        /*00b8*/ 	.word	0xffffffff


	//   ....[12]....
        /*00bc*/ 	.word	0xffffffff


	//   ....[13]....
        /*00c0*/ 	.word	0xffffffff


	//   ....[14]....
        /*00c4*/ 	.word	0xffffffff


	//   ....[15]....
        /*00c8*/ 	.word	0xffffffff


	//   ....[16]....
        /*00cc*/ 	.word	0xffffffff


	//   ....[17]....
        /*00d0*/ 	.word	0xffffffff


	//   ....[18]....
        /*00d4*/ 	.word	0xffffffff


	//   ....[19]....
        /*00d8*/ 	.word	0xffffffff


	//----- nvinfo : EIATTR_COOP_GROUP_INSTR_OFFSETS
	.align		4
.L_1332:
        /*00dc*/ 	.byte	0x04, 0x28
        /*00de*/ 	.short	(.L_1334 - .L_1333)


	//   ....[0]....
.L_1333:
        /*00e0*/ 	.word	0x000001d0


	//   ....[1]....
        /*00e4*/ 	.word	0x000001f0


	//   ....[2]....
        /*00e8*/ 	.word	0x00000210


	//   ....[3]....
        /*00ec*/ 	.word	0x00000230


	//   ....[4]....
        /*00f0*/ 	.word	0x00000260


	//   ....[5]....
        /*00f4*/ 	.word	0x00000340


	//   ....[6]....
        /*00f8*/ 	.word	0x00000360


	//   ....[7]....
        /*00fc*/ 	.word	0x00000380


	//   ....[8]....
        /*0100*/ 	.word	0x000003a0


	//   ....[9]....
        /*0104*/ 	.word	0x000003e0


	//   ....[10]....
        /*0108*/ 	.word	0x000004d0


	//   ....[11]....
        /*010c*/ 	.word	0x000004f0


	//   ....[12]....
        /*0110*/ 	.word	0x00000510


	//   ....[13]....
        /*0114*/ 	.word	0x00000530


	//   ....[14]....
        /*0118*/ 	.word	0x00000560


	//   ....[15]....
        /*011c*/ 	.word	0x000005e0


	//   ....[16]....
        /*0120*/ 	.word	0x00000600


	//   ....[17]....
        /*0124*/ 	.word	0x00000620


	//   ....[18]....
        /*0128*/ 	.word	0x00000640


	//   ....[19]....
        /*012c*/ 	.word	0x00000670


	//----- nvinfo : EIATTR_VRC_CTA_INIT_COUNT
	.align		4
.L_1334:
        /*0130*/ 	.byte	0x02, 0x4a
	.zero		1
	.zero		1


	//----- nvinfo : EIATTR_EXIT_INSTR_OFFSETS
	.align		4
        /*0134*/ 	.byte	0x04, 0x1c
        /*0136*/ 	.short	(.L_1336 - .L_1335)


	//   ....[0]....
.L_1335:
        /*0138*/ 	.word	0x00000840


	//   ....[1]....
        /*013c*/ 	.word	0x00000970


	//----- nvinfo : EIATTR_CRS_STACK_SIZE
	.align		4
.L_1336:
        /*0140*/ 	.byte	0x04, 0x1e
        /*0142*/ 	.short	(.L_1338 - .L_1337)
.L_1337:
        /*0144*/ 	.word	0x00000000


	//----- nvinfo : EIATTR_CBANK_PARAM_SIZE
	.align		4
.L_1338:
        /*0148*/ 	.byte	0x03, 0x19
        /*014a*/ 	.short	0x0030


	//----- nvinfo : EIATTR_PARAM_CBANK
	.align		4
        /*014c*/ 	.byte	0x04, 0x0a
        /*014e*/ 	.short	(.L_1340 - .L_1339)
	.align		4
.L_1339:
        /*0150*/ 	.word	index@(.nv.constant0._ZN17fastertransformer26add_bias_layernorm_add_resIfLi2EEEvPT_PKS1_S4_S4_S4_fi)
        /*0154*/ 	.short	0x0380
        /*0156*/ 	.short	0x0030


	//----- nvinfo : EIATTR_SW_WAR
	.align		4
.L_1340:
        /*0158*/ 	.byte	0x04, 0x36
        /*015a*/ 	.short	(.L_1342 - .L_1341)
.L_1341:
        /*015c*/ 	.word	0x00000008
.L_1342:


//--------------------- .nv.info._ZN17fastertransformer26add_bias_layernorm_add_resI6__halfLi2EEEvPT_PKS2_S5_S5_S5_fi --------------------------
	.section	.nv.info._ZN17fastertransformer26add_bias_layernorm_add_resI6__halfLi2EEEvPT_PKS2_S5_S5_S5_fi,"",@"SHT_CUDA_INFO"
	.sectionflags	@""
	.align	4


	//----- nvinfo : EIATTR_CUDA_API_VERSION
	.align		4
        /*0000*/ 	.byte	0x04, 0x37
        /*0002*/ 	.short	(.L_1344 - .L_1343)
.L_1343:
        /*0004*/ 	.word	0x00000082


	//----- nvinfo : EIATTR_KPARAM_INFO
	.align		4
.L_1344:
        /*0008*/ 	.byte	0x04, 0x17
        /*000a*/ 	.short	(.L_1346 - .L_1345)
.L_1345:
        /*000c*/ 	.word	0x00000000
        /*0010*/ 	.short	0x0006
        /*0012*/ 	.short	0x002c
        /*0014*/ 	.byte	0x00, 0xf0, 0x11, 0x00


	//----- nvinfo : EIATTR_KPARAM_INFO
	.align		4
.L_1346:
        /*0018*/ 	.byte	0x04, 0x17
        /*001a*/ 	.short	(.L_1348 - .L_1347)
.L_1347:
        /*001c*/ 	.word	0x00000000
        /*0020*/ 	.short	0x0005
        /*0022*/ 	.short	0x0028
        /*0024*/ 	.byte	0x00, 0xf0, 0x11, 0x00


	//----- nvinfo : EIATTR_KPARAM_INFO
	.align		4
.L_1348:
        /*0028*/ 	.byte	0x04, 0x17
        /*002a*/ 	.short	(.L_1350 - .L_1349)
.L_1349:
        /*002c*/ 	.word	0x00000000
        /*0030*/ 	.short	0x0004
        /*0032*/ 	.short	0x0020
        /*0034*/ 	.byte	0x00, 0xf5, 0x21, 0x00


	//----- nvinfo : EIATTR_KPARAM_INFO
	.align		4
.L_1350:
        /*0038*/ 	.byte	0x04, 0x17
        /*003a*/ 	.short	(.L_1352 - .L_1351)
.L_1351:
        /*003c*/ 	.word	0x00000000
        /*0040*/ 	.short	0x0003
        /*0042*/ 	.short	0x0018
        /*0044*/ 	.byte	0x00, 0xf5, 0x21, 0x00


	//----- nvinfo : EIATTR_KPARAM_INFO
	.align		4
.L_1352:
        /*0048*/ 	.byte	0x04, 0x17
        /*004a*/ 	.short	(.L_1354 - .L_1353)
.L_1353:
        /*004c*/ 	.word	0x00000000
        /*0050*/ 	.short	0x0002
        /*0052*/ 	.short	0x0010
        /*0054*/ 	.byte	0x00, 0xf5, 0x21, 0x00


	//----- nvinfo : EIATTR_KPARAM_INFO
	.align		4
.L_1354:
        /*0058*/ 	.byte	0x04, 0x17
        /*005a*/ 	.short	(.L_1356 - .L_1355)
.L_1355:
        /*005c*/ 	.word	0x00000000
        /*0060*/ 	.short	0x0001
        /*0062*/ 	.short	0x0008
        /*0064*/ 	.byte	0x00, 0xf5, 0x21, 0x00


	//----- nvinfo : EIATTR_KPARAM_INFO
	.align		4
.L_1356:
        /*0068*/ 	.byte	0x04, 0x17
        /*006a*/ 	.short	(.L_1358 - .L_1357)
.L_1357:
        /*006c*/ 	.word	0x00000000
        /*0070*/ 	.short	0x0000
        /*0072*/ 	.short	0x0000
        /*0074*/ 	.byte	0x00, 0xf5, 0x21, 0x00


	//----- nvinfo : EIATTR_SPARSE_MMA_MASK
	.align		4
.L_1358:
        /*0078*/ 	.byte	0x03, 0x50
        /*007a*/ 	.short	0x0000


	//----- nvinfo : EIATTR_MAXREG_COUNT
	.align		4
        /*007c*/ 	.byte	0x03, 0x1b
        /*007e*/ 	.short	0x00ff


	//----- nvinfo : EIATTR_NUM_BARRIERS
	.align		4
        /*0080*/ 	.byte	0x02, 0x4c
        /*0082*/ 	.byte	0x01
	.zero		1


	//----- nvinfo : EIATTR_MERCURY_ISA_VERSION
	.align		4
        /*0084*/ 	.byte	0x03, 0x5f
        /*0086*/ 	.short	0x0101


	//----- nvinfo : EIATTR_COOP_GROUP_MASK_REGIDS
	.align		4
        /*0088*/ 	.byte	0x04, 0x29
        /*008a*/ 	.short	(.L_1360 - .L_1359)


	//   ....[0]....
.L_1359:
        /*008c*/ 	.word	0xffffffff


	//   ....[1]....
        /*0090*/ 	.word	0xffffffff


	//   ....[2]....
        /*0094*/ 	.word	0xffffffff


	//   ....[3]....
        /*0098*/ 	.word	0xffffffff


	//   ....[4]....
        /*009c*/ 	.word	0xffffffff


	//   ....[5]....
        /*00a0*/ 	.word	0xffffffff


	//   ....[6]....
        /*00a4*/ 	.word	0xffffffff


	//   ....[7]....
        /*00a8*/ 	.word	0xffffffff


	//   ....[8]....
        /*00ac*/ 	.word	0xffffffff


	//   ....[9]....
        /*00b0*/ 	.word	0xffffffff


	//   ....[10]....
        /*00b4*/ 	.word	0xffffffff


	//   ....[11]....
        /*00b8*/ 	.word	0xffffffff


	//   ....[12]....
        /*00bc*/ 	.word	0xffffffff


	//   ....[13]....
        /*00c0*/ 	.word	0xffffffff


	//   ....[14]....
        /*00c4*/ 	.word	0xffffffff


	//   ....[15]....
        /*00c8*/ 	.word	0xffffffff


	//   ....[16]....
        /*00cc*/ 	.word	0xffffffff


	//   ....[17]....
        /*00d0*/ 	.word	0xffffffff


	//   ....[18]....
        /*00d4*/ 	.word	0xffffffff


	//   ....[19]....
        /*00d8*/ 	.word	0xffffffff


	//----- nvinfo : EIATTR_COOP_GROUP_INSTR_OFFSETS
	.align		4
.L_1360:
        /*00dc*/ 	.byte	0x04, 0x28
        /*00de*/ 	.short	(.L_1362 - .L_1361)


	//   ....[0]....
.L_1361:
        /*00e0*/ 	.word	0x000001f0


	//   ....[1]....
        /*00e4*/ 	.word	0x00000210


	//   ....[2]....
        /*00e8*/ 	.word	0x00000230


	//   ....[3]....
        /*00ec*/ 	.word	0x00000250


	//   ....[4]....
        /*00f0*/ 	.word	0x000002a0


	//   ....[5]....
        /*00f4*/ 	.word	0x00000360


	//   ....[6]....
        /*00f8*/ 	.word	0x00000380


	//   ....[7]....
        /*00fc*/ 	.word	0x000003a0


	//   ....[8]....
        /*0100*/ 	.word	0x000003c0


	//   ....[9]....
        /*0104*/ 	.word	0x00000400


	//   ....[10]....
        /*0108*/ 	.word	0x000004f0


	//   ....[11]....
        /*010c*/ 	.word	0x00000510


	//   ....[12]....
        /*0110*/ 	.word	0x00000530


	//   ....[13]....
        /*0114*/ 	.word	0x00000550


	//   ....[14]....
        /*0118*/ 	.word	0x00000580


	//   ....[15]....
        /*011c*/ 	.word	0x000005f0


	//   ....[16]....
        /*0120*/ 	.word	0x00000610


	//   ....[17]....
        /*0124*/ 	.word	0x00000630


	//   ....[18]....
        /*0128*/ 	.word	0x00000650


	//   ....[19]....
        /*012c*/ 	.word	0x00000690


	//----- nvinfo : EIATTR_VRC_CTA_INIT_COUNT
	.align		4
.L_1362:
        /*0130*/ 	.byte	0x02, 0x4a
	.zero		1
	.zero		1


	//----- nvinfo : EIATTR_EXIT_INSTR_OFFSETS
	.align		4
        /*0134*/ 	.byte	0x04, 0x1c
        /*0136*/ 	.short	(.L_1364 - .L_1363)


	//   ....[0]....
.L_1363:
        /*0138*/ 	.word	0x000008b0


	//   ....[1]....
        /*013c*/ 	.word	0x00000a30


	//----- nvinfo : EIATTR_CRS_STACK_SIZE
	.align		4
.L_1364:
        /*0140*/ 	.byte	0x04, 0x1e
        /*0142*/ 	.short	(.L_1366 - .L_1365)
.L_1365:
        /*0144*/ 	.word	0x00000000


	//----- nvinfo : EIATTR_CBANK_PARAM_SIZE
	.align		4
.L_1366:
        /*0148*/ 	.byte	0x03, 0x19
        /*014a*/ 	.short	0x0030


	//----- nvinfo : EIATTR_PARAM_CBANK
	.align		4
        /*014c*/ 	.byte	0x04, 0x0a
        /*014e*/ 	.short	(.L_1368 - .L_1367)
	.align		4
.L_1367:
        /*0150*/ 	.word	index@(.nv.constant0._ZN17fastertransformer26add_bias_layernorm_add_resI6__halfLi2EEEvPT_PKS2_S5_S5_S5_fi)
        /*0154*/ 	.short	0x0380
        /*0156*/ 	.short	0x0030


	//----- nvinfo : EIATTR_SW_WAR
	.align		4
.L_1368:
        /*0158*/ 	.byte	0x04, 0x36
        /*015a*/ 	.short	(.L_1370 - .L_1369)
.L_1369:
        /*015c*/ 	.word	0x00000008
.L_1370:


//--------------------- .nv.info._ZN17fastertransformer29add_bias_layernorm_add_res_e2ILi2EEEvP6float2PKS1_S4_S4_S4_fi --------------------------
	.section	.nv.info._ZN17fastertransformer29add_bias_layernorm_add_res_e2ILi2EEEvP6float2PKS1_S4_S4_S4_fi,"",@"SHT_CUDA_INFO"
	.sectionflags	@""
	.align	4


	//----- nvinfo : EIATTR_CUDA_API_VERSION
	.align		4
        /*0000*/ 	.byte	0x04, 0x37
        /*0002*/ 	.short	(.L_1372 - .L_1371)
.L_1371:
        /*0004*/ 	.word	0x00000082


	//----- nvinfo : EIATTR_KPARAM_INFO
	.align		4
.L_1372:
        /*0008*/ 	.byte	0x04, 0x17
        /*000a*/ 	.short	(.L_1374 - .L_1373)
.L_1373:
        /*000c*/ 	.word	0x00000000
        /*0010*/ 	.short	0x0006
        /*0012*/ 	.short	0x002c
        /*0014*/ 	.byte	0x00, 0xf0, 0x11, 0x00


	//----- nvinfo : EIATTR_KPARAM_INFO
	.align		4
.L_1374:
        /*0018*/ 	.byte	0x04, 0x17
        /*001a*/ 	.short	(.L_1376 - .L_1375)
.L_1375:
        /*001c*/ 	.word	0x00000000
        /*0020*/ 	.short	0x0005
        /*0022*/ 	.short	0x0028
        /*0024*/ 	.byte	0x00, 0xf0, 0x11, 0x00


	//----- nvinfo : EIATTR_KPARAM_INFO
	.align		4
.L_1376:
        /*0028*/ 	.byte	0x04, 0x17
        /*002a*/ 	.short	(.L_1378 - .L_1377)
.L_1377:
        /*002c*/ 	.word	0x00000000
        /*0030*/ 	.short	0x0004
        /*0032*/ 	.short	0x0020
        /*0034*/ 	.byte	0x00, 0xf5, 0x21, 0x00


	//----- nvinfo : EIATTR_KPARAM_INFO
	.align		4
.L_1378:
        /*0038*/ 	.byte	0x04, 0x17
        /*003a*/ 	.short	(.L_1380 - .L_1379)
.L_1379:
        /*003c*/ 	.word	0x00000000
        /*0040*/ 	.short	0x0003
        /*0042*/ 	.short	0x0018
        /*0044*/ 	.byte	0x00, 0xf5, 0x21, 0x00


	//----- nvinfo : EIATTR_KPARAM_INFO
	.align		4
.L_1380:
        /*0048*/ 	.byte	0x04, 0x17
        /*004a*/ 	.short	(.L_1382 - .L_1381)
.L_1381:
        /*004c*/ 	.word	0x00000000
        /*0050*/ 	.short	0x0002
        /*0052*/ 	.short	0x0010
        /*0054*/ 	.byte	0x00, 0xf5, 0x21, 0x00


	//----- nvinfo : EIATTR_KPARAM_INFO
	.align		4
.L_1382:
        /*0058*/ 	.byte	0x04, 0x17
        /*005a*/ 	.short	(.L_1384 - .L_1383)
.L_1383:
        /*005c*/ 	.word	0x00000000
        /*0060*/ 	.short	0x0001
        /*0062*/ 	.short	0x0008
        /*0064*/ 	.byte	0x00, 0xf5, 0x21, 0x00


	//----- nvinfo : EIATTR_KPARAM_INFO
	.align		4
.L_1384:
        /*0068*/ 	.byte	0x04, 0x17
        /*006a*/ 	.short	(.L_1386 - .L_1385)
.L_1385:
        /*006c*/ 	.word	0x00000000
        /*0070*/ 	.short	0x0000
        /*0072*/ 	.short	0x0000
        /*0074*/ 	.byte	0x00, 0xf5, 0x21, 0x00


	//----- nvinfo : EIATTR_SPARSE_MMA_MASK
	.align		4
.L_1386:
        /*0078*/ 	.byte	0x03, 0x50
        /*007a*/ 	.short	0x0000


	//----- nvinfo : EIATTR_MAXREG_COUNT
	.align		4
        /*007c*/ 	.byte	0x03, 0x1b
        /*007e*/ 	.short	0x00ff


	//----- nvinfo : EIATTR_NUM_BARRIERS
	.align		4
        /*0080*/ 	.byte	0x02, 0x4c
        /*0082*/ 	.byte	0x01
	.zero		1


	//----- nvinfo : EIATTR_MERCURY_ISA_VERSION
	.align		4
        /*0084*/ 	.byte	0x03, 0x5f
        /*0086*/ 	.short	0x0101


	//----- nvinfo : EIATTR_COOP_GROUP_MASK_REGIDS
	.align		4
        /*0088*/ 	.byte	0x04, 0x29
        /*008a*/ 	.short	(.L_1388 - .L_1387)


	//   ....[0]....
.L_1387:
        /*008c*/ 	.word	0xffffffff


	//   ....[1]....
        /*0090*/ 	.word	0xffffffff


	//   ....[2]....
        /*0094*/ 	.word	0xffffffff


	//   ....[3]....
        /*0098*/ 	.word	0xffffffff


	//   ....[4]....
        /*009c*/ 	.word	0xffffffff


	//   ....[5]....
        /*00a0*/ 	.word	0xffffffff


	//   ....[6]....
        /*00a4*/ 	.word	0xffffffff


	//   ....[7]....
        /*00a8*/ 	.word	0xffffffff


	//   ....[8]....
        /*00ac*/ 	.word	0xffffffff


	//   ....[9]....
        /*00b0*/ 	.word	0xffffffff


	//   ....[10]....
        /*00b4*/ 	.word	0xffffffff


	//   ....[11]....
        /*00b8*/ 	.word	0xffffffff


	//   ....[12]....
        /*00bc*/ 	.word	0xffffffff


	//   ....[13]....
        /*00c0*/ 	.word	0xffffffff


	//   ....[14]....
        /*00c4*/ 	.word	0xffffffff


	//   ....[15]....
        /*00c8*/ 	.word	0xffffffff


	//   ....[16]....
        /*00cc*/ 	.word	0xffffffff


	//   ....[17]....
        /*00d0*/ 	.word	0xffffffff


	//   ....[18]....
        /*00d4*/ 	.word	0xffffffff


	//   ....[19]....
        /*00d8*/ 	.word	0xffffffff


	//----- nvinfo : EIATTR_COOP_GROUP_INSTR_OFFSETS
	.align		4
.L_1388:
        /*00dc*/ 	.byte	0x04, 0x28
        /*00de*/ 	.short	(.L_1390 - .L_1389)


	//   ....[0]....
.L_1389:
        /*00e0*/ 	.word	0x00000240


	//   ....[1]....
        /*00e4*/ 	.word	0x00000260


	//   ....[2]....
        /*00e8*/ 	.word	0x00000280


	//   ....[3]....
        /*00ec*/ 	.word	0x000002a0


	//   ....[4]....
        /*00f0*/ 	.word	0x000002e0


	//   ....[5]....
        /*00f4*/ 	.word	0x00000390


	//   ....[6]....
        /*00f8*/ 	.word	0x000003b0


	//   ....[7]....
        /*00fc*/ 	.word	0x000003d0


	//   ....[8]....
        /*0100*/ 	.word	0x000003f0


	//   ....[9]....
        /*0104*/ 	.word	0x00000420


	//   ....[10]....
        /*0108*/ 	.word	0x00000590


	//   ....[11]....
        /*010c*/ 	.word	0x000005b0


	//   ....[12]....
        /*0110*/ 	.word	0x000005d0


	//   ....[13]....
        /*0114*/ 	.word	0x000005f0


	//   ....[14]....
        /*0118*/ 	.word	0x00000620


	//   ....[15]....
        /*011c*/ 	.word	0x000006a0


	//   ....[16]....
        /*0120*/ 	.word	0x000006c0


	//   ....[17]....
        /*0124*/ 	.word	0x000006e0


	//   ....[18]....
        /*0128*/ 	.word	0x00000700


	//   ....[19]....
        /*012c*/ 	.word	0x00000730


	//----- nvinfo : EIATTR_VRC_CTA_INIT_COUNT
	.align		4
.L_1390:
        /*0130*/ 	.byte	0x02, 0x4a
	.zero		1
	.zero		1


	//----- nvinfo : EIATTR_EXIT_INSTR_OFFSETS
	.align		4
        /*0134*/ 	.byte	0x04, 0x1c
        /*0136*/ 	.short	(.L_1392 - .L_1391)


	//   ....[0]....
.L_1391:
        /*0138*/ 	.word	0x00000940


	//   ....[1]....
        /*013c*/ 	.word	0x00000ab0


	//----- nvinfo : EIATTR_CRS_STACK_SIZE
	.align		4
.L_1392:
        /*0140*/ 	.byte	0x04, 0x1e
        /*0142*/ 	.short	(.L_1394 - .L_1393)
.L_1393:
        /*0144*/ 	.word	0x00000000


	//----- nvinfo : EIATTR_CBANK_PARAM_SIZE
	.align		4
.L_1394:
        /*0148*/ 	.byte	0x03, 0x19
        /*014a*/ 	.short	0x0030


	//----- nvinfo : EIATTR_PARAM_CBANK
	.align		4
        /*014c*/ 	.byte	0x04, 0x0a
        /*014e*/ 	.short	(.L_1396 - .L_1395)
	.align		4
.L_1395:
        /*0150*/ 	.word	index@(.nv.constant0._ZN17fastertransformer29add_bias_layernorm_add_res_e2ILi2EEEvP6float2PKS1_S4_S4_S4_fi)
        /*0154*/ 	.short	0x0380
        /*0156*/ 	.short	0x0030


	//----- nvinfo : EIATTR_SW_WAR
	.align		4
.L_1396:
        /*0158*/ 	.byte	0x04, 0x36
        /*015a*/ 	.short	(.L_1398 - .L_1397)
.L_1397:
        /*015c*/ 	.word	0x00000008
.L_1398:


//--------------------- .nv.info._ZN17fastertransformer29add_bias_layernorm_add_res_e2ILi2EEEvP7__half2PKS1_S4_S4_S4_fi --------------------------
	.section	.nv.info._ZN17fastertransformer29add_bias_layernorm_add_res_e2ILi2EEEvP7__half2PKS1_S4_S4_S4_fi,"",@"SHT_CUDA_INFO"
	.sectionflags	@""
	.align	4


	//----- nvinfo : EIATTR_CUDA_API_VERSION
	.align		4
        /*0000*/ 	.byte	0x04, 0x37
        /*0002*/ 	.short	(.L_1400 - .L_1399)
.L_1399:
        /*0004*/ 	.word	0x00000082


	//----- nvinfo : EIATTR_KPARAM_INFO
	.align		4
.L_1400:
        /*0008*/ 	.byte	0x04, 0x17
        /*000a*/ 	.short	(.L_1402 - .L_1401)
.L_1401:
        /*000c*/ 	.word	0x00000000
        /*0010*/ 	.short	0x0006
        /*0012*/ 	.short	0x002c
        /*0014*/ 	.byte	0x00, 0xf0, 0x11, 0x00


	//----- nvinfo : EIATTR_KPARAM_INFO
	.align		4
.L_1402:
        /*0018*/ 	.byte	0x04, 0x17
        /*001a*/ 	.short	(.L_1404 - .L_1403)
.L_1403:
        /*001c*/ 	.word	0x00000000
        /*0020*/ 	.short	0x0005
        /*0022*/ 	.short	0x0028
        /*0024*/ 	.byte	0x00, 0xf0, 0x11, 0x00


	//----- nvinfo : EIATTR_KPARAM_INFO
	.align		4
.L_1404:
        /*0028*/ 	.byte	0x04, 0x17
        /*002a*/ 	.short	(.L_1406 - .L_1405)
.L_1405:
        /*002c*/ 	.word	0x00000000
        /*0030*/ 	.short	0x0004
        /*0032*/ 	.short	0x0020
        /*0034*/ 	.byte	0x00, 0xf5, 0x21, 0x00


	//----- nvinfo : EIATTR_KPARAM_INFO
	.align		4
.L_1406:
        /*0038*/ 	.byte	0x04, 0x17
        /*003a*/ 	.short	(.L_1408 - .L_1407)
.L_1407:
        /*003c*/ 	.word	0x00000000
        /*0040*/ 	.short	0x0003
        /*0042*/ 	.short	0x0018
        /*0044*/ 	.byte	0x00, 0xf5, 0x21, 0x00


	//----- nvinfo : EIATTR_KPARAM_INFO
	.align		4
.L_1408:
        /*0048*/ 	.byte	0x04, 0x17
        /*004a*/ 	.short	(.L_1410 - .L_1409)
.L_1409:
        /*004c*/ 	.word	0x00000000
        /*0050*/ 	.short	0x0002
        /*0052*/ 	.short	0x0010
        /*0054*/ 	.byte	0x00, 0xf5, 0x21, 0x00


	//----- nvinfo : EIATTR_KPARAM_INFO
	.align		4
.L_1410:
        /*0058*/ 	.byte	0x04, 0x17
        /*005a*/ 	.short	(.L_1412 - .L_1411)
.L_1411:
        /*005c*/ 	.word	0x00000000
        /*0060*/ 	.short	0x0001
        /*0062*/ 	.short	0x0008
        /*0064*/ 	.byte	0x00, 0xf5, 0x21, 0x00


	//----- nvinfo : EIATTR_KPARAM_INFO
	.align		4
.L_1412:
        /*0068*/ 	.byte	0x04, 0x17
        /*006a*/ 	.short	(.L_1414 - .L_1413)
.L_1413:
        /*006c*/ 	.word	0x00000000
        /*0070*/ 	.short	0x0000
        /*0072*/ 	.short	0x0000
        /*0074*/ 	.byte	0x00, 0xf5, 0x21, 0x00


	//----- nvinfo : EIATTR_SPARSE_MMA_MASK
	.align		4
.L_1414:
        /*0078*/ 	.byte	0x03, 0x50
        /*007a*/ 	.short	0x0000


	//----- nvinfo : EIATTR_MAXREG_COUNT
	.align		4
        /*007c*/ 	.byte	0x03, 0x1b
        /*007e*/ 	.short	0x00ff


	//----- nvinfo : EIATTR_NUM_BARRIERS
	.align		4
        /*0080*/ 	.byte	0x02, 0x4c
        /*0082*/ 	.byte	0x01
	.zero		1


	//----- nvinfo : EIATTR_MERCURY_ISA_VERSION
	.align		4
        /*0084*/ 	.byte	0x03, 0x5f
        /*0086*/ 	.short	0x0101


	//----- nvinfo : EIATTR_COOP_GROUP_MASK_REGIDS
	.align		4
        /*0088*/ 	.byte	0x04, 0x29
        /*008a*/ 	.short	(.L_1416 - .L_1415)


	//   ....[0]....
.L_1415:
        /*008c*/ 	.word	0xffffffff


	//   ....[1]....
        /*0090*/ 	.word	0xffffffff


	//   ....[2]....
        /*0094*/ 	.word	0xffffffff


	//   ....[3]....
        /*0098*/ 	.word	0xffffffff


	//   ....[4]....
        /*009c*/ 	.word	0xffffffff


	//   ....[5]....
        /*00a0*/ 	.word	0xffffffff


	//   ....[6]....
        /*00a4*/ 	.word	0xffffffff


	//   ....[7]....
        /*00a8*/ 	.word	0xffffffff


	//   ....[8]....
        /*00ac*/ 	.word	0xffffffff


	//   ....[9]....
        /*00b0*/ 	.word	0xffffffff


	//   ....[10]....
        /*00b4*/ 	.word	0xffffffff


	//   ....[11]....
        /*00b8*/ 	.word	0xffffffff


	//   ....[12]....
        /*00bc*/ 	.word	0xffffffff


	//   ....[13]....
        /*00c0*/ 	.word	0xffffffff


	//   ....[14]....
        /*00c4*/ 	.word	0xffffffff


	//   ....[15]....
        /*00c8*/ 	.word	0xffffffff


	//   ....[16]....
        /*00cc*/ 	.word	0xffffffff


	//   ....[17]....
        /*00d0*/ 	.word	0xffffffff


	//   ....[18]....
        /*00d4*/ 	.word	0xffffffff


	//   ....[19]....
        /*00d8*/ 	.word	0xffffffff


	//----- nvinfo : EIATTR_COOP_GROUP_INSTR_OFFSETS
	.align		4
.L_1416:
        /*00dc*/ 	.byte	0x04, 0x28
        /*00de*/ 	.short	(.L_1418 - .L_1417)


	//   ....[0]....
.L_1417:
        /*00e0*/ 	.word	0x00000260


	//   ....[1]....
        /*00e4*/ 	.word	0x00000280


	//   ....[2]....
        /*00e8*/ 	.word	0x000002a0


	//   ....[3]....
        /*00ec*/ 	.word	0x000002c0


	//   ....[4]....
        /*00f0*/ 	.word	0x00000300


	//   ....[5]....
        /*00f4*/ 	.word	0x000003b0


	//   ....[6]....
        /*00f8*/ 	.word	0x000003d0


	//   ....[7]....
        /*00fc*/ 	.word	0x000003f0


	//   ....[8]....
        /*0100*/ 	.word	0x00000410


	//   ....[9]....
        /*0104*/ 	.word	0x00000440


	//   ....[10]....
        /*0108*/ 	.word	0x000005f0


	//   ....[11]....
        /*010c*/ 	.word	0x00000610


	//   ....[12]....
        /*0110*/ 	.word	0x00000630


	//   ....[13]....
        /*0114*/ 	.word	0x00000650


	//   ....[14]....
        /*0118*/ 	.word	0x00000680


	//   ....[15]....
        /*011c*/ 	.word	0x000006f0


	//   ....[16]....
        /*0120*/ 	.word	0x00000710


	//   ....[17]....
        /*0124*/ 	.word	0x00000730


	//   ....[18]....
        /*0128*/ 	.word	0x00000750


	//   ....[19]....
        /*012c*/ 	.word	0x00000790


	//----- nvinfo : EIATTR_VRC_CTA_INIT_COUNT
	.align		4
.L_1418:
        /*0130*/ 	.byte	0x02, 0x4a
	.zero		1
	.zero		1


	//----- nvinfo : EIATTR_EXIT_INSTR_OFFSETS
	.align		4
        /*0134*/ 	.byte	0x04, 0x1c
        /*0136*/ 	.short	(.L_1420 - .L_1419)


	//   ....[0]....
.L_1419:
        /*0138*/ 	.word	0x00000a30


	//   ....[1]....
        /*013c*/ 	.word	0x00000c30


	//----- nvinfo : EIATTR_CRS_STACK_SIZE
	.align		4
.L_1420:
        /*0140*/ 	.byte	0x04, 0x1e
        /*0142*/ 	.short	(.L_1422 - .L_1421)
.L_1421:
        /*0144*/ 	.word	0x00000000


	//----- nvinfo : EIATTR_CBANK_PARAM_SIZE
	.align		4
.L_1422:
        /*0148*/ 	.byte	0x03, 0x19
        /*014a*/ 	.short	0x0030


	//----- nvinfo : EIATTR_PARAM_CBANK
	.align		4
        /*014c*/ 	.byte	0x04, 0x0a
        /*014e*/ 	.short	(.L_1424 - .L_1423)
	.align		4
.L_1423:
        /*0150*/ 	.word	index@(.nv.constant0._ZN17fastertransformer29add_bias_layernorm_add_res_e2ILi2EEEvP7__half2PKS1_S4_S4_S4_fi)
        /*0154*/ 	.short	0x0380
        /*0156*/ 	.short	0x0030


	//----- nvinfo : EIATTR_SW_WAR
	.align		4
.L_1424:
        /*0158*/ 	.byte	0x04, 0x36
        /*015a*/ 	.short	(.L_1426 - .L_1425)
.L_1425:
        /*015c*/ 	.word	0x00000008
.L_1426:


//--------------------- .nv.info._ZN17fastertransformer26add_bias_layernorm_add_resIfLi1EEEvPT_PKS1_S4_S4_S4_fi --------------------------
	.section	.nv.info._ZN17fastertransformer26add_bias_layernorm_add_resIfLi1EEEvPT_PKS1_S4_S4_S4_fi,"",@"SHT_CUDA_INFO"
	.sectionflags	@""
	.align	4


	//----- nvinfo : EIATTR_CUDA_API_VERSION
	.align		4
        /*0000*/ 	.byte	0x04, 0x37
        /*0002*/ 	.short	(.L_1428 - .L_1427)
.L_1427:
        /*0004*/ 	.word	0x00000082


	//----- nvinfo : EIATTR_KPARAM_INFO
	.align		4
.L_1428:
        /*0008*/ 	.byte	0x04, 0x17
        /*000a*/ 	.short	(.L_1430 - .L_1429)
.L_1429:
        /*000c*/ 	.word	0x00000000
        /*0010*/ 	.short	0x0006
        /*0012*/ 	.short	0x002c
        /*0014*/ 	.byte	0x00, 0xf0, 0x11, 0x00


	//----- nvinfo : EIATTR_KPARAM_INFO
	.align		4
.L_1430:
        /*0018*/ 	.byte	0x04, 0x17
        /*001a*/ 	.short	(.L_1432 - .L_1431)
.L_1431:
        /*001c*/ 	.word	0x00000000
        /*0020*/ 	.short	0x0005
        /*0022*/ 	.short	0x0028
        /*0024*/ 	.byte	0x00, 0xf0, 0x11, 0x00


	//----- nvinfo : EIATTR_KPARAM_INFO
	.align		4
.L_1432:
        /*0028*/ 	.byte	0x04, 0x17
        /*002a*/ 	.short	(.L_1434 - .L_1433)
.L_1433:
        /*002c*/ 	.word	0x00000000
        /*0030*/ 	.short	0x0004
        /*0032*/ 	.short	0x0020
        /*0034*/ 	.byte	0x00, 0xf5, 0x21, 0x00


	//----- nvinfo : EIATTR_KPARAM_INFO
	.align		4
.L_1434:
        /*0038*/ 	.byte	0x04, 0x17
        /*003a*/ 	.short	(.L_1436 - .L_1435)
.L_1435:
        /*003c*/ 	.word	0x00000000
        /*0040*/ 	.short	0x0003
        /*0042*/ 	.short	0x0018
        /*0044*/ 	.byte	0x00, 0xf5, 0x21, 0x00


	//----- nvinfo : EIATTR_KPARAM_INFO
	.align		4
.L_1436:
        /*0048*/ 	.byte	0x04, 0x17
        /*004a*/ 	.short	(.L_1438 - .L_1437)
.L_1437:
        /*004c*/ 	.word	0x00000000
        /*0050*/ 	.short	0x0002
        /*0052*/ 	.short	0x0010
        /*0054*/ 	.byte	0x00, 0xf5, 0x21, 0x00


	//----- nvinfo : EIATTR_KPARAM_INFO
	.align		4
.L_1438:
        /*0058*/ 	.byte	0x04, 0x17
        /*005a*/ 	.short	(.L_1440 - .L_1439)
.L_1439:
        /*005c*/ 	.word	0x00000000
        /*0060*/ 	.short	0x0001
        /*0062*/ 	.short	0x0008
        /*0064*/ 	.byte	0x00, 0xf5, 0x21, 0x00


	//----- nvinfo : EIATTR_KPARAM_INFO
	.align		4
.L_1440:
        /*0068*/ 	.byte	0x04, 0x17
        /*006a*/ 	.short	(.L_1442 - .L_1441)
.L_1441:
        /*006c*/ 	.word	0x00000000
        /*0070*/ 	.short	0x0000
        /*0072*/ 	.short	0x0000
        /*0074*/ 	.byte	0x00, 0xf5, 0x21, 0x00


	//----- nvinfo : EIATTR_SPARSE_MMA_MASK
	.align		4
.L_1442:
        /*0078*/ 	.byte	0x03, 0x50
        /*007a*/ 	.short	0x0000


	//----- nvinfo : EIATTR_MAXREG_COUNT
	.align		4
        /*007c*/ 	.byte	0x03, 0x1b
        /*007e*/ 	.short	0x00ff


	//----- nvinfo : EIATTR_NUM_BARRIERS
	.align		4
        /*0080*/ 	.byte	0x02, 0x4c
        /*0082*/ 	.byte	0x01
	.zero		1


	//----- nvinfo : EIATTR_MERCURY_ISA_VERSION
	.align		4
        /*0084*/ 	.byte	0x03, 0x5f
        /*0086*/ 	.short	0x0101


	//----- nvinfo : EIATTR_COOP_GROUP_MASK_REGIDS
	.align		4
        /*0088*/ 	.byte	0x04, 0x29
        /*008a*/ 	.short	(.L_1444 - .L_1443)


	//   ....[0]....
.L_1443:
        /*008c*/ 	.word	0xffffffff


	//   ....[1]....
        /*0090*/ 	.word	0xffffffff


	//   ....[2]....
        /*0094*/ 	.word	0xffffffff


	//   ....[3]....
        /*0098*/ 	.word	0xffffffff


	//   ....[4]....
        /*009c*/ 	.word	0xffffffff


	//   ....[5]....
        /*00a0*/ 	.word	0xffffffff


	//   ....[6]....
        /*00a4*/ 	.word	0xffffffff


	//   ....[7]....
        /*00a8*/ 	.word	0xffffffff


	//   ....[8]....
        /*00ac*/ 	.word	0xffffffff


	//   ....[9]....
        /*00b0*/ 	.word	0xffffffff


	//   ....[10]....
        /*00b4*/ 	.word	0xffffffff


	//   ....[11]....
        /*00b8*/ 	.word	0xffffffff


	//   ....[12]....
        /*00bc*/ 	.word	0xffffffff


	//   ....[13]....
        /*00c0*/ 	.word	0xffffffff


	//   ....[14]....
        /*00c4*/ 	.word	0xffffffff


	//   ....[15]....
        /*00c8*/ 	.word	0xffffffff


	//   ....[16]....
        /*00cc*/ 	.word	0xffffffff


	//   ....[17]....
        /*00d0*/ 	.word	0xffffffff


	//   ....[18]....
        /*00d4*/ 	.word	0xffffffff


	//   ....[19]....
        /*00d8*/ 	.word	0xffffffff


	//----- nvinfo : EIATTR_COOP_GROUP_INSTR_OFFSETS
	.align		4
.L_1444:
        /*00dc*/ 	.byte	0x04, 0x28
        /*00de*/ 	.short	(.L_1446 - .L_1445)


	//   ....[0]....
.L_1445:
        /*00e0*/ 	.word	0x00000130


	//   ....[1]....
        /*00e4*/ 	.word	0x00000150


	//   ....[2]....
        /*00e8*/ 	.word	0x00000170


	//   ....[3]....
        /*00ec*/ 	.word	0x00000190


	//   ....[4]....
        /*00f0*/ 	.word	0x000001e0


	//   ....[5]....
        /*00f4*/ 	.word	0x000002b0


	//   ....[6]....
        /*00f8*/ 	.word	0x000002d0


	//   ....[7]....
        /*00fc*/ 	.word	0x000002f0


	//   ....[8]....
        /*0100*/ 	.word	0x00000310


	//   ....[9]....
        /*0104*/ 	.word	0x00000350


	//   ....[10]....
        /*0108*/ 	.word	0x00000410


	//   ....[11]....
        /*010c*/ 	.word	0x00000430


	//   ....[12]....
        /*0110*/ 	.word	0x00000450


	//   ....[13]....
        /*0114*/ 	.word	0x00000470


	//   ....[14]....
        /*0118*/ 	.word	0x000004a0


	//   ....[15]....
        /*011c*/ 	.word	0x00000520


	//   ....[16]....
        /*0120*/ 	.word	0x00000540


	//   ....[17]....
        /*0124*/ 	.word	0x00000560


	//   ....[18]....
        /*0128*/ 	.word	0x00000580


	//   ....[19]....
        /*012c*/ 	.word	0x000005b0


	//----- nvinfo : EIATTR_VRC_CTA_INIT_COUNT
	.align		4
.L_1446:
        /*0130*/ 	.byte	0x02, 0x4a
	.zero		1
	.zero		1


	//----- nvinfo : EIATTR_EXIT_INSTR_OFFSETS
	.align		4
        /*0134*/ 	.byte	0x04, 0x1c
        /*0136*/ 	.short	(.L_1448 - .L_1447)


	//   ....[0]....
.L_1447:
        /*0138*/ 	.word	0x00000610


	//   ....[1]....
        /*013c*/ 	.word	0x00000750


	//----- nvinfo : EIATTR_CBANK_PARAM_SIZE
	.align		4
.L_1448:
        /*0140*/ 	.byte	0x03, 0x19
        /*0142*/ 	.short	0x0030


	//----- nvinfo : EIATTR_PARAM_CBANK
	.align		4
        /*0144*/ 	.byte	0x04, 0x0a
        /*0146*/ 	.short	(.L_1450 - .L_1449)
	.align		4
.L_1449:
        /*0148*/ 	.word	index@(.nv.constant0._ZN17fastertransformer26add_bias_layernorm_add_resIfLi1EEEvPT_PKS1_S4_S4_S4_fi)
        /*014c*/ 	.short	0x0380
        /*014e*/ 	.short	0x0030


	//----- nvinfo : EIATTR_SW_WAR
	.align		4
.L_1450:
        /*0150*/ 	.byte	0x04, 0x36
        /*0152*/ 	.short	(.L_1452 - .L_1451)
.L_1451:
        /*0154*/ 	.word	0x00000008
.L_1452:


//--------------------- .nv.info._ZN17fastertransformer26add_bias_layernorm_add_resI6__halfLi1EEEvPT_PKS2_S5_S5_S5_fi --------------------------
	.section	.nv.info._ZN17fastertransformer26add_bias_layernorm_add_resI6__halfLi1EEEvPT_PKS2_S5_S5_S5_fi,"",@"SHT_CUDA_INFO"
	.sectionflags	@""
	.align	4


	//----- nvinfo : EIATTR_CUDA_API_VERSION
	.align		4
        /*0000*/ 	.byte	0x04, 0x37
        /*0002*/ 	.short	(.L_1454 - .L_1453)
.L_1453:
        /*0004*/ 	.word	0x00000082


	//----- nvinfo : EIATTR_KPARAM_INFO
	.align		4
.L_1454:
        /*0008*/ 	.byte	0x04, 0x17
        /*000a*/ 	.short	(.L_1456 - .L_1455)
.L_1455:
        /*000c*/ 	.word	0x00000000
        /*0010*/ 	.short	0x0006
        /*0012*/ 	.short	0x002c
        /*0014*/ 	.byte	0x00, 0xf0, 0x11, 0x00


	//----- nvinfo : EIATTR_KPARAM_INFO
	.align		4
.L_1456:
        /*0018*/ 	.byte	0x04, 0x17
        /*001a*/ 	.short	(.L_1458 - .L_1457)
.L_1457:
        /*001c*/ 	.word	0x00000000
        /*0020*/ 	.short	0x0005
        /*0022*/ 	.short	0x0028
        /*0024*/ 	.byte	0x00, 0xf0, 0x11, 0x00


	//----- nvinfo : EIATTR_KPARAM_INFO
	.align		4
.L_1458:
        /*0028*/ 	.byte	0x04, 0x17
        /*002a*/ 	.short	(.L_1460 - .L_1459)
.L_1459:
        /*002c*/ 	.word	0x00000000
        /*0030*/ 	.short	0x0004
        /*0032*/ 	.short	0x0020
        /*0034*/ 	.byte	0x00, 0xf5, 0x21, 0x00


	//----- nvinfo : EIATTR_KPARAM_INFO
	.align		4
.L_1460:
        /*0038*/ 	.byte	0x04, 0x17
        /*003a*/ 	.short	(.L_1462 - .L_1461)
.L_1461:
        /*003c*/ 	.word	0x00000000
        /*0040*/ 	.short	0x0003
        /*0042*/ 	.short	0x0018
        /*0044*/ 	.byte	0x00, 0xf5, 0x21, 0x00


	//----- nvinfo : EIATTR_KPARAM_INFO
	.align		4
.L_1462:
        /*0048*/ 	.byte	0x04, 0x17
        /*004a*/ 	.short	(.L_1464 - .L_1463)
.L_1463:
        /*004c*/ 	.word	0x00000000
        /*0050*/ 	.short	0x0002
        /*0052*/ 	.short	0x0010
        /*0054*/ 	.byte	0x00, 0xf5, 0x21, 0x00


	//----- nvinfo : EIATTR_KPARAM_INFO
	.align		4
.L_1464:
        /*0058*/ 	.byte	0x04, 0x17
        /*005a*/ 	.short	(.L_1466 - .L_1465)
.L_1465:
        /*005c*/ 	.word	0x00000000
        /*0060*/ 	.short	0x0001
        /*0062*/ 	.short	0x0008
        /*0064*/ 	.byte	0x00, 0xf5, 0x21, 0x00


	//----- nvinfo : EIATTR_KPARAM_INFO
	.align		4
.L_1466:
        /*0068*/ 	.byte	0x04, 0x17
        /*006a*/ 	.short	(.L_1468 - .L_1467)
.L_1467:
        /*006c*/ 	.word	0x00000000
        /*0070*/ 	.short	0x0000
        /*0072*/ 	.short	0x0000
        /*0074*/ 	.byte	0x00, 0xf5, 0x21, 0x00


	//----- nvinfo : EIATTR_SPARSE_MMA_MASK
	.align		4
.L_1468:
        /*0078*/ 	.byte	0x03, 0x50
        /*007a*/ 	.short	0x0000


	//----- nvinfo : EIATTR_MAXREG_COUNT
	.align		4
        /*007c*/ 	.byte	0x03, 0x1b
        /*007e*/ 	.short	0x00ff


	//----- nvinfo : EIATTR_NUM_BARRIERS
	.align		4
        /*0080*/ 	.byte	0x02, 0x4c
        /*0082*/ 	.byte	0x01
	.zero		1


	//----- nvinfo : EIATTR_MERCURY_ISA_VERSION
	.align		4
        /*0084*/ 	.byte	0x03, 0x5f
        /*0086*/ 	.short	0x0101


	//----- nvinfo : EIATTR_COOP_GROUP_MASK_REGIDS
	.align		4
        /*0088*/ 	.byte	0x04, 0x29
        /*008a*/ 	.short	(.L_1470 - .L_1469)


	//   ....[0]....
.L_1469:
        /*008c*/ 	.word	0xffffffff


	//   ....[1]....
        /*0090*/ 	.word	0xffffffff


	//   ....[2]....
        /*0094*/ 	.word	0xffffffff


	//   ....[3]....
        /*0098*/ 	.word	0xffffffff


	//   ....[4]....
        /*009c*/ 	.word	0xffffffff


	//   ....[5]....
        /*00a0*/ 	.word	0xffffffff


	//   ....[6]....
        /*00a4*/ 	.word	0xffffffff


	//   ....[7]....
        /*00a8*/ 	.word	0xffffffff


	//   ....[8]....
        /*00ac*/ 	.word	0xffffffff


	//   ....[9]....
        /*00b0*/ 	.word	0xffffffff


	//   ....[10]....
        /*00b4*/ 	.word	0xffffffff


	//   ....[11]....
        /*00b8*/ 	.word	0xffffffff


	//   ....[12]....
        /*00bc*/ 	.word	0xffffffff


	//   ....[13]....
        /*00c0*/ 	.word	0xffffffff


	//   ....[14]....
        /*00c4*/ 	.word	0xffffffff


	//   ....[15]....
        /*00c8*/ 	.word	0xffffffff


	//   ....[16]....
        /*00cc*/ 	.word	0xffffffff


	//   ....[17]....
        /*00d0*/ 	.word	0xffffffff


	//   ....[18]....
        /*00d4*/ 	.word	0xffffffff


	//   ....[19]....
        /*00d8*/ 	.word	0xffffffff


	//----- nvinfo : EIATTR_COOP_GROUP_INSTR_OFFSETS
	.align		4
.L_1470:
        /*00dc*/ 	.byte	0x04, 0x28
        /*00de*/ 	.short	(.L_1472 - .L_1471)


	//   ....[0]....
.L_1471:
        /*00e0*/ 	.word	0x00000130


	//   ....[1]....
        /*00e4*/ 	.word	0x00000150


	//   ....[2]....
        /*00e8*/ 	.word	0x00000170


	//   ....[3]....
        /*00ec*/ 	.word	0x00000190


	//   ....[4]....
        /*00f0*/ 	.word	0x000001e0


	//   ....[5]....
        /*00f4*/ 	.word	0x000002c0


	//   ....[6]....
        /*00f8*/ 	.word	0x000002e0


	//   ....[7]....
        /*00fc*/ 	.word	0x00000300


	//   ....[8]....
        /*0100*/ 	.word	0x00000320


	//   ....[9]....
        /*0104*/ 	.word	0x00000350


	//   ....[10]....
        /*0108*/ 	.word	0x00000430


	//   ....[11]....
        /*010c*/ 	.word	0x00000450


	//   ....[12]....
        /*0110*/ 	.word	0x00000470


	//   ....[13]....
        /*0114*/ 	.word	0x00000490


	//   ....[14]....
        /*0118*/ 	.word	0x000004c0


	//   ....[15]....
        /*011c*/ 	.word	0x00000540


	//   ....[16]....
        /*0120*/ 	.word	0x00000560


	//   ....[17]....
        /*0124*/ 	.word	0x00000580


	//   ....[18]....
        /*0128*/ 	.word	0x000005a0


	//   ....[19]....
        /*012c*/ 	.word	0x000005d0


	//----- nvinfo : EIATTR_VRC_CTA_INIT_COUNT
	.align		4
.L_1472:
        /*0130*/ 	.byte	0x02, 0x4a
	.zero		1
	.zero		1


	//----- nvinfo : EIATTR_EXIT_INSTR_OFFSETS
	.align		4
        /*0134*/ 	.byte	0x04, 0x1c
        /*0136*/ 	.short	(.L_1474 - .L_1473)


	//   ....[0]....
.L_1473:
        /*0138*/ 	.word	0x00000640


	//   ....[1]....
        /*013c*/ 	.word	0x000007e0


	//----- nvinfo : EIATTR_CBANK_PARAM_SIZE
	.align		4
.L_1474:
        /*0140*/ 	.byte	0x03, 0x19
        /*0142*/ 	.short	0x0030


	//----- nvinfo : EIATTR_PARAM_CBANK
	.align		4
        /*0144*/ 	.byte	0x04, 0x0a
        /*0146*/ 	.short	(.L_1476 - .L_1475)
	.align		4
.L_1475:
        /*0148*/ 	.word	index@(.nv.constant0._ZN17fastertransformer26add_bias_layernorm_add_resI6__halfLi1EEEvPT_PKS2_S5_S5_S5_fi)
        /*014c*/ 	.short	0x0380
        /*014e*/ 	.short	0x0030


	//----- nvinfo : EIATTR_SW_WAR
	.align		4
.L_1476:
        /*0150*/ 	.byte	0x04, 0x36
        /*0152*/ 	.short	(.L_1478 - .L_1477)
.L_1477:
        /*0154*/ 	.word	0x00000008
.L_1478:


//--------------------- .nv.info._ZN17fastertransformer29add_bias_layernorm_add_res_e2ILi1EEEvP6float2PKS1_S4_S4_S4_fi --------------------------
	.section	.nv.info._ZN17fastertransformer29add_bias_layernorm_add_res_e2ILi1EEEvP6float2PKS1_S4_S4_S4_fi,"",@"SHT_CUDA_INFO"
	.sectionflags	@""
	.align	4


	//----- nvinfo : EIATTR_CUDA_API_VERSION
	.align		4
        /*0000*/ 	.byte	0x04, 0x37
        /*0002*/ 	.short	(.L_1480 - .L_1479)
.L_1479:
        /*0004*/ 	.word	0x00000082


	//----- nvinfo : EIATTR_KPARAM_INFO
	.align		4
.L_1480:
        /*0008*/ 	.byte	0x04, 0x17
        /*000a*/ 	.short	(.L_1482 - .L_1481)
.L_1481:
        /*000c*/ 	.word	0x00000000
        /*0010*/ 	.short	0x0006
        /*0012*/ 	.short	0x002c
        /*0014*/ 	.byte	0x00, 0xf0, 0x11, 0x00


	//----- nvinfo : EIATTR_KPARAM_INFO
	.align		4
.L_1482:
        /*0018*/ 	.byte	0x04, 0x17
        /*001a*/ 	.short	(.L_1484 - .L_1483)
.L_1483:
        /*001c*/ 	.word	0x00000000
        /*0020*/ 	.short	0x0005
        /*0022*/ 	.short	0x0028
        /*0024*/ 	.byte	0x00, 0xf0, 0x11, 0x00


	//----- nvinfo : EIATTR_KPARAM_INFO
	.align		4
.L_1484:
        /*0028*/ 	.byte	0x04, 0x17
        /*002a*/ 	.short	(.L_1486 - .L_1485)
.L_1485:
        /*002c*/ 	.word	0x00000000
        /*0030*/ 	.short	0x0004
        /*0032*/ 	.short	0x0020
        /*0034*/ 	.byte	0x00, 0xf5, 0x21, 0x00


	//----- nvinfo : EIATTR_KPARAM_INFO
	.align		4
.L_1486:
        /*0038*/ 	.byte	0x04, 0x17
        /*003a*/ 	.short	(.L_1488 - .L_1487)
.L_1487:
        /*003c*/ 	.word	0x00000000
        /*0040*/ 	.short	0x0003
        /*0042*/ 	.short	0x0018
        /*0044*/ 	.byte	0x00, 0xf5, 0x21, 0x00


	//----- nvinfo : EIATTR_KPARAM_INFO
	.align		4
.L_1488:
        /*0048*/ 	.byte	0x04, 0x17
        /*004a*/ 	.short	(.L_1490 - .L_1489)
.L_1489:
        /*004c*/ 	.word	0x00000000
        /*0050*/ 	.short	0x0002
        /*0052*/ 	.short	0x0010
        /*0054*/ 	.byte	0x00, 0xf5, 0x21, 0x00


	//----- nvinfo : EIATTR_KPARAM_INFO
	.align		4
.L_1490:
        /*0058*/ 	.byte	0x04, 0x17
        /*005a*/ 	.short	(.L_1492 - .L_1491)
.L_1491:
        /*005c*/ 	.word	0x00000000
        /*0060*/ 	.short	0x0001
        /*0062*/ 	.short	0x0008
        /*0064*/ 	.byte	0x00, 0xf5, 0x21, 0x00


	//----- nvinfo : EIATTR_KPARAM_INFO
	.align		4
.L_1492:
        /*0068*/ 	.byte	0x04, 0x17
        /*006a*/ 	.short	(.L_1494 - .L_1493)
.L_1493:
        /*006c*/ 	.word	0x00000000
        /*0070*/ 	.short	0x0000
        /*0072*/ 	.short	0x0000
        /*0074*/ 	.byte	0x00, 0xf5, 0x21, 0x00


	//----- nvinfo : EIATTR_SPARSE_MMA_MASK
	.align		4
.L_1494:
        /*0078*/ 	.byte	0x03, 0x50
        /*007a*/ 	.short	0x0000


	//----- nvinfo : EIATTR_MAXREG_COUNT
	.align		4
        /*007c*/ 	.byte	0x03, 0x1b
        /*007e*/ 	.short	0x00ff


	//----- nvinfo : EIATTR_NUM_BARRIERS
	.align		4
        /*0080*/ 	.byte	0x02, 0x4c
        /*0082*/ 	.byte	0x01
	.zero		1


	//----- nvinfo : EIATTR_MERCURY_ISA_VERSION
	.align		4
        /*0084*/ 	.byte	0x03, 0x5f
        /*0086*/ 	.short	0x0101


	//----- nvinfo : EIATTR_COOP_GROUP_MASK_REGIDS
	.align		4
        /*0088*/ 	.byte	0x04, 0x29
        /*008a*/ 	.short	(.L_1496 - .L_1495)


	//   ....[0]....
.L_1495:
        /*008c*/ 	.word	0xffffffff


	//   ....[1]....
        /*0090*/ 	.word	0xffffffff


	//   ....[2]....
        /*0094*/ 	.word	0xffffffff


	//   ....[3]....
        /*0098*/ 	.word	0xffffffff


	//   ....[4]....
        /*009c*/ 	.word	0xffffffff


	//   ....[5]....
        /*00a0*/ 	.word	0xffffffff


	//   ....[6]....
        /*00a4*/ 	.word	0xffffffff


	//   ....[7]....
        /*00a8*/ 	.word	0xffffffff


	//   ....[8]....
        /*00ac*/ 	.word	0xffffffff


	//   ....[9]....
        /*00b0*/ 	.word	0xffffffff


	//   ....[10]....
        /*00b4*/ 	.word	0xffffffff


	//   ....[11]....
        /*00b8*/ 	.word	0xffffffff


	//   ....[12]....
        /*00bc*/ 	.word	0xffffffff


	//   ....[13]....
        /*00c0*/ 	.word	0xffffffff


	//   ....[14]....
        /*00c4*/ 	.word	0xffffffff


	//   ....[15]....
        /*00c8*/ 	.word	0xffffffff


	//   ....[16]....
        /*00cc*/ 	.word	0xffffffff


	//   ....[17]....
        /*00d0*/ 	.word	0xffffffff


	//   ....[18]....
        /*00d4*/ 	.word	0xffffffff


	//   ....[19]....
        /*00d8*/ 	.word	0xffffffff


	//----- nvinfo : EIATTR_COOP_GROUP_INSTR_OFFSETS
	.align		4
.L_1496:
        /*00dc*/ 	.byte	0x04, 0x28
        /*00de*/ 	.short	(.L_1498 - .L_1497)


	//   ....[0]....
.L_1497:
        /*00e0*/ 	.word	0x00000150


	//   ....[1]....
        /*00e4*/ 	.word	0x00000170


	//   ....[2]....
        /*00e8*/ 	.word	0x00000190


	//   ....[3]....
        /*00ec*/ 	.word	0x000001b0


	//   ....[4]....
        /*00f0*/ 	.word	0x000001f0


	//   ....[5]....
        /*00f4*/ 	.word	0x000002e0


	//   ....[6]....
        /*00f8*/ 	.word	0x00000300


	//   ....[7]....
        /*00fc*/ 	.word	0x00000320


	//   ....[8]....
        /*0100*/ 	.word	0x00000340


	//   ....[9]....
        /*0104*/ 	.word	0x00000380


	//   ....[10]....
        /*0108*/ 	.word	0x00000470


	//   ....[11]....
        /*010c*/ 	.word	0x00000490


	//   ....[12]....
        /*0110*/ 	.word	0x000004b0


	//   ....[13]....
        /*0114*/ 	.word	0x000004d0


	//   ....[14]....
        /*0118*/ 	.word	0x00000500


	//   ....[15]....
        /*011c*/ 	.word	0x00000570


	//   ....[16]....
        /*0120*/ 	.word	0x00000590


	//   ....[17]....
        /*0124*/ 	.word	0x000005b0


	//   ....[18]....
        /*0128*/ 	.word	0x000005d0


	//   ....[19]....
        /*012c*/ 	.word	0x00000610


	//----- nvinfo : EIATTR_VRC_CTA_INIT_COUNT
	.align		4
.L_1498:
        /*0130*/ 	.byte	0x02, 0x4a
	.zero		1
	.zero		1


	//----- nvinfo : EIATTR_EXIT_INSTR_OFFSETS
	.align		4
        /*0134*/ 	.byte	0x04, 0x1c
        /*0136*/ 	.short	(.L_1500 - .L_1499)


	//   ....[0]....
.L_1499:
        /*0138*/ 	.word	0x00000680


	//   ....[1]....
        /*013c*/ 	.word	0x00000810


	//----- nvinfo : EIATTR_CBANK_PARAM_SIZE
	.align		4
.L_1500:
        /*0140*/ 	.byte	0x03, 0x19
        /*0142*/ 	.short	0x0030


	//----- nvinfo : EIATTR_PARAM_CBANK
	.align		4
        /*0144*/ 	.byte	0x04, 0x0a
        /*0146*/ 	.short	(.L_1502 - .L_1501)
	.align		4
.L_1501:
        /*0148*/ 	.word	index@(.nv.constant0._ZN17fastertransformer29add_bias_layernorm_add_res_e2ILi1EEEvP6float2PKS1_S4_S4_S4_fi)
        /*014c*/ 	.short	0x0380
        /*014e*/ 	.short	0x0030


	//----- nvinfo : EIATTR_SW_WAR
	.align		4
.L_1502:
        /*0150*/ 	.byte	0x04, 0x36
        /*0152*/ 	.short	(.L_1504 - .L_1503)
.L_1503:
        /*0154*/ 	.word	0x00000008
.L_1504:


//--------------------- .nv.info._ZN17fastertransformer29add_bias_layernorm_add_res_e2ILi1EEEvP7__half2PKS1_S4_S4_S4_fi --------------------------
	.section	.nv.info._ZN17fastertransformer29add_bias_layernorm_add_res_e2ILi1EEEvP7__half2PKS1_S4_S4_S4_fi,"",@"SHT_CUDA_INFO"
	.sectionflags	@""
	.align	4


	//----- nvinfo : EIATTR_CUDA_API_VERSION
	.align		4
        /*0000*/ 	.byte	0x04, 0x37
        /*0002*/ 	.short	(.L_1506 - .L_1505)
.L_1505:
        /*0004*/ 	.word	0x00000082


	//----- nvinfo : EIATTR_KPARAM_INFO
	.align		4
.L_1506:
        /*0008*/ 	.byte	0x04, 0x17
        /*000a*/ 	.short	(.L_1508 - .L_1507)
.L_1507:
        /*000c*/ 	.word	0x00000000
        /*0010*/ 	.short	0x0006
        /*0012*/ 	.short	0x002c
        /*0014*/ 	.byte	0x00, 0xf0, 0x11, 0x00


	//----- nvinfo : EIATTR_KPARAM_INFO
	.align		4
.L_1508:
        /*0018*/ 	.byte	0x04, 0x17
        /*001a*/ 	.short	(.L_1510 - .L_1509)
.L_1509:
        /*001c*/ 	.word	0x00000000
        /*0020*/ 	.short	0x0005
        /*0022*/ 	.short	0x0028
        /*0024*/ 	.byte	0x00, 0xf0, 0x11, 0x00


	//----- nvinfo : EIATTR_KPARAM_INFO
	.align		4
.L_1510:
        /*0028*/ 	.byte	0x04, 0x17
        /*002a*/ 	.short	(.L_1512 - .L_1511)
.L_1511:
        /*002c*/ 	.word	0x00000000
        /*0030*/ 	.short	0x0004
        /*0032*/ 	.short	0x0020
        /*0034*/ 	.byte	0x00, 0xf5, 0x21, 0x00


	//----- nvinfo : EIATTR_KPARAM_INFO
	.align		4
.L_1512:
        /*0038*/ 	.byte	0x04, 0x17
        /*003a*/ 	.short	(.L_1514 - .L_1513)
.L_1513:
        /*003c*/ 	.word	0x00000000
        /*0040*/ 	.short	0x0003
        /*0042*/ 	.short	0x0018
        /*0044*/ 	.byte	0x00, 0xf5, 0x21, 0x00


	//----- nvinfo : EIATTR_KPARAM_INFO
	.align		4
.L_1514:
        /*0048*/ 	.byte	0x04, 0x17
        /*004a*/ 	.short	(.L_1516 - .L_1515)
.L_1515:
        /*004c*/ 	.word	0x00000000
        /*0050*/ 	.short	0x0002
        /*0052*/ 	.short	0x0010
        /*0054*/ 	.byte	0x00, 0xf5, 0x21, 0x00


	//----- nvinfo : EIATTR_KPARAM_INFO
	.align		4
.L_1516:
        /*0058*/ 	.byte	0x04, 0x17
        /*005a*/ 	.short	(.L_1518 - .L_1517)
.L_1517:
        /*005c*/ 	.word	0x00000000
        /*0060*/ 	.short	0x0001
        /*0062*/ 	.short	0x0008
        /*0064*/ 	.byte	0x00, 0xf5, 0x21, 0x00


	//----- nvinfo : EIATTR_KPARAM_INFO
	.align		4
.L_1518:
        /*0068*/ 	.byte	0x04, 0x17
        /*006a*/ 	.short	(.L_1520 - .L_1519)
.L_1519:
        /*006c*/ 	.word	0x00000000
        /*0070*/ 	.short	0x0000
        /*0072*/ 	.short	0x0000
        /*0074*/ 	.byte	0x00, 0xf5, 0x21, 0x00


	//----- nvinfo : EIATTR_SPARSE_MMA_MASK
	.align		4
.L_1520:
        /*0078*/ 	.byte	0x03, 0x50
        /*007a*/ 	.short	0x0000


	//----- nvinfo : EIATTR_MAXREG_COUNT
	.align		4
        /*007c*/ 	.byte	0x03, 0x1b
        /*007e*/ 	.short	0x00ff


	//----- nvinfo : EIATTR_NUM_BARRIERS
	.align		4
        /*0080*/ 	.byte	0x02, 0x4c
        /*0082*/ 	.byte	0x01
	.zero		1


	//----- nvinfo : EIATTR_MERCURY_ISA_VERSION
	.align		4
        /*0084*/ 	.byte	0x03, 0x5f
        /*0086*/ 	.short	0x0101


	//----- nvinfo : EIATTR_COOP_GROUP_MASK_REGIDS
	.align		4
        /*0088*/ 	.byte	0x04, 0x29
        /*008a*/ 	.short	(.L_1522 - .L_1521)


	//   ....[0]....
.L_1521:
        /*008c*/ 	.word	0xffffffff


	//   ....[1]....
        /*0090*/ 	.word	0xffffffff


	//   ....[2]....
        /*0094*/ 	.word	0xffffffff


	//   ....[3]....
        /*0098*/ 	.word	0xffffffff


	//   ....[4]....
        /*009c*/ 	.word	0xffffffff


	//   ....[5]....
        /*00a0*/ 	.word	0xffffffff


	//   ....[6]....
        /*00a4*/ 	.word	0xffffffff


	//   ....[7]....
        /*00a8*/ 	.word	0xffffffff


	//   ....[8]....
        /*00ac*/ 	.word	0xffffffff


	//   ....[9]....
        /*00b0*/ 	.word	0xffffffff


	//   ....[10]....
        /*00b4*/ 	.word	0xffffffff


	//   ....[11]....
        /*00b8*/ 	.word	0xffffffff


	//   ....[12]....
        /*00bc*/ 	.word	0xffffffff


	//   ....[13]....
        /*00c0*/ 	.word	0xffffffff


	//   ....[14]....
        /*00c4*/ 	.word	0xffffffff


	//   ....[15]....
        /*00c8*/ 	.word	0xffffffff


	//   ....[16]....
        /*00cc*/ 	.word	0xffffffff


	//   ....[17]....
        /*00d0*/ 	.word	0xffffffff


	//   ....[18]....
        /*00d4*/ 	.word	0xffffffff


	//   ....[19]....
        /*00d8*/ 	.word	0xffffffff


	//----- nvinfo : EIATTR_COOP_GROUP_INSTR_OFFSETS
	.align		4
.L_1522:
        /*00dc*/ 	.byte	0x04, 0x28
        /*00de*/ 	.short	(.L_1524 - .L_1523)


	//   ....[0]....
.L_1523:
        /*00e0*/ 	.word	0x00000160


	//   ....[1]....
        /*00e4*/ 	.word	0x00000180


	//   ....[2]....
        /*00e8*/ 	.word	0x000001a0


	//   ....[3]....
        /*00ec*/ 	.word	0x000001c0


	//   ....[4]....
        /*00f0*/ 	.word	0x00000200


	//   ....[5]....
        /*00f4*/ 	.word	0x000002f0


	//   ....[6]....
        /*00f8*/ 	.word	0x00000310


	//   ....[7]....
        /*00fc*/ 	.word	0x00000330


	//   ....[8]....
        /*0100*/ 	.word	0x00000350


	//   ....[9]....
        /*0104*/ 	.word	0x00000390


	//   ....[10]....
        /*0108*/ 	.word	0x000004d0


	//   ....[11]....
        /*010c*/ 	.word	0x00000510


	//   ....[12]....
        /*0110*/ 	.word	0x00000530


	//   ....[13]....
        /*0114*/ 	.word	0x00000550


	//   ....[14]....
        /*0118*/ 	.word	0x00000570


	//   ....[15]....
        /*011c*/ 	.word	0x000005f0


	//   ....[16]....
        /*0120*/ 	.word	0x00000610


	//   ....[17]....
        /*0124*/ 	.word	0x00000630


	//   ....[18]....
        /*0128*/ 	.word	0x00000650


	//   ....[19]....
        /*012c*/ 	.word	0x00000670


	//----- nvinfo : EIATTR_VRC_CTA_INIT_COUNT
	.align		4
.L_1524:
        /*0130*/ 	.byte	0x02, 0x4a
	.zero		1
	.zero		1


	//----- nvinfo : EIATTR_EXIT_INSTR_OFFSETS
	.align		4
        /*0134*/ 	.byte	0x04, 0x1c
        /*0136*/ 	.short	(.L_1526 - .L_1525)


	//   ....[0]....
.L_1525:
        /*0138*/ 	.word	0x000006e0


	//   ....[1]....
        /*013c*/ 	.word	0x00000900


	//----- nvinfo : EIATTR_CRS_STACK_SIZE
	.align		4
.L_1526:
        /*0140*/ 	.byte	0x04, 0x1e
        /*0142*/ 	.short	(.L_1528 - .L_1527)
.L_1527:
        /*0144*/ 	.word	0x00000000


	//----- nvinfo : EIATTR_CBANK_PARAM_SIZE
	.align		4
.L_1528:
        /*0148*/ 	.byte	0x03, 0x19
        /*014a*/ 	.short	0x0030


	//----- nvinfo : EIATTR_PARAM_CBANK
	.align		4
        /*014c*/ 	.byte	0x04, 0x0a
        /*014e*/ 	.short	(.L_1530 - .L_1529)
	.align		4
.L_1529:
        /*0150*/ 	.word	index@(.nv.constant0._ZN17fastertransformer29add_bias_layernorm_add_res_e2ILi1EEEvP7__half2PKS1_S4_S4_S4_fi)
        /*0154*/ 	.short	0x0380
        /*0156*/ 	.short	0x0030


	//----- nvinfo : EIATTR_SW_WAR
	.align		4
.L_1530:
        /*0158*/ 	.byte	0x04, 0x36
        /*015a*/ 	.short	(.L_1532 - .L_1531)
.L_1531:
        /*015c*/ 	.word	0x00000008
.L_1532:


//--------------------- .nv.info._ZN17fastertransformer18merge_layernorm_v2I6__halfEEvPT_PKS2_S5_S5_fiiii --------------------------
	.section	.nv.info._ZN17fastertransformer18merge_layernorm_v2I6__halfEEvPT_PKS2_S5_S5_fiiii,"",@"SHT_CUDA_INFO"
	.sectionflags	@""
	.align	4


	//----- nvinfo : EIATTR_CUDA_API_VERSION
	.align		4
        /*0000*/ 	.byte	0x04, 0x37
        /*0002*/ 	.short	(.L_1534 - .L_1533)
.L_1533:
        /*0004*/ 	.word	0x00000082


	//----- nvinfo : EIATTR_KPARAM_INFO
	.align		4
.L_1534:
        /*0008*/ 	.byte	0x04, 0x17
        /*000a*/ 	.short	(.L_1536 - .L_1535)
.L_1535:
        /*000c*/ 	.word	0x00000000
        /*0010*/ 	.short	0x0008
        /*0012*/ 	.short	0x0030
        /*0014*/ 	.byte	0x00, 0xf0, 0x11, 0x00


	//----- nvinfo : EIATTR_KPARAM_INFO
	.align		4
.L_1536:
        /*0018*/ 	.byte	0x04, 0x17
        /*001a*/ 	.short	(.L_1538 - .L_1537)
.L_1537:
        /*001c*/ 	.word	0x00000000
        /*0020*/ 	.short	0x0007
        /*0022*/ 	.short	0x002c
        /*0024*/ 	.byte	0x00, 0xf0, 0x11, 0x00


	//----- nvinfo : EIATTR_KPARAM_INFO
	.align		4
.L_1538:
        /*0028*/ 	.byte	0x04, 0x17
        /*002a*/ 	.short	(.L_1540 - .L_1539)
.L_1539:
        /*002c*/ 	.word	0x00000000
        /*0030*/ 	.short	0x0006
        /*0032*/ 	.short	0x0028
        /*0034*/ 	.byte	0x00, 0xf0, 0x11, 0x00


	//----- nvinfo : EIATTR_KPARAM_INFO
	.align		4
.L_1540:
        /*0038*/ 	.byte	0x04, 0x17
        /*003a*/ 	.short	(.L_1542 - .L_1541)
.L_1541:
        /*003c*/ 	.word	0x00000000
        /*0040*/ 	.short	0x0005
        /*0042*/ 	.short	0x0024
        /*0044*/ 	.byte	0x00, 0xf0, 0x11, 0x00


	//----- nvinfo : EIATTR_KPARAM_INFO
	.align		4
.L_1542:
        /*0048*/ 	.byte	0x04, 0x17
        /*004a*/ 	.short	(.L_1544 - .L_1543)
.L_1543:
        /*004c*/ 	.word	0x00000000
        /*0050*/ 	.short	0x0004
        /*0052*/ 	.short	0x0020
        /*0054*/ 	.byte	0x00, 0xf0, 0x11, 0x00


	//----- nvinfo : EIATTR_KPARAM_INFO
	.align		4
.L_1544:
        /*0058*/ 	.byte	0x04, 0x17
        /*005a*/ 	.short	(.L_1546 - .L_1545)
.L_1545:
        /*005c*/ 	.word	0x00000000
        /*0060*/ 	.short	0x0003
        /*0062*/ 	.short	0x0018
        /*0064*/ 	.byte	0x00, 0xf5, 0x21, 0x00


	//----- nvinfo : EIATTR_KPARAM_INFO
	.align		4
.L_1546:
        /*0068*/ 	.byte	0x04, 0x17
        /*006a*/ 	.short	(.L_1548 - .L_1547)
.L_1547:
        /*006c*/ 	.word	0x00000000
        /*0070*/ 	.short	0x0002
        /*0072*/ 	.short	0x0010
        /*0074*/ 	.byte	0x00, 0xf5, 0x21, 0x00


	//----- nvinfo : EIATTR_KPARAM_INFO
	.align		4
.L_1548:
        /*0078*/ 	.byte	0x04, 0x17
        /*007a*/ 	.short	(.L_1550 - .L_1549)
.L_1549:
        /*007c*/ 	.word	0x00000000
        /*0080*/ 	.short	0x0001
        /*0082*/ 	.short	0x0008
        /*0084*/ 	.byte	0x00, 0xf5, 0x21, 0x00


	//----- nvinfo : EIATTR_KPARAM_INFO
	.align		4
.L_1550:
        /*0088*/ 	.byte	0x04, 0x17
        /*008a*/ 	.short	(.L_1552 - .L_1551)
.L_1551:
        /*008c*/ 	.word	0x00000000
        /*0090*/ 	.short	0x0000
        /*0092*/ 	.short	0x0000
        /*0094*/ 	.byte	0x00, 0xf5, 0x21, 0x00


	//----- nvinfo : EIATTR_SPARSE_MMA_MASK
	.align		4
.L_1552:
        /*0098*/ 	.byte	0x03, 0x50
        /*009a*/ 	.short	0x0000


	//----- nvinfo : EIATTR_MAXREG_COUNT
	.align		4
        /*009c*/ 	.byte	0x03, 0x1b
        /*009e*/ 	.short	0x00ff


	//----- nvinfo : EIATTR_NUM_BARRIERS
	.align		4
        /*00a0*/ 	.byte	0x02, 0x4c
        /*00a2*/ 	.byte	0x01
	.zero		1


	//----- nvinfo : EIATTR_MERCURY_ISA_VERSION
	.align		4
        /*00a4*/ 	.byte	0x03, 0x5f
        /*00a6*/ 	.short	0x0101


	//----- nvinfo : EIATTR_COOP_GROUP_MASK_REGIDS
	.align		4
        /*00a8*/ 	.byte	0x04, 0x29
        /*00aa*/ 	.short	(.L_1554 - .L_1553)


	//   ....[0]....
.L_1553:
        /*00ac*/ 	.word	0xffffffff


	//   ....[1]....
        /*00b0*/ 	.word	0xffffffff


	//   ....[2]....
        /*00b4*/ 	.word	0xffffffff


	//   ....[3]....
        /*00b8*/ 	.word	0xffffffff


	//   ....[4]....
        /*00bc*/ 	.word	0xffffffff


	//   ....[5]....
        /*00c0*/ 	.word	0xffffffff


	//   ....[6]....
        /*00c4*/ 	.word	0xffffffff


	//   ....[7]....
        /*00c8*/ 	.word	0xffffffff


	//   ....[8]....
        /*00cc*/ 	.word	0xffffffff


	//   ....[9]....
        /*00d0*/ 	.word	0xffffffff


	//   ....[10]....
        /*00d4*/ 	.word	0xffffffff


	//   ....[11]....
        /*00d8*/ 	.word	0xffffffff


	//   ....[12]....
        /*00dc*/ 	.word	0xffffffff


	//   ....[13]....
        /*00e0*/ 	.word	0xffffffff


	//   ....[14]....
        /*00e4*/ 	.word	0xffffffff


	//   ....[15]....
        /*00e8*/ 	.word	0xffffffff


	//   ....[16]....
        /*00ec*/ 	.word	0xffffffff


	//   ....[17]....
        /*00f0*/ 	.word	0xffffffff


	//   ....[18]....
        /*00f4*/ 	.word	0xffffffff


	//   ....[19]....
        /*00f8*/ 	.word	0xffffffff


	//----- nvinfo : EIATTR_COOP_GROUP_INSTR_OFFSETS
	.align		4
.L_1554:
        /*00fc*/ 	.byte	0x04, 0x28
        /*00fe*/ 	.short	(.L_1556 - .L_1555)


	//   ....[0]....
.L_1555:
        /*0100*/ 	.word	0x00000f20


	//   ....[1]....
        /*0104*/ 	.word	0x00000fe0


	//   ....[2]....
        /*0108*/ 	.word	0x00001010


	//   ....[3]....
        /*010c*/ 	.word	0x00001050


	//   ....[4]....
        /*0110*/ 	.word	0x000010f0


	//   ....[5]....
        /*0114*/ 	.word	0x00001170


	//   ....[6]....
        /*0118*/ 	.word	0x00001190


	//   ....[7]....
        /*011c*/ 	.word	0x000011b0


	//   ....[8]....
        /*0120*/ 	.word	0x000011d0


	//   ....[9]....
        /*0124*/ 	.word	0x000011f0


	//   ....[10]....
        /*0128*/ 	.word	0x00001330


	//   ....[11]....
        /*012c*/ 	.word	0x00001350


	//   ....[12]....
        /*0130*/ 	.word	0x00001370


	//   ....[13]....
        /*0134*/ 	.word	0x00001390


	//   ....[14]....
        /*0138*/ 	.word	0x000013c0


	//   ....[15]....
        /*013c*/ 	.word	0x00001480


	//   ....[16]....
        /*0140*/ 	.word	0x000014a0


	//   ....[17]....
        /*0144*/ 	.word	0x000014c0


	//   ....[18]....
        /*0148*/ 	.word	0x000014e0


	//   ....[19]....
        /*014c*/ 	.word	0x00001510


	//----- nvinfo : EIATTR_VRC_CTA_INIT_COUNT
	.align		4
.L_1556:
        /*0150*/ 	.byte	0x02, 0x4a
	.zero		1
	.zero		1


	//----- nvinfo : EIATTR_EXIT_INSTR_OFFSETS
	.align		4
        /*0154*/ 	.byte	0x04, 0x1c
        /*0156*/ 	.short	(.L_1558 - .L_1557)


	//   ....[0]....
.L_1557:
        /*0158*/ 	.word	0x000018f0


	//   ....[1]....
        /*015c*/ 	.word	0x00001a20


	//----- nvinfo : EIATTR_CRS_STACK_SIZE
	.align		4
.L_1558:
        /*0160*/ 	.byte	0x04, 0x1e
        /*0162*/ 	.short	(.L_1560 - .L_1559)
.L_1559:
        /*0164*/ 	.word	0x00000000


	//----- nvinfo : EIATTR_CBANK_PARAM_SIZE
	.align		4
.L_1560:
        /*0168*/ 	.byte	0x03, 0x19
        /*016a*/ 	.short	0x0034


	//----- nvinfo : EIATTR_PARAM_CBANK
	.align		4
        /*016c*/ 	.byte	0x04, 0x0a
        /*016e*/ 	.short	(.L_1562 - .L_1561)
	.align		4
.L_1561:
        /*0170*/ 	.word	index@(.nv.constant0._ZN17fastertransformer18merge_layernorm_v2I6__halfEEvPT_PKS2_S5_S5_fiiii)
        /*0174*/ 	.short	0x0380
        /*0176*/ 	.short	0x0034


	//----- nvinfo : EIATTR_SW_WAR
	.align		4
.L_1562:
        /*0178*/ 	.byte	0x04, 0x36
        /*017a*/ 	.short	(.L_1564 - .L_1563)
.L_1563:
        /*017c*/ 	.word	0x00000008
.L_1564:


//--------------------- .nv.info._ZN17fastertransformer18merge_layernorm_v2IfEEvPT_PKS1_S4_S4_fiiii --------------------------
	.section	.nv.info._ZN17fastertransformer18merge_layernorm_v2IfEEvPT_PKS1_S4_S4_fiiii,"",@"SHT_CUDA_INFO"
	.sectionflags	@""
	.align	4


	//----- nvinfo : EIATTR_CUDA_API_VERSION
	.align		4
        /*0000*/ 	.byte	0x04, 0x37
        /*0002*/ 	.short	(.L_1566 - .L_1565)
.L_1565:
        /*0004*/ 	.word	0x00000082


	//----- nvinfo : EIATTR_KPARAM_INFO
	.align		4
.L_1566:
        /*0008*/ 	.byte	0x04, 0x17
        /*000a*/ 	.short	(.L_1568 - .L_1567)
.L_1567:
        /*000c*/ 	.word	0x00000000
        /*0010*/ 	.short	0x0008
        /*0012*/ 	.short	0x0030
        /*0014*/ 	.byte	0x00, 0xf0, 0x11, 0x00


	//----- nvinfo : EIATTR_KPARAM_INFO
	.align		4
.L_1568:
        /*0018*/ 	.byte	0x04, 0x17
        /*001a*/ 	.short	(.L_1570 - .L_1569)
.L_1569:
        /*001c*/ 	.word	0x00000000
        /*0020*/ 	.short	0x0007
        /*0022*/ 	.short	0x002c
        /*0024*/ 	.byte	0x00, 0xf0, 0x11, 0x00


	//----- nvinfo : EIATTR_KPARAM_INFO
	.align		4
.L_1570:
        /*0028*/ 	.byte	0x04, 0x17
        /*002a*/ 	.short	(.L_1572 - .L_1571)
.L_1571:
        /*002c*/ 	.word	0x00000000
        /*0030*/ 	.short	0x0006
        /*0032*/ 	.short	0x0028
        /*0034*/ 	.byte	0x00, 0xf0, 0x11, 0x00


	//----- nvinfo : EIATTR_KPARAM_INFO
	.align		4
.L_1572:
        /*0038*/ 	.byte	0x04, 0x17
        /*003a*/ 	.short	(.L_1574 - .L_1573)
.L_1573:
        /*003c*/ 	.word	0x00000000
        /*0040*/ 	.short	0x0005
        /*0042*/ 	.short	0x0024
        /*0044*/ 	.byte	0x00, 0xf0, 0x11, 0x00


	//----- nvinfo : EIATTR_KPARAM_INFO
	.align		4
.L_1574:
        /*0048*/ 	.byte	0x04, 0x17
        /*004a*/ 	.short	(.L_1576 - .L_1575)
.L_1575:
        /*004c*/ 	.word	0x00000000
        /*0050*/ 	.short	0x0004
        /*0052*/ 	.short	0x0020
        /*0054*/ 	.byte	0x00, 0xf0, 0x11, 0x00


	//----- nvinfo : EIATTR_KPARAM_INFO
	.align		4
.L_1576:
        /*0058*/ 	.byte	0x04, 0x17
        /*005a*/ 	.short	(.L_1578 - .L_1577)
.L_1577:
        /*005c*/ 	.word	0x00000000
        /*0060*/ 	.short	0x0003
        /*0062*/ 	.short	0x0018
        /*0064*/ 	.byte	0x00, 0xf5, 0x21, 0x00


	//----- nvinfo : EIATTR_KPARAM_INFO
	.align		4
.L_1578:
        /*0068*/ 	.byte	0x04, 0x17
        /*006a*/ 	.short	(.L_1580 - .L_1579)
.L_1579:
        /*006c*/ 	.word	0x00000000
        /*0070*/ 	.short	0x0002
        /*0072*/ 	.short	0x0010
        /*0074*/ 	.byte	0x00, 0xf5, 0x21, 0x00


	//----- nvinfo : EIATTR_KPARAM_INFO
	.align		4
.L_1580:
        /*0078*/ 	.byte	0x04, 0x17
        /*007a*/ 	.short	(.L_1582 - .L_1581)
.L_1581:
        /*007c*/ 	.word	0x00000000
        /*0080*/ 	.short	0x0001
        /*0082*/ 	.short	0x0008
        /*0084*/ 	.byte	0x00, 0xf5, 0x21, 0x00


	//----- nvinfo : EIATTR_KPARAM_INFO
	.align		4
.L_1582:
        /*0088*/ 	.byte	0x04, 0x17
        /*008a*/ 	.short	(.L_1584 - .L_1583)
.L_1583:
        /*008c*/ 	.word	0x00000000
        /*0090*/ 	.short	0x0000
        /*0092*/ 	.short	0x0000
        /*0094*/ 	.byte	0x00, 0xf5, 0x21, 0x00


	//----- nvinfo : EIATTR_SPARSE_MMA_MASK
	.align		4
.L_1584:
        /*0098*/ 	.byte	0x03, 0x50
        /*009a*/ 	.short	0x0000


	//----- nvinfo : EIATTR_MAXREG_COUNT
	.align		4
        /*009c*/ 	.byte	0x03, 0x1b
        /*009e*/ 	.short	0x00ff


	//----- nvinfo : EIATTR_NUM_BARRIERS
	.align		4
        /*00a0*/ 	.byte	0x02, 0x4c
        /*00a2*/ 	.byte	0x01
	.zero		1


	//----- nvinfo : EIATTR_MERCURY_ISA_VERSION
	.align		4
        /*00a4*/ 	.byte	0x03, 0x5f
        /*00a6*/ 	.short	0x0101


	//----- nvinfo : EIATTR_COOP_GROUP_MASK_REGIDS
	.align		4
        /*00a8*/ 	.byte	0x04, 0x29
        /*00aa*/ 	.short	(.L_1586 - .L_1585)


	//   ....[0]....
.L_1585:
        /*00ac*/ 	.word	0xffffffff


	//   ....[1]....
        /*00b0*/ 	.word	0xffffffff


	//   ....[2]....
        /*00b4*/ 	.word	0xffffffff


	//   ....[3]....
        /*00b8*/ 	.word	0xffffffff


	//   ....[4]....
        /*00bc*/ 	.word	0xffffffff


	//   ....[5]....
        /*00c0*/ 	.word	0xffffffff


	//   ....[6]....
        /*00c4*/ 	.word	0xffffffff


	//   ....[7]....
        /*00c8*/ 	.word	0xffffffff


	//   ....[8]....
        /*00cc*/ 	.word	0xffffffff


	//   ....[9]....
        /*00d0*/ 	.word	0xffffffff


	//   ....[10]....
        /*00d4*/ 	.word	0xffffffff


	//   ....[11]....
        /*00d8*/ 	.word	0xffffffff


	//   ....[12]....
        /*00dc*/ 	.word	0xffffffff


	//   ....[13]....
        /*00e0*/ 	.word	0xffffffff


	//   ....[14]....
        /*00e4*/ 	.word	0xffffffff


	//   ....[15]....
        /*00e8*/ 	.word	0xffffffff


	//   ....[16]....
        /*00ec*/ 	.word	0xffffffff


	//   ....[17]....
        /*00f0*/ 	.word	0xffffffff


	//   ....[18]....
        /*00f4*/ 	.word	0xffffffff


	//   ....[19]....
        /*00f8*/ 	.word	0xffffffff


	//----- nvinfo : EIATTR_COOP_GROUP_INSTR_OFFSETS
	.align		4
.L_1586:
        /*00fc*/ 	.byte	0x04, 0x28
        /*00fe*/ 	.short	(.L_1588 - .L_1587)


	//   ....[0]....
.L_1587:
        /*0100*/ 	.word	0x00000f10


	//   ....[1]....
        /*0104*/ 	.word	0x00001010


	//   ....[2]....
        /*0108*/ 	.word	0x00001070


	//   ....[3]....
        /*010c*/ 	.word	0x000010a0


	//   ....[4]....
        /*0110*/ 	.word	0x000010d0


	//   ....[5]....
        /*0114*/ 	.word	0x00001150


	//   ....[6]....
        /*0118*/ 	.word	0x00001170


	//   ....[7]....
        /*011c*/ 	.word	0x000011b0


	//   ....[8]....
        /*0120*/ 	.word	0x00001230


	//   ....[9]....
        /*0124*/ 	.word	0x00001250


	//   ....[10]....
        /*0128*/ 	.word	0x00001390


	//   ....[11]....
        /*012c*/ 	.word	0x000013b0


	//   ....[12]....
        /*0130*/ 	.word	0x000013d0


	//   ....[13]....
        /*0134*/ 	.word	0x000013f0


	//   ....[14]....
        /*0138*/ 	.word	0x00001420


	//   ....[15]....
        /*013c*/ 	.word	0x000014e0


	//   ....[16]....
        /*0140*/ 	.word	0x00001500


	//   ....[17]....
        /*0144*/ 	.word	0x00001520


	//   ....[18]....
        /*0148*/ 	.word	0x00001540


	//   ....[19]....
        /*014c*/ 	.word	0x00001560


	//----- nvinfo : EIATTR_VRC_CTA_INIT_COUNT
	.align		4
.L_1588:
        /*0150*/ 	.byte	0x02, 0x4a
	.zero		1
	.zero		1


	//----- nvinfo : EIATTR_EXIT_INSTR_OFFSETS
	.align		4
        /*0154*/ 	.byte	0x04, 0x1c
        /*0156*/ 	.short	(.L_1590 - .L_1589)


	//   ....[0]....
.L_1589:
        /*0158*/ 	.word	0x00001870


	//   ....[1]....
        /*015c*/ 	.word	0x00001980


	//----- nvinfo : EIATTR_CRS_STACK_SIZE
	.align		4
.L_1590:
        /*0160*/ 	.byte	0x04, 0x1e
        /*0162*/ 	.short	(.L_1592 - .L_1591)
.L_1591:
        /*0164*/ 	.word	0x00000000


	//----- nvinfo : EIATTR_CBANK_PARAM_SIZE
	.align		4
.L_1592:
        /*0168*/ 	.byte	0x03, 0x19
        /*016a*/ 	.short	0x0034


	//----- nvinfo : EIATTR_PARAM_CBANK
	.align		4
        /*016c*/ 	.byte	0x04, 0x0a
        /*016e*/ 	.short	(.L_1594 - .L_1593)
	.align		4
.L_1593:
        /*0170*/ 	.word	index@(.nv.constant0._ZN17fastertransformer18merge_layernorm_v2IfEEvPT_PKS1_S4_S4_fiiii)
        /*0174*/ 	.short	0x0380
        /*0176*/ 	.short	0x0034


	//----- nvinfo : EIATTR_SW_WAR
	.align		4
.L_1594:
        /*0178*/ 	.byte	0x04, 0x36
        /*017a*/ 	.short	(.L_1596 - .L_1595)
.L_1595:
        /*017c*/ 	.word	0x00000008
.L_1596:


//--------------------- .nv.info._ZN17fastertransformer18add_bias_layernormI6__halfEEvPT_PKS2_S5_S5_fi --------------------------
	.section	.nv.info._ZN17fastertransformer18add_bias_layernormI6__halfEEvPT_PKS2_S5_S5_fi,"",@"SHT_CUDA_INFO"
	.sectionflags	@""
	.align	4


	//----- nvinfo : EIATTR_CUDA_API_VERSION
	.align		4
        /*0000*/ 	.byte	0x04, 0x37
        /*0002*/ 	.short	(.L_1598 - .L_1597)
.L_1597:
        /*0004*/ 	.word	0x00000082


	//----- nvinfo : EIATTR_KPARAM_INFO
	.align		4
.L_1598:
        /*0008*/ 	.byte	0x04, 0x17
        /*000a*/ 	.short	(.L_1600 - .L_1599)
.L_1599:
        /*000c*/ 	.word	0x00000000
        /*0010*/ 	.short	0x0005
        /*0012*/ 	.short	0x0024
        /*0014*/ 	.byte	0x00, 0xf0, 0x11, 0x00


	//----- nvinfo : EIATTR_KPARAM_INFO
	.align		4
.L_1600:
        /*0018*/ 	.byte	0x04, 0x17
        /*001a*/ 	.short	(.L_1602 - .L_1601)
.L_1601:
        /*001c*/ 	.word	0x00000000
        /*0020*/ 	.short	0x0004
        /*0022*/ 	.short	0x0020
        /*0024*/ 	.byte	0x00, 0xf0, 0x11, 0x00


	//----- nvinfo : EIATTR_KPARAM_INFO
	.align		4
.L_1602:
        /*0028*/ 	.byte	0x04, 0x17
        /*002a*/ 	.short	(.L_1604 - .L_1603)
.L_1603:
        /*002c*/ 	.word	0x00000000
        /*0030*/ 	.short	0x0003
        /*0032*/ 	.short	0x0018
        /*0034*/ 	.byte	0x00, 0xf5, 0x21, 0x00


	//----- nvinfo : EIATTR_KPARAM_INFO
	.align		4
.L_1604:
        /*0038*/ 	.byte	0x04, 0x17
        /*003a*/ 	.short	(.L_1606 - .L_1605)
.L_1605:
        /*003c*/ 	.word	0x00000000
        /*0040*/ 	.short	0x0002
        /*0042*/ 	.short	0x0010
        /*0044*/ 	.byte	0x00, 0xf5, 0x21, 0x00


	//----- nvinfo : EIATTR_KPARAM_INFO
	.align		4
.L_1606:
        /*0048*/ 	.byte	0x04, 0x17
        /*004a*/ 	.short	(.L_1608 - .L_1607)
.L_1607:
        /*004c*/ 	.word	0x00000000
        /*0050*/ 	.short	0x0001
        /*0052*/ 	.short	0x0008
        /*0054*/ 	.byte	0x00, 0xf5, 0x21, 0x00


	//----- nvinfo : EIATTR_KPARAM_INFO
	.align		4
.L_1608:
        /*0058*/ 	.byte	0x04, 0x17
        /*005a*/ 	.short	(.L_1610 - .L_1609)
.L_1609:
        /*005c*/ 	.word	0x00000000
        /*0060*/ 	.short	0x0000
        /*0062*/ 	.short	0x0000
        /*0064*/ 	.byte	0x00, 0xf5, 0x21, 0x00


	//----- nvinfo : EIATTR_SPARSE_MMA_MASK
	.align		4
.L_1610:
        /*0068*/ 	.byte	0x03, 0x50
        /*006a*/ 	.short	0x0000


	//----- nvinfo : EIATTR_MAXREG_COUNT
	.align		4
        /*006c*/ 	.byte	0x03, 0x1b
        /*006e*/ 	.short	0x00ff


	//----- nvinfo : EIATTR_NUM_BARRIERS
	.align		4
        /*0070*/ 	.byte	0x02, 0x4c
        /*0072*/ 	.byte	0x01
	.zero		1


	//----- nvinfo : EIATTR_MERCURY_ISA_VERSION
	.align		4
        /*0074*/ 	.byte	0x03, 0x5f
        /*0076*/ 	.short	0x0101


	//----- nvinfo : EIATTR_COOP_GROUP_MASK_REGIDS
	.align		4
        /*0078*/ 	.byte	0x04, 0x29
        /*007a*/ 	.short	(.L_1612 - .L_1611)


	//   ....[0]....
.L_1611:
        /*007c*/ 	.word	0xffffffff


	//   ....[1]....
        /*0080*/ 	.word	0xffffffff


	//   ....[2]....
        /*0084*/ 	.word	0xffffffff


	//   ....[3]....
        /*0088*/ 	.word	0xffffffff


	//   ....[4]....
        /*008c*/ 	.word	0xffffffff


	//   ....[5]....
        /*0090*/ 	.word	0xffffffff


	//   ....[6]....
        /*0094*/ 	.word	0xffffffff


	//   ....[7]....
        /*0098*/ 	.word	0xffffffff


	//   ....[8]....
        /*009c*/ 	.word	0xffffffff


	//   ....[9]....
        /*00a0*/ 	.word	0xffffffff


	//   ....[10]....
        /*00a4*/ 	.word	0xffffffff


	//   ....[11]....
        /*00a8*/ 	.word	0xffffffff


	//   ....[12]....
        /*00ac*/ 	.word	0xffffffff


	//   ....[13]....
        /*00b0*/ 	.word	0xffffffff


	//   ....[14]....
        /*00b4*/ 	.word	0xffffffff


	//   ....[15]....
        /*00b8*/ 	.word	0xffffffff


	//   ....[16]....
        /*00bc*/ 	.word	0xffffffff


	//   ....[17]....
        /*00c0*/ 	.word	0xffffffff


	//   ....[18]....
        /*00c4*/ 	.word	0xffffffff


	//   ....[19]....
        /*00c8*/ 	.word	0xffffffff


	//----- nvinfo : EIATTR_COOP_GROUP_INSTR_OFFSETS
	.align		4
.L_1612:
        /*00cc*/ 	.byte	0x04, 0x28
        /*00ce*/ 	.short	(.L_1614 - .L_1613)


	//   ....[0]....
.L_1613:
        /*00d0*/ 	.word	0x000001a0


	//   ....[1]....
        /*00d4*/ 	.word	0x000001c0


	//   ....[2]....
        /*00d8*/ 	.word	0x000001e0


	//   ....[3]....
        /*00dc*/ 	.word	0x00000200


	//   ....[4]....
        /*00e0*/ 	.word	0x00000230


	//   ....[5]....
        /*00e4*/ 	.word	0x000002a0


	//   ....[6]....
        /*00e8*/ 	.word	0x000002c0


	//   ....[7]....
        /*00ec*/ 	.word	0x000002e0


	//   ....[8]....
        /*00f0*/ 	.word	0x00000300


	//   ....[9]....
        /*00f4*/ 	.word	0x00000330


	//   ....[10]....
        /*00f8*/ 	.word	0x00000400


	//   ....[11]....
        /*00fc*/ 	.word	0x00000420


	//   ....[12]....
        /*0100*/ 	.word	0x00000440


	//   ....[13]....
        /*0104*/ 	.word	0x00000460


	//   ....[14]....
        /*0108*/ 	.word	0x00000490


	//   ....[15]....
        /*010c*/ 	.word	0x00000510


	//   ....[16]....
        /*0110*/ 	.word	0x00000530


	//   ....[17]....
        /*0114*/ 	.word	0x00000550


	//   ....[18]....
        /*0118*/ 	.word	0x00000570


	//   ....[19]....
        /*011c*/ 	.word	0x000005a0


	//----- nvinfo : EIATTR_VRC_CTA_INIT_COUNT
	.align		4
.L_1614:
        /*0120*/ 	.byte	0x02, 0x4a
	.zero		1
	.zero		1


	//----- nvinfo : EIATTR_EXIT_INSTR_OFFSETS
	.align		4
        /*0124*/ 	.byte	0x04, 0x1c
        /*0126*/ 	.short	(.L_1616 - .L_1615)


	//   ....[0]....
.L_1615:
        /*0128*/ 	.word	0x000005f0


	//   ....[1]....
        /*012c*/ 	.word	0x000006f0


	//----- nvinfo : EIATTR_CBANK_PARAM_SIZE
	.align		4
.L_1616:
        /*0130*/ 	.byte	0x03, 0x19
        /*0132*/ 	.short	0x0028


	//----- nvinfo : EIATTR_PARAM_CBANK
	.align		4
        /*0134*/ 	.byte	0x04, 0x0a
        /*0136*/ 	.short	(.L_1618 - .L_1617)
	.align		4
.L_1617:
        /*0138*/ 	.word	index@(.nv.constant0._ZN17fastertransformer18add_bias_layernormI6__halfEEvPT_PKS2_S5_S5_fi)
        /*013c*/ 	.short	0x0380
        /*013e*/ 	.short	0x0028


	//----- nvinfo : EIATTR_SW_WAR
	.align		4
.L_1618:
        /*0140*/ 	.byte	0x04, 0x36
        /*0142*/ 	.short	(.L_1620 - .L_1619)
.L_1619:
        /*0144*/ 	.word	0x00000008
.L_1620:


//--------------------- .nv.info._ZN17fastertransformer21add_bias_layernorm_v2I6__halfEEvPT_PKS2_S5_S5_fi --------------------------
	.section	.nv.info._ZN17fastertransformer21add_bias_layernorm_v2I6__halfEEvPT_PKS2_S5_S5_fi,"",@"SHT_CUDA_INFO"
	.sectionflags	@""
	.align	4


	//----- nvinfo : EIATTR_CUDA_API_VERSION
	.align		4
        /*0000*/ 	.byte	0x04, 0x37
        /*0002*/ 	.short	(.L_1622 - .L_1621)
.L_1621:
        /*0004*/ 	.word	0x00000082


	//----- nvinfo : EIATTR_KPARAM_INFO
	.align		4
.L_1622:
        /*0008*/ 	.byte	0x04, 0x17
        /*000a*/ 	.short	(.L_1624 - .L_1623)
.L_1623:
        /*000c*/ 	.word	0x00000000
        /*0010*/ 	.short	0x0005
        /*0012*/ 	.short	0x0024
        /*0014*/ 	.byte	0x00, 0xf0, 0x11, 0x00


	//----- nvinfo : EIATTR_KPARAM_INFO
	.align		4
.L_1624:
        /*0018*/ 	.byte	0x04, 0x17
        /*001a*/ 	.short	(.L_1626 - .L_1625)
.L_1625:
        /*001c*/ 	.word	0x00000000
        /*0020*/ 	.short	0x0004
        /*0022*/ 	.short	0x0020
        /*0024*/ 	.byte	0x00, 0xf0, 0x11, 0x00


	//----- nvinfo : EIATTR_KPARAM_INFO
	.align		4
.L_1626:
        /*0028*/ 	.byte	0x04, 0x17
        /*002a*/ 	.short	(.L_1628 - .L_1627)
.L_1627:
        /*002c*/ 	.word	0x00000000
        /*0030*/ 	.short	0x0003
        /*0032*/ 	.short	0x0018
        /*0034*/ 	.byte	0x00, 0xf5, 0x21, 0x00


	//----- nvinfo : EIATTR_KPARAM_INFO
	.align		4
.L_1628:
        /*0038*/ 	.byte	0x04, 0x17
        /*003a*/ 	.short	(.L_1630 - .L_1629)
.L_1629:
        /*003c*/ 	.word	0x00000000
        /*0040*/ 	.short	0x0002
        /*0042*/ 	.short	0x0010
        /*0044*/ 	.byte	0x00, 0xf5, 0x21, 0x00


	//----- nvinfo : EIATTR_KPARAM_INFO
	.align		4
.L_1630:
        /*0048*/ 	.byte	0x04, 0x17
        /*004a*/ 	.short	(.L_1632 - .L_1631)
.L_1631:
        /*004c*/ 	.word	0x00000000
        /*0050*/ 	.short	0x0001
        /*0052*/ 	.short	0x0008
        /*0054*/ 	.byte	0x00, 0xf5, 0x21, 0x00


	//----- nvinfo : EIATTR_KPARAM_INFO
	.align		4
.L_1632:
        /*0058*/ 	.byte	0x04, 0x17
        /*005a*/ 	.short	(.L_1634 - .L_1633)
.L_1633:
        /*005c*/ 	.word	0x00000000
        /*0060*/ 	.short	0x0000
        /*0062*/ 	.short	0x0000
        /*0064*/ 	.byte	0x00, 0xf5, 0x21, 0x00


	//----- nvinfo : EIATTR_SPARSE_MMA_MASK
	.align		4
.L_1634:
        /*0068*/ 	.byte	0x03, 0x50
        /*006a*/ 	.short	0x0000


	//----- nvinfo : EIATTR_MAXREG_COUNT
	.align		4
        /*006c*/ 	.byte	0x03, 0x1b
        /*006e*/ 	.short	0x00ff


	//----- nvinfo : EIATTR_NUM_BARRIERS
	.align		4
        /*0070*/ 	.byte	0x02, 0x4c
        /*0072*/ 	.byte	0x01
	.zero		1


	//----- nvinfo : EIATTR_MERCURY_ISA_VERSION
	.align		4
        /*0074*/ 	.byte	0x03, 0x5f
        /*0076*/ 	.short	0x0101


	//----- nvinfo : EIATTR_COOP_GROUP_MASK_REGIDS
	.align		4
        /*0078*/ 	.byte	0x04, 0x29
        /*007a*/ 	.short	(.L_1636 - .L_1635)


	//   ....[0]....
.L_1635:
        /*007c*/ 	.word	0xffffffff


	//   ....[1]....
        /*0080*/ 	.word	0xffffffff


	//   ....[2]....
        /*0084*/ 	.word	0xffffffff


	//   ....[3]....
        /*0088*/ 	.word	0xffffffff


	//   ....[4]....
        /*008c*/ 	.word	0xffffffff


	//   ....[5]....
        /*0090*/ 	.word	0xffffffff


	//   ....[6]....
        /*0094*/ 	.word	0xffffffff


	//   ....[7]....
        /*0098*/ 	.word	0xffffffff


	//   ....[8]....
        /*009c*/ 	.word	0xffffffff


	//   ....[9]....
        /*00a0*/ 	.word	0xffffffff


	//   ....[10]....
        /*00a4*/ 	.word	0xffffffff


	//   ....[11]....
        /*00a8*/ 	.word	0xffffffff


	//   ....[12]....
        /*00ac*/ 	.word	0xffffffff


	//   ....[13]....
        /*00b0*/ 	.word	0xffffffff


	//   ....[14]....
        /*00b4*/ 	.word	0xffffffff


	//   ....[15]....
        /*00b8*/ 	.word	0xffffffff


	//   ....[16]....
        /*00bc*/ 	.word	0xffffffff


	//   ....[17]....
        /*00c0*/ 	.word	0xffffffff


	//   ....[18]....
        /*00c4*/ 	.word	0xffffffff


	//   ....[19]....
        /*00c8*/ 	.word	0xffffffff


	//----- nvinfo : EIATTR_COOP_GROUP_INSTR_OFFSETS
	.align		4
.L_1636:
        /*00cc*/ 	.byte	0x04, 0x28
        /*00ce*/ 	.short	(.L_1638 - .L_1637)


	//   ....[0]....
.L_1637:
        /*00d0*/ 	.word	0x00000390


	//   ....[1]....
        /*00d4*/ 	.word	0x000003b0


	//   ....[2]....
        /*00d8*/ 	.word	0x000003d0


	//   ....[3]....
        /*00dc*/ 	.word	0x000003f0


	//   ....[4]....
        /*00e0*/ 	.word	0x00000430


	//   ....[5]....
        /*00e4*/ 	.word	0x00000500


	//   ....[6]....
        /*00e8*/ 	.word	0x00000520


	//   ....[7]....
        /*00ec*/ 	.word	0x00000540


	//   ....[8]....
        /*00f0*/ 	.word	0x00000560


	//   ....[9]....
        /*00f4*/ 	.word	0x000005a0


	//   ....[10]....
        /*00f8*/ 	.word	0x00000750


	//   ....[11]....
        /*00fc*/ 	.word	0x00000780


	//   ....[12]....
        /*0100*/ 	.word	0x000007e0


	//   ....[13]....
        /*0104*/ 	.word	0x00000870


	//   ....[14]....
        /*0108*/ 	.word	0x000008b0


	//   ....[15]....
        /*010c*/ 	.word	0x00000990


	//   ....[16]....
        /*0110*/ 	.word	0x000009b0


	//   ....[17]....
        /*0114*/ 	.word	0x000009d0


	//   ....[18]....
        /*0118*/ 	.word	0x00000a00


	//   ....[19]....
        /*011c*/ 	.word	0x00000a30


	//----- nvinfo : EIATTR_VRC_CTA_INIT_COUNT
	.align		4
.L_1638:
        /*0120*/ 	.byte	0x02, 0x4a
	.zero		1
	.zero		1


	//----- nvinfo : EIATTR_EXIT_INSTR_OFFSETS
	.align		4
        /*0124*/ 	.byte	0x04, 0x1c
        /*0126*/ 	.short	(.L_1640 - .L_1639)


	//   ....[0]....
.L_1639:
        /*0128*/ 	.word	0x00000bf0


	//   ....[1]....
        /*012c*/ 	.word	0x00000cd0


	//----- nvinfo : EIATTR_CBANK_PARAM_SIZE
	.align		4
.L_1640:
        /*0130*/ 	.byte	0x03, 0x19
        /*0132*/ 	.short	0x0028


	//----- nvinfo : EIATTR_PARAM_CBANK
	.align		4
        /*0134*/ 	.byte	0x04, 0x0a
        /*0136*/ 	.short	(.L_1642 - .L_1641)
	.align		4
.L_1641:
        /*0138*/ 	.word	index@(.nv.constant0._ZN17fastertransformer21add_bias_layernorm_v2I6__halfEEvPT_PKS2_S5_S5_fi)
        /*013c*/ 	.short	0x0380
        /*013e*/ 	.short	0x0028


	//----- nvinfo : EIATTR_SW_WAR
	.align		4
.L_1642:
        /*0140*/ 	.byte	0x04, 0x36
        /*0142*/ 	.short	(.L_1644 - .L_1643)
.L_1643:
        /*0144*/ 	.word	0x00000008
.L_1644:


//--------------------- .nv.info._ZN17fastertransformer18add_bias_layernormIfEEvPT_PKS1_S4_S4_fi --------------------------
	.section	.nv.info._ZN17fastertransformer18add_bias_layernormIfEEvPT_PKS1_S4_S4_fi,"",@"SHT_CUDA_INFO"
	.sectionflags	@""
	.align	4


	//----- nvinfo : EIATTR_CUDA_API_VERSION
	.align		4
        /*0000*/ 	.byte	0x04, 0x37
        /*0002*/ 	.short	(.L_1646 - .L_1645)
.L_1645:
        /*0004*/ 	.word	0x00000082


	//----- nvinfo : EIATTR_KPARAM_INFO
	.align		4
.L_1646:
        /*0008*/ 	.byte	0x04, 0x17
        /*000a*/ 	.short	(.L_1648 - .L_1647)
.L_1647:
        /*000c*/ 	.word	0x00000000
        /*0010*/ 	.short	0x0005
        /*0012*/ 	.short	0x0024
        /*0014*/ 	.byte	0x00, 0xf0, 0x11, 0x00


	//----- nvinfo : EIATTR_KPARAM_INFO
	.align		4
.L_1648:
        /*0018*/ 	.byte	0x04, 0x17
        /*001a*/ 	.short	(.L_1650 - .L_1649)
.L_1649:
        /*001c*/ 	.word	0x00000000
        /*0020*/ 	.short	0x0004
        /*0022*/ 	.short	0x0020
        /*0024*/ 	.byte	0x00, 0xf0, 0x11, 0x00


	//----- nvinfo : EIATTR_KPARAM_INFO
	.align		4
.L_1650:
        /*0028*/ 	.byte	0x04, 0x17
        /*002a*/ 	.short	(.L_1652 - .L_1651)
.L_1651:
        /*002c*/ 	.word	0x00000000
        /*0030*/ 	.short	0x0003
        /*0032*/ 	.short	0x0018
        /*0034*/ 	.byte	0x00, 0xf5, 0x21, 0x00


	//----- nvinfo : EIATTR_KPARAM_INFO
	.align		4
.L_1652:
        /*0038*/ 	.byte	0x04, 0x17
        /*003a*/ 	.short	(.L_1654 - .L_1653)
.L_1653:
        /*003c*/ 	.word	0x00000000
        /*0040*/ 	.short	0x0002
        /*0042*/ 	.short	0x0010
        /*0044*/ 	.byte	0x00, 0xf5, 0x21, 0x00


	//----- nvinfo : EIATTR_KPARAM_INFO
	.align		4
.L_1654:
        /*0048*/ 	.byte	0x04, 0x17
        /*004a*/ 	.short	(.L_1656 - .L_1655)
.L_1655:
        /*004c*/ 	.word	0x00000000
        /*0050*/ 	.short	0x0001
        /*0052*/ 	.short	0x0008
        /*0054*/ 	.byte	0x00, 0xf5, 0x21, 0x00


	//----- nvinfo : EIATTR_KPARAM_INFO
	.align		4
.L_1656:
        /*0058*/ 	.byte	0x04, 0x17
        /*005a*/ 	.short	(.L_1658 - .L_1657)
.L_1657:
        /*005c*/ 	.word	0x00000000
        /*0060*/ 	.short	0x0000
        /*0062*/ 	.short	0x0000
        /*0064*/ 	.byte	0x00, 0xf5, 0x21, 0x00


	//----- nvinfo : EIATTR_SPARSE_MMA_MASK
	.align		4
.L_1658:
        /*0068*/ 	.byte	0x03, 0x50
        /*006a*/ 	.short	0x0000


	//----- nvinfo : EIATTR_MAXREG_COUNT
	.align		4
        /*006c*/ 	.byte	0x03, 0x1b
        /*006e*/ 	.short	0x00ff


	//----- nvinfo : EIATTR_NUM_BARRIERS
	.align		4
        /*0070*/ 	.byte	0x02, 0x4c
        /*0072*/ 	.byte	0x01
	.zero		1


	//----- nvinfo : EIATTR_MERCURY_ISA_VERSION
	.align		4
        /*0074*/ 	.byte	0x03, 0x5f
        /*0076*/ 	.short	0x0101


	//----- nvinfo : EIATTR_COOP_GROUP_MASK_REGIDS
	.align		4
        /*0078*/ 	.byte	0x04, 0x29
        /*007a*/ 	.short	(.L_1660 - .L_1659)


	//   ....[0]....
.L_1659:
        /*007c*/ 	.word	0xffffffff


	//   ....[1]....
        /*0080*/ 	.word	0xffffffff


	//   ....[2]....
        /*0084*/ 	.word	0xffffffff


	//   ....[3]....
        /*0088*/ 	.word	0xffffffff


	//   ....[4]....
        /*008c*/ 	.word	0xffffffff


	//   ....[5]....
        /*0090*/ 	.word	0xffffffff


	//   ....[6]....
        /*0094*/ 	.word	0xffffffff


	//   ....[7]....
        /*0098*/ 	.word	0xffffffff


	//   ....[8]....
        /*009c*/ 	.word	0xffffffff


	//   ....[9]....
        /*00a0*/ 	.word	0xffffffff


	//   ....[10]....
        /*00a4*/ 	.word	0xffffffff


	//   ....[11]....
        /*00a8*/ 	.word	0xffffffff


	//   ....[12]....
        /*00ac*/ 	.word	0xffffffff


	//   ....[13]....
        /*00b0*/ 	.word	0xffffffff


	//   ....[14]....
        /*00b4*/ 	.word	0xffffffff


	//   ....[15]....
        /*00b8*/ 	.word	0xffffffff


	//   ....[16]....
        /*00bc*/ 	.word	0xffffffff


	//   ....[17]....
        /*00c0*/ 	.word	0xffffffff


	//   ....[18]....
        /*00c4*/ 	.word	0xffffffff


	//   ....[19]....
        /*00c8*/ 	.word	0xffffffff


	//----- nvinfo : EIATTR_COOP_GROUP_INSTR_OFFSETS
	.align		4
.L_1660:
        /*00cc*/ 	.byte	0x04, 0x28
        /*00ce*/ 	.short	(.L_1662 - .L_1661)


	//   ....[0]....
.L_1661:
        /*00d0*/ 	.word	0x00000110


	//   ....[1]....
        /*00d4*/ 	.word	0x00000130


	//   ....[2]....
        /*00d8*/ 	.word	0x00000150


	//   ....[3]....
        /*00dc*/ 	.word	0x00000170


	//   ....[4]....
        /*00e0*/ 	.word	0x000001c0


	//   ....[5]....
        /*00e4*/ 	.word	0x00000290


	//   ....[6]....
        /*00e8*/ 	.word	0x000002b0


	//   ....[7]....
        /*00ec*/ 	.word	0x000002d0


	//   ....[8]....
        /*00f0*/ 	.word	0x000002f0


	//   ....[9]....
        /*00f4*/ 	.word	0x00000320


	//   ....[10]....
        /*00f8*/ 	.word	0x000003f0


	//   ....[11]....
        /*00fc*/ 	.word	0x00000410


	//   ....[12]....
        /*0100*/ 	.word	0x00000430


	//   ....[13]....
        /*0104*/ 	.word	0x00000450


	//   ....[14]....
        /*0108*/ 	.word	0x00000480


	//   ....[15]....
        /*010c*/ 	.word	0x00000500


	//   ....[16]....
        /*0110*/ 	.word	0x00000520


	//   ....[17]....
        /*0114*/ 	.word	0x00000540


	//   ....[18]....
        /*0118*/ 	.word	0x00000560


	//   ....[19]....
        /*011c*/ 	.word	0x00000590


	//----- nvinfo : EIATTR_VRC_CTA_INIT_COUNT
	.align		4
.L_1662:
        /*0120*/ 	.byte	0x02, 0x4a
	.zero		1
	.zero		1


	//----- nvinfo : EIATTR_EXIT_INSTR_OFFSETS
	.align		4
        /*0124*/ 	.byte	0x04, 0x1c
        /*0126*/ 	.short	(.L_1664 - .L_1663)


	//   ....[0]....
.L_1663:
        /*0128*/ 	.word	0x000005e0


	//   ....[1]....
        /*012c*/ 	.word	0x000006b0


	//----- nvinfo : EIATTR_CBANK_PARAM_SIZE
	.align		4
.L_1664:
        /*0130*/ 	.byte	0x03, 0x19
        /*0132*/ 	.short	0x0028


	//----- nvinfo : EIATTR_PARAM_CBANK
	.align		4
        /*0134*/ 	.byte	0x04, 0x0a
        /*0136*/ 	.short	(.L_1666 - .L_1665)
	.align		4
.L_1665:
        /*0138*/ 	.word	index@(.nv.constant0._ZN17fastertransformer18add_bias_layernormIfEEvPT_PKS1_S4_S4_fi)
        /*013c*/ 	.short	0x0380
        /*013e*/ 	.short	0x0028


	//----- nvinfo : EIATTR_SW_WAR
	.align		4
.L_1666:
        /*0140*/ 	.byte	0x04, 0x36
        /*0142*/ 	.short	(.L_1668 - .L_1667)
.L_1667:
        /*0144*/ 	.word	0x00000008
.L_1668:


//--------------------- .nv.info._ZN17fastertransformer21add_bias_layernorm_v2IfEEvPT_PKS1_S4_S4_fi --------------------------
	.section	.nv.info._ZN17fastertransformer21add_bias_layernorm_v2IfEEvPT_PKS1_S4_S4_fi,"",@"SHT_CUDA_INFO"
	.sectionflags	@""
	.align	4


	//----- nvinfo : EIATTR_CUDA_API_VERSION
	.align		4
        /*0000*/ 	.byte	0x04, 0x37
        /*0002*/ 	.short	(.L_1670 - .L_1669)
.L_1669:
        /*0004*/ 	.word	0x00000082


	//----- nvinfo : EIATTR_KPARAM_INFO
	.align		4
.L_1670:
        /*0008*/ 	.byte	0x04, 0x17
        /*000a*/ 	.short	(.L_1672 - .L_1671)
.L_1671:
        /*000c*/ 	.word	0x00000000
        /*0010*/ 	.short	0x0005
        /*0012*/ 	.short	0x0024
        /*0014*/ 	.byte	0x00, 0xf0, 0x11, 0x00


	//----- nvinfo : EIATTR_KPARAM_INFO
	.align		4
.L_1672:
        /*0018*/ 	.byte	0x04, 0x17
        /*001a*/ 	.short	(.L_1674 - .L_1673)
.L_1673:
        /*001c*/ 	.word	0x00000000
        /*0020*/ 	.short	0x0004
        /*0022*/ 	.short	0x0020
        /*0024*/ 	.byte	0x00, 0xf0, 0x11, 0x00


	//----- nvinfo : EIATTR_KPARAM_INFO
	.align		4
.L_1674:
        /*0028*/ 	.byte	0x04, 0x17
        /*002a*/ 	.short	(.L_1676 - .L_1675)
.L_1675:
        /*002c*/ 	.word	0x00000000
        /*0030*/ 	.short	0x0003
        /*0032*/ 	.short	0x0018
        /*0034*/ 	.byte	0x00, 0xf5, 0x21, 0x00


	//----- nvinfo : EIATTR_KPARAM_INFO
	.align		4
.L_1676:
        /*0038*/ 	.byte	0x04, 0x17
        /*003a*/ 	.short	(.L_1678 - .L_1677)
.L_1677:
        /*003c*/ 	.word	0x00000000
        /*0040*/ 	.short	0x0002
        /*0042*/ 	.short	0x0010
        /*0044*/ 	.byte	0x00, 0xf5, 0x21, 0x00


	//----- nvinfo : EIATTR_KPARAM_INFO
	.align		4
.L_1678:
        /*0048*/ 	.byte	0x04, 0x17
        /*004a*/ 	.short	(.L_1680 - .L_1679)
.L_1679:
        /*004c*/ 	.word	0x00000000
        /*0050*/ 	.short	0x0001
        /*0052*/ 	.short	0x0008
        /*0054*/ 	.byte	0x00, 0xf5, 0x21, 0x00


	//----- nvinfo : EIATTR_KPARAM_INFO
	.align		4
.L_1680:
        /*0058*/ 	.byte	0x04, 0x17
        /*005a*/ 	.short	(.L_1682 - .L_1681)
.L_1681:
        /*005c*/ 	.word	0x00000000
        /*0060*/ 	.short	0x0000
        /*0062*/ 	.short	0x0000
        /*0064*/ 	.byte	0x00, 0xf5, 0x21, 0x00


	//----- nvinfo : EIATTR_SPARSE_MMA_MASK
	.align		4
.L_1682:
        /*0068*/ 	.byte	0x03, 0x50
        /*006a*/ 	.short	0x0000


	//----- nvinfo : EIATTR_MAXREG_COUNT
	.align		4
        /*006c*/ 	.byte	0x03, 0x1b
        /*006e*/ 	.short	0x00ff


	//----- nvinfo : EIATTR_NUM_BARRIERS
	.align		4
        /*0070*/ 	.byte	0x02, 0x4c
        /*0072*/ 	.byte	0x01
	.zero		1


	//----- nvinfo : EIATTR_MERCURY_ISA_VERSION
	.align		4
        /*0074*/ 	.byte	0x03, 0x5f
        /*0076*/ 	.short	0x0101


	//----- nvinfo : EIATTR_COOP_GROUP_MASK_REGIDS
	.align		4
        /*0078*/ 	.byte	0x04, 0x29
        /*007a*/ 	.short	(.L_1684 - .L_1683)


	//   ....[0]....
.L_1683:
        /*007c*/ 	.word	0xffffffff


	//   ....[1]....
        /*0080*/ 	.word	0xffffffff


	//   ....[2]....
        /*0084*/ 	.word	0xffffffff


	//   ....[3]....
        /*0088*/ 	.word	0xffffffff


	//   ....[4]....
        /*008c*/ 	.word	0xffffffff


	//   ....[5]....
        /*0090*/ 	.word	0xffffffff


	//   ....[6]....
        /*0094*/ 	.word	0xffffffff


	//   ....[7]....
        /*0098*/ 	.word	0xffffffff


	//   ....[8]....
        /*009c*/ 	.word	0xffffffff


	//   ....[9]....
        /*00a0*/ 	.word	0xffffffff


	//   ....[10]....
        /*00a4*/ 	.word	0xffffffff


	//   ....[11]....
        /*00a8*/ 	.word	0xffffffff


	//   ....[12]....
        /*00ac*/ 	.word	0xffffffff


	//   ....[13]....
        /*00b0*/ 	.word	0xffffffff


	//   ....[14]....
        /*00b4*/ 	.word	0xffffffff


	//   ....[15]....
        /*00b8*/ 	.word	0xffffffff


	//   ....[16]....
        /*00bc*/ 	.word	0xffffffff


	//   ....[17]....
        /*00c0*/ 	.word	0xffffffff


	//   ....[18]....
        /*00c4*/ 	.word	0xffffffff


	//   ....[19]....
        /*00c8*/ 	.word	0xffffffff


	//----- nvinfo : EIATTR_COOP_GROUP_INSTR_OFFSETS
	.align		4
.L_1684:
        /*00cc*/ 	.byte	0x04, 0x28
        /*00ce*/ 	.short	(.L_1686 - .L_1685)


	//   ....[0]....
.L_1685:
        /*00d0*/ 	.word	0x00000390


	//   ....[1]....
        /*00d4*/ 	.word	0x000003b0


	//   ....[2]....
        /*00d8*/ 	.word	0x000003d0


	//   ....[3]....
        /*00dc*/ 	.word	0x000003f0


	//   ....[4]....
        /*00e0*/ 	.word	0x00000420


	//   ....[5]....
        /*00e4*/ 	.word	0x000004c0


	//   ....[6]....
        /*00e8*/ 	.word	0x000004e0


	//   ....[7]....
        /*00ec*/ 	.word	0x00000500


	//   ....[8]....
        /*00f0*/ 	.word	0x00000520


	//   ....[9]....
        /*00f4*/ 	.word	0x00000550


	//   ....[10]....
        /*00f8*/ 	.word	0x00000710


	//   ....[11]....
        /*00fc*/ 	.word	0x00000730


	//   ....[12]....
        /*0100*/ 	.word	0x00000760


	//   ....[13]....
        /*0104*/ 	.word	0x000007c0


	//   ....[14]....
        /*0108*/ 	.word	0x00000860


	//   ....[15]....
        /*010c*/ 	.word	0x00000960


	//   ....[16]....
        /*0110*/ 	.word	0x00000980


	//   ....[17]....
        /*0114*/ 	.word	0x000009a0


	//   ....[18]....
        /*0118*/ 	.word	0x000009c0


	//   ....[19]....
        /*011c*/ 	.word	0x000009f0


	//----- nvinfo : EIATTR_VRC_CTA_INIT_COUNT
	.align		4
.L_1686:
        /*0120*/ 	.byte	0x02, 0x4a
	.zero		1
	.zero		1


	//----- nvinfo : EIATTR_EXIT_INSTR_OFFSETS
	.align		4
        /*0124*/ 	.byte	0x04, 0x1c
        /*0126*/ 	.short	(.L_1688 - .L_1687)


	//   ....[0]....
.L_1687:
        /*0128*/ 	.word	0x00000b40


	//   ....[1]....
        /*012c*/ 	.word	0x00000c00


	//----- nvinfo : EIATTR_CBANK_PARAM_SIZE
	.align		4
.L_1688:
        /*0130*/ 	.byte	0x03, 0x19
        /*0132*/ 	.short	0x0028


	//----- nvinfo : EIATTR_PARAM_CBANK
	.align		4
        /*0134*/ 	.byte	0x04, 0x0a
        /*0136*/ 	.short	(.L_1690 - .L_1689)
	.align		4
.L_1689:
        /*0138*/ 	.word	index@(.nv.constant0._ZN17fastertransformer21add_bias_layernorm_v2IfEEvPT_PKS1_S4_S4_fi)
        /*013c*/ 	.short	0x0380
        /*013e*/ 	.short	0x0028


	//----- nvinfo : EIATTR_SW_WAR
	.align		4
.L_1690:
        /*0140*/ 	.byte	0x04, 0x36
        /*0142*/ 	.short	(.L_1692 - .L_1691)
.L_1691:
        /*0144*/ 	.word	0x00000008
.L_1692:


//--------------------- .nv.info._ZN17fastertransformer25layernorm_shift_partitionI7__half2EEvPT_PKS2_S5_S5_fiiiiii --------------------------
	.section	.nv.info._ZN17fastertransformer25layernorm_shift_partitionI7__half2EEvPT_PKS2_S5_S5_fiiiiii,"",@"SHT_CUDA_INFO"
	.sectionflags	@""
	.align	4


	//----- nvinfo : EIATTR_CUDA_API_VERSION
	.align		4
        /*0000*/ 	.byte	0x04, 0x37
        /*0002*/ 	.short	(.L_1694 - .L_1693)
.L_1693:
        /*0004*/ 	.word	0x00000082


	//----- nvinfo : EIATTR_KPARAM_INFO
	.align		4
.L_1694:
        /*0008*/ 	.byte	0x04, 0x17
        /*000a*/ 	.short	(.L_1696 - .L_1695)
.L_1695:
        /*000c*/ 	.word	0x00000000
        /*0010*/ 	.short	0x000a
        /*0012*/ 	.short	0x0038
        /*0014*/ 	.byte	0x00, 0xf0, 0x11, 0x00


	//----- nvinfo : EIATTR_KPARAM_INFO
	.align		4
.L_1696:
        /*0018*/ 	.byte	0x04, 0x17
        /*001a*/ 	.short	(.L_1698 - .L_1697)
.L_1697:
        /*001c*/ 	.word	0x00000000
        /*0020*/ 	.short	0x0009
        /*0022*/ 	.short	0x0034
        /*0024*/ 	.byte	0x00, 0xf0, 0x11, 0x00


	//----- nvinfo : EIATTR_KPARAM_INFO
	.align		4
.L_1698:
        /*0028*/ 	.byte	0x04, 0x17
        /*002a*/ 	.short	(.L_1700 - .L_1699)
.L_1699:
        /*002c*/ 	.word	0x00000000
        /*0030*/ 	.short	0x0008
        /*0032*/ 	.short	0x0030
        /*0034*/ 	.byte	0x00, 0xf0, 0x11, 0x00


	//----- nvinfo : EIATTR_KPARAM_INFO
	.align		4
.L_1700:
        /*0038*/ 	.byte	0x04, 0x17
        /*003a*/ 	.short	(.L_1702 - .L_1701)
.L_1701:
        /*003c*/ 	.word	0x00000000
        /*0040*/ 	.short	0x0007
        /*0042*/ 	.short	0x002c
        /*0044*/ 	.byte	0x00, 0xf0, 0x11, 0x00


	//----- nvinfo : EIATTR_KPARAM_INFO
	.align		4
.L_1702:
        /*0048*/ 	.byte	0x04, 0x17
        /*004a*/ 	.short	(.L_1704 - .L_1703)
.L_1703:
        /*004c*/ 	.word	0x00000000
        /*0050*/ 	.short	0x0006
        /*0052*/ 	.short	0x0028
        /*0054*/ 	.byte	0x00, 0xf0, 0x11, 0x00


	//----- nvinfo : EIATTR_KPARAM_INFO
	.align		4
.L_1704:
        /*0058*/ 	.byte	0x04, 0x17
        /*005a*/ 	.short	(.L_1706 - .L_1705)
.L_1705:
        /*005c*/ 	.word	0x00000000
        /*0060*/ 	.short	0x0005
        /*0062*/ 	.short	0x0024
        /*0064*/ 	.byte	0x00, 0xf0, 0x11, 0x00


	//----- nvinfo : EIATTR_KPARAM_INFO
	.align		4
.L_1706:
        /*0068*/ 	.byte	0x04, 0x17
        /*006a*/ 	.short	(.L_1708 - .L_1707)
.L_1707:
        /*006c*/ 	.word	0x00000000
        /*0070*/ 	.short	0x0004
        /*0072*/ 	.short	0x0020
        /*0074*/ 	.byte	0x00, 0xf0, 0x11, 0x00


	//----- nvinfo : EIATTR_KPARAM_INFO
	.align		4
.L_1708:
        /*0078*/ 	.byte	0x04, 0x17
        /*007a*/ 	.short	(.L_1710 - .L_1709)
.L_1709:
        /*007c*/ 	.word	0x00000000
        /*0080*/ 	.short	0x0003
        /*0082*/ 	.short	0x0018
        /*0084*/ 	.byte	0x00, 0xf5, 0x21, 0x00


	//----- nvinfo : EIATTR_KPARAM_INFO
	.align		4
.L_1710:
        /*0088*/ 	.byte	0x04, 0x17
        /*008a*/ 	.short	(.L_1712 - .L_1711)
.L_1711:
        /*008c*/ 	.word	0x00000000
        /*0090*/ 	.short	0x0002
        /*0092*/ 	.short	0x0010
        /*0094*/ 	.byte	0x00, 0xf5, 0x21, 0x00


	//----- nvinfo : EIATTR_KPARAM_INFO
	.align		4
.L_1712:
        /*0098*/ 	.byte	0x04, 0x17
        /*009a*/ 	.short	(.L_1714 - .L_1713)
.L_1713:
        /*009c*/ 	.word	0x00000000
        /*00a0*/ 	.short	0x0001
        /*00a2*/ 	.short	0x0008
        /*00a4*/ 	.byte	0x00, 0xf5, 0x21, 0x00


	//----- nvinfo : EIATTR_KPARAM_INFO
	.align		4
.L_1714:
        /*00a8*/ 	.byte	0x04, 0x17
        /*00aa*/ 	.short	(.L_1716 - .L_1715)
.L_1715:
        /*00ac*/ 	.word	0x00000000
        /*00b0*/ 	.short	0x0000
        /*00b2*/ 	.short	0x0000
        /*00b4*/ 	.byte	0x00, 0xf5, 0x21, 0x00


	//----- nvinfo : EIATTR_SPARSE_MMA_MASK
	.align		4
.L_1716:
        /*00b8*/ 	.byte	0x03, 0x50
        /*00ba*/ 	.short	0x0000


	//----- nvinfo : EIATTR_MAXREG_COUNT
	.align		4
        /*00bc*/ 	.byte	0x03, 0x1b
        /*00be*/ 	.short	0x00ff


	//----- nvinfo : EIATTR_NUM_BARRIERS
	.align		4
        /*00c0*/ 	.byte	0x02, 0x4c
        /*00c2*/ 	.byte	0x01
	.zero		1


	//----- nvinfo : EIATTR_MERCURY_ISA_VERSION
	.align		4
        /*00c4*/ 	.byte	0x03, 0x5f
        /*00c6*/ 	.short	0x0101


	//----- nvinfo : EIATTR_COOP_GROUP_MASK_REGIDS
	.align		4
        /*00c8*/ 	.byte	0x04, 0x29
        /*00ca*/ 	.short	(.L_1718 - .L_1717)


	//   ....[0]....
.L_1717:
        /*00cc*/ 	.word	0xffffffff


	//   ....[1]....
        /*00d0*/ 	.word	0xffffffff


	//   ....[2]....
        /*00d4*/ 	.word	0xffffffff


	//   ....[3]....
        /*00d8*/ 	.word	0xffffffff


	//   ....[4]....
        /*00dc*/ 	.word	0xffffffff


	//   ....[5]....
        /*00e0*/ 	.word	0xffffffff


	//   ....[6]....
        /*00e4*/ 	.word	0xffffffff


	//   ....[7]....
        /*00e8*/ 	.word	0xffffffff


	//   ....[8]....
        /*00ec*/ 	.word	0xffffffff


	//   ....[9]....
        /*00f0*/ 	.word	0xffffffff


	//   ....[10]....
        /*00f4*/ 	.word	0xffffffff


	//   ....[11]....
        /*00f8*/ 	.word	0xffffffff


	//   ....[12]....
        /*00fc*/ 	.word	0xffffffff


	//   ....[13]....
        /*0100*/ 	.word	0xffffffff


	//   ....[14]....
        /*0104*/ 	.word	0xffffffff


	//   ....[15]....
        /*0108*/ 	.word	0xffffffff


	//   ....[16]....
        /*010c*/ 	.word	0xffffffff


	//   ....[17]....
        /*0110*/ 	.word	0xffffffff


	//   ....[18]....
        /*0114*/ 	.word	0xffffffff


	//   ....[19]....
        /*0118*/ 	.word	0xffffffff


	//----- nvinfo : EIATTR_COOP_GROUP_INSTR_OFFSETS
	.align		4
.L_1718:
        /*011c*/ 	.byte	0x04, 0x28
        /*011e*/ 	.short	(.L_1720 - .L_1719)


	//   ....[0]....
.L_1719:
        /*0120*/ 	.word	0x00000430


	//   ....[1]....
        /*0124*/ 	.word	0x00000470


	//   ....[2]....
        /*0128*/ 	.word	0x000004c0


	//   ....[3]....
        /*012c*/ 	.word	0x00000520


	//   ....[4]....
        /*0130*/ 	.word	0x00000550


	//   ....[5]....
        /*0134*/ 	.word	0x000005e0


	//   ....[6]....
        /*0138*/ 	.word	0x00000610


	//   ....[7]....
        /*013c*/ 	.word	0x00000640


	//   ....[8]....
        /*0140*/ 	.word	0x00000670


	//   ....[9]....
        /*0144*/ 	.word	0x00000690


	//   ....[10]....
        /*0148*/ 	.word	0x00000740


	//   ....[11]....
        /*014c*/ 	.word	0x00000770


	//   ....[12]....
        /*0150*/ 	.word	0x00000790


	//   ....[13]....
        /*0154*/ 	.word	0x000007b0


	//   ....[14]....
        /*0158*/ 	.word	0x000007d0


	//   ....[15]....
        /*015c*/ 	.word	0x00000890


	//   ....[16]....
        /*0160*/ 	.word	0x000008d0


	//   ....[17]....
        /*0164*/ 	.word	0x000008f0


	//   ....[18]....
        /*0168*/ 	.word	0x00000920


	//   ....[19]....
        /*016c*/ 	.word	0x000009e0


	//----- nvinfo : EIATTR_VRC_CTA_INIT_COUNT
	.align		4
.L_1720:
        /*0170*/ 	.byte	0x02, 0x4a
	.zero		1
	.zero		1


	//----- nvinfo : EIATTR_EXIT_INSTR_OFFSETS
	.align		4
        /*0174*/ 	.byte	0x04, 0x1c
        /*0176*/ 	.short	(.L_1722 - .L_1721)


	//   ....[0]....
.L_1721:
        /*0178*/ 	.word	0x00000b10


	//   ....[1]....
        /*017c*/ 	.word	0x00000e90


	//----- nvinfo : EIATTR_CBANK_PARAM_SIZE
	.align		4
.L_1722:
        /*0180*/ 	.byte	0x03, 0x19
        /*0182*/ 	.short	0x003c


	//----- nvinfo : EIATTR_PARAM_CBANK
	.align		4
        /*0184*/ 	.byte	0x04, 0x0a
        /*0186*/ 	.short	(.L_1724 - .L_1723)
	.align		4
.L_1723:
        /*0188*/ 	.word	index@(.nv.constant0._ZN17fastertransformer25layernorm_shift_partitionI7__half2EEvPT_PKS2_S5_S5_fiiiiii)
        /*018c*/ 	.short	0x0380
        /*018e*/ 	.short	0x003c


	//----- nvinfo : EIATTR_SW_WAR
	.align		4
.L_1724:
        /*0190*/ 	.byte	0x04, 0x36
        /*0192*/ 	.short	(.L_1726 - .L_1725)
.L_1725:
        /*0194*/ 	.word	0x00000008
.L_1726:


//--------------------- .nv.info._ZN17fastertransformer28layernorm_shift_partition_v2I7__half2EEvPT_PKS2_S5_S5_fiiiiii --------------------------
	.section	.nv.info._ZN17fastertransformer28layernorm_shift_partition_v2I7__half2EEvPT_PKS2_S5_S5_fiiiiii,"",@"SHT_CUDA_INFO"
	.sectionflags	@""
	.align	4


	//----- nvinfo : EIATTR_CUDA_API_VERSION
	.align		4
        /*0000*/ 	.byte	0x04, 0x37
        /*0002*/ 	.short	(.L_1728 - .L_1727)
.L_1727:
        /*0004*/ 	.word	0x00000082


	//----- nvinfo : EIATTR_KPARAM_INFO
	.align		4
.L_1728:
        /*0008*/ 	.byte	0x04, 0x17
        /*000a*/ 	.short	(.L_1730 - .L_1729)
.L_1729:
        /*000c*/ 	.word	0x00000000
        /*0010*/ 	.short	0x000a
        /*0012*/ 	.short	0x0038
        /*0014*/ 	.byte	0x00, 0xf0, 0x11, 0x00


	//----- nvinfo : EIATTR_KPARAM_INFO
	.align		4
.L_1730:
        /*0018*/ 	.byte	0x04, 0x17
        /*001a*/ 	.short	(.L_1732 - .L_1731)
.L_1731:
        /*001c*/ 	.word	0x00000000
        /*0020*/ 	.short	0x0009
        /*0022*/ 	.short	0x0034
        /*0024*/ 	.byte	0x00, 0xf0, 0x11, 0x00


	//----- nvinfo : EIATTR_KPARAM_INFO
	.align		4
.L_1732:
        /*0028*/ 	.byte	0x04, 0x17
        /*002a*/ 	.short	(.L_1734 - .L_1733)
.L_1733:
        /*002c*/ 	.word	0x00000000
        /*0030*/ 	.short	0x0008
        /*0032*/ 	.short	0x0030
        /*0034*/ 	.byte	0x00, 0xf0, 0x11, 0x00


	//----- nvinfo : EIATTR_KPARAM_INFO
	.align		4
.L_1734:
        /*0038*/ 	.byte	0x04, 0x17
        /*003a*/ 	.short	(.L_1736 - .L_1735)
.L_1735:
        /*003c*/ 	.word	0x00000000
        /*0040*/ 	.short	0x0007
        /*0042*/ 	.short	0x002c
        /*0044*/ 	.byte	0x00, 0xf0, 0x11, 0x00


	//----- nvinfo : EIATTR_KPARAM_INFO
	.align		4
.L_1736:
        /*0048*/ 	.byte	0x04, 0x17
        /*004a*/ 	.short	(.L_1738 - .L_1737)
.L_1737:
        /*004c*/ 	.word	0x00000000
        /*0050*/ 	.short	0x0006
        /*0052*/ 	.short	0x0028
        /*0054*/ 	.byte	0x00, 0xf0, 0x11, 0x00


	//----- nvinfo : EIATTR_KPARAM_INFO
	.align		4
.L_1738:
        /*0058*/ 	.byte	0x04, 0x17
        /*005a*/ 	.short	(.L_1740 - .L_1739)
.L_1739:
        /*005c*/ 	.word	0x00000000
        /*0060*/ 	.short	0x0005
        /*0062*/ 	.short	0x0024
        /*0064*/ 	.byte	0x00, 0xf0, 0x11, 0x00


	//----- nvinfo : EIATTR_KPARAM_INFO
	.align		4
.L_1740:
        /*0068*/ 	.byte	0x04, 0x17
        /*006a*/ 	.short	(.L_1742 - .L_1741)
.L_1741:
        /*006c*/ 	.word	0x00000000
        /*0070*/ 	.short	0x0004
        /*0072*/ 	.short	0x0020
        /*0074*/ 	.byte	0x00, 0xf0, 0x11, 0x00


	//----- nvinfo : EIATTR_KPARAM_INFO
	.align		4
.L_1742:
        /*0078*/ 	.byte	0x04, 0x17
        /*007a*/ 	.short	(.L_1744 - .L_1743)
.L_1743:
        /*007c*/ 	.word	0x00000000
        /*0080*/ 	.short	0x0003
        /*0082*/ 	.short	0x0018
        /*0084*/ 	.byte	0x00, 0xf5, 0x21, 0x00


	//----- nvinfo : EIATTR_KPARAM_INFO
	.align		4
.L_1744:
        /*0088*/ 	.byte	0x04, 0x17
        /*008a*/ 	.short	(.L_1746 - .L_1745)
.L_1745:
        /*008c*/ 	.word	0x00000000
        /*0090*/ 	.short	0x0002
        /*0092*/ 	.short	0x0010
        /*0094*/ 	.byte	0x00, 0xf5, 0x21, 0x00


	//----- nvinfo : EIATTR_KPARAM_INFO
	.align		4
.L_1746:
        /*0098*/ 	.byte	0x04, 0x17
        /*009a*/ 	.short	(.L_1748 - .L_1747)
.L_1747:
        /*009c*/ 	.word	0x00000000
        /*00a0*/ 	.short	0x0001
        /*00a2*/ 	.short	0x0008
        /*00a4*/ 	.byte	0x00, 0xf5, 0x21, 0x00


	//----- nvinfo : EIATTR_KPARAM_INFO
	.align		4
.L_1748:
        /*00a8*/ 	.byte	0x04, 0x17
        /*00aa*/ 	.short	(.L_1750 - .L_1749)
.L_1749:
        /*00ac*/ 	.word	0x00000000
        /*00b0*/ 	.short	0x0000
        /*00b2*/ 	.short	0x0000
        /*00b4*/ 	.byte	0x00, 0xf5, 0x21, 0x00


	//----- nvinfo : EIATTR_SPARSE_MMA_MASK
	.align		4
.L_1750:
        /*00b8*/ 	.byte	0x03, 0x50
        /*00ba*/ 	.short	0x0000


	//----- nvinfo : EIATTR_MAXREG_COUNT
	.align		4
        /*00bc*/ 	.byte	0x03, 0x1b
        /*00be*/ 	.short	0x00ff


	//----- nvinfo : EIATTR_NUM_BARRIERS
	.align		4
        /*00c0*/ 	.byte	0x02, 0x4c
        /*00c2*/ 	.byte	0x01
	.zero		1


	//----- nvinfo : EIATTR_MERCURY_ISA_VERSION
	.align		4
        /*00c4*/ 	.byte	0x03, 0x5f
        /*00c6*/ 	.short	0x0101


	//----- nvinfo : EIATTR_COOP_GROUP_MASK_REGIDS
	.align		4
        /*00c8*/ 	.byte	0x04, 0x29
        /*00ca*/ 	.short	(.L_1752 - .L_1751)


	//   ....[0]....
.L_1751:
        /*00cc*/ 	.word	0xffffffff


	//   ....[1]....
        /*00d0*/ 	.word	0xffffffff


	//   ....[2]....
        /*00d4*/ 	.word	0xffffffff


	//   ....[3]....
        /*00d8*/ 	.word	0xffffffff


	//   ....[4]....
        /*00dc*/ 	.word	0xffffffff


	//   ....[5]....
        /*00e0*/ 	.word	0xffffffff


	//   ....[6]....
        /*00e4*/ 	.word	0xffffffff


	//   ....[7]....
        /*00e8*/ 	.word	0xffffffff


	//   ....[8]....
        /*00ec*/ 	.word	0xffffffff


	//   ....[9]....
        /*00f0*/ 	.word	0xffffffff


	//   ....[10]....
        /*00f4*/ 	.word	0xffffffff


	//   ....[11]....
        /*00f8*/ 	.word	0xffffffff


	//   ....[12]....
        /*00fc*/ 	.word	0xffffffff


	//   ....[13]....
        /*0100*/ 	.word	0xffffffff


	//   ....[14]....
        /*0104*/ 	.word	0xffffffff


	//   ....[15]....
        /*0108*/ 	.word	0xffffffff


	//   ....[16]....
        /*010c*/ 	.word	0xffffffff


	//   ....[17]....
        /*0110*/ 	.word	0xffffffff


	//   ....[18]....
        /*0114*/ 	.word	0xffffffff


	//   ....[19]....
        /*0118*/ 	.word	0xffffffff


	//----- nvinfo : EIATTR_COOP_GROUP_INSTR_OFFSETS
	.align		4
.L_1752:
        /*011c*/ 	.byte	0x04, 0x28
        /*011e*/ 	.short	(.L_1754 - .L_1753)


	//   ....[0]....
.L_1753:
        /*0120*/ 	.word	0x00000660


	//   ....[1]....
        /*0124*/ 	.word	0x00000680


	//   ....[2]....
        /*0128*/ 	.word	0x000006a0


	//   ....[3]....
        /*012c*/ 	.word	0x000006c0


	//   ....[4]....
        /*0130*/ 	.word	0x000006e0


	//   ....[5]....
        /*0134*/ 	.word	0x00000780


	//   ....[6]....
        /*0138*/ 	.word	0x000007a0


	//   ....[7]....
        /*013c*/ 	.word	0x000007c0


	//   ....[8]....
        /*0140*/ 	.word	0x000007e0


	//   ....[9]....
        /*0144*/ 	.word	0x00000830


	//   ....[10]....
        /*0148*/ 	.word	0x00000a60


	//   ....[11]....
        /*014c*/ 	.word	0x00000aa0


	//   ....[12]....
        /*0150*/ 	.word	0x00000ad0


	//   ....[13]....
        /*0154*/ 	.word	0x00000b30


	//   ....[14]....
        /*0158*/ 	.word	0x00000bb0


	//   ....[15]....
        /*015c*/ 	.word	0x00000d30


	//   ....[16]....
        /*0160*/ 	.word	0x00000d50


	//   ....[17]....
        /*0164*/ 	.word	0x00000d90


	//   ....[18]....
        /*0168*/ 	.word	0x00000db0


	//   ....[19]....
        /*016c*/ 	.word	0x00000de0


	//----- nvinfo : EIATTR_VRC_CTA_INIT_COUNT
	.align		4
.L_1754:
        /*0170*/ 	.byte	0x02, 0x4a
	.zero		1
	.zero		1


	//----- nvinfo : EIATTR_EXIT_INSTR_OFFSETS
	.align		4
        /*0174*/ 	.byte	0x04, 0x1c
        /*0176*/ 	.short	(.L_1756 - .L_1755)


	//   ....[0]....
.L_1755:
        /*0178*/ 	.word	0x000012c0


	//   ....[1]....
        /*017c*/ 	.word	0x000013a0


	//----- nvinfo : EIATTR_CBANK_PARAM_SIZE
	.align		4
.L_1756:
        /*0180*/ 	.byte	0x03, 0x19
        /*0182*/ 	.short	0x003c


	//----- nvinfo : EIATTR_PARAM_CBANK
	.align		4
        /*0184*/ 	.byte	0x04, 0x0a
        /*0186*/ 	.short	(.L_1758 - .L_1757)
	.align		4
.L_1757:
        /*0188*/ 	.word	index@(.nv.constant0._ZN17fastertransformer28layernorm_shift_partition_v2I7__half2EEvPT_PKS2_S5_S5_fiiiiii)
        /*018c*/ 	.short	0x0380
        /*018e*/ 	.short	0x003c


	//----- nvinfo : EIATTR_SW_WAR
	.align		4
.L_1758:
        /*0190*/ 	.byte	0x04, 0x36
        /*0192*/ 	.short	(.L_1760 - .L_1759)
.L_1759:
        /*0194*/ 	.word	0x00000008
.L_1760:


//--------------------- .nv.info._ZN17fastertransformer18generalT5LayerNormI6__halfEEvPKT_S4_PS2_fii --------------------------
	.section	.nv.info._ZN17fastertransformer18generalT5LayerNormI6__halfEEvPKT_S4_PS2_fii,"",@"SHT_CUDA_INFO"
	.sectionflags	@""
	.align	4


	//----- nvinfo : EIATTR_CUDA_API_VERSION
	.align		4
        /*0000*/ 	.byte	0x04, 0x37
        /*0002*/ 	.short	(.L_1762 - .L_1761)
.L_1761:
        /*0004*/ 	.word	0x00000082


	//----- nvinfo : EIATTR_KPARAM_INFO
	.align		4
.L_1762:
        /*0008*/ 	.byte	0x04, 0x17
        /*000a*/ 	.short	(.L_1764 - .L_1763)
.L_1763:
        /*000c*/ 	.word	0x00000000
        /*0010*/ 	.short	0x0005
        /*0012*/ 	.short	0x0020
        /*0014*/ 	.byte	0x00, 0xf0, 0x11, 0x00


	//----- nvinfo : EIATTR_KPARAM_INFO
	.align		4
.L_1764:
        /*0018*/ 	.byte	0x04, 0x17
        /*001a*/ 	.short	(.L_1766 - .L_1765)
.L_1765:
        /*001c*/ 	.word	0x00000000
        /*0020*/ 	.short	0x0004
        /*0022*/ 	.short	0x001c
        /*0024*/ 	.byte	0x00, 0xf0, 0x11, 0x00


	//----- nvinfo : EIATTR_KPARAM_INFO
	.align		4
.L_1766:
        /*0028*/ 	.byte	0x04, 0x17
        /*002a*/ 	.short	(.L_1768 - .L_1767)
.L_1767:
        /*002c*/ 	.word	0x00000000
        /*0030*/ 	.short	0x0003
        /*0032*/ 	.short	0x0018
        /*0034*/ 	.byte	0x00, 0xf0, 0x11, 0x00


	//----- nvinfo : EIATTR_KPARAM_INFO
	.align		4
.L_1768:
        /*0038*/ 	.byte	0x04, 0x17
        /*003a*/ 	.short	(.L_1770 - .L_1769)
.L_1769:
        /*003c*/ 	.word	0x00000000
        /*0040*/ 	.short	0x0002
        /*0042*/ 	.short	0x0010
        /*0044*/ 	.byte	0x00, 0xf5, 0x21, 0x00


	//----- nvinfo : EIATTR_KPARAM_INFO
	.align		4
.L_1770:
        /*0048*/ 	.byte	0x04, 0x17
        /*004a*/ 	.short	(.L_1772 - .L_1771)
.L_1771:
        /*004c*/ 	.word	0x00000000
        /*0050*/ 	.short	0x0001
        /*0052*/ 	.short	0x0008
        /*0054*/ 	.byte	0x00, 0xf5, 0x21, 0x00


	//----- nvinfo : EIATTR_KPARAM_INFO
	.align		4
.L_1772:
        /*0058*/ 	.byte	0x04, 0x17
        /*005a*/ 	.short	(.L_1774 - .L_1773)
.L_1773:
        /*005c*/ 	.word	0x00000000
        /*0060*/ 	.short	0x0000
        /*0062*/ 	.short	0x0000
        /*0064*/ 	.byte	0x00, 0xf5, 0x21, 0x00


	//----- nvinfo : EIATTR_SPARSE_MMA_MASK
	.align		4
.L_1774:
        /*0068*/ 	.byte	0x03, 0x50
        /*006a*/ 	.short	0x0000


	//----- nvinfo : EIATTR_MAXREG_COUNT
	.align		4
        /*006c*/ 	.byte	0x03, 0x1b
        /*006e*/ 	.short	0x00ff


	//----- nvinfo : EIATTR_NUM_BARRIERS
	.align		4
        /*0070*/ 	.byte	0x02, 0x4c
        /*0072*/ 	.byte	0x01
	.zero		1


	//----- nvinfo : EIATTR_MERCURY_ISA_VERSION
	.align		4
        /*0074*/ 	.byte	0x03, 0x5f
        /*0076*/ 	.short	0x0101


	//----- nvinfo : EIATTR_COOP_GROUP_MASK_REGIDS
	.align		4
        /*0078*/ 	.byte	0x04, 0x29
        /*007a*/ 	.short	(.L_1776 - .L_1775)


	//   ....[0]....
.L_1775:
        /*007c*/ 	.word	0xffffffff


	//   ....[1]....
        /*0080*/ 	.word	0xffffffff


	//   ....[2]....
        /*0084*/ 	.word	0xffffffff


	//   ....[3]....
        /*0088*/ 	.word	0xffffffff


	//   ....[4]....
        /*008c*/ 	.word	0xffffffff


	//   ....[5]....
        /*0090*/ 	.word	0xffffffff


	//   ....[6]....
        /*0094*/ 	.word	0xffffffff


	//   ....[7]....
        /*0098*/ 	.word	0xffffffff


	//   ....[8]....
        /*009c*/ 	.word	0xffffffff


	//   ....[9]....
        /*00a0*/ 	.word	0xffffffff


	//----- nvinfo : EIATTR_COOP_GROUP_INSTR_OFFSETS
	.align		4
.L_1776:
        /*00a4*/ 	.byte	0x04, 0x28
        /*00a6*/ 	.short	(.L_1778 - .L_1777)


	//   ....[0]....
.L_1777:
        /*00a8*/ 	.word	0x00000160


	//   ....[1]....
        /*00ac*/ 	.word	0x000001e0


	//   ....[2]....
        /*00b0*/ 	.word	0x00000250


	//   ....[3]....
        /*00b4*/ 	.word	0x00000290


	//   ....[4]....
        /*00b8*/ 	.word	0x000002e0


	//   ....[5]....
        /*00bc*/ 	.word	0x00000370


	//   ....[6]....
        /*00c0*/ 	.word	0x00000390


	//   ....[7]....
        /*00c4*/ 	.word	0x000003b0


	//   ....[8]....
        /*00c8*/ 	.word	0x000003d0


	//   ....[9]....
        /*00cc*/ 	.word	0x000003f0


	//----- nvinfo : EIATTR_VRC_CTA_INIT_COUNT
	.align		4
.L_1778:
        /*00d0*/ 	.byte	0x02, 0x4a
	.zero		1
	.zero		1


	//----- nvinfo : EIATTR_EXIT_INSTR_OFFSETS
	.align		4
        /*00d4*/ 	.byte	0x04, 0x1c
        /*00d6*/ 	.short	(.L_1780 - .L_1779)


	//   ....[0]....
.L_1779:
        /*00d8*/ 	.word	0x000004d0


	//   ....[1]....
        /*00dc*/ 	.word	0x000006a0


	//----- nvinfo : EIATTR_CRS_STACK_SIZE
	.align		4
.L_1780:
        /*00e0*/ 	.byte	0x04, 0x1e
        /*00e2*/ 	.short	(.L_1782 - .L_1781)
.L_1781:
        /*00e4*/ 	.word	0x00000000


	//----- nvinfo : EIATTR_CBANK_PARAM_SIZE
	.align		4
.L_1782:
        /*00e8*/ 	.byte	0x03, 0x19
        /*00ea*/ 	.short	0x0024


	//----- nvinfo : EIATTR_PARAM_CBANK
	.align		4
        /*00ec*/ 	.byte	0x04, 0x0a
        /*00ee*/ 	.short	(.L_1784 - .L_1783)
	.align		4
.L_1783:
        /*00f0*/ 	.word	index@(.nv.constant0._ZN17fastertransformer18generalT5LayerNormI6__halfEEvPKT_S4_PS2_fii)
        /*00f4*/ 	.short	0x0380
        /*00f6*/ 	.short	0x0024


	//----- nvinfo : EIATTR_SW_WAR
	.align		4
.L_1784:
        /*00f8*/ 	.byte	0x04, 0x36
        /*00fa*/ 	.short	(.L_1786 - .L_1785)
.L_1785:
        /*00fc*/ 	.word	0x00000008
.L_1786:


//--------------------- .nv.info._ZN17fastertransformer18generalT5LayerNormIfEEvPKT_S3_PS1_fii --------------------------
	.section	.nv.info._ZN17fastertransformer18generalT5LayerNormIfEEvPKT_S3_PS1_fii,"",@"SHT_CUDA_INFO"
	.sectionflags	@""
	.align	4


	//----- nvinfo : EIATTR_CUDA_API_VERSION
	.align		4
        /*0000*/ 	.byte	0x04, 0x37
        /*0002*/ 	.short	(.L_1788 - .L_1787)
.L_1787:
        /*0004*/ 	.word	0x00000082


	//----- nvinfo : EIATTR_KPARAM_INFO
	.align		4
.L_1788:
        /*0008*/ 	.byte	0x04, 0x17
        /*000a*/ 	.short	(.L_1790 - .L_1789)
.L_1789:
        /*000c*/ 	.word	0x00000000
        /*0010*/ 	.short	0x0005
        /*0012*/ 	.short	0x0020
        /*0014*/ 	.byte	0x00, 0xf0, 0x11, 0x00


	//----- nvinfo : EIATTR_KPARAM_INFO
	.align		4
.L_1790:
        /*0018*/ 	.byte	0x04, 0x17
        /*001a*/ 	.short	(.L_1792 - .L_1791)
.L_1791:
        /*001c*/ 	.word	0x00000000
        /*0020*/ 	.short	0x0004
        /*0022*/ 	.short	0x001c
        /*0024*/ 	.byte	0x00, 0xf0, 0x11, 0x00


	//----- nvinfo : EIATTR_KPARAM_INFO
	.align		4
.L_1792:
        /*0028*/ 	.byte	0x04, 0x17
        /*002a*/ 	.short	(.L_1794 - .L_1793)
.L_1793:
        /*002c*/ 	.word	0x00000000
        /*0030*/ 	.short	0x0003
        /*0032*/ 	.short	0x0018
        /*0034*/ 	.byte	0x00, 0xf0, 0x11, 0x00


	//----- nvinfo : EIATTR_KPARAM_INFO
	.align		4
.L_1794:
        /*0038*/ 	.byte	0x04, 0x17
        /*003a*/ 	.short	(.L_1796 - .L_1795)
.L_1795:
        /*003c*/ 	.word	0x00000000
        /*0040*/ 	.short	0x0002
        /*0042*/ 	.short	0x0010
        /*0044*/ 	.byte	0x00, 0xf5, 0x21, 0x00


	//----- nvinfo : EIATTR_KPARAM_INFO
	.align		4
.L_1796:
        /*0048*/ 	.byte	0x04, 0x17
        /*004a*/ 	.short	(.L_1798 - .L_1797)
.L_1797:
        /*004c*/ 	.word	0x00000000
        /*0050*/ 	.short	0x0001
        /*0052*/ 	.short	0x0008
        /*0054*/ 	.byte	0x00, 0xf5, 0x21, 0x00


	//----- nvinfo : EIATTR_KPARAM_INFO
	.align		4
.L_1798:
        /*0058*/ 	.byte	0x04, 0x17
        /*005a*/ 	.short	(.L_1800 - .L_1799)
.L_1799:
        /*005c*/ 	.word	0x00000000
        /*0060*/ 	.short	0x0000
        /*0062*/ 	.short	0x0000
        /*0064*/ 	.byte	0x00, 0xf5, 0x21, 0x00


	//----- nvinfo : EIATTR_SPARSE_MMA_MASK
	.align		4
.L_1800:
        /*0068*/ 	.byte	0x03, 0x50
        /*006a*/ 	.short	0x0000


	//----- nvinfo : EIATTR_MAXREG_COUNT
	.align		4
        /*006c*/ 	.byte	0x03, 0x1b
        /*006e*/ 	.short	0x00ff


	//----- nvinfo : EIATTR_NUM_BARRIERS
	.align		4
        /*0070*/ 	.byte	0x02, 0x4c
        /*0072*/ 	.byte	0x01
	.zero		1


	//----- nvinfo : EIATTR_MERCURY_ISA_VERSION
	.align		4
        /*0074*/ 	.byte	0x03, 0x5f
        /*0076*/ 	.short	0x0101


	//----- nvinfo : EIATTR_COOP_GROUP_MASK_REGIDS
	.align		4
        /*0078*/ 	.byte	0x04, 0x29
        /*007a*/ 	.short	(.L_1802 - .L_1801)


	//   ....[0]....
.L_1801:
        /*007c*/ 	.word	0xffffffff


	//   ....[1]....
        /*0080*/ 	.word	0xffffffff


	//   ....[2]....
        /*0084*/ 	.word	0xffffffff


	//   ....[3]....
        /*0088*/ 	.word	0xffffffff


	//   ....[4]....
        /*008c*/ 	.word	0xffffffff


	//   ....[5]....
        /*0090*/ 	.word	0xffffffff


	//   ....[6]....
        /*0094*/ 	.word	0xffffffff


	//   ....[7]....
        /*0098*/ 	.word	0xffffffff


	//   ....[8]....
        /*009c*/ 	.word	0xffffffff


	//   ....[9]....
        /*00a0*/ 	.word	0xffffffff


	//----- nvinfo : EIATTR_COOP_GROUP_INSTR_OFFSETS
	.align		4
.L_1802:
        /*00a4*/ 	.byte	0x04, 0x28
        /*00a6*/ 	.short	(.L_1804 - .L_1803)


	//   ....[0]....
.L_1803:
        /*00a8*/ 	.word	0x00000150


	//   ....[1]....
        /*00ac*/ 	.word	0x000001d0


	//   ....[2]....
        /*00b0*/ 	.word	0x00000240


	//   ....[3]....
        /*00b4*/ 	.word	0x00000280


	//   ....[4]....
        /*00b8*/ 	.word	0x000002d0


	//   ....[5]....
        /*00bc*/ 	.word	0x00000360


	//   ....[6]....
        /*00c0*/ 	.word	0x00000380


	//   ....[7]....
        /*00c4*/ 	.word	0x000003a0


	//   ....[8]....
        /*00c8*/ 	.word	0x000003c0


	//   ....[9]....
        /*00cc*/ 	.word	0x000003e0


	//----- nvinfo : EIATTR_VRC_CTA_INIT_COUNT
	.align		4
.L_1804:
        /*00d0*/ 	.byte	0x02, 0x4a
	.zero		1
	.zero		1


	//----- nvinfo : EIATTR_EXIT_INSTR_OFFSETS
	.align		4
        /*00d4*/ 	.byte	0x04, 0x1c
        /*00d6*/ 	.short	(.L_1806 - .L_1805)


	//   ....[0]....
.L_1805:
        /*00d8*/ 	.word	0x000004c0


	//   ....[1]....
        /*00dc*/ 	.word	0x00000610


	//----- nvinfo : EIATTR_CRS_STACK_SIZE
	.align		4
.L_1806:
        /*00e0*/ 	.byte	0x04, 0x1e
        /*00e2*/ 	.short	(.L_1808 - .L_1807)
.L_1807:
        /*00e4*/ 	.word	0x00000000


	//----- nvinfo : EIATTR_CBANK_PARAM_SIZE
	.align		4
.L_1808:
        /*00e8*/ 	.byte	0x03, 0x19
        /*00ea*/ 	.short	0x0024


	//----- nvinfo : EIATTR_PARAM_CBANK
	.align		4
        /*00ec*/ 	.byte	0x04, 0x0a
        /*00ee*/ 	.short	(.L_1810 - .L_1809)
	.align		4
.L_1809:
        /*00f0*/ 	.word	index@(.nv.constant0._ZN17fastertransformer18generalT5LayerNormIfEEvPKT_S3_PS1_fii)
        /*00f4*/ 	.short	0x0380
        /*00f6*/ 	.short	0x0024


	//----- nvinfo : EIATTR_SW_WAR
	.align		4
.L_1810:
        /*00f8*/ 	.byte	0x04, 0x36
        /*00fa*/ 	.short	(.L_1812 - .L_1811)
.L_1811:
        /*00fc*/ 	.word	0x00000008
.L_1812:


//--------------------- .nv.info._ZN17fastertransformer16generalLayerNormI6__halfLb0EEEvPKT_S4_S4_PS2_fiiPfS6_i --------------------------
	.section	.nv.info._ZN17fastertransformer16generalLayerNormI6__halfLb0EEEvPKT_S4_S4_PS2_fiiPfS6_i,"",@"SHT_CUDA_INFO"
	.sectionflags	@""
	.align	4


	//----- nvinfo : EIATTR_CUDA_API_VERSION
	.align		4
        /*0000*/ 	.byte	0x04, 0x37
        /*0002*/ 	.short	(.L_1814 - .L_1813)
.L_1813:
        /*0004*/ 	.word	0x00000082


	//----- nvinfo : EIATTR_KPARAM_INFO
	.align		4
.L_1814:
        /*0008*/ 	.byte	0x04, 0x17
        /*000a*/ 	.short	(.L_1816 - .L_1815)
.L_1815:
        /*000c*/ 	.word	0x00000000
        /*0010*/ 	.short	0x0009
        /*0012*/ 	.short	0x0040
        /*0014*/ 	.byte	0x00, 0xf0, 0x11, 0x00


	//----- nvinfo : EIATTR_KPARAM_INFO
	.align		4
.L_1816:
        /*0018*/ 	.byte	0x04, 0x17
        /*001a*/ 	.short	(.L_1818 - .L_1817)
.L_1817:
        /*001c*/ 	.word	0x00000000
        /*0020*/ 	.short	0x0008
        /*0022*/ 	.short	0x0038
        /*0024*/ 	.byte	0x00, 0xf5, 0x21, 0x00


	//----- nvinfo : EIATTR_KPARAM_INFO
	.align		4
.L_1818:
        /*0028*/ 	.byte	0x04, 0x17
        /*002a*/ 	.short	(.L_1820 - .L_1819)
.L_1819:
        /*002c*/ 	.word	0x00000000
        /*0030*/ 	.short	0x0007
        /*0032*/ 	.short	0x0030
        /*0034*/ 	.byte	0x00, 0xf5, 0x21, 0x00


	//----- nvinfo : EIATTR_KPARAM_INFO
	.align		4
.L_1820:
        /*0038*/ 	.byte	0x04, 0x17
        /*003a*/ 	.short	(.L_1822 - .L_1821)
.L_1821:
        /*003c*/ 	.word	0x00000000
        /*0040*/ 	.short	0x0006
        /*0042*/ 	.short	0x0028
        /*0044*/ 	.byte	0x00, 0xf0, 0x11, 0x00


	//----- nvinfo : EIATTR_KPARAM_INFO
	.align		4
.L_1822:
        /*0048*/ 	.byte	0x04, 0x17
        /*004a*/ 	.short	(.L_1824 - .L_1823)
.L_1823:
        /*004c*/ 	.word	0x00000000
        /*0050*/ 	.short	0x0005
        /*0052*/ 	.short	0x0024
        /*0054*/ 	.byte	0x00, 0xf0, 0x11, 0x00


	//----- nvinfo : EIATTR_KPARAM_INFO
	.align		4
.L_1824:
        /*0058*/ 	.byte	0x04, 0x17
        /*005a*/ 	.short	(.L_1826 - .L_1825)
.L_1825:
        /*005c*/ 	.word	0x00000000
        /*0060*/ 	.short	0x0004
        /*0062*/ 	.short	0x0020
        /*0064*/ 	.byte	0x00, 0xf0, 0x11, 0x00


	//----- nvinfo : EIATTR_KPARAM_INFO
	.align		4
.L_1826:
        /*0068*/ 	.byte	0x04, 0x17
        /*006a*/ 	.short	(.L_1828 - .L_1827)
.L_1827:
        /*006c*/ 	.word	0x00000000
        /*0070*/ 	.short	0x0003
        /*0072*/ 	.short	0x0018
        /*0074*/ 	.byte	0x00, 0xf5, 0x21, 0x00


	//----- nvinfo : EIATTR_KPARAM_INFO
	.align		4
.L_1828:
        /*0078*/ 	.byte	0x04, 0x17
        /*007a*/ 	.short	(.L_1830 - .L_1829)
.L_1829:
        /*007c*/ 	.word	0x00000000
        /*0080*/ 	.short	0x0002
        /*0082*/ 	.short	0x0010
        /*0084*/ 	.byte	0x00, 0xf5, 0x21, 0x00


	//----- nvinfo : EIATTR_KPARAM_INFO
	.align		4
.L_1830:
        /*0088*/ 	.byte	0x04, 0x17
        /*008a*/ 	.short	(.L_1832 - .L_1831)
.L_1831:
        /*008c*/ 	.word	0x00000000
        /*0090*/ 	.short	0x0001
        /*0092*/ 	.short	0x0008
        /*0094*/ 	.byte	0x00, 0xf5, 0x21, 0x00


	//----- nvinfo : EIATTR_KPARAM_INFO
	.align		4
.L_1832:
        /*0098*/ 	.byte	0x04, 0x17
        /*009a*/ 	.short	(.L_1834 - .L_1833)
.L_1833:
        /*009c*/ 	.word	0x00000000
        /*00a0*/ 	.short	0x0000
        /*00a2*/ 	.short	0x0000
        /*00a4*/ 	.byte	0x00, 0xf5, 0x21, 0x00


	//----- nvinfo : EIATTR_SPARSE_MMA_MASK
	.align		4
.L_1834:
        /*00a8*/ 	.byte	0x03, 0x50
        /*00aa*/ 	.short	0x0000


	//----- nvinfo : EIATTR_MAXREG_COUNT
	.align		4
        /*00ac*/ 	.byte	0x03, 0x1b
        /*00ae*/ 	.short	0x00ff


	//----- nvinfo : EIATTR_NUM_BARRIERS
	.align		4
        /*00b0*/ 	.byte	0x02, 0x4c
        /*00b2*/ 	.byte	0x01
	.zero		1


	//----- nvinfo : EIATTR_MERCURY_ISA_VERSION
	.align		4
        /*00b4*/ 	.byte	0x03, 0x5f
        /*00b6*/ 	.short	0x0101


	//----- nvinfo : EIATTR_COOP_GROUP_MASK_REGIDS
	.align		4
        /*00b8*/ 	.byte	0x04, 0x29
        /*00ba*/ 	.short	(.L_1836 - .L_1835)


	//   ....[0]....
.L_1835:
        /*00bc*/ 	.word	0xffffffff


	//   ....[1]....
        /*00c0*/ 	.word	0xffffffff


	//   ....[2]....
        /*00c4*/ 	.word	0xffffffff


	//   ....[3]....
        /*00c8*/ 	.word	0xffffffff


	//   ....[4]....
        /*00cc*/ 	.word	0xffffffff


	//   ....[5]....
        /*00d0*/ 	.word	0xffffffff


	//   ....[6]....
        /*00d4*/ 	.word	0xffffffff


	//   ....[7]....
        /*00d8*/ 	.word	0xffffffff


	//   ....[8]....
        /*00dc*/ 	.word	0xffffffff


	//   ....[9]....
        /*00e0*/ 	.word	0xffffffff


	//   ....[10]....
        /*00e4*/ 	.word	0xffffffff


	//   ....[11]....
        /*00e8*/ 	.word	0xffffffff


	//   ....[12]....
        /*00ec*/ 	.word	0xffffffff


	//   ....[13]....
        /*00f0*/ 	.word	0xffffffff


	//   ....[14]....
        /*00f4*/ 	.word	0xffffffff


	//   ....[15]....
        /*00f8*/ 	.word	0xffffffff


	//   ....[16]....
        /*00fc*/ 	.word	0xffffffff


	//   ....[17]....
        /*0100*/ 	.word	0xffffffff


	//   ....[18]....
        /*0104*/ 	.word	0xffffffff


	//   ....[19]....
        /*0108*/ 	.word	0xffffffff


	//----- nvinfo : EIATTR_COOP_GROUP_INSTR_OFFSETS
	.align		4
.L_1836:
        /*010c*/ 	.byte	0x04, 0x28
        /*010e*/ 	.short	(.L_1838 - .L_1837)


	//   ....[0]....
.L_1837:
        /*0110*/ 	.word	0x00000160


	//   ....[1]....
        /*0114*/ 	.word	0x000001c0


	//   ....[2]....
        /*0118*/ 	.word	0x00000200


	//   ....[3]....
        /*011c*/ 	.word	0x00000250


	//   ....[4]....
        /*0120*/ 	.word	0x000002b0


	//   ....[5]....
        /*0124*/ 	.word	0x00000350


	//   ....[6]....
        /*0128*/ 	.word	0x00000370


	//   ....[7]....
        /*012c*/ 	.word	0x00000390


	//   ....[8]....
        /*0130*/ 	.word	0x000003b0


	//   ....[9]....
        /*0134*/ 	.word	0x000003f0


	//   ....[10]....
        /*0138*/ 	.word	0x000005a0


	//   ....[11]....
        /*013c*/ 	.word	0x000005f0


	//   ....[12]....
        /*0140*/ 	.word	0x00000610


	//   ....[13]....
        /*0144*/ 	.word	0x00000630


	//   ....[14]....
        /*0148*/ 	.word	0x00000650


	//   ....[15]....
        /*014c*/ 	.word	0x000006e0


	//   ....[16]....
        /*0150*/ 	.word	0x00000710


	//   ....[17]....
        /*0154*/ 	.word	0x00000740


	//   ....[18]....
        /*0158*/ 	.word	0x00000760


	//   ....[19]....
        /*015c*/ 	.word	0x00000780


	//----- nvinfo : EIATTR_VRC_CTA_INIT_COUNT
	.align		4
.L_1838:
        /*0160*/ 	.byte	0x02, 0x4a
	.zero		1
	.zero		1


	//----- nvinfo : EIATTR_EXIT_INSTR_OFFSETS
	.align		4
        /*0164*/ 	.byte	0x04, 0x1c
        /*0166*/ 	.short	(.L_1840 - .L_1839)


	//   ....[0]....
.L_1839:
        /*0168*/ 	.word	0x000007e0


	//   ....[1]....
        /*016c*/ 	.word	0x00000ae0


	//----- nvinfo : EIATTR_CRS_STACK_SIZE
	.align		4
.L_1840:
        /*0170*/ 	.byte	0x04, 0x1e
        /*0172*/ 	.short	(.L_1842 - .L_1841)
.L_1841:
        /*0174*/ 	.word	0x00000000


	//----- nvinfo : EIATTR_CBANK_PARAM_SIZE
	.align		4
.L_1842:
        /*0178*/ 	.byte	0x03, 0x19
        /*017a*/ 	.short	0x0044


	//----- nvinfo : EIATTR_PARAM_CBANK
	.align		4
        /*017c*/ 	.byte	0x04, 0x0a
        /*017e*/ 	.short	(.L_1844 - .L_1843)
	.align		4
.L_1843:
        /*0180*/ 	.word	index@(.nv.constant0._ZN17fastertransformer16generalLayerNormI6__halfLb0EEEvPKT_S4_S4_PS2_fiiPfS6_i)
        /*0184*/ 	.short	0x0380
        /*0186*/ 	.short	0x0044


	//----- nvinfo : EIATTR_SW_WAR
	.align		4
.L_1844:
        /*0188*/ 	.byte	0x04, 0x36
        /*018a*/ 	.short	(.L_1846 - .L_1845)
.L_1845:
        /*018c*/ 	.word	0x00000008
.L_1846:


//--------------------- .nv.info._ZN17fastertransformer16generalLayerNormI6__halfLb1EEEvPKT_S4_S4_PS2_fiiPfS6_i --------------------------
	.section	.nv.info._ZN17fastertransformer16generalLayerNormI6__halfLb1EEEvPKT_S4_S4_PS2_fiiPfS6_i,"",@"SHT_CUDA_INFO"
	.sectionflags	@""
	.align	4


	//----- nvinfo : EIATTR_CUDA_API_VERSION
	.align		4
        /*0000*/ 	.byte	0x04, 0x37
        /*0002*/ 	.short	(.L_1848 - .L_1847)
.L_1847:
        /*0004*/ 	.word	0x00000082


	//----- nvinfo : EIATTR_KPARAM_INFO
	.align		4
.L_1848:
        /*0008*/ 	.byte	0x04, 0x17
        /*000a*/ 	.short	(.L_1850 - .L_1849)
.L_1849:
        /*000c*/ 	.word	0x00000000
        /*0010*/ 	.short	0x0009
        /*0012*/ 	.short	0x0040
        /*0014*/ 	.byte	0x00, 0xf0, 0x11, 0x00


	//----- nvinfo : EIATTR_KPARAM_INFO
	.align		4
.L_1850:
        /*0018*/ 	.byte	0x04, 0x17
        /*001a*/ 	.short	(.L_1852 - .L_1851)
.L_1851:
        /*001c*/ 	.word	0x00000000
        /*0020*/ 	.short	0x0008
        /*0022*/ 	.short	0x0038
        /*0024*/ 	.byte	0x00, 0xf5, 0x21, 0x00


	//----- nvinfo : EIATTR_KPARAM_INFO
	.align		4
.L_1852:
        /*0028*/ 	.byte	0x04, 0x17
        /*002a*/ 	.short	(.L_1854 - .L_1853)
.L_1853:
        /*002c*/ 	.word	0x00000000
        /*0030*/ 	.short	0x0007
        /*0032*/ 	.short	0x0030
        /*0034*/ 	.byte	0x00, 0xf5, 0x21, 0x00


	//----- nvinfo : EIATTR_KPARAM_INFO
	.align		4
.L_1854:
        /*0038*/ 	.byte	0x04, 0x17
        /*003a*/ 	.short	(.L_1856 - .L_1855)
.L_1855:
        /*003c*/ 	.word	0x00000000
        /*0040*/ 	.short	0x0006
        /*0042*/ 	.short	0x0028
        /*0044*/ 	.byte	0x00, 0xf0, 0x11, 0x00


	//----- nvinfo : EIATTR_KPARAM_INFO
	.align		4
.L_1856:
        /*0048*/ 	.byte	0x04, 0x17
        /*004a*/ 	.short	(.L_1858 - .L_1857)
.L_1857:
        /*004c*/ 	.word	0x00000000
        /*0050*/ 	.short	0x0005
        /*0052*/ 	.short	0x0024
        /*0054*/ 	.byte	0x00, 0xf0, 0x11, 0x00


	//----- nvinfo : EIATTR_KPARAM_INFO
	.align		4
.L_1858:
        /*0058*/ 	.byte	0x04, 0x17
        /*005a*/ 	.short	(.L_1860 - .L_1859)
.L_1859:
        /*005c*/ 	.word	0x00000000
        /*0060*/ 	.short	0x0004
        /*0062*/ 	.short	0x0020
        /*0064*/ 	.byte	0x00, 0xf0, 0x11, 0x00


	//----- nvinfo : EIATTR_KPARAM_INFO
	.align		4
.L_1860:
        /*0068*/ 	.byte	0x04, 0x17
        /*006a*/ 	.short	(.L_1862 - .L_1861)
.L_1861:
        /*006c*/ 	.word	0x00000000
        /*0070*/ 	.short	0x0003
        /*0072*/ 	.short	0x0018
        /*0074*/ 	.byte	0x00, 0xf5, 0x21, 0x00


	//----- nvinfo : EIATTR_KPARAM_INFO
	.align		4
.L_1862:
        /*0078*/ 	.byte	0x04, 0x17
        /*007a*/ 	.short	(.L_1864 - .L_1863)
.L_1863:
        /*007c*/ 	.word	0x00000000
        /*0080*/ 	.short	0x0002
        /*0082*/ 	.short	0x0010
        /*0084*/ 	.byte	0x00, 0xf5, 0x21, 0x00


	//----- nvinfo : EIATTR_KPARAM_INFO
	.align		4
.L_1864:
        /*0088*/ 	.byte	0x04, 0x17
        /*008a*/ 	.short	(.L_1866 - .L_1865)
.L_1865:
        /*008c*/ 	.word	0x00000000
        /*0090*/ 	.short	0x0001
        /*0092*/ 	.short	0x0008
        /*0094*/ 	.byte	0x00, 0xf5, 0x21, 0x00


	//----- nvinfo : EIATTR_KPARAM_INFO
	.align		4
.L_1866:
        /*0098*/ 	.byte	0x04, 0x17
        /*009a*/ 	.short	(.L_1868 - .L_1867)
.L_1867:
        /*009c*/ 	.word	0x00000000
        /*00a0*/ 	.short	0x0000
        /*00a2*/ 	.short	0x0000
        /*00a4*/ 	.byte	0x00, 0xf5, 0x21, 0x00


	//----- nvinfo : EIATTR_SPARSE_MMA_MASK
	.align		4
.L_1868:
        /*00a8*/ 	.byte	0x03, 0x50
        /*00aa*/ 	.short	0x0000


	//----- nvinfo : EIATTR_MAXREG_COUNT
	.align		4
        /*00ac*/ 	.byte	0x03, 0x1b
        /*00ae*/ 	.short	0x00ff


	//----- nvinfo : EIATTR_NUM_BARRIERS
	.align		4
        /*00b0*/ 	.byte	0x02, 0x4c
        /*00b2*/ 	.byte	0x01
	.zero		1


	//----- nvinfo : EIATTR_MERCURY_ISA_VERSION
	.align		4
        /*00b4*/ 	.byte	0x03, 0x5f
        /*00b6*/ 	.short	0x0101


	//----- nvinfo : EIATTR_COOP_GROUP_MASK_REGIDS
	.align		4
        /*00b8*/ 	.byte	0x04, 0x29
        /*00ba*/ 	.short	(.L_1870 - .L_1869)


	//   ....[0]....
.L_1869:
        /*00bc*/ 	.word	0xffffffff


	//   ....[1]....
        /*00c0*/ 	.word	0xffffffff


	//   ....[2]....
        /*00c4*/ 	.word	0xffffffff


	//   ....[3]....
        /*00c8*/ 	.word	0xffffffff


	//   ....[4]....
        /*00cc*/ 	.word	0xffffffff


	//   ....[5]....
        /*00d0*/ 	.word	0xffffffff


	//   ....[6]....
        /*00d4*/ 	.word	0xffffffff


	//   ....[7]....
        /*00d8*/ 	.word	0xffffffff


	//   ....[8]....
        /*00dc*/ 	.word	0xffffffff


	//   ....[9]....
        /*00e0*/ 	.word	0xffffffff


	//   ....[10]....
        /*00e4*/ 	.word	0xffffffff


	//   ....[11]....
        /*00e8*/ 	.word	0xffffffff


	//   ....[12]....
        /*00ec*/ 	.word	0xffffffff


	//   ....[13]....
        /*00f0*/ 	.word	0xffffffff


	//   ....[14]....
        /*00f4*/ 	.word	0xffffffff


	//   ....[15]....
        /*00f8*/ 	.word	0xffffffff


	//   ....[16]....
        /*00fc*/ 	.word	0xffffffff


	//   ....[17]....
        /*0100*/ 	.word	0xffffffff


	//   ....[18]....
        /*0104*/ 	.word	0xffffffff


	//   ....[19]....
        /*0108*/ 	.word	0xffffffff


	//   ....[20]....
        /*010c*/ 	.word	0xffffffff


	//   ....[21]....
        /*0110*/ 	.word	0xffffffff


	//   ....[22]....
        /*0114*/ 	.word	0xffffffff


	//   ....[23]....
        /*0118*/ 	.word	0xffffffff


	//   ....[24]....
        /*011c*/ 	.word	0xffffffff


	//   ....[25]....
        /*0120*/ 	.word	0xffffffff


	//   ....[26]....
        /*0124*/ 	.word	0xffffffff


	//   ....[27]....
        /*0128*/ 	.word	0xffffffff


	//   ....[28]....
        /*012c*/ 	.word	0xffffffff


	//   ....[29]....
        /*0130*/ 	.word	0xffffffff


	//----- nvinfo : EIATTR_COOP_GROUP_INSTR_OFFSETS
	.align		4
.L_1870:
        /*0134*/ 	.byte	0x04, 0x28
        /*0136*/ 	.short	(.L_1872 - .L_1871)


	//   ....[0]....
.L_1871:
        /*0138*/ 	.word	0x00000160


	//   ....[1]....
        /*013c*/ 	.word	0x00000230


	//   ....[2]....
        /*0140*/ 	.word	0x00000270


	//   ....[3]....
        /*0144*/ 	.word	0x000002b0


	//   ....[4]....
        /*0148*/ 	.word	0x000002f0


	//   ....[5]....
        /*014c*/ 	.word	0x00000350


	//   ....[6]....
        /*0150*/ 	.word	0x00000380


	//   ....[7]....
        /*0154*/ 	.word	0x000003a0


	//   ....[8]....
        /*0158*/ 	.word	0x000003c0


	//   ....[9]....
        /*015c*/ 	.word	0x000003e0


	//   ....[10]....
        /*0160*/ 	.word	0x00000540


	//   ....[11]....
        /*0164*/ 	.word	0x000005b0


	//   ....[12]....
        /*0168*/ 	.word	0x000005d0


	//   ....[13]....
        /*016c*/ 	.word	0x000005f0


	//   ....[14]....
        /*0170*/ 	.word	0x00000610


	//   ....[15]....
        /*0174*/ 	.word	0x00000690


	//   ....[16]....
        /*0178*/ 	.word	0x000006b0


	//   ....[17]....
        /*017c*/ 	.word	0x000006d0


	//   ....[18]....
        /*0180*/ 	.word	0x00000700


	//   ....[19]....
        /*0184*/ 	.word	0x00000720


	//   ....[20]....
        /*0188*/ 	.word	0x00000be0


	//   ....[21]....
        /*018c*/ 	.word	0x00000c70


	//   ....[22]....
        /*0190*/ 	.word	0x00000ca0


	//   ....[23]....
        /*0194*/ 	.word	0x00000cc0


	//   ....[24]....
        /*0198*/ 	.word	0x00000ce0


	//   ....[25]....
        /*019c*/ 	.word	0x00000d40


	//   ....[26]....
        /*01a0*/ 	.word	0x00000d60


	//   ....[27]....
        /*01a4*/ 	.word	0x00000d80


	//   ....[28]....
        /*01a8*/ 	.word	0x00000da0


	//   ....[29]....
        /*01ac*/ 	.word	0x00000dc0


	//----- nvinfo : EIATTR_VRC_CTA_INIT_COUNT
	.align		4
.L_1872:
        /*01b0*/ 	.byte	0x02, 0x4a
	.zero		1
	.zero		1


	//----- nvinfo : EIATTR_EXIT_INSTR_OFFSETS
	.align		4
        /*01b4*/ 	.byte	0x04, 0x1c
        /*01b6*/ 	.short	(.L_1874 - .L_1873)


	//   ....[0]....
.L_1873:
        /*01b8*/ 	.word	0x000010a0


	//   ....[1]....
        /*01bc*/ 	.word	0x00001130


	//----- nvinfo : EIATTR_CRS_STACK_SIZE
	.align		4
.L_1874:
        /*01c0*/ 	.byte	0x04, 0x1e
        /*01c2*/ 	.short	(.L_1876 - .L_1875)
.L_1875:
        /*01c4*/ 	.word	0x00000000


	//----- nvinfo : EIATTR_CBANK_PARAM_SIZE
	.align		4
.L_1876:
        /*01c8*/ 	.byte	0x03, 0x19
        /*01ca*/ 	.short	0x0044


	//----- nvinfo : EIATTR_PARAM_CBANK
	.align		4
        /*01cc*/ 	.byte	0x04, 0x0a
        /*01ce*/ 	.short	(.L_1878 - .L_1877)
	.align		4
.L_1877:
        /*01d0*/ 	.word	index@(.nv.constant0._ZN17fastertransformer16generalLayerNormI6__halfLb1EEEvPKT_S4_S4_PS2_fiiPfS6_i)
        /*01d4*/ 	.short	0x0380
        /*01d6*/ 	.short	0x0044


	//----- nvinfo : EIATTR_SW_WAR
	.align		4
.L_1878:
        /*01d8*/ 	.byte	0x04, 0x36
        /*01da*/ 	.short	(.L_1880 - .L_1879)
.L_1879:
        /*01dc*/ 	.word	0x00000008
.L_1880:


//--------------------- .nv.info._ZN17fastertransformer16generalLayerNormIfLb0EEEvPKT_S3_S3_PS1_fiiPfS5_i --------------------------
	.section	.nv.info._ZN17fastertransformer16generalLayerNormIfLb0EEEvPKT_S3_S3_PS1_fiiPfS5_i,"",@"SHT_CUDA_INFO"
	.sectionflags	@""
	.align	4


	//----- nvinfo : EIATTR_CUDA_API_VERSION
	.align		4
        /*0000*/ 	.byte	0x04, 0x37
        /*0002*/ 	.short	(.L_1882 - .L_1881)
.L_1881:
        /*0004*/ 	.word	0x00000082


	//----- nvinfo : EIATTR_KPARAM_INFO
	.align		4
.L_1882:
        /*0008*/ 	.byte	0x04, 0x17
        /*000a*/ 	.short	(.L_1884 - .L_1883)
.L_1883:
        /*000c*/ 	.word	0x00000000
        /*0010*/ 	.short	0x0009
        /*0012*/ 	.short	0x0040
        /*0014*/ 	.byte	0x00, 0xf0, 0x11, 0x00


	//----- nvinfo : EIATTR_KPARAM_INFO
	.align		4
.L_1884:
        /*0018*/ 	.byte	0x04, 0x17
        /*001a*/ 	.short	(.L_1886 - .L_1885)
.L_1885:
        /*001c*/ 	.word	0x00000000
        /*0020*/ 	.short	0x0008
        /*0022*/ 	.short	0x0038
        /*0024*/ 	.byte	0x00, 0xf5, 0x21, 0x00


	//----- nvinfo : EIATTR_KPARAM_INFO
	.align		4
.L_1886:
        /*0028*/ 	.byte	0x04, 0x17
        /*002a*/ 	.short	(.L_1888 - .L_1887)
.L_1887:
        /*002c*/ 	.word	0x00000000
        /*0030*/ 	.short	0x0007
        /*0032*/ 	.short	0x0030
        /*0034*/ 	.byte	0x00, 0xf5, 0x21, 0x00


	//----- nvinfo : EIATTR_KPARAM_INFO
	.align		4
.L_1888:
        /*0038*/ 	.byte	0x04, 0x17
        /*003a*/ 	.short	(.L_1890 - .L_1889)
.L_1889:
        /*003c*/ 	.word	0x00000000
        /*0040*/ 	.short	0x0006
        /*0042*/ 	.short	0x0028
        /*0044*/ 	.byte	0x00, 0xf0, 0x11, 0x00


	//----- nvinfo : EIATTR_KPARAM_INFO
	.align		4
.L_1890:
        /*0048*/ 	.byte	0x04, 0x17
        /*004a*/ 	.short	(.L_1892 - .L_1891)
.L_1891:
        /*004c*/ 	.word	0x00000000
        /*0050*/ 	.short	0x0005
        /*0052*/ 	.short	0x0024
        /*0054*/ 	.byte	0x00, 0xf0, 0x11, 0x00


	//----- nvinfo : EIATTR_KPARAM_INFO
	.align		4
.L_1892:
        /*0058*/ 	.byte	0x04, 0x17
        /*005a*/ 	.short	(.L_1894 - .L_1893)
.L_1893:
        /*005c*/ 	.word	0x00000000
        /*0060*/ 	.short	0x0004
        /*0062*/ 	.short	0x0020
        /*0064*/ 	.byte	0x00, 0xf0, 0x11, 0x00


	//----- nvinfo : EIATTR_KPARAM_INFO
	.align		4
.L_1894:
        /*0068*/ 	.byte	0x04, 0x17
        /*006a*/ 	.short	(.L_1896 - .L_1895)
.L_1895:
        /*006c*/ 	.word	0x00000000
        /*0070*/ 	.short	0x0003
        /*0072*/ 	.short	0x0018
        /*0074*/ 	.byte	0x00, 0xf5, 0x21, 0x00


	//----- nvinfo : EIATTR_KPARAM_INFO
	.align		4
.L_1896:
        /*0078*/ 	.byte	0x04, 0x17
        /*007a*/ 	.short	(.L_1898 - .L_1897)
.L_1897:
        /*007c*/ 	.word	0x00000000
        /*0080*/ 	.short	0x0002
        /*0082*/ 	.short	0x0010
        /*0084*/ 	.byte	0x00, 0xf5, 0x21, 0x00


	//----- nvinfo : EIATTR_KPARAM_INFO
	.align		4
.L_1898:
        /*0088*/ 	.byte	0x04, 0x17
        /*008a*/ 	.short	(.L_1900 - .L_1899)
.L_1899:
        /*008c*/ 	.word	0x00000000
        /*0090*/ 	.short	0x0001
        /*0092*/ 	.short	0x0008
        /*0094*/ 	.byte	0x00, 0xf5, 0x21, 0x00


	//----- nvinfo : EIATTR_KPARAM_INFO
	.align		4
.L_1900:
        /*0098*/ 	.byte	0x04, 0x17
        /*009a*/ 	.short	(.L_1902 - .L_1901)
.L_1901:
        /*009c*/ 	.word	0x00000000
        /*00a0*/ 	.short	0x0000
        /*00a2*/ 	.short	0x0000
        /*00a4*/ 	.byte	0x00, 0xf5, 0x21, 0x00


	//----- nvinfo : EIATTR_SPARSE_MMA_MASK
	.align		4
.L_1902:
        /*00a8*/ 	.byte	0x03, 0x50
        /*00aa*/ 	.short	0x0000


	//----- nvinfo : EIATTR_MAXREG_COUNT
	.align		4
        /*00ac*/ 	.byte	0x03, 0x1b
        /*00ae*/ 	.short	0x00ff


	//----- nvinfo : EIATTR_NUM_BARRIERS
	.align		4
        /*00b0*/ 	.byte	0x02, 0x4c
        /*00b2*/ 	.byte	0x01
	.zero		1


	//----- nvinfo : EIATTR_MERCURY_ISA_VERSION
	.align		4
        /*00b4*/ 	.byte	0x03, 0x5f
        /*00b6*/ 	.short	0x0101


	//----- nvinfo : EIATTR_COOP_GROUP_MASK_REGIDS
	.align		4
        /*00b8*/ 	.byte	0x04, 0x29
        /*00ba*/ 	.short	(.L_1904 - .L_1903)


	//   ....[0]....
.L_1903:
        /*00bc*/ 	.word	0xffffffff


	//   ....[1]....
        /*00c0*/ 	.word	0xffffffff


	//   ....[2]....
        /*00c4*/ 	.word	0xffffffff


	//   ....[3]....
        /*00c8*/ 	.word	0xffffffff


	//   ....[4]....
        /*00cc*/ 	.word	0xffffffff


	//   ....[5]....
        /*00d0*/ 	.word	0xffffffff


	//   ....[6]....
        /*00d4*/ 	.word	0xffffffff


	//   ....[7]....
        /*00d8*/ 	.word	0xffffffff


	//   ....[8]....
        /*00dc*/ 	.word	0xffffffff


	//   ....[9]....
        /*00e0*/ 	.word	0xffffffff


	//   ....[10]....
        /*00e4*/ 	.word	0xffffffff


	//   ....[11]....
        /*00e8*/ 	.word	0xffffffff


	//   ....[12]....
        /*00ec*/ 	.word	0xffffffff


	//   ....[13]....
        /*00f0*/ 	.word	0xffffffff


	//   ....[14]....
        /*00f4*/ 	.word	0xffffffff


	//   ....[15]....
        /*00f8*/ 	.word	0xffffffff


	//   ....[16]....
        /*00fc*/ 	.word	0xffffffff


	//   ....[17]....
        /*0100*/ 	.word	0xffffffff


	//   ....[18]....
        /*0104*/ 	.word	0xffffffff


	//   ....[19]....
        /*0108*/ 	.word	0xffffffff


	//----- nvinfo : EIATTR_COOP_GROUP_INSTR_OFFSETS
	.align		4
.L_1904:
        /*010c*/ 	.byte	0x04, 0x28
        /*010e*/ 	.short	(.L_1906 - .L_1905)


	//   ....[0]....
.L_1905:
        /*0110*/ 	.word	0x00000150


	//   ....[1]....
        /*0114*/ 	.word	0x000001b0


	//   ....[2]....
        /*0118*/ 	.word	0x000001f0


	//   ....[3]....
        /*011c*/ 	.word	0x00000240


	//   ....[4]....
        /*0120*/ 	.word	0x000002a0


	//   ....[5]....
        /*0124*/ 	.word	0x00000340


	//   ....[6]....
        /*0128*/ 	.word	0x00000360


	//   ....[7]....
        /*012c*/ 	.word	0x00000380


	//   ....[8]....
        /*0130*/ 	.word	0x000003a0


	//   ....[9]....
        /*0134*/ 	.word	0x000003e0


	//   ....[10]....
        /*0138*/ 	.word	0x00000580


	//   ....[11]....
        /*013c*/ 	.word	0x000005d0


	//   ....[12]....
        /*0140*/ 	.word	0x000005f0


	//   ....[13]....
        /*0144*/ 	.word	0x00000610


	//   ....[14]....
        /*0148*/ 	.word	0x00000630


	//   ....[15]....
        /*014c*/ 	.word	0x000006c0


	//   ....[16]....
        /*0150*/ 	.word	0x000006f0


	//   ....[17]....
        /*0154*/ 	.word	0x00000720


	//   ....[18]....
        /*0158*/ 	.word	0x00000740


	//   ....[19]....
        /*015c*/ 	.word	0x00000760


	//----- nvinfo : EIATTR_VRC_CTA_INIT_COUNT
	.align		4
.L_1906:
        /*0160*/ 	.byte	0x02, 0x4a
	.zero		1
	.zero		1


	//----- nvinfo : EIATTR_EXIT_INSTR_OFFSETS
	.align		4
        /*0164*/ 	.byte	0x04, 0x1c
        /*0166*/ 	.short	(.L_1908 - .L_1907)


	//   ....[0]....
.L_1907:
        /*0168*/ 	.word	0x000007c0


	//   ....[1]....
        /*016c*/ 	.word	0x00000a60


	//----- nvinfo : EIATTR_CRS_STACK_SIZE
	.align		4
.L_1908:
        /*0170*/ 	.byte	0x04, 0x1e
        /*0172*/ 	.short	(.L_1910 - .L_1909)
.L_1909:
        /*0174*/ 	.word	0x00000000


	//----- nvinfo : EIATTR_CBANK_PARAM_SIZE
	.align		4
.L_1910:
        /*0178*/ 	.byte	0x03, 0x19
        /*017a*/ 	.short	0x0044


	//----- nvinfo : EIATTR_PARAM_CBANK
	.align		4
        /*017c*/ 	.byte	0x04, 0x0a
        /*017e*/ 	.short	(.L_1912 - .L_1911)
	.align		4
.L_1911:
        /*0180*/ 	.word	index@(.nv.constant0._ZN17fastertransformer16generalLayerNormIfLb0EEEvPKT_S3_S3_PS1_fiiPfS5_i)
        /*0184*/ 	.short	0x0380
        /*0186*/ 	.short	0x0044


	//----- nvinfo : EIATTR_SW_WAR
	.align		4
.L_1912:
        /*0188*/ 	.byte	0x04, 0x36
        /*018a*/ 	.short	(.L_1914 - .L_1913)
.L_1913:
        /*018c*/ 	.word	0x00000008
.L_1914:


//--------------------- .nv.info._ZN17fastertransformer16generalLayerNormIfLb1EEEvPKT_S3_S3_PS1_fiiPfS5_i --------------------------
	.section	.nv.info._ZN17fastertransformer16generalLayerNormIfLb1EEEvPKT_S3_S3_PS1_fiiPfS5_i,"",@"SHT_CUDA_INFO"
	.sectionflags	@""
	.align	4


	//----- nvinfo : EIATTR_CUDA_API_VERSION
	.align		4
        /*0000*/ 	.byte	0x04, 0x37
        /*0002*/ 	.short	(.L_1916 - .L_1915)
.L_1915:
        /*0004*/ 	.word	0x00000082


	//----- nvinfo : EIATTR_KPARAM_INFO
	.align		4
.L_1916:
        /*0008*/ 	.byte	0x04, 0x17
        /*000a*/ 	.short	(.L_1918 - .L_1917)
.L_1917:
        /*000c*/ 	.word	0x00000000
        /*0010*/ 	.short	0x0009
        /*0012*/ 	.short	0x0040
        /*0014*/ 	.byte	0x00, 0xf0, 0x11, 0x00


	//----- nvinfo : EIATTR_KPARAM_INFO
	.align		4
.L_1918:
        /*0018*/ 	.byte	0x04, 0x17
        /*001a*/ 	.short	(.L_1920 - .L_1919)
.L_1919:
        /*001c*/ 	.word	0x00000000
        /*0020*/ 	.short	0x0008
        /*0022*/ 	.short	0x0038
        /*0024*/ 	.byte	0x00, 0xf5, 0x21, 0x00


	//----- nvinfo : EIATTR_KPARAM_INFO
	.align		4
.L_1920:
        /*0028*/ 	.byte	0x04, 0x17
        /*002a*/ 	.short	(.L_1922 - .L_1921)
.L_1921:
        /*002c*/ 	.word	0x00000000
        /*0030*/ 	.short	0x0007
        /*0032*/ 	.short	0x0030
        /*0034*/ 	.byte	0x00, 0xf5, 0x21, 0x00


	//----- nvinfo : EIATTR_KPARAM_INFO
	.align		4
.L_1922:
        /*0038*/ 	.byte	0x04, 0x17
        /*003a*/ 	.short	(.L_1924 - .L_1923)
.L_1923:
        /*003c*/ 	.word	0x00000000
        /*0040*/ 	.short	0x0006
        /*0042*/ 	.short	0x0028
        /*0044*/ 	.byte	0x00, 0xf0, 0x11, 0x00


	//----- nvinfo : EIATTR_KPARAM_INFO
	.align		4
.L_1924:
        /*0048*/ 	.byte	0x04, 0x17
        /*004a*/ 	.short	(.L_1926 - .L_1925)
.L_1925:
        /*004c*/ 	.word	0x00000000
        /*0050*/ 	.short	0x0005
        /*0052*/ 	.short	0x0024
        /*0054*/ 	.byte	0x00, 0xf0, 0x11, 0x00


	//----- nvinfo : EIATTR_KPARAM_INFO
	.align		4
.L_1926:
        /*0058*/ 	.byte	0x04, 0x17
        /*005a*/ 	.short	(.L_1928 - .L_1927)
.L_1927:
        /*005c*/ 	.word	0x00000000
        /*0060*/ 	.short	0x0004
        /*0062*/ 	.short	0x0020
        /*0064*/ 	.byte	0x00, 0xf0, 0x11, 0x00


	//----- nvinfo : EIATTR_KPARAM_INFO
	.align		4
.L_1928:
        /*0068*/ 	.byte	0x04, 0x17
        /*006a*/ 	.short	(.L_1930 - .L_1929)
.L_1929:
        /*006c*/ 	.word	0x00000000
        /*0070*/ 	.short	0x0003
        /*0072*/ 	.short	0x0018
        /*0074*/ 	.byte	0x00, 0xf5, 0x21, 0x00


	//----- nvinfo : EIATTR_KPARAM_INFO
	.align		4
.L_1930:
        /*0078*/ 	.byte	0x04, 0x17
        /*007a*/ 	.short	(.L_1932 - .L_1931)
.L_1931:
        /*007c*/ 	.word	0x00000000
        /*0080*/ 	.short	0x0002
        /*0082*/ 	.short	0x0010
        /*0084*/ 	.byte	0x00, 0xf5, 0x21, 0x00


	//----- nvinfo : EIATTR_KPARAM_INFO
	.align		4
.L_1932:
        /*0088*/ 	.byte	0x04, 0x17
        /*008a*/ 	.short	(.L_1934 - .L_1933)
.L_1933:
        /*008c*/ 	.word	0x00000000
        /*0090*/ 	.short	0x0001
        /*0092*/ 	.short	0x0008
        /*0094*/ 	.byte	0x00, 0xf5, 0x21, 0x00


	//----- nvinfo : EIATTR_KPARAM_INFO
	.align		4
.L_1934:
        /*0098*/ 	.byte	0x04, 0x17
        /*009a*/ 	.short	(.L_1936 - .L_1935)
.L_1935:
        /*009c*/ 	.word	0x00000000
        /*00a0*/ 	.short	0x0000
        /*00a2*/ 	.short	0x0000
        /*00a4*/ 	.byte	0x00, 0xf5, 0x21, 0x00


	//----- nvinfo : EIATTR_SPARSE_MMA_MASK
	.align		4
.L_1936:
        /*00a8*/ 	.byte	0x03, 0x50
        /*00aa*/ 	.short	0x0000


	//----- nvinfo : EIATTR_MAXREG_COUNT
	.align		4
        /*00ac*/ 	.byte	0x03, 0x1b
        /*00ae*/ 	.short	0x00ff


	//----- nvinfo : EIATTR_NUM_BARRIERS
	.align		4
        /*00b0*/ 	.byte	0x02, 0x4c
        /*00b2*/ 	.byte	0x01
	.zero		1


	//----- nvinfo : EIATTR_MERCURY_ISA_VERSION
	.align		4
        /*00b4*/ 	.byte	0x03, 0x5f
        /*00b6*/ 	.short	0x0101


	//----- nvinfo : EIATTR_COOP_GROUP_MASK_REGIDS
	.align		4
        /*00b8*/ 	.byte	0x04, 0x29
        /*00ba*/ 	.short	(.L_1938 - .L_1937)


	//   ....[0]....
.L_1937:
        /*00bc*/ 	.word	0xffffffff


	//   ....[1]....
        /*00c0*/ 	.word	0xffffffff


	//   ....[2]....
        /*00c4*/ 	.word	0xffffffff


	//   ....[3]....
        /*00c8*/ 	.word	0xffffffff


	//   ....[4]....
        /*00cc*/ 	.word	0xffffffff


	//   ....[5]....
        /*00d0*/ 	.word	0xffffffff


	//   ....[6]....
        /*00d4*/ 	.word	0xffffffff


	//   ....[7]....
        /*00d8*/ 	.word	0xffffffff


	//   ....[8]....
        /*00dc*/ 	.word	0xffffffff


	//   ....[9]....
        /*00e0*/ 	.word	0xffffffff


	//   ....[10]....
        /*00e4*/ 	.word	0xffffffff


	//   ....[11]....
        /*00e8*/ 	.word	0xffffffff


	//   ....[12]....
        /*00ec*/ 	.word	0xffffffff


	//   ....[13]....
        /*00f0*/ 	.word	0xffffffff


	//   ....[14]....
        /*00f4*/ 	.word	0xffffffff


	//   ....[15]....
        /*00f8*/ 	.word	0xffffffff


	//   ....[16]....
        /*00fc*/ 	.word	0xffffffff


	//   ....[17]....
        /*0100*/ 	.word	0xffffffff


	//   ....[18]....
        /*0104*/ 	.word	0xffffffff


	//   ....[19]....
        /*0108*/ 	.word	0xffffffff


	//   ....[20]....
        /*010c*/ 	.word	0xffffffff


	//   ....[21]....
        /*0110*/ 	.word	0xffffffff


	//   ....[22]....
        /*0114*/ 	.word	0xffffffff


	//   ....[23]....
        /*0118*/ 	.word	0xffffffff


	//   ....[24]....
        /*011c*/ 	.word	0xffffffff


	//   ....[25]....
        /*0120*/ 	.word	0xffffffff


	//   ....[26]....
        /*0124*/ 	.word	0xffffffff


	//   ....[27]....
        /*0128*/ 	.word	0xffffffff


	//   ....[28]....
        /*012c*/ 	.word	0xffffffff


	//   ....[29]....
        /*0130*/ 	.word	0xffffffff


	//----- nvinfo : EIATTR_COOP_GROUP_INSTR_OFFSETS
	.align		4
.L_1938:
        /*0134*/ 	.byte	0x04, 0x28
        /*0136*/ 	.short	(.L_1940 - .L_1939)


	//   ....[0]....
.L_1939:
        /*0138*/ 	.word	0x00000160


	//   ....[1]....
        /*013c*/ 	.word	0x000001f0


	//   ....[2]....
        /*0140*/ 	.word	0x00000230


	//   ....[3]....
        /*0144*/ 	.word	0x00000270


	//   ....[4]....
        /*0148*/ 	.word	0x000002c0


	//   ....[5]....
        /*014c*/ 	.word	0x00000340


	//   ....[6]....
        /*0150*/ 	.word	0x00000370


	//   ....[7]....
        /*0154*/ 	.word	0x000003a0


	//   ....[8]....
        /*0158*/ 	.word	0x000003c0


	//   ....[9]....
        /*015c*/ 	.word	0x000003e0


	//   ....[10]....
        /*0160*/ 	.word	0x00000530


	//   ....[11]....
        /*0164*/ 	.word	0x000005a0


	//   ....[12]....
        /*0168*/ 	.word	0x000005d0


	//   ....[13]....
        /*016c*/ 	.word	0x000005f0


	//   ....[14]....
        /*0170*/ 	.word	0x00000610


	//   ....[15]....
        /*0174*/ 	.word	0x00000680


	//   ....[16]....
        /*0178*/ 	.word	0x000006a0


	//   ....[17]....
        /*017c*/ 	.word	0x000006c0


	//   ....[18]....
        /*0180*/ 	.word	0x000006e0


	//   ....[19]....
        /*0184*/ 	.word	0x00000700


	//   ....[20]....
        /*0188*/ 	.word	0x00000990


	//   ....[21]....
        /*018c*/ 	.word	0x00000a40


	//   ....[22]....
        /*0190*/ 	.word	0x00000a80


	//   ....[23]....
        /*0194*/ 	.word	0x00000ab0


	//   ....[24]....
        /*0198*/ 	.word	0x00000af0


	//   ....[25]....
        /*019c*/ 	.word	0x00000b60


	//   ....[26]....
        /*01a0*/ 	.word	0x00000b80


	//   ....[27]....
        /*01a4*/ 	.word	0x00000ba0


	//   ....[28]....
        /*01a8*/ 	.word	0x00000bc0


	//   ....[29]....
        /*01ac*/ 	.word	0x00000be0


	//----- nvinfo : EIATTR_VRC_CTA_INIT_COUNT
	.align		4
.L_1940:
        /*01b0*/ 	.byte	0x02, 0x4a
	.zero		1
	.zero		1


	//----- nvinfo : EIATTR_EXIT_INSTR_OFFSETS
	.align		4
        /*01b4*/ 	.byte	0x04, 0x1c
        /*01b6*/ 	.short	(.L_1942 - .L_1941)


	//   ....[0]....
.L_1941:
        /*01b8*/ 	.word	0x00000f00


	//   ....[1]....
        /*01bc*/ 	.word	0x00000f90


	//----- nvinfo : EIATTR_CRS_STACK_SIZE
	.align		4
.L_1942:
        /*01c0*/ 	.byte	0x04, 0x1e
        /*01c2*/ 	.short	(.L_1944 - .L_1943)
.L_1943:
        /*01c4*/ 	.word	0x00000000


	//----- nvinfo : EIATTR_CBANK_PARAM_SIZE
	.align		4
.L_1944:
        /*01c8*/ 	.byte	0x03, 0x19
        /*01ca*/ 	.short	0x0044


	//----- nvinfo : EIATTR_PARAM_CBANK
	.align		4
        /*01cc*/ 	.byte	0x04, 0x0a
        /*01ce*/ 	.short	(.L_1946 - .L_1945)
	.align		4
.L_1945:
        /*01d0*/ 	.word	index@(.nv.constant0._ZN17fastertransformer16generalLayerNormIfLb1EEEvPKT_S3_S3_PS1_fiiPfS5_i)
        /*01d4*/ 	.short	0x0380
        /*01d6*/ 	.short	0x0044


	//----- nvinfo : EIATTR_SW_WAR
	.align		4
.L_1946:
        /*01d8*/ 	.byte	0x04, 0x36
        /*01da*/ 	.short	(.L_1948 - .L_1947)
.L_1947:
        /*01dc*/ 	.word	0x00000008
.L_1948:


//--------------------- .nv.info._ZN17fastertransformer29generalAddResidualT5LayerNormI6__halfEEvPKT_S4_PS2_S5_fii --------------------------
	.section	.nv.info._ZN17fastertransformer29generalAddResidualT5LayerNormI6__halfEEvPKT_S4_PS2_S5_fii,"",@"SHT_CUDA_INFO"
	.sectionflags	@""
	.align	4


	//----- nvinfo : EIATTR_CUDA_API_VERSION
	.align		4
        /*0000*/ 	.byte	0x04, 0x37
        /*0002*/ 	.short	(.L_1950 - .L_1949)
.L_1949:
        /*0004*/ 	.word	0x00000082


	//----- nvinfo : EIATTR_KPARAM_INFO
	.align		4
.L_1950:
        /*0008*/ 	.byte	0x04, 0x17
        /*000a*/ 	.short	(.L_1952 - .L_1951)
.L_1951:
        /*000c*/ 	.word	0x00000000
        /*0010*/ 	.short	0x0006
        /*0012*/ 	.short	0x0028
        /*0014*/ 	.byte	0x00, 0xf0, 0x11, 0x00


	//----- nvinfo : EIATTR_KPARAM_INFO
	.align		4
.L_1952:
        /*0018*/ 	.byte	0x04, 0x17
        /*001a*/ 	.short	(.L_1954 - .L_1953)
.L_1953:
        /*001c*/ 	.word	0x00000000
        /*0020*/ 	.short	0x0005
        /*0022*/ 	.short	0x0024
        /*0024*/ 	.byte	0x00, 0xf0, 0x11, 0x00


	//----- nvinfo : EIATTR_KPARAM_INFO
	.align		4
.L_1954:
        /*0028*/ 	.byte	0x04, 0x17
        /*002a*/ 	.short	(.L_1956 - .L_1955)
.L_1955:
        /*002c*/ 	.word	0x00000000
        /*0030*/ 	.short	0x0004
        /*0032*/ 	.short	0x0020
        /*0034*/ 	.byte	0x00, 0xf0, 0x11, 0x00


	//----- nvinfo : EIATTR_KPARAM_INFO
	.align		4
.L_1956:
        /*0038*/ 	.byte	0x04, 0x17
        /*003a*/ 	.short	(.L_1958 - .L_1957)
.L_1957:
        /*003c*/ 	.word	0x00000000
        /*0040*/ 	.short	0x0003
        /*0042*/ 	.short	0x0018
        /*0044*/ 	.byte	0x00, 0xf5, 0x21, 0x00


	//----- nvinfo : EIATTR_KPARAM_INFO
	.align		4
.L_1958:
        /*0048*/ 	.byte	0x04, 0x17
        /*004a*/ 	.short	(.L_1960 - .L_1959)
.L_1959:
        /*004c*/ 	.word	0x00000000
        /*0050*/ 	.short	0x0002
        /*0052*/ 	.short	0x0010
        /*0054*/ 	.byte	0x00, 0xf5, 0x21, 0x00


	//----- nvinfo : EIATTR_KPARAM_INFO
	.align		4
.L_1960:
        /*0058*/ 	.byte	0x04, 0x17
        /*005a*/ 	.short	(.L_1962 - .L_1961)
.L_1961:
        /*005c*/ 	.word	0x00000000
        /*0060*/ 	.short	0x0001
        /*0062*/ 	.short	0x0008
        /*0064*/ 	.byte	0x00, 0xf5, 0x21, 0x00


	//----- nvinfo : EIATTR_KPARAM_INFO
	.align		4
.L_1962:
        /*0068*/ 	.byte	0x04, 0x17
        /*006a*/ 	.short	(.L_1964 - .L_1963)
.L_1963:
        /*006c*/ 	.word	0x00000000
        /*0070*/ 	.short	0x0000
        /*0072*/ 	.short	0x0000
        /*0074*/ 	.byte	0x00, 0xf5, 0x21, 0x00


	//----- nvinfo : EIATTR_SPARSE_MMA_MASK
	.align		4
.L_1964:
        /*0078*/ 	.byte	0x03, 0x50
        /*007a*/ 	.short	0x0000


	//----- nvinfo : EIATTR_MAXREG_COUNT
	.align		4
        /*007c*/ 	.byte	0x03, 0x1b
        /*007e*/ 	.short	0x00ff


	//----- nvinfo : EIATTR_NUM_BARRIERS
	.align		4
        /*0080*/ 	.byte	0x02, 0x4c
        /*0082*/ 	.byte	0x01
	.zero		1


	//----- nvinfo : EIATTR_MERCURY_ISA_VERSION
	.align		4
        /*0084*/ 	.byte	0x03, 0x5f
        /*0086*/ 	.short	0x0101


	//----- nvinfo : EIATTR_COOP_GROUP_MASK_REGIDS
	.align		4
        /*0088*/ 	.byte	0x04, 0x29
        /*008a*/ 	.short	(.L_1966 - .L_1965)


	//   ....[0]....
.L_1965:
        /*008c*/ 	.word	0xffffffff


	//   ....[1]....
        /*0090*/ 	.word	0xffffffff


	//   ....[2]....
        /*0094*/ 	.word	0xffffffff


	//   ....[3]....
        /*0098*/ 	.word	0xffffffff


	//   ....[4]....
        /*009c*/ 	.word	0xffffffff


	//   ....[5]....
        /*00a0*/ 	.word	0xffffffff


	//   ....[6]....
        /*00a4*/ 	.word	0xffffffff


	//   ....[7]....
        /*00a8*/ 	.word	0xffffffff


	//   ....[8]....
        /*00ac*/ 	.word	0xffffffff


	//   ....[9]....
        /*00b0*/ 	.word	0xffffffff


	//----- nvinfo : EIATTR_COOP_GROUP_INSTR_OFFSETS
	.align		4
.L_1966:
        /*00b4*/ 	.byte	0x04, 0x28
        /*00b6*/ 	.short	(.L_1968 - .L_1967)


	//   ....[0]....
.L_1967:
        /*00b8*/ 	.word	0x00000260


	//   ....[1]....
        /*00bc*/ 	.word	0x000002e0


	//   ....[2]....
        /*00c0*/ 	.word	0x00000350


	//   ....[3]....
        /*00c4*/ 	.word	0x00000390


	//   ....[4]....
        /*00c8*/ 	.word	0x000003e0


	//   ....[5]....
        /*00cc*/ 	.word	0x00000460


	//   ....[6]....
        /*00d0*/ 	.word	0x00000480


	//   ....[7]....
        /*00d4*/ 	.word	0x000004a0


	//   ....[8]....
        /*00d8*/ 	.word	0x000004c0


	//   ....[9]....
        /*00dc*/ 	.word	0x000004e0


	//----- nvinfo : EIATTR_VRC_CTA_INIT_COUNT
	.align		4
.L_1968:
        /*00e0*/ 	.byte	0x02, 0x4a
	.zero		1
	.zero		1


	//----- nvinfo : EIATTR_EXIT_INSTR_OFFSETS
	.align		4
        /*00e4*/ 	.byte	0x04, 0x1c
        /*00e6*/ 	.short	(.L_1970 - .L_1969)


	//   ....[0]....
.L_1969:
        /*00e8*/ 	.word	0x000005d0


	//   ....[1]....
        /*00ec*/ 	.word	0x000007a0


	//----- nvinfo : EIATTR_CRS_STACK_SIZE
	.align		4
.L_1970:
        /*00f0*/ 	.byte	0x04, 0x1e
        /*00f2*/ 	.short	(.L_1972 - .L_1971)
.L_1971:
        /*00f4*/ 	.word	0x00000000


	//----- nvinfo : EIATTR_CBANK_PARAM_SIZE
	.align		4
.L_1972:
        /*00f8*/ 	.byte	0x03, 0x19
        /*00fa*/ 	.short	0x002c


	//----- nvinfo : EIATTR_PARAM_CBANK
	.align		4
        /*00fc*/ 	.byte	0x04, 0x0a
        /*00fe*/ 	.short	(.L_1974 - .L_1973)
	.align		4
.L_1973:
        /*0100*/ 	.word	index@(.nv.constant0._ZN17fastertransformer29generalAddResidualT5LayerNormI6__halfEEvPKT_S4_PS2_S5_fii)
        /*0104*/ 	.short	0x0380
        /*0106*/ 	.short	0x002c


	//----- nvinfo : EIATTR_SW_WAR
	.align		4
.L_1974:
        /*0108*/ 	.byte	0x04, 0x36
        /*010a*/ 	.short	(.L_1976 - .L_1975)
.L_1975:
        /*010c*/ 	.word	0x00000008
.L_1976:


//--------------------- .nv.info._ZN17fastertransformer29generalAddResidualT5LayerNormIfEEvPKT_S3_PS1_S4_fii --------------------------
	.section	.nv.info._ZN17fastertransformer29generalAddResidualT5LayerNormIfEEvPKT_S3_PS1_S4_fii,"",@"SHT_CUDA_INFO"
	.sectionflags	@""
	.align	4


	//----- nvinfo : EIATTR_CUDA_API_VERSION
	.align		4
        /*0000*/ 	.byte	0x04, 0x37
        /*0002*/ 	.short	(.L_1978 - .L_1977)
.L_1977:
        /*0004*/ 	.word	0x00000082


	//----- nvinfo : EIATTR_KPARAM_INFO
	.align		4
.L_1978:
        /*0008*/ 	.byte	0x04, 0x17
        /*000a*/ 	.short	(.L_1980 - .L_1979)
.L_1979:
        /*000c*/ 	.word	0x00000000
        /*0010*/ 	.short	0x0006
        /*0012*/ 	.short	0x0028
        /*0014*/ 	.byte	0x00, 0xf0, 0x11, 0x00


	//----- nvinfo : EIATTR_KPARAM_INFO
	.align		4
.L_1980:
        /*0018*/ 	.byte	0x04, 0x17
        /*001a*/ 	.short	(.L_1982 - .L_1981)
.L_1981:
        /*001c*/ 	.word	0x00000000
        /*0020*/ 	.short	0x0005
        /*0022*/ 	.short	0x0024
        /*0024*/ 	.byte	0x00, 0xf0, 0x11, 0x00


	//----- nvinfo : EIATTR_KPARAM_INFO
	.align		4
.L_1982:
        /*0028*/ 	.byte	0x04, 0x17
        /*002a*/ 	.short	(.L_1984 - .L_1983)
.L_1983:
        /*002c*/ 	.word	0x00000000
        /*0030*/ 	.short	0x0004
        /*0032*/ 	.short	0x0020
        /*0034*/ 	.byte	0x00, 0xf0, 0x11, 0x00


	//----- nvinfo : EIATTR_KPARAM_INFO
	.align		4
.L_1984:
        /*0038*/ 	.byte	0x04, 0x17
        /*003a*/ 	.short	(.L_1986 - .L_1985)
.L_1985:
        /*003c*/ 	.word	0x00000000
        /*0040*/ 	.short	0x0003
        /*0042*/ 	.short	0x0018
        /*0044*/ 	.byte	0x00, 0xf5, 0x21, 0x00


	//----- nvinfo : EIATTR_KPARAM_INFO
	.align		4
.L_1986:
        /*0048*/ 	.byte	0x04, 0x17
        /*004a*/ 	.short	(.L_1988 - .L_1987)
.L_1987:
        /*004c*/ 	.word	0x00000000
        /*0050*/ 	.short	0x0002
        /*0052*/ 	.short	0x0010
        /*0054*/ 	.byte	0x00, 0xf5, 0x21, 0x00


	//----- nvinfo : EIATTR_KPARAM_INFO
	.align		4
.L_1988:
        /*0058*/ 	.byte	0x04, 0x17
        /*005a*/ 	.short	(.L_1990 - .L_1989)
.L_1989:
        /*005c*/ 	.word	0x00000000
        /*0060*/ 	.short	0x0001
        /*0062*/ 	.short	0x0008
        /*0064*/ 	.byte	0x00, 0xf5, 0x21, 0x00


	//----- nvinfo : EIATTR_KPARAM_INFO
	.align		4
.L_1990:
        /*0068*/ 	.byte	0x04, 0x17
        /*006a*/ 	.short	(.L_1992 - .L_1991)
.L_1991:
        /*006c*/ 	.word	0x00000000
        /*0070*/ 	.short	0x0000
        /*0072*/ 	.short	0x0000
        /*0074*/ 	.byte	0x00, 0xf5, 0x21, 0x00


	//----- nvinfo : EIATTR_SPARSE_MMA_MASK
	.align		4
.L_1992:
        /*0078*/ 	.byte	0x03, 0x50
        /*007a*/ 	.short	0x0000


	//----- nvinfo : EIATTR_MAXREG_COUNT
	.align		4
        /*007c*/ 	.byte	0x03, 0x1b
        /*007e*/ 	.short	0x00ff


	//----- nvinfo : EIATTR_NUM_BARRIERS
	.align		4
        /*0080*/ 	.byte	0x02, 0x4c
        /*0082*/ 	.byte	0x01
	.zero		1


	//----- nvinfo : EIATTR_MERCURY_ISA_VERSION
	.align		4
        /*0084*/ 	.byte	0x03, 0x5f
        /*0086*/ 	.short	0x0101


	//----- nvinfo : EIATTR_COOP_GROUP_MASK_REGIDS
	.align		4
        /*0088*/ 	.byte	0x04, 0x29
        /*008a*/ 	.short	(.L_1994 - .L_1993)


	//   ....[0]....
.L_1993:
        /*008c*/ 	.word	0xffffffff


	//   ....[1]....
        /*0090*/ 	.word	0xffffffff


	//   ....[2]....
        /*0094*/ 	.word	0xffffffff


	//   ....[3]....
        /*0098*/ 	.word	0xffffffff


	//   ....[4]....
        /*009c*/ 	.word	0xffffffff


	//   ....[5]....
        /*00a0*/ 	.word	0xffffffff


	//   ....[6]....
        /*00a4*/ 	.word	0xffffffff


	//   ....[7]....
        /*00a8*/ 	.word	0xffffffff


	//   ....[8]....
        /*00ac*/ 	.word	0xffffffff


	//   ....[9]....
        /*00b0*/ 	.word	0xffffffff


	//----- nvinfo : EIATTR_COOP_GROUP_INSTR_OFFSETS
	.align		4
.L_1994:
        /*00b4*/ 	.byte	0x04, 0x28
        /*00b6*/ 	.short	(.L_1996 - .L_1995)


	//   ....[0]....
.L_1995:
        /*00b8*/ 	.word	0x000001a0


	//   ....[1]....
        /*00bc*/ 	.word	0x00000220


	//   ....[2]....
        /*00c0*/ 	.word	0x00000290


	//   ....[3]....
        /*00c4*/ 	.word	0x000002d0


	//   ....[4]....
        /*00c8*/ 	.word	0x00000320


	//   ....[5]....
        /*00cc*/ 	.word	0x000003b0


	//   ....[6]....
        /*00d0*/ 	.word	0x000003d0


	//   ....[7]....
        /*00d4*/ 	.word	0x000003f0


	//   ....[8]....
        /*00d8*/ 	.word	0x00000410


	//   ....[9]....
        /*00dc*/ 	.word	0x00000430


	//----- nvinfo : EIATTR_VRC_CTA_INIT_COUNT
	.align		4
.L_1996:
        /*00e0*/ 	.byte	0x02, 0x4a
	.zero		1
	.zero		1


	//----- nvinfo : EIATTR_EXIT_INSTR_OFFSETS
	.align		4
        /*00e4*/ 	.byte	0x04, 0x1c
        /*00e6*/ 	.short	(.L_1998 - .L_1997)


	//   ....[0]....
.L_1997:
        /*00e8*/ 	.word	0x00000510


	//   ....[1]....
        /*00ec*/ 	.word	0x00000660


	//----- nvinfo : EIATTR_CRS_STACK_SIZE
	.align		4
.L_1998:
        /*00f0*/ 	.byte	0x04, 0x1e
        /*00f2*/ 	.short	(.L_2000 - .L_1999)
.L_1999:
        /*00f4*/ 	.word	0x00000000


	//----- nvinfo : EIATTR_CBANK_PARAM_SIZE
	.align		4
.L_2000:
        /*00f8*/ 	.byte	0x03, 0x19
        /*00fa*/ 	.short	0x002c


	//----- nvinfo : EIATTR_PARAM_CBANK
	.align		4
        /*00fc*/ 	.byte	0x04, 0x0a
        /*00fe*/ 	.short	(.L_2002 - .L_2001)
	.align		4
.L_2001:
        /*0100*/ 	.word	index@(.nv.constant0._ZN17fastertransformer29generalAddResidualT5LayerNormIfEEvPKT_S3_PS1_S4_fii)
        /*0104*/ 	.short	0x0380
        /*0106*/ 	.short	0x002c


	//----- nvinfo : EIATTR_SW_WAR
	.align		4
.L_2002:
        /*0108*/ 	.byte	0x04, 0x36
        /*010a*/ 	.short	(.L_2004 - .L_2003)
.L_2003:
        /*010c*/ 	.word	0x00000008
.L_2004:


//--------------------- .nv.info._ZN17fastertransformer31generalAddBiasResidualLayerNormI6__halfLi2EEEvPKT_S4_S4_S4_S4_S4_PS2_S5_fiiPKfS7_S7_Pfi --------------------------
	.section	.nv.info._ZN17fastertransformer31generalAddBiasResidualLayerNormI6__halfLi2EEEvPKT_S4_S4_S4_S4_S4_PS2_S5_fiiPKfS7_S7_Pfi,"",@"SHT_CUDA_INFO"
	.sectionflags	@""
	.align	4


	//----- nvinfo : EIATTR_CUDA_API_VERSION
	.align		4
        /*0000*/ 	.byte	0x04, 0x37
        /*0002*/ 	.short	(.L_2006 - .L_2005)
.L_2005:
        /*0004*/ 	.word	0x00000082


	//----- nvinfo : EIATTR_KPARAM_INFO
	.align		4
.L_2006:
        /*0008*/ 	.byte	0x04, 0x17
        /*000a*/ 	.short	(.L_2008 - .L_2007)
.L_2007:
        /*000c*/ 	.word	0x00000000
        /*0010*/ 	.short	0x000f
        /*0012*/ 	.short	0x0070
        /*0014*/ 	.byte	0x00, 0xf0, 0x11, 0x00


	//----- nvinfo : EIATTR_KPARAM_INFO
	.align		4
.L_2008:
        /*0018*/ 	.byte	0x04, 0x17
        /*001a*/ 	.short	(.L_2010 - .L_2009)
.L_2009:
        /*001c*/ 	.word	0x00000000
        /*0020*/ 	.short	0x000e
        /*0022*/ 	.short	0x0068
        /*0024*/ 	.byte	0x00, 0xf5, 0x21, 0x00


	//----- nvinfo : EIATTR_KPARAM_INFO
	.align		4
.L_2010:
        /*0028*/ 	.byte	0x04, 0x17
        /*002a*/ 	.short	(.L_2012 - .L_2011)
.L_2011:
        /*002c*/ 	.word	0x00000000
        /*0030*/ 	.short	0x000d
        /*0032*/ 	.short	0x0060
        /*0034*/ 	.byte	0x00, 0xf5, 0x21, 0x00


	//----- nvinfo : EIATTR_KPARAM_INFO
	.align		4
.L_2012:
        /*0038*/ 	.byte	0x04, 0x17
        /*003a*/ 	.short	(.L_2014 - .L_2013)
.L_2013:
        /*003c*/ 	.word	0x00000000
        /*0040*/ 	.short	0x000c
        /*0042*/ 	.short	0x0058
        /*0044*/ 	.byte	0x00, 0xf5, 0x21, 0x00


	//----- nvinfo : EIATTR_KPARAM_INFO
	.align		4
.L_2014:
        /*0048*/ 	.byte	0x04, 0x17
        /*004a*/ 	.short	(.L_2016 - .L_2015)
.L_2015:
        /*004c*/ 	.word	0x00000000
        /*0050*/ 	.short	0x000b
        /*0052*/ 	.short	0x0050
        /*0054*/ 	.byte	0x00, 0xf5, 0x21, 0x00


	//----- nvinfo : EIATTR_KPARAM_INFO
	.align		4
.L_2016:
        /*0058*/ 	.byte	0x04, 0x17
        /*005a*/ 	.short	(.L_2018 - .L_2017)
.L_2017:
        /*005c*/ 	.word	0x00000000
        /*0060*/ 	.short	0x000a
        /*0062*/ 	.short	0x0048
        /*0064*/ 	.byte	0x00, 0xf0, 0x11, 0x00


	//----- nvinfo : EIATTR_KPARAM_INFO
	.align		4
.L_2018:
        /*0068*/ 	.byte	0x04, 0x17
        /*006a*/ 	.short	(.L_2020 - .L_2019)
.L_2019:
        /*006c*/ 	.word	0x00000000
        /*0070*/ 	.short	0x0009
        /*0072*/ 	.short	0x0044
        /*0074*/ 	.byte	0x00, 0xf0, 0x11, 0x00


	//----- nvinfo : EIATTR_KPARAM_INFO
	.align		4
.L_2020:
        /*0078*/ 	.byte	0x04, 0x17
        /*007a*/ 	.short	(.L_2022 - .L_2021)
.L_2021:
        /*007c*/ 	.word	0x00000000
        /*0080*/ 	.short	0x0008
        /*0082*/ 	.short	0x0040
        /*0084*/ 	.byte	0x00, 0xf0, 0x11, 0x00


	//----- nvinfo : EIATTR_KPARAM_INFO
	.align		4
.L_2022:
        /*0088*/ 	.byte	0x04, 0x17
        /*008a*/ 	.short	(.L_2024 - .L_2023)
.L_2023:
        /*008c*/ 	.word	0x00000000
        /*0090*/ 	.short	0x0007
        /*0092*/ 	.short	0x0038
        /*0094*/ 	.byte	0x00, 0xf5, 0x21, 0x00


	//----- nvinfo : EIATTR_KPARAM_INFO
	.align		4
.L_2024:
        /*0098*/ 	.byte	0x04, 0x17
        /*009a*/ 	.short	(.L_2026 - .L_2025)
.L_2025:
        /*009c*/ 	.word	0x00000000
        /*00a0*/ 	.short	0x0006
        /*00a2*/ 	.short	0x0030
        /*00a4*/ 	.byte	0x00, 0xf5, 0x21, 0x00


	//----- nvinfo : EIATTR_KPARAM_INFO
	.align		4
.L_2026:
        /*00a8*/ 	.byte	0x04, 0x17
        /*00aa*/ 	.short	(.L_2028 - .L_2027)
.L_2027:
        /*00ac*/ 	.word	0x00000000
        /*00b0*/ 	.short	0x0005
        /*00b2*/ 	.short	0x0028
        /*00b4*/ 	.byte	0x00, 0xf5, 0x21, 0x00


	//----- nvinfo : EIATTR_KPARAM_INFO
	.align		4
.L_2028:
        /*00b8*/ 	.byte	0x04, 0x17
        /*00ba*/ 	.short	(.L_2030 - .L_2029)
.L_2029:
        /*00bc*/ 	.word	0x00000000
        /*00c0*/ 	.short	0x0004
        /*00c2*/ 	.short	0x0020
        /*00c4*/ 	.byte	0x00, 0xf5, 0x21, 0x00


	//----- nvinfo : EIATTR_KPARAM_INFO
	.align		4
.L_2030:
        /*00c8*/ 	.byte	0x04, 0x17
        /*00ca*/ 	.short	(.L_2032 - .L_2031)
.L_2031:
        /*00cc*/ 	.word	0x00000000
        /*00d0*/ 	.short	0x0003
        /*00d2*/ 	.short	0x0018
        /*00d4*/ 	.byte	0x00, 0xf5, 0x21, 0x00


	//----- nvinfo : EIATTR_KPARAM_INFO
	.align		4
.L_2032:
        /*00d8*/ 	.byte	0x04, 0x17
        /*00da*/ 	.short	(.L_2034 - .L_2033)
.L_2033:
        /*00dc*/ 	.word	0x00000000
        /*00e0*/ 	.short	0x0002
        /*00e2*/ 	.short	0x0010
        /*00e4*/ 	.byte	0x00, 0xf5, 0x21, 0x00


	//----- nvinfo : EIATTR_KPARAM_INFO
	.align		4
.L_2034:
        /*00e8*/ 	.byte	0x04, 0x17
        /*00ea*/ 	.short	(.L_2036 - .L_2035)
.L_2035:
        /*00ec*/ 	.word	0x00000000
        /*00f0*/ 	.short	0x0001
        /*00f2*/ 	.short	0x0008
        /*00f4*/ 	.byte	0x00, 0xf5, 0x21, 0x00


	//----- nvinfo : EIATTR_KPARAM_INFO
	.align		4
.L_2036:
        /*00f8*/ 	.byte	0x04, 0x17
        /*00fa*/ 	.short	(.L_2038 - .L_2037)
.L_2037:
        /*00fc*/ 	.word	0x00000000
        /*0100*/ 	.short	0x0000
        /*0102*/ 	.short	0x0000
        /*0104*/ 	.byte	0x00, 0xf5, 0x21, 0x00


	//----- nvinfo : EIATTR_SPARSE_MMA_MASK
	.align		4
.L_2038:
        /*0108*/ 	.byte	0x03, 0x50
        /*010a*/ 	.short	0x0000


	//----- nvinfo : EIATTR_MAXREG_COUNT
	.align		4
        /*010c*/ 	.byte	0x03, 0x1b
        /*010e*/ 	.short	0x00ff


	//----- nvinfo : EIATTR_NUM_BARRIERS
	.align		4
        /*0110*/ 	.byte	0x02, 0x4c
        /*0112*/ 	.byte	0x01
	.zero		1


	//----- nvinfo : EIATTR_MERCURY_ISA_VERSION
	.align		4
        /*0114*/ 	.byte	0x03, 0x5f
        /*0116*/ 	.short	0x0101


	//----- nvinfo : EIATTR_COOP_GROUP_MASK_REGIDS
	.align		4
        /*0118*/ 	.byte	0x04, 0x29
        /*011a*/ 	.short	(.L_2040 - .L_2039)


	//   ....[0]....
.L_2039:
        /*011c*/ 	.word	0xffffffff


	//   ....[1]....
        /*0120*/ 	.word	0xffffffff


	//   ....[2]....
        /*0124*/ 	.word	0xffffffff


	//   ....[3]....
        /*0128*/ 	.word	0xffffffff


	//   ....[4]....
        /*012c*/ 	.word	0xffffffff


	//   ....[5]....
        /*0130*/ 	.word	0xffffffff


	//   ....[6]....
        /*0134*/ 	.word	0xffffffff


	//   ....[7]....
        /*0138*/ 	.word	0xffffffff


	//   ....[8]....
        /*013c*/ 	.word	0xffffffff


	//   ....[9]....
        /*0140*/ 	.word	0xffffffff


	//   ....[10]....
        /*0144*/ 	.word	0xffffffff


	//   ....[11]....
        /*0148*/ 	.word	0xffffffff


	//   ....[12]....
        /*014c*/ 	.word	0xffffffff


	//   ....[13]....
        /*0150*/ 	.word	0xffffffff


	//   ....[14]....
        /*0154*/ 	.word	0xffffffff


	//   ....[15]....
        /*0158*/ 	.word	0xffffffff


	//   ....[16]....
        /*015c*/ 	.word	0xffffffff


	//   ....[17]....
        /*0160*/ 	.word	0xffffffff


	//   ....[18]....
        /*0164*/ 	.word	0xffffffff


	//   ....[19]....
        /*0168*/ 	.word	0xffffffff


	//   ....[20]....
        /*016c*/ 	.word	0xffffffff


	//   ....[21]....
        /*0170*/ 	.word	0xffffffff


	//   ....[22]....
        /*0174*/ 	.word	0xffffffff


	//   ....[23]....
        /*0178*/ 	.word	0xffffffff


	//   ....[24]....
        /*017c*/ 	.word	0xffffffff


	//   ....[25]....
        /*0180*/ 	.word	0xffffffff


	//   ....[26]....
        /*0184*/ 	.word	0xffffffff


	//   ....[27]....
        /*0188*/ 	.word	0xffffffff


	//   ....[28]....
        /*018c*/ 	.word	0xffffffff


	//   ....[29]....
        /*0190*/ 	.word	0xffffffff


	//----- nvinfo : EIATTR_COOP_GROUP_INSTR_OFFSETS
	.align		4
.L_2040:
        /*0194*/ 	.byte	0x04, 0x28
        /*0196*/ 	.short	(.L_2042 - .L_2041)


	//   ....[0]....
.L_2041:
        /*0198*/ 	.word	0x00000ab0


	//   ....[1]....
        /*019c*/ 	.word	0x00000b70


	//   ....[2]....
        /*01a0*/ 	.word	0x00000ba0


	//   ....[3]....
        /*01a4*/ 	.word	0x00000bd0


	//   ....[4]....
        /*01a8*/ 	.word	0x00000c20


	//   ....[5]....
        /*01ac*/ 	.word	0x00000ca0


	//   ....[6]....
        /*01b0*/ 	.word	0x00000cd0


	//   ....[7]....
        /*01b4*/ 	.word	0x00000d00


	//   ....[8]....
        /*01b8*/ 	.word	0x00000d20


	//   ....[9]....
        /*01bc*/ 	.word	0x00000d40


	//   ....[10]....
        /*01c0*/ 	.word	0x00000eb0


	//   ....[11]....
        /*01c4*/ 	.word	0x00000f30


	//   ....[12]....
        /*01c8*/ 	.word	0x00000f50


	//   ....[13]....
        /*01cc*/ 	.word	0x00000f70


	//   ....[14]....
        /*01d0*/ 	.word	0x00000f90


	//   ....[15]....
        /*01d4*/ 	.word	0x00001030


	//   ....[16]....
        /*01d8*/ 	.word	0x00001060


	//   ....[17]....
        /*01dc*/ 	.word	0x00001090


	//   ....[18]....
        /*01e0*/ 	.word	0x000010b0


	//   ....[19]....
        /*01e4*/ 	.word	0x000010d0


	//   ....[20]....
        /*01e8*/ 	.word	0x000015c0


	//   ....[21]....
        /*01ec*/ 	.word	0x00001610


	//   ....[22]....
        /*01f0*/ 	.word	0x00001650


	//   ....[23]....
        /*01f4*/ 	.word	0x000016a0


	//   ....[24]....
        /*01f8*/ 	.word	0x000016c0


	//   ....[25]....
        /*01fc*/ 	.word	0x00001720


	//   ....[26]....
        /*0200*/ 	.word	0x00001740


	//   ....[27]....
        /*0204*/ 	.word	0x00001760


	//   ....[28]....
        /*0208*/ 	.word	0x00001780


	//   ....[29]....
        /*020c*/ 	.word	0x000017a0


	//----- nvinfo : EIATTR_VRC_CTA_INIT_COUNT
	.align		4
.L_2042:
        /*0210*/ 	.byte	0x02, 0x4a
	.zero		1
	.zero		1


	//----- nvinfo : EIATTR_EXIT_INSTR_OFFSETS
	.align		4
        /*0214*/ 	.byte	0x04, 0x1c
        /*0216*/ 	.short	(.L_2044 - .L_2043)


	//   ....[0]....
.L_2043:
        /*0218*/ 	.word	0x00001570


	//   ....[1]....
        /*021c*/ 	.word	0x00001ad0


	//   ....[2]....
        /*0220*/ 	.word	0x00001b60


	//----- nvinfo : EIATTR_CRS_STACK_SIZE
	.align		4
.L_2044:
        /*0224*/ 	.byte	0x04, 0x1e
        /*0226*/ 	.short	(.L_2046 - .L_2045)
.L_2045:
        /*0228*/ 	.word	0x00000000


	//----- nvinfo : EIATTR_CBANK_PARAM_SIZE
	.align		4
.L_2046:
        /*022c*/ 	.byte	0x03, 0x19
        /*022e*/ 	.short	0x0074


	//----- nvinfo : EIATTR_PARAM_CBANK
	.align		4
        /*0230*/ 	.byte	0x04, 0x0a
        /*0232*/ 	.short	(.L_2048 - .L_2047)
	.align		4
.L_2047:
        /*0234*/ 	.word	index@(.nv.constant0._ZN17fastertransformer31generalAddBiasResidualLayerNormI6__halfLi2EEEvPKT_S4_S4_S4_S4_S4_PS2_S5_fiiPKfS7_S7_Pfi)
        /*0238*/ 	.short	0x0380
        /*023a*/ 	.short	0x0074


	//----- nvinfo : EIATTR_SW_WAR
	.align		4
.L_2048:
        /*023c*/ 	.byte	0x04, 0x36
        /*023e*/ 	.short	(.L_2050 - .L_2049)
.L_2049:
        /*0240*/ 	.word	0x00000008
.L_2050:


//--------------------- .nv.info._ZN17fastertransformer31generalAddBiasResidualLayerNormI6__halfLi1EEEvPKT_S4_S4_S4_S4_S4_PS2_S5_fiiPKfS7_S7_Pfi --------------------------
	.section	.nv.info._ZN17fastertransformer31generalAddBiasResidualLayerNormI6__halfLi1EEEvPKT_S4_S4_S4_S4_S4_PS2_S5_fiiPKfS7_S7_Pfi,"",@"SHT_CUDA_INFO"
	.sectionflags	@""
	.align	4


	//----- nvinfo : EIATTR_CUDA_API_VERSION
	.align		4
        /*0000*/ 	.byte	0x04, 0x37
        /*0002*/ 	.short	(.L_2052 - .L_2051)
.L_2051:
        /*0004*/ 	.word	0x00000082


	//----- nvinfo : EIATTR_KPARAM_INFO
	.align		4
.L_2052:
        /*0008*/ 	.byte	0x04, 0x17
        /*000a*/ 	.short	(.L_2054 - .L_2053)
.L_2053:
        /*000c*/ 	.word	0x00000000
        /*0010*/ 	.short	0x000f
        /*0012*/ 	.short	0x0070
        /*0014*/ 	.byte	0x00, 0xf0, 0x11, 0x00


	//----- nvinfo : EIATTR_KPARAM_INFO
	.align		4
.L_2054:
        /*0018*/ 	.byte	0x04, 0x17
        /*001a*/ 	.short	(.L_2056 - .L_2055)
.L_2055:
        /*001c*/ 	.word	0x00000000
        /*0020*/ 	.short	0x000e
        /*0022*/ 	.short	0x0068
        /*0024*/ 	.byte	0x00, 0xf5, 0x21, 0x00


	//----- nvinfo : EIATTR_KPARAM_INFO
	.align		4
.L_2056:
        /*0028*/ 	.byte	0x04, 0x17
        /*002a*/ 	.short	(.L_2058 - .L_2057)
.L_2057:
        /*002c*/ 	.word	0x00000000
        /*0030*/ 	.short	0x000d
        /*0032*/ 	.short	0x0060
        /*0034*/ 	.byte	0x00, 0xf5, 0x21, 0x00


	//----- nvinfo : EIATTR_KPARAM_INFO
	.align		4
.L_2058:
        /*0038*/ 	.byte	0x04, 0x17
        /*003a*/ 	.short	(.L_2060 - .L_2059)
.L_2059:
        /*003c*/ 	.word	0x00000000
        /*0040*/ 	.short	0x000c
        /*0042*/ 	.short	0x0058
        /*0044*/ 	.byte	0x00, 0xf5, 0x21, 0x00


	//----- nvinfo : EIATTR_KPARAM_INFO
	.align		4
.L_2060:
        /*0048*/ 	.byte	0x04, 0x17
        /*004a*/ 	.short	(.L_2062 - .L_2061)
.L_2061:
        /*004c*/ 	.word	0x00000000
        /*0050*/ 	.short	0x000b
        /*0052*/ 	.short	0x0050
        /*0054*/ 	.byte	0x00, 0xf5, 0x21, 0x00


	//----- nvinfo : EIATTR_KPARAM_INFO
	.align		4
.L_2062:
        /*0058*/ 	.byte	0x04, 0x17
        /*005a*/ 	.short	(.L_2064 - .L_2063)
.L_2063:
        /*005c*/ 	.word	0x00000000
        /*0060*/ 	.short	0x000a
        /*0062*/ 	.short	0x0048
        /*0064*/ 	.byte	0x00, 0xf0, 0x11, 0x00


	//----- nvinfo : EIATTR_KPARAM_INFO
	.align		4
.L_2064:
        /*0068*/ 	.byte	0x04, 0x17
        /*006a*/ 	.short	(.L_2066 - .L_2065)
.L_2065:
        /*006c*/ 	.word	0x00000000
        /*0070*/ 	.short	0x0009
        /*0072*/ 	.short	0x0044
        /*0074*/ 	.byte	0x00, 0xf0, 0x11, 0x00


	//----- nvinfo : EIATTR_KPARAM_INFO
	.align		4
.L_2066:
        /*0078*/ 	.byte	0x04, 0x17
        /*007a*/ 	.short	(.L_2068 - .L_2067)
.L_2067:
        /*007c*/ 	.word	0x00000000
        /*0080*/ 	.short	0x0008
        /*0082*/ 	.short	0x0040
        /*0084*/ 	.byte	0x00, 0xf0, 0x11, 0x00


	//----- nvinfo : EIATTR_KPARAM_INFO
	.align		4
.L_2068:
        /*0088*/ 	.byte	0x04, 0x17
        /*008a*/ 	.short	(.L_2070 - .L_2069)
.L_2069:
        /*008c*/ 	.word	0x00000000
        /*0090*/ 	.short	0x0007
        /*0092*/ 	.short	0x0038
        /*0094*/ 	.byte	0x00, 0xf5, 0x21, 0x00


	//----- nvinfo : EIATTR_KPARAM_INFO
	.align		4
.L_2070:
        /*0098*/ 	.byte	0x04, 0x17
        /*009a*/ 	.short	(.L_2072 - .L_2071)
.L_2071:
        /*009c*/ 	.word	0x00000000
        /*00a0*/ 	.short	0x0006
        /*00a2*/ 	.short	0x0030
        /*00a4*/ 	.byte	0x00, 0xf5, 0x21, 0x00


	//----- nvinfo : EIATTR_KPARAM_INFO
	.align		4
.L_2072:
        /*00a8*/ 	.byte	0x04, 0x17
        /*00aa*/ 	.short	(.L_2074 - .L_2073)
.L_2073:
        /*00ac*/ 	.word	0x00000000
        /*00b0*/ 	.short	0x0005
        /*00b2*/ 	.short	0x0028
        /*00b4*/ 	.byte	0x00, 0xf5, 0x21, 0x00


	//----- nvinfo : EIATTR_KPARAM_INFO
	.align		4
.L_2074:
        /*00b8*/ 	.byte	0x04, 0x17
        /*00ba*/ 	.short	(.L_2076 - .L_2075)
.L_2075:
        /*00bc*/ 	.word	0x00000000
        /*00c0*/ 	.short	0x0004
        /*00c2*/ 	.short	0x0020
        /*00c4*/ 	.byte	0x00, 0xf5, 0x21, 0x00


	//----- nvinfo : EIATTR_KPARAM_INFO
	.align		4
.L_2076:
        /*00c8*/ 	.byte	0x04, 0x17
        /*00ca*/ 	.short	(.L_2078 - .L_2077)
.L_2077:
        /*00cc*/ 	.word	0x00000000
        /*00d0*/ 	.short	0x0003
        /*00d2*/ 	.short	0x0018
        /*00d4*/ 	.byte	0x00, 0xf5, 0x21, 0x00


	//----- nvinfo : EIATTR_KPARAM_INFO
	.align		4
.L_2078:
        /*00d8*/ 	.byte	0x04, 0x17
        /*00da*/ 	.short	(.L_2080 - .L_2079)
.L_2079:
        /*00dc*/ 	.word	0x00000000
        /*00e0*/ 	.short	0x0002
        /*00e2*/ 	.short	0x0010
        /*00e4*/ 	.byte	0x00, 0xf5, 0x21, 0x00


	//----- nvinfo : EIATTR_KPARAM_INFO
	.align		4
.L_2080:
        /*00e8*/ 	.byte	0x04, 0x17
        /*00ea*/ 	.short	(.L_2082 - .L_2081)
.L_2081:
        /*00ec*/ 	.word	0x00000000
        /*00f0*/ 	.short	0x0001
        /*00f2*/ 	.short	0x0008
        /*00f4*/ 	.byte	0x00, 0xf5, 0x21, 0x00


	//----- nvinfo : EIATTR_KPARAM_INFO
	.align		4
.L_2082:
        /*00f8*/ 	.byte	0x04, 0x17
        /*00fa*/ 	.short	(.L_2084 - .L_2083)
.L_2083:
        /*00fc*/ 	.word	0x00000000
        /*0100*/ 	.short	0x0000
        /*0102*/ 	.short	0x0000
        /*0104*/ 	.byte	0x00, 0xf5, 0x21, 0x00


	//----- nvinfo : EIATTR_SPARSE_MMA_MASK
	.align		4
.L_2084:
        /*0108*/ 	.byte	0x03, 0x50
        /*010a*/ 	.short	0x0000


	//----- nvinfo : EIATTR_MAXREG_COUNT
	.align		4
        /*010c*/ 	.byte	0x03, 0x1b
        /*010e*/ 	.short	0x00ff


	//----- nvinfo : EIATTR_NUM_BARRIERS
	.align		4
        /*0110*/ 	.byte	0x02, 0x4c
        /*0112*/ 	.byte	0x01
	.zero		1


	//----- nvinfo : EIATTR_MERCURY_ISA_VERSION
	.align		4
        /*0114*/ 	.byte	0x03, 0x5f
        /*0116*/ 	.short	0x0101


	//----- nvinfo : EIATTR_COOP_GROUP_MASK_REGIDS
	.align		4
        /*0118*/ 	.byte	0x04, 0x29
        /*011a*/ 	.short	(.L_2086 - .L_2085)


	//   ....[0]....
.L_2085:
        /*011c*/ 	.word	0xffffffff


	//   ....[1]....
        /*0120*/ 	.word	0xffffffff


	//   ....[2]....
        /*0124*/ 	.word	0xffffffff


	//   ....[3]....
        /*0128*/ 	.word	0xffffffff


	//   ....[4]....
        /*012c*/ 	.word	0xffffffff


	//   ....[5]....
        /*0130*/ 	.word	0xffffffff


	//   ....[6]....
        /*0134*/ 	.word	0xffffffff


	//   ....[7]....
        /*0138*/ 	.word	0xffffffff


	//   ....[8]....
        /*013c*/ 	.word	0xffffffff


	//   ....[9]....
        /*0140*/ 	.word	0xffffffff


	//   ....[10]....
        /*0144*/ 	.word	0xffffffff


	//   ....[11]....
        /*0148*/ 	.word	0xffffffff


	//   ....[12]....
        /*014c*/ 	.word	0xffffffff


	//   ....[13]....
        /*0150*/ 	.word	0xffffffff


	//   ....[14]....
        /*0154*/ 	.word	0xffffffff


	//   ....[15]....
        /*0158*/ 	.word	0xffffffff


	//   ....[16]....
        /*015c*/ 	.word	0xffffffff


	//   ....[17]....
        /*0160*/ 	.word	0xffffffff


	//   ....[18]....
        /*0164*/ 	.word	0xffffffff


	//   ....[19]....
        /*0168*/ 	.word	0xffffffff


	//   ....[20]....
        /*016c*/ 	.word	0xffffffff


	//   ....[21]....
        /*0170*/ 	.word	0xffffffff


	//   ....[22]....
        /*0174*/ 	.word	0xffffffff


	//   ....[23]....
        /*0178*/ 	.word	0xffffffff


	//   ....[24]....
        /*017c*/ 	.word	0xffffffff


	//   ....[25]....
        /*0180*/ 	.word	0xffffffff


	//   ....[26]....
        /*0184*/ 	.word	0xffffffff


	//   ....[27]....
        /*0188*/ 	.word	0xffffffff


	//   ....[28]....
        /*018c*/ 	.word	0xffffffff


	//   ....[29]....
        /*0190*/ 	.word	0xffffffff


	//----- nvinfo : EIATTR_COOP_GROUP_INSTR_OFFSETS
	.align		4
.L_2086:
        /*0194*/ 	.byte	0x04, 0x28
        /*0196*/ 	.short	(.L_2088 - .L_2087)


	//   ....[0]....
.L_2087:
        /*0198*/ 	.word	0x00000980


	//   ....[1]....
        /*019c*/ 	.word	0x00000a50


	//   ....[2]....
        /*01a0*/ 	.word	0x00000a90


	//   ....[3]....
        /*01a4*/ 	.word	0x00000ae0


	//   ....[4]....
        /*01a8*/ 	.word	0x00000b00


	//   ....[5]....
        /*01ac*/ 	.word	0x00000b80


	//   ....[6]....
        /*01b0*/ 	.word	0x00000bb0


	//   ....[7]....
        /*01b4*/ 	.word	0x00000be0


	//   ....[8]....
        /*01b8*/ 	.word	0x00000c00


	//   ....[9]....
        /*01bc*/ 	.word	0x00000c20


	//   ....[10]....
        /*01c0*/ 	.word	0x00000d80


	//   ....[11]....
        /*01c4*/ 	.word	0x00000e00


	//   ....[12]....
        /*01c8*/ 	.word	0x00000e20


	//   ....[13]....
        /*01cc*/ 	.word	0x00000e40


	//   ....[14]....
        /*01d0*/ 	.word	0x00000e60


	//   ....[15]....
        /*01d4*/ 	.word	0x00000ef0


	//   ....[16]....
        /*01d8*/ 	.word	0x00000f10


	//   ....[17]....
        /*01dc*/ 	.word	0x00000f40


	//   ....[18]....
        /*01e0*/ 	.word	0x00000f60


	//   ....[19]....
        /*01e4*/ 	.word	0x00000f80


	//   ....[20]....
        /*01e8*/ 	.word	0x00001490


	//   ....[21]....
        /*01ec*/ 	.word	0x00001510


	//   ....[22]....
        /*01f0*/ 	.word	0x00001550


	//   ....[23]....
        /*01f4*/ 	.word	0x00001570


	//   ....[24]....
        /*01f8*/ 	.word	0x00001590


	//   ....[25]....
        /*01fc*/ 	.word	0x000015f0


	//   ....[26]....
        /*0200*/ 	.word	0x00001610


	//   ....[27]....
        /*0204*/ 	.word	0x00001630


	//   ....[28]....
        /*0208*/ 	.word	0x00001650


	//   ....[29]....
        /*020c*/ 	.word	0x00001670


	//----- nvinfo : EIATTR_VRC_CTA_INIT_COUNT
	.align		4
.L_2088:
        /*0210*/ 	.byte	0x02, 0x4a
	.zero		1
	.zero		1


	//----- nvinfo : EIATTR_EXIT_INSTR_OFFSETS
	.align		4
        /*0214*/ 	.byte	0x04, 0x1c
        /*0216*/ 	.short	(.L_2090 - .L_2089)


	//   ....[0]....
.L_2089:
        /*0218*/ 	.word	0x00001440


	//   ....[1]....
        /*021c*/ 	.word	0x000019a0


	//   ....[2]....
        /*0220*/ 	.word	0x00001a30


	//----- nvinfo : EIATTR_CRS_STACK_SIZE
	.align		4
.L_2090:
        /*0224*/ 	.byte	0x04, 0x1e
        /*0226*/ 	.short	(.L_2092 - .L_2091)
.L_2091:
        /*0228*/ 	.word	0x00000000


	//----- nvinfo : EIATTR_CBANK_PARAM_SIZE
	.align		4
.L_2092:
        /*022c*/ 	.byte	0x03, 0x19
        /*022e*/ 	.short	0x0074


	//----- nvinfo : EIATTR_PARAM_CBANK
	.align		4
        /*0230*/ 	.byte	0x04, 0x0a
        /*0232*/ 	.short	(.L_2094 - .L_2093)
	.align		4
.L_2093:
        /*0234*/ 	.word	index@(.nv.constant0._ZN17fastertransformer31generalAddBiasResidualLayerNormI6__halfLi1EEEvPKT_S4_S4_S4_S4_S4_PS2_S5_fiiPKfS7_S7_Pfi)
        /*0238*/ 	.short	0x0380
        /*023a*/ 	.short	0x0074


	//----- nvinfo : EIATTR_SW_WAR
	.align		4
.L_2094:
        /*023c*/ 	.byte	0x04, 0x36
        /*023e*/ 	.short	(.L_2096 - .L_2095)
.L_2095:
        /*0240*/ 	.word	0x00000008
.L_2096:


//--------------------- .nv.info._ZN17fastertransformer31generalAddBiasResidualLayerNormIfLi2EEEvPKT_S3_S3_S3_S3_S3_PS1_S4_fiiPKfS6_S6_Pfi --------------------------
	.section	.nv.info._ZN17fastertransformer31generalAddBiasResidualLayerNormIfLi2EEEvPKT_S3_S3_S3_S3_S3_PS1_S4_fiiPKfS6_S6_Pfi,"",@"SHT_CUDA_INFO"
	.sectionflags	@""
	.align	4


	//----- nvinfo : EIATTR_CUDA_API_VERSION
	.align		4
        /*0000*/ 	.byte	0x04, 0x37
        /*0002*/ 	.short	(.L_2098 - .L_2097)
.L_2097:
        /*0004*/ 	.word	0x00000082


	//----- nvinfo : EIATTR_KPARAM_INFO
	.align		4
.L_2098:
        /*0008*/ 	.byte	0x04, 0x17
        /*000a*/ 	.short	(.L_2100 - .L_2099)
.L_2099:
        /*000c*/ 	.word	0x00000000
        /*0010*/ 	.short	0x000f
        /*0012*/ 	.short	0x0070
        /*0014*/ 	.byte	0x00, 0xf0, 0x11, 0x00


	//----- nvinfo : EIATTR_KPARAM_INFO
	.align		4
.L_2100:
        /*0018*/ 	.byte	0x04, 0x17
        /*001a*/ 	.short	(.L_2102 - .L_2101)
.L_2101:
        /*001c*/ 	.word	0x00000000
        /*0020*/ 	.short	0x000e
        /*0022*/ 	.short	0x0068
        /*0024*/ 	.byte	0x00, 0xf5, 0x21, 0x00


	//----- nvinfo : EIATTR_KPARAM_INFO
	.align		4
.L_2102:
        /*0028*/ 	.byte	0x04, 0x17
        /*002a*/ 	.short	(.L_2104 - .L_2103)
.L_2103:
        /*002c*/ 	.word	0x00000000
        /*0030*/ 	.short	0x000d
        /*0032*/ 	.short	0x0060
        /*0034*/ 	.byte	0x00, 0xf5, 0x21, 0x00


	//----- nvinfo : EIATTR_KPARAM_INFO
	.align		4
.L_2104:
        /*0038*/ 	.byte	0x04, 0x17
        /*003a*/ 	.short	(.L_2106 - .L_2105)
.L_2105:
        /*003c*/ 	.word	0x00000000
        /*0040*/ 	.short	0x000c
        /*0042*/ 	.short	0x0058
        /*0044*/ 	.byte	0x00, 0xf5, 0x21, 0x00


	//----- nvinfo : EIATTR_KPARAM_INFO
	.align		4
.L_2106:
        /*0048*/ 	.byte	0x04, 0x17
        /*004a*/ 	.short	(.L_2108 - .L_2107)
.L_2107:
        /*004c*/ 	.word	0x00000000
        /*0050*/ 	.short	0x000b
        /*0052*/ 	.short	0x0050
        /*0054*/ 	.byte	0x00, 0xf5, 0x21, 0x00


	//----- nvinfo : EIATTR_KPARAM_INFO
	.align		4
.L_2108:
        /*0058*/ 	.byte	0x04, 0x17
        /*005a*/ 	.short	(.L_2110 - .L_2109)
.L_2109:
        /*005c*/ 	.word	0x00000000
        /*0060*/ 	.short	0x000a
        /*0062*/ 	.short	0x0048
        /*0064*/ 	.byte	0x00, 0xf0, 0x11, 0x00


	//----- nvinfo : EIATTR_KPARAM_INFO
	.align		4
.L_2110:
        /*0068*/ 	.byte	0x04, 0x17
        /*006a*/ 	.short	(.L_2112 - .L_2111)
.L_2111:
        /*006c*/ 	.word	0x00000000
        /*0070*/ 	.short	0x0009
        /*0072*/ 	.short	0x0044
        /*0074*/ 	.byte	0x00, 0xf0, 0x11, 0x00


	//----- nvinfo : EIATTR_KPARAM_INFO
	.align		4
.L_2112:
        /*0078*/ 	.byte	0x04, 0x17
        /*007a*/ 	.short	(.L_2114 - .L_2113)
.L_2113:
        /*007c*/ 	.word	0x00000000
        /*0080*/ 	.short	0x0008
        /*0082*/ 	.short	0x0040
        /*0084*/ 	.byte	0x00, 0xf0, 0x11, 0x00


	//----- nvinfo : EIATTR_KPARAM_INFO
	.align		4
.L_2114:
        /*0088*/ 	.byte	0x04, 0x17
        /*008a*/ 	.short	(.L_2116 - .L_2115)
.L_2115:
        /*008c*/ 	.word	0x00000000
        /*0090*/ 	.short	0x0007
        /*0092*/ 	.short	0x0038
        /*0094*/ 	.byte	0x00, 0xf5, 0x21, 0x00


	//----- nvinfo : EIATTR_KPARAM_INFO
	.align		4
.L_2116:
        /*0098*/ 	.byte	0x04, 0x17
        /*009a*/ 	.short	(.L_2118 - .L_2117)
.L_2117:
        /*009c*/ 	.word	0x00000000
        /*00a0*/ 	.short	0x0006
        /*00a2*/ 	.short	0x0030
        /*00a4*/ 	.byte	0x00, 0xf5, 0x21, 0x00


	//----- nvinfo : EIATTR_KPARAM_INFO
	.align		4
.L_2118:
        /*00a8*/ 	.byte	0x04, 0x17
        /*00aa*/ 	.short	(.L_2120 - .L_2119)
.L_2119:
        /*00ac*/ 	.word	0x00000000
        /*00b0*/ 	.short	0x0005
        /*00b2*/ 	.short	0x0028
        /*00b4*/ 	.byte	0x00, 0xf5, 0x21, 0x00


	//----- nvinfo : EIATTR_KPARAM_INFO
	.align		4
.L_2120:
        /*00b8*/ 	.byte	0x04, 0x17
        /*00ba*/ 	.short	(.L_2122 - .L_2121)
.L_2121:
        /*00bc*/ 	.word	0x00000000
        /*00c0*/ 	.short	0x0004
        /*00c2*/ 	.short	0x0020
        /*00c4*/ 	.byte	0x00, 0xf5, 0x21, 0x00


	//----- nvinfo : EIATTR_KPARAM_INFO
	.align		4
.L_2122:
        /*00c8*/ 	.byte	0x04, 0x17
        /*00ca*/ 	.short	(.L_2124 - .L_2123)
.L_2123:
        /*00cc*/ 	.word	0x00000000
        /*00d0*/ 	.short	0x0003
        /*00d2*/ 	.short	0x0018
        /*00d4*/ 	.byte	0x00, 0xf5, 0x21, 0x00


	//----- nvinfo : EIATTR_KPARAM_INFO
	.align		4
.L_2124:
        /*00d8*/ 	.byte	0x04, 0x17
        /*00da*/ 	.short	(.L_2126 - .L_2125)
.L_2125:
        /*00dc*/ 	.word	0x00000000
        /*00e0*/ 	.short	0x0002
        /*00e2*/ 	.short	0x0010
        /*00e4*/ 	.byte	0x00, 0xf5, 0x21, 0x00


	//----- nvinfo : EIATTR_KPARAM_INFO
	.align		4
.L_2126:
        /*00e8*/ 	.byte	0x04, 0x17
        /*00ea*/ 	.short	(.L_2128 - .L_2127)
.L_2127:
        /*00ec*/ 	.word	0x00000000
        /*00f0*/ 	.short	0x0001
        /*00f2*/ 	.short	0x0008
        /*00f4*/ 	.byte	0x00, 0xf5, 0x21, 0x00


	//----- nvinfo : EIATTR_KPARAM_INFO
	.align		4
.L_2128:
        /*00f8*/ 	.byte	0x04, 0x17
        /*00fa*/ 	.short	(.L_2130 - .L_2129)
.L_2129:
        /*00fc*/ 	.word	0x00000000
        /*0100*/ 	.short	0x0000
        /*0102*/ 	.short	0x0000
        /*0104*/ 	.byte	0x00, 0xf5, 0x21, 0x00


	//----- nvinfo : EIATTR_SPARSE_MMA_MASK
	.align		4
.L_2130:
        /*0108*/ 	.byte	0x03, 0x50
        /*010a*/ 	.short	0x0000


	//----- nvinfo : EIATTR_MAXREG_COUNT
	.align		4
        /*010c*/ 	.byte	0x03, 0x1b
        /*010e*/ 	.short	0x00ff


	//----- nvinfo : EIATTR_NUM_BARRIERS
	.align		4
        /*0110*/ 	.byte	0x02, 0x4c
        /*0112*/ 	.byte	0x01
	.zero		1


	//----- nvinfo : EIATTR_MERCURY_ISA_VERSION
	.align		4
        /*0114*/ 	.byte	0x03, 0x5f
        /*0116*/ 	.short	0x0101


	//----- nvinfo : EIATTR_COOP_GROUP_MASK_REGIDS
	.align		4
        /*0118*/ 	.byte	0x04, 0x29
        /*011a*/ 	.short	(.L_2132 - .L_2131)


	//   ....[0]....
.L_2131:
        /*011c*/ 	.word	0xffffffff


	//   ....[1]....
        /*0120*/ 	.word	0xffffffff


	//   ....[2]....
        /*0124*/ 	.word	0xffffffff


	//   ....[3]....
        /*0128*/ 	.word	0xffffffff


	//   ....[4]....
        /*012c*/ 	.word	0xffffffff


	//   ....[5]....
        /*0130*/ 	.word	0xffffffff


	//   ....[6]....
        /*0134*/ 	.word	0xffffffff


	//   ....[7]....
        /*0138*/ 	.word	0xffffffff


	//   ....[8]....
        /*013c*/ 	.word	0xffffffff


	//   ....[9]....
        /*0140*/ 	.word	0xffffffff


	//   ....[10]....
        /*0144*/ 	.word	0xffffffff


	//   ....[11]....
        /*0148*/ 	.word	0xffffffff


	//   ....[12]....
        /*014c*/ 	.word	0xffffffff


	//   ....[13]....
        /*0150*/ 	.word	0xffffffff


	//   ....[14]....
        /*0154*/ 	.word	0xffffffff


	//   ....[15]....
        /*0158*/ 	.word	0xffffffff


	//   ....[16]....
        /*015c*/ 	.word	0xffffffff


	//   ....[17]....
        /*0160*/ 	.word	0xffffffff


	//   ....[18]....
        /*0164*/ 	.word	0xffffffff


	//   ....[19]....
        /*0168*/ 	.word	0xffffffff


	//   ....[20]....
        /*016c*/ 	.word	0xffffffff


	//   ....[21]....
        /*0170*/ 	.word	0xffffffff


	//   ....[22]....
        /*0174*/ 	.word	0xffffffff


	//   ....[23]....
        /*0178*/ 	.word	0xffffffff


	//   ....[24]....
        /*017c*/ 	.word	0xffffffff


	//   ....[25]....
        /*0180*/ 	.word	0xffffffff


	//   ....[26]....
        /*0184*/ 	.word	0xffffffff


	//   ....[27]....
        /*0188*/ 	.word	0xffffffff


	//   ....[28]....
        /*018c*/ 	.word	0xffffffff


	//   ....[29]....
        /*0190*/ 	.word	0xffffffff


	//----- nvinfo : EIATTR_COOP_GROUP_INSTR_OFFSETS
	.align		4
.L_2132:
        /*0194*/ 	.byte	0x04, 0x28
        /*0196*/ 	.short	(.L_2134 - .L_2133)


	//   ....[0]....
.L_2133:
        /*0198*/ 	.word	0x00000400


	//   ....[1]....
        /*019c*/ 	.word	0x000004d0


	//   ....[2]....
        /*01a0*/ 	.word	0x00000500


	//   ....[3]....
        /*01a4*/ 	.word	0x00000540


	//   ....[4]....
        /*01a8*/ 	.word	0x00000590


	//   ....[5]....
        /*01ac*/ 	.word	0x00000600


	//   ....[6]....
        /*01b0*/ 	.word	0x00000630


	//   ....[7]....
        /*01b4*/ 	.word	0x00000660


	//   ....[8]....
        /*01b8*/ 	.word	0x00000680


	//   ....[9]....
        /*01bc*/ 	.word	0x000006a0


	//   ....[10]....
        /*01c0*/ 	.word	0x00000800


	//   ....[11]....
        /*01c4*/ 	.word	0x00000890


	//   ....[12]....
        /*01c8*/ 	.word	0x000008b0


	//   ....[13]....
        /*01cc*/ 	.word	0x000008d0


	//   ....[14]....
        /*01d0*/ 	.word	0x000008f0


	//   ....[15]....
        /*01d4*/ 	.word	0x00000980


	//   ....[16]....
        /*01d8*/ 	.word	0x000009b0


	//   ....[17]....
        /*01dc*/ 	.word	0x000009e0


	//   ....[18]....
        /*01e0*/ 	.word	0x00000a00


	//   ....[19]....
        /*01e4*/ 	.word	0x00000a20


	//   ....[20]....
        /*01e8*/ 	.word	0x00000e60


	//   ....[21]....
        /*01ec*/ 	.word	0x00000f10


	//   ....[22]....
        /*01f0*/ 	.word	0x00000f50


	//   ....[23]....
        /*01f4*/ 	.word	0x00000f70


	//   ....[24]....
        /*01f8*/ 	.word	0x00000f90


	//   ....[25]....
        /*01fc*/ 	.word	0x00000ff0


	//   ....[26]....
        /*0200*/ 	.word	0x00001010


	//   ....[27]....
        /*0204*/ 	.word	0x00001030


	//   ....[28]....
        /*0208*/ 	.word	0x00001050


	//   ....[29]....
        /*020c*/ 	.word	0x00001070


	//----- nvinfo : EIATTR_VRC_CTA_INIT_COUNT
	.align		4
.L_2134:
        /*0210*/ 	.byte	0x02, 0x4a
	.zero		1
	.zero		1


	//----- nvinfo : EIATTR_EXIT_INSTR_OFFSETS
	.align		4
        /*0214*/ 	.byte	0x04, 0x1c
        /*0216*/ 	.short	(.L_2136 - .L_2135)


	//   ....[0]....
.L_2135:
        /*0218*/ 	.word	0x00000e50


	//   ....[1]....
        /*021c*/ 	.word	0x00001390


	//   ....[2]....
        /*0220*/ 	.word	0x00001420


	//----- nvinfo : EIATTR_CRS_STACK_SIZE
	.align		4
.L_2136:
        /*0224*/ 	.byte	0x04, 0x1e
        /*0226*/ 	.short	(.L_2138 - .L_2137)
.L_2137:
        /*0228*/ 	.word	0x00000000


	//----- nvinfo : EIATTR_CBANK_PARAM_SIZE
	.align		4
.L_2138:
        /*022c*/ 	.byte	0x03, 0x19
        /*022e*/ 	.short	0x0074


	//----- nvinfo : EIATTR_PARAM_CBANK
	.align		4
        /*0230*/ 	.byte	0x04, 0x0a
        /*0232*/ 	.short	(.L_2140 - .L_2139)
	.align		4
.L_2139:
        /*0234*/ 	.word	index@(.nv.constant0._ZN17fastertransformer31generalAddBiasResidualLayerNormIfLi2EEEvPKT_S3_S3_S3_S3_S3_PS1_S4_fiiPKfS6_S6_Pfi)
        /*0238*/ 	.short	0x0380
        /*023a*/ 	.short	0x0074


	//----- nvinfo : EIATTR_SW_WAR
	.align		4
.L_2140:
        /*023c*/ 	.byte	0x04, 0x36
        /*023e*/ 	.short	(.L_2142 - .L_2141)
.L_2141:
        /*0240*/ 	.word	0x00000008
.L_2142:


//--------------------- .nv.info._ZN17fastertransformer31generalAddBiasResidualLayerNormIfLi1EEEvPKT_S3_S3_S3_S3_S3_PS1_S4_fiiPKfS6_S6_Pfi --------------------------
	.section	.nv.info._ZN17fastertransformer31generalAddBiasResidualLayerNormIfLi1EEEvPKT_S3_S3_S3_S3_S3_PS1_S4_fiiPKfS6_S6_Pfi,"",@"SHT_CUDA_INFO"
	.sectionflags	@""
	.align	4


	//----- nvinfo : EIATTR_CUDA_API_VERSION
	.align		4
        /*0000*/ 	.byte	0x04, 0x37
        /*0002*/ 	.short	(.L_2144 - .L_2143)
.L_2143:
        /*0004*/ 	.word	0x00000082


	//----- nvinfo : EIATTR_KPARAM_INFO
	.align		4
.L_2144:
        /*0008*/ 	.byte	0x04, 0x17
        /*000a*/ 	.short	(.L_2146 - .L_2145)
.L_2145:
        /*000c*/ 	.word	0x00000000
        /*0010*/ 	.short	0x000f
        /*0012*/ 	.short	0x0070
        /*0014*/ 	.byte	0x00, 0xf0, 0x11, 0x00


	//----- nvinfo : EIATTR_KPARAM_INFO
	.align		4
.L_2146:
        /*0018*/ 	.byte	0x04, 0x17
        /*001a*/ 	.short	(.L_2148 - .L_2147)
.L_2147:
        /*001c*/ 	.word	0x00000000
        /*0020*/ 	.short	0x000e
        /*0022*/ 	.short	0x0068
        /*0024*/ 	.byte	0x00, 0xf5, 0x21, 0x00


	//----- nvinfo : EIATTR_KPARAM_INFO
	.align		4
.L_2148:
        /*0028*/ 	.byte	0x04, 0x17
        /*002a*/ 	.short	(.L_2150 - .L_2149)
.L_2149:
        /*002c*/ 	.word	0x00000000
        /*0030*/ 	.short	0x000d
        /*0032*/ 	.short	0x0060
        /*0034*/ 	.byte	0x00, 0xf5, 0x21, 0x00


	//----- nvinfo : EIATTR_KPARAM_INFO
	.align		4
.L_2150:
        /*0038*/ 	.byte	0x04, 0x17
        /*003a*/ 	.short	(.L_2152 - .L_2151)
.L_2151:
        /*003c*/ 	.word	0x00000000
        /*0040*/ 	.short	0x000c
        /*0042*/ 	.short	0x0058
        /*0044*/ 	.byte	0x00, 0xf5, 0x21, 0x00


	//----- nvinfo : EIATTR_KPARAM_INFO
	.align		4
.L_2152:
        /*0048*/ 	.byte	0x04, 0x17
        /*004a*/ 	.short	(.L_2154 - .L_2153)
.L_2153:
        /*004c*/ 	.word	0x00000000
        /*0050*/ 	.short	0x000b
        /*0052*/ 	.short	0x0050
        /*0054*/ 	.byte	0x00, 0xf5, 0x21, 0x00


	//----- nvinfo : EIATTR_KPARAM_INFO
	.align		4
.L_2154:
        /*0058*/ 	.byte	0x04, 0x17
        /*005a*/ 	.short	(.L_2156 - .L_2155)
.L_2155:
        /*005c*/ 	.word	0x00000000
        /*0060*/ 	.short	0x000a
        /*0062*/ 	.short	0x0048
        /*0064*/ 	.byte	0x00, 0xf0, 0x11, 0x00


	//----- nvinfo : EIATTR_KPARAM_INFO
	.align		4
.L_2156:
        /*0068*/ 	.byte	0x04, 0x17
        /*006a*/ 	.short	(.L_2158 - .L_2157)
.L_2157:
        /*006c*/ 	.word	0x00000000
        /*0070*/ 	.short	0x0009
        /*0072*/ 	.short	0x0044
        /*0074*/ 	.byte	0x00, 0xf0, 0x11, 0x00


	//----- nvinfo : EIATTR_KPARAM_INFO
	.align		4
.L_2158:
        /*0078*/ 	.byte	0x04, 0x17
        /*007a*/ 	.short	(.L_2160 - .L_2159)
.L_2159:
        /*007c*/ 	.word	0x00000000
        /*0080*/ 	.short	0x0008
        /*0082*/ 	.short	0x0040
        /*0084*/ 	.byte	0x00, 0xf0, 0x11, 0x00


	//----- nvinfo : EIATTR_KPARAM_INFO
	.align		4
.L_2160:
        /*0088*/ 	.byte	0x04, 0x17
        /*008a*/ 	.short	(.L_2162 - .L_2161)
.L_2161:
        /*008c*/ 	.word	0x00000000
        /*0090*/ 	.short	0x0007
        /*0092*/ 	.short	0x0038
        /*0094*/ 	.byte	0x00, 0xf5, 0x21, 0x00


	//----- nvinfo : EIATTR_KPARAM_INFO
	.align		4
.L_2162:
        /*0098*/ 	.byte	0x04, 0x17
        /*009a*/ 	.short	(.L_2164 - .L_2163)
.L_2163:
        /*009c*/ 	.word	0x00000000
        /*00a0*/ 	.short	0x0006
        /*00a2*/ 	.short	0x0030
        /*00a4*/ 	.byte	0x00, 0xf5, 0x21, 0x00


	//----- nvinfo : EIATTR_KPARAM_INFO
	.align		4
.L_2164:
        /*00a8*/ 	.byte	0x04, 0x17
        /*00aa*/ 	.short	(.L_2166 - .L_2165)
.L_2165:
        /*00ac*/ 	.word	0x00000000
        /*00b0*/ 	.short	0x0005
        /*00b2*/ 	.short	0x0028
        /*00b4*/ 	.byte	0x00, 0xf5, 0x21, 0x00


	//----- nvinfo : EIATTR_KPARAM_INFO
	.align		4
.L_2166:
        /*00b8*/ 	.byte	0x04, 0x17
        /*00ba*/ 	.short	(.L_2168 - .L_2167)
.L_2167:
        /*00bc*/ 	.word	0x00000000
        /*00c0*/ 	.short	0x0004
        /*00c2*/ 	.short	0x0020
        /*00c4*/ 	.byte	0x00, 0xf5, 0x21, 0x00


	//----- nvinfo : EIATTR_KPARAM_INFO
	.align		4
.L_2168:
        /*00c8*/ 	.byte	0x04, 0x17
        /*00ca*/ 	.short	(.L_2170 - .L_2169)
.L_2169:
        /*00cc*/ 	.word	0x00000000
        /*00d0*/ 	.short	0x0003
        /*00d2*/ 	.short	0x0018
        /*00d4*/ 	.byte	0x00, 0xf5, 0x21, 0x00


	//----- nvinfo : EIATTR_KPARAM_INFO
	.align		4
.L_2170:
        /*00d8*/ 	.byte	0x04, 0x17
        /*00da*/ 	.short	(.L_2172 - .L_2171)
.L_2171:
        /*00dc*/ 	.word	0x00000000
        /*00e0*/ 	.short	0x0002
        /*00e2*/ 	.short	0x0010
        /*00e4*/ 	.byte	0x00, 0xf5, 0x21, 0x00


	//----- nvinfo : EIATTR_KPARAM_INFO
	.align		4
.L_2172:
        /*00e8*/ 	.byte	0x04, 0x17
        /*00ea*/ 	.short	(.L_2174 - .L_2173)
.L_2173:
        /*00ec*/ 	.word	0x00000000
        /*00f0*/ 	.short	0x0001
        /*00f2*/ 	.short	0x0008
        /*00f4*/ 	.byte	0x00, 0xf5, 0x21, 0x00


	//----- nvinfo : EIATTR_KPARAM_INFO
	.align		4
.L_2174:
        /*00f8*/ 	.byte	0x04, 0x17
        /*00fa*/ 	.short	(.L_2176 - .L_2175)
.L_2175:
        /*00fc*/ 	.word	0x00000000
        /*0100*/ 	.short	0x0000
        /*0102*/ 	.short	0x0000
        /*0104*/ 	.byte	0x00, 0xf5, 0x21, 0x00


	//----- nvinfo : EIATTR_SPARSE_MMA_MASK
	.align		4
.L_2176:
        /*0108*/ 	.byte	0x03, 0x50
        /*010a*/ 	.short	0x0000


	//----- nvinfo : EIATTR_MAXREG_COUNT
	.align		4
        /*010c*/ 	.byte	0x03, 0x1b
        /*010e*/ 	.short	0x00ff


	//----- nvinfo : EIATTR_NUM_BARRIERS
	.align		4
        /*0110*/ 	.byte	0x02, 0x4c
        /*0112*/ 	.byte	0x01
	.zero		1


	//----- nvinfo : EIATTR_MERCURY_ISA_VERSION
	.align		4
        /*0114*/ 	.byte	0x03, 0x5f
        /*0116*/ 	.short	0x0101


	//----- nvinfo : EIATTR_COOP_GROUP_MASK_REGIDS
	.align		4
        /*0118*/ 	.byte	0x04, 0x29
        /*011a*/ 	.short	(.L_2178 - .L_2177)


	//   ....[0]....
.L_2177:
        /*011c*/ 	.word	0xffffffff


	//   ....[1]....
        /*0120*/ 	.word	0xffffffff


	//   ....[2]....
        /*0124*/ 	.word	0xffffffff


	//   ....[3]....
        /*0128*/ 	.word	0xffffffff


	//   ....[4]....
        /*012c*/ 	.word	0xffffffff


	//   ....[5]....
        /*0130*/ 	.word	0xffffffff


	//   ....[6]....
        /*0134*/ 	.word	0xffffffff


	//   ....[7]....
        /*0138*/ 	.word	0xffffffff


	//   ....[8]....
        /*013c*/ 	.word	0xffffffff


	//   ....[9]....
        /*0140*/ 	.word	0xffffffff


	//   ....[10]....
        /*0144*/ 	.word	0xffffffff


	//   ....[11]....
        /*0148*/ 	.word	0xffffffff


	//   ....[12]....
        /*014c*/ 	.word	0xffffffff


	//   ....[13]....
        /*0150*/ 	.word	0xffffffff


	//   ....[14]....
        /*0154*/ 	.word	0xffffffff


	//   ....[15]....
        /*0158*/ 	.word	0xffffffff


	//   ....[16]....
        /*015c*/ 	.word	0xffffffff


	//   ....[17]....
        /*0160*/ 	.word	0xffffffff


	//   ....[18]....
        /*0164*/ 	.word	0xffffffff


	//   ....[19]....
        /*0168*/ 	.word	0xffffffff


	//   ....[20]....
        /*016c*/ 	.word	0xffffffff


	//   ....[21]....
        /*0170*/ 	.word	0xffffffff


	//   ....[22]....
        /*0174*/ 	.word	0xffffffff


	//   ....[23]....
        /*0178*/ 	.word	0xffffffff


	//   ....[24]....
        /*017c*/ 	.word	0xffffffff


	//   ....[25]....
        /*0180*/ 	.word	0xffffffff


	//   ....[26]....
        /*0184*/ 	.word	0xffffffff


	//   ....[27]....
        /*0188*/ 	.word	0xffffffff


	//   ....[28]....
        /*018c*/ 	.word	0xffffffff


	//   ....[29]....
        /*0190*/ 	.word	0xffffffff


	//----- nvinfo : EIATTR_COOP_GROUP_INSTR_OFFSETS
	.align		4
.L_2178:
        /*0194*/ 	.byte	0x04, 0x28
        /*0196*/ 	.short	(.L_2180 - .L_2179)


	//   ....[0]....
.L_2179:
        /*0198*/ 	.word	0x000003c0


	//   ....[1]....
        /*019c*/ 	.word	0x00000490


	//   ....[2]....
        /*01a0*/ 	.word	0x000004c0


	//   ....[3]....
        /*01a4*/ 	.word	0x00000500


	//   ....[4]....
        /*01a8*/ 	.word	0x00000550


	//   ....[5]....
        /*01ac*/ 	.word	0x000005d0


	//   ....[6]....
        /*01b0*/ 	.word	0x00000600


	//   ....[7]....
        /*01b4*/ 	.word	0x00000630


	//   ....[8]....
        /*01b8*/ 	.word	0x00000650


	//   ....[9]....
        /*01bc*/ 	.word	0x00000670


	//   ....[10]....
        /*01c0*/ 	.word	0x000007c0


	//   ....[11]....
        /*01c4*/ 	.word	0x00000860


	//   ....[12]....
        /*01c8*/ 	.word	0x00000880


	//   ....[13]....
        /*01cc*/ 	.word	0x000008a0


	//   ....[14]....
        /*01d0*/ 	.word	0x000008c0


	//   ....[15]....
        /*01d4*/ 	.word	0x00000940


	//   ....[16]....
        /*01d8*/ 	.word	0x00000960


	//   ....[17]....
        /*01dc*/ 	.word	0x00000980


	//   ....[18]....
        /*01e0*/ 	.word	0x000009a0


	//   ....[19]....
        /*01e4*/ 	.word	0x000009c0


	//   ....[20]....
        /*01e8*/ 	.word	0x00000e20


	//   ....[21]....
        /*01ec*/ 	.word	0x00000ea0


	//   ....[22]....
        /*01f0*/ 	.word	0x00000ee0


	//   ....[23]....
        /*01f4*/ 	.word	0x00000f30


	//   ....[24]....
        /*01f8*/ 	.word	0x00000f50


	//   ....[25]....
        /*01fc*/ 	.word	0x00000fb0


	//   ....[26]....
        /*0200*/ 	.word	0x00000fd0


	//   ....[27]....
        /*0204*/ 	.word	0x00000ff0


	//   ....[28]....
        /*0208*/ 	.word	0x00001010


	//   ....[29]....
        /*020c*/ 	.word	0x00001030


	//----- nvinfo : EIATTR_VRC_CTA_INIT_COUNT
	.align		4
.L_2180:
        /*0210*/ 	.byte	0x02, 0x4a
	.zero		1
	.zero		1


	//----- nvinfo : EIATTR_EXIT_INSTR_OFFSETS
	.align		4
        /*0214*/ 	.byte	0x04, 0x1c
        /*0216*/ 	.short	(.L_2182 - .L_2181)


	//   ....[0]....
.L_2181:
        /*0218*/ 	.word	0x00000e10


	//   ....[1]....
        /*021c*/ 	.word	0x00001350


	//   ....[2]....
        /*0220*/ 	.word	0x000013e0


	//----- nvinfo : EIATTR_CRS_STACK_SIZE
	.align		4
.L_2182:
        /*0224*/ 	.byte	0x04, 0x1e
        /*0226*/ 	.short	(.L_2184 - .L_2183)
.L_2183:
        /*0228*/ 	.word	0x00000000


	//----- nvinfo : EIATTR_CBANK_PARAM_SIZE
	.align		4
.L_2184:
        /*022c*/ 	.byte	0x03, 0x19
        /*022e*/ 	.short	0x0074


	//----- nvinfo : EIATTR_PARAM_CBANK
	.align		4
        /*0230*/ 	.byte	0x04, 0x0a
        /*0232*/ 	.short	(.L_2186 - .L_2185)
	.align		4
.L_2185:
        /*0234*/ 	.word	index@(.nv.constant0._ZN17fastertransformer31generalAddBiasResidualLayerNormIfLi1EEEvPKT_S3_S3_S3_S3_S3_PS1_S4_fiiPKfS6_S6_Pfi)
        /*0238*/ 	.short	0x0380
        /*023a*/ 	.short	0x0074


	//----- nvinfo : EIATTR_SW_WAR
	.align		4
.L_2186:
        /*023c*/ 	.byte	0x04, 0x36
        /*023e*/ 	.short	(.L_2188 - .L_2187)
.L_2187:
        /*0240*/ 	.word	0x00000008
.L_2188:


//--------------------- .nv.info._ZN17fastertransformer35generalAddBiasResidualLayerNormOpt2I7__half2Lb0ELb0ELi2ELb1ELi8EEEvPT_S3_PKS2_S5_S5_S5_S5_S5_fiiPKfS7_S7_Pfi --------------------------
	.section	.nv.info._ZN17fastertransformer35generalAddBiasResidualLayerNormOpt2I7__half2Lb0ELb0ELi2ELb1ELi8EEEvPT_S3_PKS2_S5_S5_S5_S5_S5_fiiPKfS7_S7_Pfi,"",@"SHT_CUDA_INFO"
	.sectionflags	@""
	.align	4


	//----- nvinfo : EIATTR_CUDA_API_VERSION
	.align		4
        /*0000*/ 	.byte	0x04, 0x37
        /*0002*/ 	.short	(.L_2190 - .L_2189)
.L_2189:
        /*0004*/ 	.word	0x00000082


	//----- nvinfo : EIATTR_KPARAM_INFO
	.align		4
.L_2190:
        /*0008*/ 	.byte	0x04, 0x17
        /*000a*/ 	.short	(.L_2192 - .L_2191)
.L_2191:
        /*000c*/ 	.word	0x00000000
        /*0010*/ 	.short	0x000f
        /*0012*/ 	.short	0x0070
        /*0014*/ 	.byte	0x00, 0xf0, 0x11, 0x00


	//----- nvinfo : EIATTR_KPARAM_INFO
	.align		4
.L_2192:
        /*0018*/ 	.byte	0x04, 0x17
        /*001a*/ 	.short	(.L_2194 - .L_2193)
.L_2193:
        /*001c*/ 	.word	0x00000000
        /*0020*/ 	.short	0x000e
        /*0022*/ 	.short	0x0068
        /*0024*/ 	.byte	0x00, 0xf5, 0x21, 0x00


	//----- nvinfo : EIATTR_KPARAM_INFO
	.align		4
.L_2194:
        /*0028*/ 	.byte	0x04, 0x17
        /*002a*/ 	.short	(.L_2196 - .L_2195)
.L_2195:
        /*002c*/ 	.word	0x00000000
        /*0030*/ 	.short	0x000d
        /*0032*/ 	.short	0x0060
        /*0034*/ 	.byte	0x00, 0xf5, 0x21, 0x00


	//----- nvinfo : EIATTR_KPARAM_INFO
	.align		4
.L_2196:
        /*0038*/ 	.byte	0x04, 0x17
        /*003a*/ 	.short	(.L_2198 - .L_2197)
.L_2197:
        /*003c*/ 	.word	0x00000000
        /*0040*/ 	.short	0x000c
        /*0042*/ 	.short	0x0058
        /*0044*/ 	.byte	0x00, 0xf5, 0x21, 0x00


	//----- nvinfo : EIATTR_KPARAM_INFO
	.align		4
.L_2198:
        /*0048*/ 	.byte	0x04, 0x17
        /*004a*/ 	.short	(.L_2200 - .L_2199)
.L_2199:
        /*004c*/ 	.word	0x00000000
        /*0050*/ 	.short	0x000b
        /*0052*/ 	.short	0x0050
        /*0054*/ 	.byte	0x00, 0xf5, 0x21, 0x00


	//----- nvinfo : EIATTR_KPARAM_INFO
	.align		4
.L_2200:
        /*0058*/ 	.byte	0x04, 0x17
        /*005a*/ 	.short	(.L_2202 - .L_2201)
.L_2201:
        /*005c*/ 	.word	0x00000000
        /*0060*/ 	.short	0x000a
        /*0062*/ 	.short	0x0048
        /*0064*/ 	.byte	0x00, 0xf0, 0x11, 0x00


	//----- nvinfo : EIATTR_KPARAM_INFO
	.align		4
.L_2202:
        /*0068*/ 	.byte	0x04, 0x17
        /*006a*/ 	.short	(.L_2204 - .L_2203)
.L_2203:
        /*006c*/ 	.word	0x00000000
        /*0070*/ 	.short	0x0009
        /*0072*/ 	.short	0x0044
        /*0074*/ 	.byte	0x00, 0xf0, 0x11, 0x00


	//----- nvinfo : EIATTR_KPARAM_INFO
	.align		4
.L_2204:
        /*0078*/ 	.byte	0x04, 0x17
        /*007a*/ 	.short	(.L_2206 - .L_2205)
.L_2205:
        /*007c*/ 	.word	0x00000000
        /*0080*/ 	.short	0x0008
        /*0082*/ 	.short	0x0040
        /*0084*/ 	.byte	0x00, 0xf0, 0x11, 0x00


	//----- nvinfo : EIATTR_KPARAM_INFO
	.align		4
.L_2206:
        /*0088*/ 	.byte	0x04, 0x17
        /*008a*/ 	.short	(.L_2208 - .L_2207)
.L_2207:
        /*008c*/ 	.word	0x00000000
        /*0090*/ 	.short	0x0007
        /*0092*/ 	.short	0x0038
        /*0094*/ 	.byte	0x00, 0xf5, 0x21, 0x00


	//----- nvinfo : EIATTR_KPARAM_INFO
	.align		4
.L_2208:
        /*0098*/ 	.byte	0x04, 0x17
        /*009a*/ 	.short	(.L_2210 - .L_2209)
.L_2209:
        /*009c*/ 	.word	0x00000000
        /*00a0*/ 	.short	0x0006
        /*00a2*/ 	.short	0x0030
        /*00a4*/ 	.byte	0x00, 0xf5, 0x21, 0x00


	//----- nvinfo : EIATTR_KPARAM_INFO
	.align		4
.L_2210:
        /*00a8*/ 	.byte	0x04, 0x17
        /*00aa*/ 	.short	(.L_2212 - .L_2211)
.L_2211:
        /*00ac*/ 	.word	0x00000000
        /*00b0*/ 	.short	0x0005
        /*00b2*/ 	.short	0x0028
        /*00b4*/ 	.byte	0x00, 0xf5, 0x21, 0x00


	//----- nvinfo : EIATTR_KPARAM_INFO
	.align		4
.L_2212:
        /*00b8*/ 	.byte	0x04, 0x17
        /*00ba*/ 	.short	(.L_2214 - .L_2213)
.L_2213:
        /*00bc*/ 	.word	0x00000000
        /*00c0*/ 	.short	0x0004
        /*00c2*/ 	.short	0x0020
        /*00c4*/ 	.byte	0x00, 0xf5, 0x21, 0x00


	//----- nvinfo : EIATTR_KPARAM_INFO
	.align		4
.L_2214:
        /*00c8*/ 	.byte	0x04, 0x17
        /*00ca*/ 	.short	(.L_2216 - .L_2215)
.L_2215:
        /*00cc*/ 	.word	0x00000000
        /*00d0*/ 	.short	0x0003
        /*00d2*/ 	.short	0x0018
        /*00d4*/ 	.byte	0x00, 0xf5, 0x21, 0x00


	//----- nvinfo : EIATTR_KPARAM_INFO
	.align		4
.L_2216:
        /*00d8*/ 	.byte	0x04, 0x17
        /*00da*/ 	.short	(.L_2218 - .L_2217)
.L_2217:
        /*00dc*/ 	.word	0x00000000
        /*00e0*/ 	.short	0x0002
        /*00e2*/ 	.short	0x0010
        /*00e4*/ 	.byte	0x00, 0xf5, 0x21, 0x00


	//----- nvinfo : EIATTR_KPARAM_INFO
	.align		4
.L_2218:
        /*00e8*/ 	.byte	0x04, 0x17
        /*00ea*/ 	.short	(.L_2220 - .L_2219)
.L_2219:
        /*00ec*/ 	.word	0x00000000
        /*00f0*/ 	.short	0x0001
        /*00f2*/ 	.short	0x0008
        /*00f4*/ 	.byte	0x00, 0xf5, 0x21, 0x00


	//----- nvinfo : EIATTR_KPARAM_INFO
	.align		4
.L_2220:
        /*00f8*/ 	.byte	0x04, 0x17
        /*00fa*/ 	.short	(.L_2222 - .L_2221)
.L_2221:
        /*00fc*/ 	.word	0x00000000
        /*0100*/ 	.short	0x0000
        /*0102*/ 	.short	0x0000
        /*0104*/ 	.byte	0x00, 0xf5, 0x21, 0x00


	//----- nvinfo : EIATTR_SPARSE_MMA_MASK
	.align		4
.L_2222:
        /*0108*/ 	.byte	0x03, 0x50
        /*010a*/ 	.short	0x0000


	//----- nvinfo : EIATTR_MAXREG_COUNT
	.align		4
        /*010c*/ 	.byte	0x03, 0x1b
        /*010e*/ 	.short	0x00ff


	//----- nvinfo : EIATTR_NUM_BARRIERS
	.align		4
        /*0110*/ 	.byte	0x02, 0x4c
        /*0112*/ 	.byte	0x01
	.zero		1


	//----- nvinfo : EIATTR_MERCURY_ISA_VERSION
	.align		4
        /*0114*/ 	.byte	0x03, 0x5f
        /*0116*/ 	.short	0x0101


	//----- nvinfo : EIATTR_COOP_GROUP_MASK_REGIDS
	.align		4
        /*0118*/ 	.byte	0x04, 0x29
        /*011a*/ 	.short	(.L_2224 - .L_2223)


	//   ....[0]....
.L_2223:
        /*011c*/ 	.word	0xffffffff


	//   ....[1]....
        /*0120*/ 	.word	0xffffffff


	//   ....[2]....
        /*0124*/ 	.word	0xffffffff


	//   ....[3]....
        /*0128*/ 	.word	0xffffffff


	//   ....[4]....
        /*012c*/ 	.word	0xffffffff


	//   ....[5]....
        /*0130*/ 	.word	0xffffffff


	//   ....[6]....
        /*0134*/ 	.word	0xffffffff


	//   ....[7]....
        /*0138*/ 	.word	0xffffffff


	//   ....[8]....
        /*013c*/ 	.word	0xffffffff


	//   ....[9]....
        /*0140*/ 	.word	0xffffffff


	//   ....[10]....
        /*0144*/ 	.word	0xffffffff


	//   ....[11]....
        /*0148*/ 	.word	0xffffffff


	//   ....[12]....
        /*014c*/ 	.word	0xffffffff


	//   ....[13]....
        /*0150*/ 	.word	0xffffffff


	//   ....[14]....
        /*0154*/ 	.word	0xffffffff


	//   ....[15]....
        /*0158*/ 	.word	0xffffffff


	//   ....[16]....
        /*015c*/ 	.word	0xffffffff


	//   ....[17]....
        /*0160*/ 	.word	0xffffffff


	//   ....[18]....
        /*0164*/ 	.word	0xffffffff


	//   ....[19]....
        /*0168*/ 	.word	0xffffffff


	//   ....[20]....
        /*016c*/ 	.word	0xffffffff


	//   ....[21]....
        /*0170*/ 	.word	0xffffffff


	//   ....[22]....
        /*0174*/ 	.word	0xffffffff


	//   ....[23]....
        /*0178*/ 	.word	0xffffffff


	//   ....[24]....
        /*017c*/ 	.word	0xffffffff


	//   ....[25]....
        /*0180*/ 	.word	0xffffffff


	//   ....[26]....
        /*0184*/ 	.word	0xffffffff


	//   ....[27]....
        /*0188*/ 	.word	0xffffffff


	//   ....[28]....
        /*018c*/ 	.word	0xffffffff


	//   ....[29]....
        /*0190*/ 	.word	0xffffffff


	//----- nvinfo : EIATTR_COOP_GROUP_INSTR_OFFSETS
	.align		4
.L_2224:
        /*0194*/ 	.byte	0x04, 0x28
        /*0196*/ 	.short	(.L_2226 - .L_2225)


	//   ....[0]....
.L_2225:
        /*0198*/ 	.word	0x00000fd0


	//   ....[1]....
        /*019c*/ 	.word	0x00001010


	//   ....[2]....
        /*01a0*/ 	.word	0x00001060


	//   ....[3]....
        /*01a4*/ 	.word	0x00001080


	//   ....[4]....
        /*01a8*/ 	.word	0x000010e0


	//   ....[5]....
        /*01ac*/ 	.word	0x000010f0


	//   ....[6]....
        /*01b0*/ 	.word	0x00001130


	//   ....[7]....
        /*01b4*/ 	.word	0x00001160


	//   ....[8]....
        /*01b8*/ 	.word	0x000011c0


	//   ....[9]....
        /*01bc*/ 	.word	0x000011e0


	//   ....[10]....
        /*01c0*/ 	.word	0x000012a0


	//   ....[11]....
        /*01c4*/ 	.word	0x000012b0


	//   ....[12]....
        /*01c8*/ 	.word	0x000012e0


	//   ....[13]....
        /*01cc*/ 	.word	0x000012f0


	//   ....[14]....
        /*01d0*/ 	.word	0x00001320


	//   ....[15]....
        /*01d4*/ 	.word	0x00001330


	//   ....[16]....
        /*01d8*/ 	.word	0x00001360


	//   ....[17]....
        /*01dc*/ 	.word	0x00001370


	//   ....[18]....
        /*01e0*/ 	.word	0x000013a0


	//   ....[19]....
        /*01e4*/ 	.word	0x000013b0


	//   ....[20]....
        /*01e8*/ 	.word	0x00002bd0


	//   ....[21]....
        /*01ec*/ 	.word	0x00002c40


	//   ....[22]....
        /*01f0*/ 	.word	0x00002c90


	//   ....[23]....
        /*01f4*/ 	.word	0x00002cc0


	//   ....[24]....
        /*01f8*/ 	.word	0x00002d00


	//   ....[25]....
        /*01fc*/ 	.word	0x00002d70


	//   ....[26]....
        /*0200*/ 	.word	0x00002d90


	//   ....[27]....
        /*0204*/ 	.word	0x00002db0


	//   ....[28]....
        /*0208*/ 	.word	0x00002dd0


	//   ....[29]....
        /*020c*/ 	.word	0x00002df0


	//----- nvinfo : EIATTR_VRC_CTA_INIT_COUNT
	.align		4
.L_2226:
        /*0210*/ 	.byte	0x02, 0x4a
	.zero		1
	.zero		1


	//----- nvinfo : EIATTR_EXIT_INSTR_OFFSETS
	.align		4
        /*0214*/ 	.byte	0x04, 0x1c
        /*0216*/ 	.short	(.L_2228 - .L_2227)


	//   ....[0]....
.L_2227:
        /*0218*/ 	.word	0x00002b80


	//   ....[1]....
        /*021c*/ 	.word	0x00003140


	//   ....[2]....
        /*0220*/ 	.word	0x000031c0


	//----- nvinfo : EIATTR_CRS_STACK_SIZE
	.align		4
.L_2228:
        /*0224*/ 	.byte	0x04, 0x1e
        /*0226*/ 	.short	(.L_2230 - .L_2229)
.L_2229:
        /*0228*/ 	.word	0x00000000


	//----- nvinfo : EIATTR_CBANK_PARAM_SIZE
	.align		4
.L_2230:
        /*022c*/ 	.byte	0x03, 0x19
        /*022e*/ 	.short	0x0074


	//----- nvinfo : EIATTR_PARAM_CBANK
	.align		4
        /*0230*/ 	.byte	0x04, 0x0a
        /*0232*/ 	.short	(.L_2232 - .L_2231)
	.align		4
.L_2231:
        /*0234*/ 	.word	index@(.nv.constant0._ZN17fastertransformer35generalAddBiasResidualLayerNormOpt2I7__half2Lb0ELb0ELi2ELb1ELi8EEEvPT_S3_PKS2_S5_S5_S5_S5_S5_fiiPKfS7_S7_Pfi)
        /*0238*/ 	.short	0x0380
        /*023a*/ 	.short	0x0074


	//----- nvinfo : EIATTR_SW_WAR
	.align		4
.L_2232:
        /*023c*/ 	.byte	0x04, 0x36
        /*023e*/ 	.short	(.L_2234 - .L_2233)
.L_2233:
        /*0240*/ 	.word	0x00000008
.L_2234:


//--------------------- .nv.info._ZN17fastertransformer34generalAddBiasResidualLayerNormOptI7__half2Lb0ELb0ELi2ELb1ELi8EEEvPT_S3_PKS2_S5_S5_S5_S5_S5_fiiPKfS7_S7_Pfi --------------------------
	.section	.nv.info._ZN17fastertransformer34generalAddBiasResidualLayerNormOptI7__half2Lb0ELb0ELi2ELb1ELi8EEEvPT_S3_PKS2_S5_S5_S5_S5_S5_fiiPKfS7_S7_Pfi,"",@"SHT_CUDA_INFO"
	.sectionflags	@""
	.align	4


	//----- nvinfo : EIATTR_CUDA_API_VERSION
	.align		4
        /*0000*/ 	.byte	0x04, 0x37
        /*0002*/ 	.short	(.L_2236 - .L_2235)
.L_2235:
        /*0004*/ 	.word	0x00000082


	//----- nvinfo : EIATTR_KPARAM_INFO
	.align		4
.L_2236:
        /*0008*/ 	.byte	0x04, 0x17
        /*000a*/ 	.short	(.L_2238 - .L_2237)
.L_2237:
        /*000c*/ 	.word	0x00000000
        /*0010*/ 	.short	0x000f
        /*0012*/ 	.short	0x0070
        /*0014*/ 	.byte	0x00, 0xf0, 0x11, 0x00


	//----- nvinfo : EIATTR_KPARAM_INFO
	.align		4
.L_2238:
        /*0018*/ 	.byte	0x04, 0x17
        /*001a*/ 	.short	(.L_2240 - .L_2239)
.L_2239:
        /*001c*/ 	.word	0x00000000
        /*0020*/ 	.short	0x000e
        /*0022*/ 	.short	0x0068
        /*0024*/ 	.byte	0x00, 0xf5, 0x21, 0x00


	//----- nvinfo : EIATTR_KPARAM_INFO
	.align		4
.L_2240:
        /*0028*/ 	.byte	0x04, 0x17
        /*002a*/ 	.short	(.L_2242 - .L_2241)
.L_2241:
        /*002c*/ 	.word	0x00000000
        /*0030*/ 	.short	0x000d
        /*0032*/ 	.short	0x0060
        /*0034*/ 	.byte	0x00, 0xf5, 0x21, 0x00


	//----- nvinfo : EIATTR_KPARAM_INFO
	.align		4
.L_2242:
        /*0038*/ 	.byte	0x04, 0x17
        /*003a*/ 	.short	(.L_2244 - .L_2243)
.L_2243:
        /*003c*/ 	.word	0x00000000
        /*0040*/ 	.short	0x000c
        /*0042*/ 	.short	0x0058
        /*0044*/ 	.byte	0x00, 0xf5, 0x21, 0x00


	//----- nvinfo : EIATTR_KPARAM_INFO
	.align		4
.L_2244:
        /*0048*/ 	.byte	0x04, 0x17
        /*004a*/ 	.short	(.L_2246 - .L_2245)
.L_2245:
        /*004c*/ 	.word	0x00000000
        /*0050*/ 	.short	0x000b
        /*0052*/ 	.short	0x0050
        /*0054*/ 	.byte	0x00, 0xf5, 0x21, 0x00


	//----- nvinfo : EIATTR_KPARAM_INFO
	.align		4
.L_2246:
        /*0058*/ 	.byte	0x04, 0x17
        /*005a*/ 	.short	(.L_2248 - .L_2247)
.L_2247:
        /*005c*/ 	.word	0x00000000
        /*0060*/ 	.short	0x000a
        /*0062*/ 	.short	0x0048
        /*0064*/ 	.byte	0x00, 0xf0, 0x11, 0x00


	//----- nvinfo : EIATTR_KPARAM_INFO
	.align		4
.L_2248:
        /*0068*/ 	.byte	0x04, 0x17
        /*006a*/ 	.short	(.L_2250 - .L_2249)
.L_2249:
        /*006c*/ 	.word	0x00000000
        /*0070*/ 	.short	0x0009
        /*0072*/ 	.short	0x0044
        /*0074*/ 	.byte	0x00, 0xf0, 0x11, 0x00


	//----- nvinfo : EIATTR_KPARAM_INFO
	.align		4
.L_2250:
        /*0078*/ 	.byte	0x04, 0x17
        /*007a*/ 	.short	(.L_2252 - .L_2251)
.L_2251:
        /*007c*/ 	.word	0x00000000
        /*0080*/ 	.short	0x0008
        /*0082*/ 	.short	0x0040
        /*0084*/ 	.byte	0x00, 0xf0, 0x11, 0x00


	//----- nvinfo : EIATTR_KPARAM_INFO
	.align		4
.L_2252:
        /*0088*/ 	.byte	0x04, 0x17
        /*008a*/ 	.short	(.L_2254 - .L_2253)
.L_2253:
        /*008c*/ 	.word	0x00000000
        /*0090*/ 	.short	0x0007
        /*0092*/ 	.short	0x0038
        /*0094*/ 	.byte	0x00, 0xf5, 0x21, 0x00


	//----- nvinfo : EIATTR_KPARAM_INFO
	.align		4
.L_2254:
        /*0098*/ 	.byte	0x04, 0x17
        /*009a*/ 	.short	(.L_2256 - .L_2255)
.L_2255:
        /*009c*/ 	.word	0x00000000
        /*00a0*/ 	.short	0x0006
        /*00a2*/ 	.short	0x0030
        /*00a4*/ 	.byte	0x00, 0xf5, 0x21, 0x00


	//----- nvinfo : EIATTR_KPARAM_INFO
	.align		4
.L_2256:
        /*00a8*/ 	.byte	0x04, 0x17
        /*00aa*/ 	.short	(.L_2258 - .L_2257)
.L_2257:
        /*00ac*/ 	.word	0x00000000
        /*00b0*/ 	.short	0x0005
        /*00b2*/ 	.short	0x0028
        /*00b4*/ 	.byte	0x00, 0xf5, 0x21, 0x00


	//----- nvinfo : EIATTR_KPARAM_INFO
	.align		4
.L_2258:
        /*00b8*/ 	.byte	0x04, 0x17
        /*00ba*/ 	.short	(.L_2260 - .L_2259)
.L_2259:
        /*00bc*/ 	.word	0x00000000
        /*00c0*/ 	.short	0x0004
        /*00c2*/ 	.short	0x0020
        /*00c4*/ 	.byte	0x00, 0xf5, 0x21, 0x00


	//----- nvinfo : EIATTR_KPARAM_INFO
	.align		4
.L_2260:
        /*00c8*/ 	.byte	0x04, 0x17
        /*00ca*/ 	.short	(.L_2262 - .L_2261)
.L_2261:
        /*00cc*/ 	.word	0x00000000
        /*00d0*/ 	.short	0x0003
        /*00d2*/ 	.short	0x0018
        /*00d4*/ 	.byte	0x00, 0xf5, 0x21, 0x00


	//----- nvinfo : EIATTR_KPARAM_INFO
	.align		4
.L_2262:
        /*00d8*/ 	.byte	0x04, 0x17
        /*00da*/ 	.short	(.L_2264 - .L_2263)
.L_2263:
        /*00dc*/ 	.word	0x00000000
        /*00e0*/ 	.short	0x0002
        /*00e2*/ 	.short	0x0010
        /*00e4*/ 	.byte	0x00, 0xf5, 0x21, 0x00


	//----- nvinfo : EIATTR_KPARAM_INFO
	.align		4
.L_2264:
        /*00e8*/ 	.byte	0x04, 0x17
        /*00ea*/ 	.short	(.L_2266 - .L_2265)
.L_2265:
        /*00ec*/ 	.word	0x00000000
        /*00f0*/ 	.short	0x0001
        /*00f2*/ 	.short	0x0008
        /*00f4*/ 	.byte	0x00, 0xf5, 0x21, 0x00


	//----- nvinfo : EIATTR_KPARAM_INFO
	.align		4
.L_2266:
        /*00f8*/ 	.byte	0x04, 0x17
        /*00fa*/ 	.short	(.L_2268 - .L_2267)
.L_2267:
        /*00fc*/ 	.word	0x00000000
        /*0100*/ 	.short	0x0000
        /*0102*/ 	.short	0x0000
        /*0104*/ 	.byte	0x00, 0xf5, 0x21, 0x00


	//----- nvinfo : EIATTR_SPARSE_MMA_MASK
	.align		4
.L_2268:
        /*0108*/ 	.byte	0x03, 0x50
        /*010a*/ 	.short	0x0000


	//----- nvinfo : EIATTR_MAXREG_COUNT
	.align		4
        /*010c*/ 	.byte	0x03, 0x1b
        /*010e*/ 	.short	0x00ff


	//----- nvinfo : EIATTR_NUM_BARRIERS
	.align		4
        /*0110*/ 	.byte	0x02, 0x4c
        /*0112*/ 	.byte	0x01
	.zero		1


	//----- nvinfo : EIATTR_MERCURY_ISA_VERSION
	.align		4
        /*0114*/ 	.byte	0x03, 0x5f
        /*0116*/ 	.short	0x0101


	//----- nvinfo : EIATTR_COOP_GROUP_MASK_REGIDS
	.align		4
        /*0118*/ 	.byte	0x04, 0x29
        /*011a*/ 	.short	(.L_2270 - .L_2269)


	//   ....[0]....
.L_2269:
        /*011c*/ 	.word	0xffffffff


	//   ....[1]....
        /*0120*/ 	.word	0xffffffff


	//   ....[2]....
        /*0124*/ 	.word	0xffffffff


	//   ....[3]....
        /*0128*/ 	.word	0xffffffff


	//   ....[4]....
        /*012c*/ 	.word	0xffffffff


	//   ....[5]....
        /*0130*/ 	.word	0xffffffff


	//   ....[6]....
        /*0134*/ 	.word	0xffffffff


	//   ....[7]....
        /*0138*/ 	.word	0xffffffff


	//   ....[8]....
        /*013c*/ 	.word	0xffffffff


	//   ....[9]....
        /*0140*/ 	.word	0xffffffff


	//   ....[10]....
        /*0144*/ 	.word	0xffffffff


	//   ....[11]....
        /*0148*/ 	.word	0xffffffff


	//   ....[12]....
        /*014c*/ 	.word	0xffffffff


	//   ....[13]....
        /*0150*/ 	.word	0xffffffff


	//   ....[14]....
        /*0154*/ 	.word	0xffffffff


	//   ....[15]....
        /*0158*/ 	.word	0xffffffff


	//   ....[16]....
        /*015c*/ 	.word	0xffffffff


	//   ....[17]....
        /*0160*/ 	.word	0xffffffff


	//   ....[18]....
        /*0164*/ 	.word	0xffffffff


	//   ....[19]....
        /*0168*/ 	.word	0xffffffff


	//   ....[20]....
        /*016c*/ 	.word	0xffffffff


	//   ....[21]....
        /*0170*/ 	.word	0xffffffff


	//   ....[22]....
        /*0174*/ 	.word	0xffffffff


	//   ....[23]....
        /*0178*/ 	.word	0xffffffff


	//   ....[24]....
        /*017c*/ 	.word	0xffffffff


	//   ....[25]....
        /*0180*/ 	.word	0xffffffff


	//   ....[26]....
        /*0184*/ 	.word	0xffffffff


	//   ....[27]....
        /*0188*/ 	.word	0xffffffff


	//   ....[28]....
        /*018c*/ 	.word	0xffffffff


	//   ....[29]....
        /*0190*/ 	.word	0xffffffff


	//----- nvinfo : EIATTR_COOP_GROUP_INSTR_OFFSETS
	.align		4
.L_2270:
        /*0194*/ 	.byte	0x04, 0x28
        /*0196*/ 	.short	(.L_2272 - .L_2271)


	//   ....[0]....
.L_2271:
        /*0198*/ 	.word	0x000002f0


	//   ....[1]....
        /*019c*/ 	.word	0x00000330


	//   ....[2]....
        /*01a0*/ 	.word	0x00000360


	//   ....[3]....
        /*01a4*/ 	.word	0x00000390


	//   ....[4]....
        /*01a8*/ 	.word	0x000003d0


	//   ....[5]....
        /*01ac*/ 	.word	0x000004a0


	//   ....[6]....
        /*01b0*/ 	.word	0x000004d0


	//   ....[7]....
        /*01b4*/ 	.word	0x000004f0


	//   ....[8]....
        /*01b8*/ 	.word	0x00000510


	//   ....[9]....
        /*01bc*/ 	.word	0x00000530


	//   ....[10]....
        /*01c0*/ 	.word	0x00000c90


	//   ....[11]....
        /*01c4*/ 	.word	0x00000cf0


	//   ....[12]....
        /*01c8*/ 	.word	0x00000d10


	//   ....[13]....
        /*01cc*/ 	.word	0x00000d30


	//   ....[14]....
        /*01d0*/ 	.word	0x00000d50


	//   ....[15]....
        /*01d4*/ 	.word	0x00000db0


	//   ....[16]....
        /*01d8*/ 	.word	0x00000dd0


	//   ....[17]....
        /*01dc*/ 	.word	0x00000df0


	//   ....[18]....
        /*01e0*/ 	.word	0x00000e10


	//   ....[19]....
        /*01e4*/ 	.word	0x00000e30


	//   ....[20]....
        /*01e8*/ 	.word	0x000025e0


	//   ....[21]....
        /*01ec*/ 	.word	0x00002660


	//   ....[22]....
        /*01f0*/ 	.word	0x000026d0


	//   ....[23]....
        /*01f4*/ 	.word	0x000026f0


	//   ....[24]....
        /*01f8*/ 	.word	0x00002710


	//   ....[25]....
        /*01fc*/ 	.word	0x00002780


	//   ....[26]....
        /*0200*/ 	.word	0x000027a0


	//   ....[27]....
        /*0204*/ 	.word	0x000027c0


	//   ....[28]....
        /*0208*/ 	.word	0x000027e0


	//   ....[29]....
        /*020c*/ 	.word	0x00002800


	//----- nvinfo : EIATTR_VRC_CTA_INIT_COUNT
	.align		4
.L_2272:
        /*0210*/ 	.byte	0x02, 0x4a
	.zero		1
	.zero		1


	//----- nvinfo : EIATTR_EXIT_INSTR_OFFSETS
	.align		4
        /*0214*/ 	.byte	0x04, 0x1c
        /*0216*/ 	.short	(.L_2274 - .L_2273)


	//   ....[0]....
.L_2273:
        /*0218*/ 	.word	0x00002590


	//   ....[1]....
        /*021c*/ 	.word	0x00002b60


	//   ....[2]....
        /*0220*/ 	.word	0x00002bf0


	//----- nvinfo : EIATTR_CRS_STACK_SIZE
	.align		4
.L_2274:
        /*0224*/ 	.byte	0x04, 0x1e
        /*0226*/ 	.short	(.L_2276 - .L_2275)
.L_2275:
        /*0228*/ 	.word	0x00000000


	//----- nvinfo : EIATTR_CBANK_PARAM_SIZE
	.align		4
.L_2276:
        /*022c*/ 	.byte	0x03, 0x19
        /*022e*/ 	.short	0x0074


	//----- nvinfo : EIATTR_PARAM_CBANK
	.align		4
        /*0230*/ 	.byte	0x04, 0x0a
        /*0232*/ 	.short	(.L_2278 - .L_2277)
	.align		4
.L_2277:
        /*0234*/ 	.word	index@(.nv.constant0._ZN17fastertransformer34generalAddBiasResidualLayerNormOptI7__half2Lb0ELb0ELi2ELb1ELi8EEEvPT_S3_PKS2_S5_S5_S5_S5_S5_fiiPKfS7_S7_Pfi)
        /*0238*/ 	.short	0x0380
        /*023a*/ 	.short	0x0074


	//----- nvinfo : EIATTR_SW_WAR
	.align		4
.L_2278:
        /*023c*/ 	.byte	0x04, 0x36
        /*023e*/ 	.short	(.L_2280 - .L_2279)
.L_2279:
        /*0240*/ 	.word	0x00000008
.L_2280:


//--------------------- .nv.info._ZN17fastertransformer35generalAddBiasResidualLayerNormOpt2I7__half2Lb1ELb0ELi2ELb1ELi8EEEvPT_S3_PKS2_S5_S5_S5_S5_S5_fiiPKfS7_S7_Pfi --------------------------
	.section	.nv.info._ZN17fastertransformer35generalAddBiasResidualLayerNormOpt2I7__half2Lb1ELb0ELi2ELb1ELi8EEEvPT_S3_PKS2_S5_S5_S5_S5_S5_fiiPKfS7_S7_Pfi,"",@"SHT_CUDA_INFO"
	.sectionflags	@""
	.align	4


	//----- nvinfo : EIATTR_CUDA_API_VERSION
	.align		4
        /*0000*/ 	.byte	0x04, 0x37
        /*0002*/ 	.short	(.L_2282 - .L_2281)
.L_2281:
        /*0004*/ 	.word	0x00000082


	//----- nvinfo : EIATTR_KPARAM_INFO
	.align		4
.L_2282:
        /*0008*/ 	.byte	0x04, 0x17
        /*000a*/ 	.short	(.L_2284 - .L_2283)
.L_2283:
        /*000c*/ 	.word	0x00000000
        /*0010*/ 	.short	0x000f
        /*0012*/ 	.short	0x0070
        /*0014*/ 	.byte	0x00, 0xf0, 0x11, 0x00


	//----- nvinfo : EIATTR_KPARAM_INFO
	.align		4
.L_2284:
        /*0018*/ 	.byte	0x04, 0x17
        /*001a*/ 	.short	(.L_2286 - .L_2285)
.L_2285:
        /*001c*/ 	.word	0x00000000
        /*0020*/ 	.short	0x000e
        /*0022*/ 	.short	0x0068
        /*0024*/ 	.byte	0x00, 0xf5, 0x21, 0x00


	//----- nvinfo : EIATTR_KPARAM_INFO
	.align		4
.L_2286:
        /*0028*/ 	.byte	0x04, 0x17
        /*002a*/ 	.short	(.L_2288 - .L_2287)
.L_2287:
        /*002c*/ 	.word	0x00000000
        /*0030*/ 	.short	0x000d
        /*0032*/ 	.short	0x0060
        /*0034*/ 	.byte	0x00, 0xf5, 0x21, 0x00


	//----- nvinfo : EIATTR_KPARAM_INFO
	.align		4
.L_2288:
        /*0038*/ 	.byte	0x04, 0x17
        /*003a*/ 	.short	(.L_2290 - .L_2289)
.L_2289:
        /*003c*/ 	.word	0x00000000
        /*0040*/ 	.short	0x000c
        /*0042*/ 	.short	0x0058
        /*0044*/ 	.byte	0x00, 0xf5, 0x21, 0x00


	//----- nvinfo : EIATTR_KPARAM_INFO
	.align		4
.L_2290:
        /*0048*/ 	.byte	0x04, 0x17
        /*004a*/ 	.short	(.L_2292 - .L_2291)
.L_2291:
        /*004c*/ 	.word	0x00000000
        /*0050*/ 	.short	0x000b
        /*0052*/ 	.short	0x0050
        /*0054*/ 	.byte	0x00, 0xf5, 0x21, 0x00


	//----- nvinfo : EIATTR_KPARAM_INFO
	.align		4
.L_2292:
        /*0058*/ 	.byte	0x04, 0x17
        /*005a*/ 	.short	(.L_2294 - .L_2293)
.L_2293:
        /*005c*/ 	.word	0x00000000
        /*0060*/ 	.short	0x000a
        /*0062*/ 	.short	0x0048
        /*0064*/ 	.byte	0x00, 0xf0, 0x11, 0x00


	//----- nvinfo : EIATTR_KPARAM_INFO
	.align		4
.L_2294:
        /*0068*/ 	.byte	0x04, 0x17
        /*006a*/ 	.short	(.L_2296 - .L_2295)
.L_2295:
        /*006c*/ 	.word	0x00000000
        /*0070*/ 	.short	0x0009
        /*0072*/ 	.short	0x0044
        /*0074*/ 	.byte	0x00, 0xf0, 0x11, 0x00


	//----- nvinfo : EIATTR_KPARAM_INFO
	.align		4
.L_2296:
        /*0078*/ 	.byte	0x04, 0x17
        /*007a*/ 	.short	(.L_2298 - .L_2297)
.L_2297:
        /*007c*/ 	.word	0x00000000
        /*0080*/ 	.short	0x0008
        /*0082*/ 	.short	0x0040
        /*0084*/ 	.byte	0x00, 0xf0, 0x11, 0x00


	//----- nvinfo : EIATTR_KPARAM_INFO
	.align		4
.L_2298:
        /*0088*/ 	.byte	0x04, 0x17
        /*008a*/ 	.short	(.L_2300 - .L_2299)
.L_2299:
        /*008c*/ 	.word	0x00000000
        /*0090*/ 	.short	0x0007
        /*0092*/ 	.short	0x0038
        /*0094*/ 	.byte	0x00, 0xf5, 0x21, 0x00


	//----- nvinfo : EIATTR_KPARAM_INFO
	.align		4
.L_2300:
        /*0098*/ 	.byte	0x04, 0x17
        /*009a*/ 	.short	(.L_2302 - .L_2301)
.L_2301:
        /*009c*/ 	.word	0x00000000
        /*00a0*/ 	.short	0x0006
        /*00a2*/ 	.short	0x0030
        /*00a4*/ 	.byte	0x00, 0xf5, 0x21, 0x00


	//----- nvinfo : EIATTR_KPARAM_INFO
	.align		4
.L_2302:
        /*00a8*/ 	.byte	0x04, 0x17
        /*00aa*/ 	.short	(.L_2304 - .L_2303)
.L_2303:
        /*00ac*/ 	.word	0x00000000
        /*00b0*/ 	.short	0x0005
        /*00b2*/ 	.short	0x0028
        /*00b4*/ 	.byte	0x00, 0xf5, 0x21, 0x00


	//----- nvinfo : EIATTR_KPARAM_INFO
	.align		4
.L_2304:
        /*00b8*/ 	.byte	0x04, 0x17
        /*00ba*/ 	.short	(.L_2306 - .L_2305)
.L_2305:
        /*00bc*/ 	.word	0x00000000
        /*00c0*/ 	.short	0x0004
        /*00c2*/ 	.short	0x0020
        /*00c4*/ 	.byte	0x00, 0xf5, 0x21, 0x00


	//----- nvinfo : EIATTR_KPARAM_INFO
	.align		4
.L_2306:
        /*00c8*/ 	.byte	0x04, 0x17
        /*00ca*/ 	.short	(.L_2308 - .L_2307)
.L_2307:
        /*00cc*/ 	.word	0x00000000
        /*00d0*/ 	.short	0x0003
        /*00d2*/ 	.short	0x0018
        /*00d4*/ 	.byte	0x00, 0xf5, 0x21, 0x00


	//----- nvinfo : EIATTR_KPARAM_INFO
	.align		4
.L_2308:
        /*00d8*/ 	.byte	0x04, 0x17
        /*00da*/ 	.short	(.L_2310 - .L_2309)
.L_2309:
        /*00dc*/ 	.word	0x00000000
        /*00e0*/ 	.short	0x0002
        /*00e2*/ 	.short	0x0010
        /*00e4*/ 	.byte	0x00, 0xf5, 0x21, 0x00


	//----- nvinfo : EIATTR_KPARAM_INFO
	.align		4
.L_2310:
        /*00e8*/ 	.byte	0x04, 0x17
        /*00ea*/ 	.short	(.L_2312 - .L_2311)
.L_2311:
        /*00ec*/ 	.word	0x00000000
        /*00f0*/ 	.short	0x0001
        /*00f2*/ 	.short	0x0008
        /*00f4*/ 	.byte	0x00, 0xf5, 0x21, 0x00


	//----- nvinfo : EIATTR_KPARAM_INFO
	.align		4
.L_2312:
        /*00f8*/ 	.byte	0x04, 0x17
        /*00fa*/ 	.short	(.L_2314 - .L_2313)
.L_2313:
        /*00fc*/ 	.word	0x00000000
        /*0100*/ 	.short	0x0000
        /*0102*/ 	.short	0x0000
        /*0104*/ 	.byte	0x00, 0xf5, 0x21, 0x00


	//----- nvinfo : EIATTR_SPARSE_MMA_MASK
	.align		4
.L_2314:
        /*0108*/ 	.byte	0x03, 0x50
        /*010a*/ 	.short	0x0000


	//----- nvinfo : EIATTR_MAXREG_COUNT
	.align		4
        /*010c*/ 	.byte	0x03, 0x1b
        /*010e*/ 	.short	0x00ff


	//----- nvinfo : EIATTR_NUM_BARRIERS
	.align		4
        /*0110*/ 	.byte	0x02, 0x4c
        /*0112*/ 	.byte	0x01
	.zero		1


	//----- nvinfo : EIATTR_MERCURY_ISA_VERSION
	.align		4
        /*0114*/ 	.byte	0x03, 0x5f
        /*0116*/ 	.short	0x0101


	//----- nvinfo : EIATTR_COOP_GROUP_MASK_REGIDS
	.align		4
        /*0118*/ 	.byte	0x04, 0x29
        /*011a*/ 	.short	(.L_2316 - .L_2315)


	//   ....[0]....
.L_2315:
        /*011c*/ 	.word	0xffffffff


	//   ....[1]....
        /*0120*/ 	.word	0xffffffff


	//   ....[2]....
        /*0124*/ 	.word	0xffffffff


	//   ....[3]....
        /*0128*/ 	.word	0xffffffff


	//   ....[4]....
        /*012c*/ 	.word	0xffffffff


	//   ....[5]....
        /*0130*/ 	.word	0xffffffff


	//   ....[6]....
        /*0134*/ 	.word	0xffffffff


	//   ....[7]....
        /*0138*/ 	.word	0xffffffff


	//   ....[8]....
        /*013c*/ 	.word	0xffffffff


	//   ....[9]....
        /*0140*/ 	.word	0xffffffff


	//   ....[10]....
        /*0144*/ 	.word	0xffffffff


	//   ....[11]....
        /*0148*/ 	.word	0xffffffff


	//   ....[12]....
        /*014c*/ 	.word	0xffffffff


	//   ....[13]....
        /*0150*/ 	.word	0xffffffff


	//   ....[14]....
        /*0154*/ 	.word	0xffffffff


	//   ....[15]....
        /*0158*/ 	.word	0xffffffff


	//   ....[16]....
        /*015c*/ 	.word	0xffffffff


	//   ....[17]....
        /*0160*/ 	.word	0xffffffff


	//   ....[18]....
        /*0164*/ 	.word	0xffffffff


	//   ....[19]....
        /*0168*/ 	.word	0xffffffff


	//   ....[20]....
        /*016c*/ 	.word	0xffffffff


	//   ....[21]....
        /*0170*/ 	.word	0xffffffff


	//   ....[22]....
        /*0174*/ 	.word	0xffffffff


	//   ....[23]....
        /*0178*/ 	.word	0xffffffff


	//   ....[24]....
        /*017c*/ 	.word	0xffffffff


	//   ....[25]....
        /*0180*/ 	.word	0xffffffff


	//   ....[26]....
        /*0184*/ 	.word	0xffffffff


	//   ....[27]....
        /*0188*/ 	.word	0xffffffff


	//   ....[28]....
        /*018c*/ 	.word	0xffffffff


	//   ....[29]....
        /*0190*/ 	.word	0xffffffff


	//----- nvinfo : EIATTR_COOP_GROUP_INSTR_OFFSETS
	.align		4
.L_2316:
        /*0194*/ 	.byte	0x04, 0x28
        /*0196*/ 	.short	(.L_2318 - .L_2317)


	//   ....[0]....
.L_2317:
        /*0198*/ 	.word	0x000028c0


	//   ....[1]....
        /*019c*/ 	.word	0x00002900


	//   ....[2]....
        /*01a0*/ 	.word	0x00002960


	//   ....[3]....
        /*01a4*/ 	.word	0x00002980


	//   ....[4]....
        /*01a8*/ 	.word	0x000029f0


	//   ....[5]....
        /*01ac*/ 	.word	0x00002a00


	//   ....[6]....
        /*01b0*/ 	.word	0x00002a40


	//   ....[7]....
        /*01b4*/ 	.word	0x00002a60


	//   ....[8]....
        /*01b8*/ 	.word	0x00002ab0


	//   ....[9]....
        /*01bc*/ 	.word	0x00002ae0


	//   ....[10]....
        /*01c0*/ 	.word	0x00002b90


	//   ....[11]....
        /*01c4*/ 	.word	0x00002ba0


	//   ....[12]....
        /*01c8*/ 	.word	0x00002bd0


	//   ....[13]....
        /*01cc*/ 	.word	0x00002be0


	//   ....[14]....
        /*01d0*/ 	.word	0x00002c10


	//   ....[15]....
        /*01d4*/ 	.word	0x00002c20


	//   ....[16]....
        /*01d8*/ 	.word	0x00002c50


	//   ....[17]....
        /*01dc*/ 	.word	0x00002c60


	//   ....[18]....
        /*01e0*/ 	.word	0x00002c90


	//   ....[19]....
        /*01e4*/ 	.word	0x00002ca0


	//   ....[20]....
        /*01e8*/ 	.word	0x00004530


	//   ....[21]....
        /*01ec*/ 	.word	0x000045a0


	//   ....[22]....
        /*01f0*/ 	.word	0x000045f0


	//   ....[23]....
        /*01f4*/ 	.word	0x00004620


	//   ....[24]....
        /*01f8*/ 	.word	0x00004660


	//   ....[25]....
        /*01fc*/ 	.word	0x000046d0


	//   ....[26]....
        /*0200*/ 	.word	0x000046f0


	//   ....[27]....
        /*0204*/ 	.word	0x00004710


	//   ....[28]....
        /*0208*/ 	.word	0x00004730


	//   ....[29]....
        /*020c*/ 	.word	0x00004750


	//----- nvinfo : EIATTR_VRC_CTA_INIT_COUNT
	.align		4
.L_2318:
        /*0210*/ 	.byte	0x02, 0x4a
	.zero		1
	.zero		1


	//----- nvinfo : EIATTR_EXIT_INSTR_OFFSETS
	.align		4
        /*0214*/ 	.byte	0x04, 0x1c
        /*0216*/ 	.short	(.L_2320 - .L_2319)


	//   ....[0]....
.L_2319:
        /*0218*/ 	.word	0x000044e0


	//   ....[1]....
        /*021c*/ 	.word	0x00004aa0


	//   ....[2]....
        /*0220*/ 	.word	0x00004b20


	//----- nvinfo : EIATTR_CRS_STACK_SIZE
	.align		4
.L_2320:
        /*0224*/ 	.byte	0x04, 0x1e
        /*0226*/ 	.short	(.L_2322 - .L_2321)
.L_2321:
        /*0228*/ 	.word	0x00000000


	//----- nvinfo : EIATTR_CBANK_PARAM_SIZE
	.align		4
.L_2322:
        /*022c*/ 	.byte	0x03, 0x19
        /*022e*/ 	.short	0x0074


	//----- nvinfo : EIATTR_PARAM_CBANK
	.align		4
        /*0230*/ 	.byte	0x04, 0x0a
        /*0232*/ 	.short	(.L_2324 - .L_2323)
	.align		4
.L_2323:
        /*0234*/ 	.word	index@(.nv.constant0._ZN17fastertransformer35generalAddBiasResidualLayerNormOpt2I7__half2Lb1ELb0ELi2ELb1ELi8EEEvPT_S3_PKS2_S5_S5_S5_S5_S5_fiiPKfS7_S7_Pfi)
        /*0238*/ 	.short	0x0380
        /*023a*/ 	.short	0x0074


	//----- nvinfo : EIATTR_SW_WAR
	.align		4
.L_2324:
        /*023c*/ 	.byte	0x04, 0x36
        /*023e*/ 	.short	(.L_2326 - .L_2325)
.L_2325:
        /*0240*/ 	.word	0x00000008
.L_2326:


//--------------------- .nv.info._ZN17fastertransformer34generalAddBiasResidualLayerNormOptI7__half2Lb1ELb0ELi2ELb1ELi8EEEvPT_S3_PKS2_S5_S5_S5_S5_S5_fiiPKfS7_S7_Pfi --------------------------
	.section	.nv.info._ZN17fastertransformer34generalAddBiasResidualLayerNormOptI7__half2Lb1ELb0ELi2ELb1ELi8EEEvPT_S3_PKS2_S5_S5_S5_S5_S5_fiiPKfS7_S7_Pfi,"",@"SHT_CUDA_INFO"
	.sectionflags	@""
	.align	4


	//----- nvinfo : EIATTR_CUDA_API_VERSION
	.align		4
        /*0000*/ 	.byte	0x04, 0x37
        /*0002*/ 	.short	(.L_2328 - .L_2327)
.L_2327:
        /*0004*/ 	.word	0x00000082


	//----- nvinfo : EIATTR_KPARAM_INFO
	.align		4
.L_2328:
        /*0008*/ 	.byte	0x04, 0x17
        /*000a*/ 	.short	(.L_2330 - .L_2329)
.L_2329:
        /*000c*/ 	.word	0x00000000
        /*0010*/ 	.short	0x000f
        /*0012*/ 	.short	0x0070
        /*0014*/ 	.byte	0x00, 0xf0, 0x11, 0x00


	//----- nvinfo : EIATTR_KPARAM_INFO
	.align		4
.L_2330:
        /*0018*/ 	.byte	0x04, 0x17
        /*001a*/ 	.short	(.L_2332 - .L_2331)
.L_2331:
        /*001c*/ 	.word	0x00000000
        /*0020*/ 	.short	0x000e
        /*0022*/ 	.short	0x0068
        /*0024*/ 	.byte	0x00, 0xf5, 0x21, 0x00


	//----- nvinfo : EIATTR_KPARAM_INFO
	.align		4
.L_2332:
        /*0028*/ 	.byte	0x04, 0x17
        /*002a*/ 	.short	(.L_2334 - .L_2333)
.L_2333:
        /*002c*/ 	.word	0x00000000
        /*0030*/ 	.short	0x000d
        /*0032*/ 	.short	0x0060
        /*0034*/ 	.byte	0x00, 0xf5, 0x21, 0x00


	//----- nvinfo : EIATTR_KPARAM_INFO
	.align		4
.L_2334:
        /*0038*/ 	.byte	0x04, 0x17
        /*003a*/ 	.short	(.L_2336 - .L_2335)
.L_2335:
        /*003c*/ 	.word	0x00000000
        /*0040*/ 	.short	0x000c
        /*0042*/ 	.short	0x0058
        /*0044*/ 	.byte	0x00, 0xf5, 0x21, 0x00


	//----- nvinfo : EIATTR_KPARAM_INFO
	.align		4
.L_2336:
        /*0048*/ 	.byte	0x04, 0x17
        /*004a*/ 	.short	(.L_2338 - .L_2337)
.L_2337:
        /*004c*/ 	.word	0x00000000
        /*0050*/ 	.short	0x000b
        /*0052*/ 	.short	0x0050
        /*0054*/ 	.byte	0x00, 0xf5, 0x21, 0x00


	//----- nvinfo : EIATTR_KPARAM_INFO
	.align		4
.L_2338:
        /*0058*/ 	.byte	0x04, 0x17
        /*005a*/ 	.short	(.L_2340 - .L_2339)
.L_2339:
        /*005c*/ 	.word	0x00000000
        /*0060*/ 	.short	0x000a
        /*0062*/ 	.short	0x0048
        /*0064*/ 	.byte	0x00, 0xf0, 0x11, 0x00


	//----- nvinfo : EIATTR_KPARAM_INFO
	.align		4
.L_2340:
        /*0068*/ 	.byte	0x04, 0x17
        /*006a*/ 	.short	(.L_2342 - .L_2341)
.L_2341:
        /*006c*/ 	.word	0x00000000
        /*0070*/ 	.short	0x0009
        /*0072*/ 	.short	0x0044
        /*0074*/ 	.byte	0x00, 0xf0, 0x11, 0x00


	//----- nvinfo : EIATTR_KPARAM_INFO
	.align		4
.L_2342:
        /*0078*/ 	.byte	0x04, 0x17
        /*007a*/ 	.short	(.L_2344 - .L_2343)
.L_2343:
        /*007c*/ 	.word	0x00000000
        /*0080*/ 	.short	0x0008
        /*0082*/ 	.short	0x0040
        /*0084*/ 	.byte	0x00, 0xf0, 0x11, 0x00


	//----- nvinfo : EIATTR_KPARAM_INFO
	.align		4
.L_2344:
        /*0088*/ 	.byte	0x04, 0x17
        /*008a*/ 	.short	(.L_2346 - .L_2345)
.L_2345:
        /*008c*/ 	.word	0x00000000
        /*0090*/ 	.short	0x0007
        /*0092*/ 	.short	0x0038
        /*0094*/ 	.byte	0x00, 0xf5, 0x21, 0x00


	//----- nvinfo : EIATTR_KPARAM_INFO
	.align		4
.L_2346:
        /*0098*/ 	.byte	0x04, 0x17
        /*009a*/ 	.short	(.L_2348 - .L_2347)
.L_2347:
        /*009c*/ 	.word	0x00000000
        /*00a0*/ 	.short	0x0006
        /*00a2*/ 	.short	0x0030
        /*00a4*/ 	.byte	0x00, 0xf5, 0x21, 0x00


	//----- nvinfo : EIATTR_KPARAM_INFO
	.align		4
.L_2348:
        /*00a8*/ 	.byte	0x04, 0x17
        /*00aa*/ 	.short	(.L_2350 - .L_2349)
.L_2349:
        /*00ac*/ 	.word	0x00000000
        /*00b0*/ 	.short	0x0005
        /*00b2*/ 	.short	0x0028
        /*00b4*/ 	.byte	0x00, 0xf5, 0x21, 0x00


	//----- nvinfo : EIATTR_KPARAM_INFO
	.align		4
.L_2350:
        /*00b8*/ 	.byte	0x04, 0x17
        /*00ba*/ 	.short	(.L_2352 - .L_2351)
.L_2351:
        /*00bc*/ 	.word	0x00000000
        /*00c0*/ 	.short	0x0004
        /*00c2*/ 	.short	0x0020
        /*00c4*/ 	.byte	0x00, 0xf5, 0x21, 0x00


	//----- nvinfo : EIATTR_KPARAM_INFO
	.align		4
.L_2352:
        /*00c8*/ 	.byte	0x04, 0x17
        /*00ca*/ 	.short	(.L_2354 - .L_2353)
.L_2353:
        /*00cc*/ 	.word	0x00000000
        /*00d0*/ 	.short	0x0003
        /*00d2*/ 	.short	0x0018
        /*00d4*/ 	.byte	0x00, 0xf5, 0x21, 0x00


	//----- nvinfo : EIATTR_KPARAM_INFO
	.align		4
.L_2354:
        /*00d8*/ 	.byte	0x04, 0x17
        /*00da*/ 	.short	(.L_2356 - .L_2355)
.L_2355:
        /*00dc*/ 	.word	0x00000000
        /*00e0*/ 	.short	0x0002
        /*00e2*/ 	.short	0x0010
        /*00e4*/ 	.byte	0x00, 0xf5, 0x21, 0x00


	//----- nvinfo : EIATTR_KPARAM_INFO
	.align		4
.L_2356:
        /*00e8*/ 	.byte	0x04, 0x17
        /*00ea*/ 	.short	(.L_2358 - .L_2357)
.L_2357:
        /*00ec*/ 	.word	0x00000000
        /*00f0*/ 	.short	0x0001
        /*00f2*/ 	.short	0x0008
        /*00f4*/ 	.byte	0x00, 0xf5, 0x21, 0x00


	//----- nvinfo : EIATTR_KPARAM_INFO
	.align		4
.L_2358:
        /*00f8*/ 	.byte	0x04, 0x17
        /*00fa*/ 	.short	(.L_2360 - .L_2359)
.L_2359:
        /*00fc*/ 	.word	0x00000000
        /*0100*/ 	.short	0x0000
        /*0102*/ 	.short	0x0000
        /*0104*/ 	.byte	0x00, 0xf5, 0x21, 0x00


	//----- nvinfo : EIATTR_SPARSE_MMA_MASK
	.align		4
.L_2360:
        /*0108*/ 	.byte	0x03, 0x50
        /*010a*/ 	.short	0x0000


	//----- nvinfo : EIATTR_MAXREG_COUNT
	.align		4
        /*010c*/ 	.byte	0x03, 0x1b
        /*010e*/ 	.short	0x00ff


	//----- nvinfo : EIATTR_NUM_BARRIERS
	.align		4
        /*0110*/ 	.byte	0x02, 0x4c
        /*0112*/ 	.byte	0x01
	.zero		1


	//----- nvinfo : EIATTR_MERCURY_ISA_VERSION
	.align		4
        /*0114*/ 	.byte	0x03, 0x5f
        /*0116*/ 	.short	0x0101


	//----- nvinfo : EIATTR_COOP_GROUP_MASK_REGIDS
	.align		4
        /*0118*/ 	.byte	0x04, 0x29
        /*011a*/ 	.short	(.L_2362 - .L_2361)


	//   ....[0]....
.L_2361:
        /*011c*/ 	.word	0xffffffff


	//   ....[1]....
        /*0120*/ 	.word	0xffffffff


	//   ....[2]....
        /*0124*/ 	.word	0xffffffff


	//   ....[3]....
        /*0128*/ 	.word	0xffffffff


	//   ....[4]....
        /*012c*/ 	.word	0xffffffff


	//   ....[5]....
        /*0130*/ 	.word	0xffffffff


	//   ....[6]....
        /*0134*/ 	.word	0xffffffff


	//   ....[7]....
        /*0138*/ 	.word	0xffffffff


	//   ....[8]....
        /*013c*/ 	.word	0xffffffff


	//   ....[9]....
        /*0140*/ 	.word	0xffffffff


	//   ....[10]....
        /*0144*/ 	.word	0xffffffff


	//   ....[11]....
        /*0148*/ 	.word	0xffffffff


	//   ....[12]....
        /*014c*/ 	.word	0xffffffff


	//   ....[13]....
        /*0150*/ 	.word	0xffffffff


	//   ....[14]....
        /*0154*/ 	.word	0xffffffff


	//   ....[15]....
        /*0158*/ 	.word	0xffffffff


	//   ....[16]....
        /*015c*/ 	.word	0xffffffff


	//   ....[17]....
        /*0160*/ 	.word	0xffffffff


	//   ....[18]....
        /*0164*/ 	.word	0xffffffff


	//   ....[19]....
        /*0168*/ 	.word	0xffffffff


	//   ....[20]....
        /*016c*/ 	.word	0xffffffff


	//   ....[21]....
        /*0170*/ 	.word	0xffffffff


	//   ....[22]....
        /*0174*/ 	.word	0xffffffff


	//   ....[23]....
        /*0178*/ 	.word	0xffffffff


	//   ....[24]....
        /*017c*/ 	.word	0xffffffff


	//   ....[25]....
        /*0180*/ 	.word	0xffffffff


	//   ....[26]....
        /*0184*/ 	.word	0xffffffff


	//   ....[27]....
        /*0188*/ 	.word	0xffffffff


	//   ....[28]....
        /*018c*/ 	.word	0xffffffff


	//   ....[29]....
        /*0190*/ 	.word	0xffffffff


	//----- nvinfo : EIATTR_COOP_GROUP_INSTR_OFFSETS
	.align		4
.L_2362:
        /*0194*/ 	.byte	0x04, 0x28
        /*0196*/ 	.short	(.L_2364 - .L_2363)


	//   ....[0]....
.L_2363:
        /*0198*/ 	.word	0x000005f0


	//   ....[1]....
        /*019c*/ 	.word	0x00000610


	//   ....[2]....
        /*01a0*/ 	.word	0x00000630


	//   ....[3]....
        /*01a4*/ 	.word	0x00000670


	//   ....[4]....
        /*01a8*/ 	.word	0x000006d0


	//   ....[5]....
        /*01ac*/ 	.word	0x000007b0


	//   ....[6]....
        /*01b0*/ 	.word	0x000007e0


	//   ....[7]....
        /*01b4*/ 	.word	0x00000800


	//   ....[8]....
        /*01b8*/ 	.word	0x00000820


	//   ....[9]....
        /*01bc*/ 	.word	0x00000840


	//   ....[10]....
        /*01c0*/ 	.word	0x00000fa0


	//   ....[11]....
        /*01c4*/ 	.word	0x00001000


	//   ....[12]....
        /*01c8*/ 	.word	0x00001020


	//   ....[13]....
        /*01cc*/ 	.word	0x00001040


	//   ....[14]....
        /*01d0*/ 	.word	0x00001060


	//   ....[15]....
        /*01d4*/ 	.word	0x000010c0


	//   ....[16]....
        /*01d8*/ 	.word	0x000010e0


	//   ....[17]....
        /*01dc*/ 	.word	0x00001100


	//   ....[18]....
        /*01e0*/ 	.word	0x00001120


	//   ....[19]....
        /*01e4*/ 	.word	0x00001140


	//   ....[20]....
        /*01e8*/ 	.word	0x000028f0


	//   ....[21]....
        /*01ec*/ 	.word	0x00002970


	//   ....[22]....
        /*01f0*/ 	.word	0x000029d0


	//   ....[23]....
        /*01f4*/ 	.word	0x000029f0


	//   ....[24]....
        /*01f8*/ 	.word	0x00002a10


	//   ....[25]....
        /*01fc*/ 	.word	0x00002a90


	//   ....[26]....
        /*0200*/ 	.word	0x00002ab0


	//   ....[27]....
        /*0204*/ 	.word	0x00002ad0


	//   ....[28]....
        /*0208*/ 	.word	0x00002af0


	//   ....[29]....
        /*020c*/ 	.word	0x00002b10


	//----- nvinfo : EIATTR_VRC_CTA_INIT_COUNT
	.align		4
.L_2364:
        /*0210*/ 	.byte	0x02, 0x4a
	.zero		1
	.zero		1


	//----- nvinfo : EIATTR_EXIT_INSTR_OFFSETS
	.align		4
        /*0214*/ 	.byte	0x04, 0x1c
        /*0216*/ 	.short	(.L_2366 - .L_2365)


	//   ....[0]....
.L_2365:
        /*0218*/ 	.word	0x000028a0


	//   ....[1]....
        /*021c*/ 	.word	0x00002e70


	//   ....[2]....
        /*0220*/ 	.word	0x00002f00


	//----- nvinfo : EIATTR_CRS_STACK_SIZE
	.align		4
.L_2366:
        /*0224*/ 	.byte	0x04, 0x1e
        /*0226*/ 	.short	(.L_2368 - .L_2367)
.L_2367:
        /*0228*/ 	.word	0x00000000


	//----- nvinfo : EIATTR_CBANK_PARAM_SIZE
	.align		4
.L_2368:
        /*022c*/ 	.byte	0x03, 0x19
        /*022e*/ 	.short	0x0074


	//----- nvinfo : EIATTR_PARAM_CBANK
	.align		4
        /*0230*/ 	.byte	0x04, 0x0a
        /*0232*/ 	.short	(.L_2370 - .L_2369)
	.align		4
.L_2369:
        /*0234*/ 	.word	index@(.nv.constant0._ZN17fastertransformer34generalAddBiasResidualLayerNormOptI7__half2Lb1ELb0ELi2ELb1ELi8EEEvPT_S3_PKS2_S5_S5_S5_S5_S5_fiiPKfS7_S7_Pfi)
        /*0238*/ 	.short	0x0380
        /*023a*/ 	.short	0x0074


	//----- nvinfo : EIATTR_SW_WAR
	.align		4
.L_2370:
        /*023c*/ 	.byte	0x04, 0x36
        /*023e*/ 	.short	(.L_2372 - .L_2371)
.L_2371:
        /*0240*/ 	.word	0x00000008
.L_2372:


//--------------------- .nv.info._ZN17fastertransformer35generalAddBiasResidualLayerNormOpt2I7__half2Lb0ELb1ELi2ELb1ELi8EEEvPT_S3_PKS2_S5_S5_S5_S5_S5_fiiPKfS7_S7_Pfi --------------------------
	.section	.nv.info._ZN17fastertransformer35generalAddBiasResidualLayerNormOpt2I7__half2Lb0ELb1ELi2ELb1ELi8EEEvPT_S3_PKS2_S5_S5_S5_S5_S5_fiiPKfS7_S7_Pfi,"",@"SHT_CUDA_INFO"
	.sectionflags	@""
	.align	4


	//----- nvinfo : EIATTR_CUDA_API_VERSION
	.align		4
        /*0000*/ 	.byte	0x04, 0x37
        /*0002*/ 	.short	(.L_2374 - .L_2373)
.L_2373:
        /*0004*/ 	.word	0x00000082


	//----- nvinfo : EIATTR_KPARAM_INFO
	.align		4
.L_2374:
        /*0008*/ 	.byte	0x04, 0x17
        /*000a*/ 	.short	(.L_2376 - .L_2375)
.L_2375:
        /*000c*/ 	.word	0x00000000
        /*0010*/ 	.short	0x000f
        /*0012*/ 	.short	0x0070
        /*0014*/ 	.byte	0x00, 0xf0, 0x11, 0x00


	//----- nvinfo : EIATTR_KPARAM_INFO
	.align		4
.L_2376:
        /*0018*/ 	.byte	0x04, 0x17
        /*001a*/ 	.short	(.L_2378 - .L_2377)
.L_2377:
        /*001c*/ 	.word	0x00000000
        /*0020*/ 	.short	0x000e
        /*0022*/ 	.short	0x0068
        /*0024*/ 	.byte	0x00, 0xf5, 0x21, 0x00


	//----- nvinfo : EIATTR_KPARAM_INFO
	.align		4
.L_2378:
        /*0028*/ 	.byte	0x04, 0x17
        /*002a*/ 	.short	(.L_2380 - .L_2379)
.L_2379:
        /*002c*/ 	.word	0x00000000
        /*0030*/ 	.short	0x000d
        /*0032*/ 	.short	0x0060
        /*0034*/ 	.byte	0x00, 0xf5, 0x21, 0x00


	//----- nvinfo : EIATTR_KPARAM_INFO
	.align		4
.L_2380:
        /*0038*/ 	.byte	0x04, 0x17
        /*003a*/ 	.short	(.L_2382 - .L_2381)
.L_2381:
        /*003c*/ 	.word	0x00000000
        /*0040*/ 	.short	0x000c
        /*0042*/ 	.short	0x0058
        /*0044*/ 	.byte	0x00, 0xf5, 0x21, 0x00


	//----- nvinfo : EIATTR_KPARAM_INFO
	.align		4
.L_2382:
        /*0048*/ 	.byte	0x04, 0x17
        /*004a*/ 	.short	(.L_2384 - .L_2383)
.L_2383:
        /*004c*/ 	.word	0x00000000
        /*0050*/ 	.short	0x000b
        /*0052*/ 	.short	0x0050
        /*0054*/ 	.byte	0x00, 0xf5, 0x21, 0x00


	//----- nvinfo : EIATTR_KPARAM_INFO
	.align		4
.L_2384:
        /*0058*/ 	.byte	0x04, 0x17
        /*005a*/ 	.short	(.L_2386 - .L_2385)
.L_2385:
        /*005c*/ 	.word	0x00000000
        /*0060*/ 	.short	0x000a
        /*0062*/ 	.short	0x0048
        /*0064*/ 	.byte	0x00, 0xf0, 0x11, 0x00


	//----- nvinfo : EIATTR_KPARAM_INFO
	.align		4
.L_2386:
        /*0068*/ 	.byte	0x04, 0x17
        /*006a*/ 	.short	(.L_2388 - .L_2387)
.L_2387:
        /*006c*/ 	.word	0x00000000
        /*0070*/ 	.short	0x0009
        /*0072*/ 	.short	0x0044
        /*0074*/ 	.byte	0x00, 0xf0, 0x11, 0x00


	//----- nvinfo : EIATTR_KPARAM_INFO
	.align		4
.L_2388:
        /*0078*/ 	.byte	0x04, 0x17
        /*007a*/ 	.short	(.L_2390 - .L_2389)
.L_2389:
        /*007c*/ 	.word	0x00000000
        /*0080*/ 	.short	0x0008
        /*0082*/ 	.short	0x0040
        /*0084*/ 	.byte	0x00, 0xf0, 0x11, 0x00


	//----- nvinfo : EIATTR_KPARAM_INFO
	.align		4
.L_2390:
        /*0088*/ 	.byte	0x04, 0x17
        /*008a*/ 	.short	(.L_2392 - .L_2391)
.L_2391:
        /*008c*/ 	.word	0x00000000
        /*0090*/ 	.short	0x0007
        /*0092*/ 	.short	0x0038
        /*0094*/ 	.byte	0x00, 0xf5, 0x21, 0x00


	//----- nvinfo : EIATTR_KPARAM_INFO
	.align		4
.L_2392:
        /*0098*/ 	.byte	0x04, 0x17
        /*009a*/ 	.short	(.L_2394 - .L_2393)
.L_2393:
        /*009c*/ 	.word	0x00000000
        /*00a0*/ 	.short	0x0006
        /*00a2*/ 	.short	0x0030
        /*00a4*/ 	.byte	0x00, 0xf5, 0x21, 0x00


	//----- nvinfo : EIATTR_KPARAM_INFO
	.align		4
.L_2394:
        /*00a8*/ 	.byte	0x04, 0x17
        /*00aa*/ 	.short	(.L_2396 - .L_2395)
.L_2395:
        /*00ac*/ 	.word	0x00000000
        /*00b0*/ 	.short	0x0005
        /*00b2*/ 	.short	0x0028
        /*00b4*/ 	.byte	0x00, 0xf5, 0x21, 0x00


	//----- nvinfo : EIATTR_KPARAM_INFO
	.align		4
.L_2396:
        /*00b8*/ 	.byte	0x04, 0x17
        /*00ba*/ 	.short	(.L_2398 - .L_2397)
.L_2397:
        /*00bc*/ 	.word	0x00000000
        /*00c0*/ 	.short	0x0004
        /*00c2*/ 	.short	0x0020
        /*00c4*/ 	.byte	0x00, 0xf5, 0x21, 0x00


	//----- nvinfo : EIATTR_KPARAM_INFO
	.align		4
.L_2398:
        /*00c8*/ 	.byte	0x04, 0x17
        /*00ca*/ 	.short	(.L_2400 - .L_2399)
.L_2399:
        /*00cc*/ 	.word	0x00000000
        /*00d0*/ 	.short	0x0003
        /*00d2*/ 	.short	0x0018
        /*00d4*/ 	.byte	0x00, 0xf5, 0x21, 0x00


	//----- nvinfo : EIATTR_KPARAM_INFO
	.align		4
.L_2400:
        /*00d8*/ 	.byte	0x04, 0x17
        /*00da*/ 	.short	(.L_2402 - .L_2401)
.L_2401:
        /*00dc*/ 	.word	0x00000000
        /*00e0*/ 	.short	0x0002
        /*00e2*/ 	.short	0x0010
        /*00e4*/ 	.byte	0x00, 0xf5, 0x21, 0x00


	//----- nvinfo : EIATTR_KPARAM_INFO
	.align		4
.L_2402:
        /*00e8*/ 	.byte	0x04, 0x17
        /*00ea*/ 	.short	(.L_2404 - .L_2403)
.L_2403:
        /*00ec*/ 	.word	0x00000000
        /*00f0*/ 	.short	0x0001
        /*00f2*/ 	.short	0x0008
        /*00f4*/ 	.byte	0x00, 0xf5, 0x21, 0x00


	//----- nvinfo : EIATTR_KPARAM_INFO
	.align		4
.L_2404:
        /*00f8*/ 	.byte	0x04, 0x17
        /*00fa*/ 	.short	(.L_2406 - .L_2405)
.L_2405:
        /*00fc*/ 	.word	0x00000000
        /*0100*/ 	.short	0x0000
        /*0102*/ 	.short	0x0000
        /*0104*/ 	.byte	0x00, 0xf5, 0x21, 0x00


	//----- nvinfo : EIATTR_SPARSE_MMA_MASK
	.align		4
.L_2406:
        /*0108*/ 	.byte	0x03, 0x50
        /*010a*/ 	.short	0x0000


	//----- nvinfo : EIATTR_MAXREG_COUNT
	.align		4
        /*010c*/ 	.byte	0x03, 0x1b
        /*010e*/ 	.short	0x00ff


	//----- nvinfo : EIATTR_NUM_BARRIERS
	.align		4
        /*0110*/ 	.byte	0x02, 0x4c
        /*0112*/ 	.byte	0x01
	.zero		1


	//----- nvinfo : EIATTR_MERCURY_ISA_VERSION
	.align		4
        /*0114*/ 	.byte	0x03, 0x5f
        /*0116*/ 	.short	0x0101


	//----- nvinfo : EIATTR_COOP_GROUP_MASK_REGIDS
	.align		4
        /*0118*/ 	.byte	0x04, 0x29
        /*011a*/ 	.short	(.L_2408 - .L_2407)


	//   ....[0]....
.L_2407:
        /*011c*/ 	.word	0xffffffff


	//   ....[1]....
        /*0120*/ 	.word	0xffffffff


	//   ....[2]....
        /*0124*/ 	.word	0xffffffff


	//   ....[3]....
        /*0128*/ 	.word	0xffffffff


	//   ....[4]....
        /*012c*/ 	.word	0xffffffff


	//   ....[5]....
        /*0130*/ 	.word	0xffffffff


	//   ....[6]....
        /*0134*/ 	.word	0xffffffff


	//   ....[7]....
        /*0138*/ 	.word	0xffffffff


	//   ....[8]....
        /*013c*/ 	.word	0xffffffff


	//   ....[9]....
        /*0140*/ 	.word	0xffffffff


	//   ....[10]....
        /*0144*/ 	.word	0xffffffff


	//   ....[11]....
        /*0148*/ 	.word	0xffffffff


	//   ....[12]....
        /*014c*/ 	.word	0xffffffff


	//   ....[13]....
        /*0150*/ 	.word	0xffffffff


	//   ....[14]....
        /*0154*/ 	.word	0xffffffff


	//   ....[15]....
        /*0158*/ 	.word	0xffffffff


	//   ....[16]....
        /*015c*/ 	.word	0xffffffff


	//   ....[17]....
        /*0160*/ 	.word	0xffffffff


	//   ....[18]....
        /*0164*/ 	.word	0xffffffff


	//   ....[19]....
        /*0168*/ 	.word	0xffffffff


	//   ....[20]....
        /*016c*/ 	.word	0xffffffff


	//   ....[21]....
        /*0170*/ 	.word	0xffffffff


	//   ....[22]....
        /*0174*/ 	.word	0xffffffff


	//   ....[23]....
        /*0178*/ 	.word	0xffffffff


	//   ....[24]....
        /*017c*/ 	.word	0xffffffff


	//   ....[25]....
        /*0180*/ 	.word	0xffffffff


	//   ....[26]....
        /*0184*/ 	.word	0xffffffff


	//   ....[27]....
        /*0188*/ 	.word	0xffffffff


	//   ....[28]....
        /*018c*/ 	.word	0xffffffff


	//   ....[29]....
        /*0190*/ 	.word	0xffffffff


	//----- nvinfo : EIATTR_COOP_GROUP_INSTR_OFFSETS
	.align		4
.L_2408:
        /*0194*/ 	.byte	0x04, 0x28
        /*0196*/ 	.short	(.L_2410 - .L_2409)


	//   ....[0]....
.L_2409:
        /*0198*/ 	.word	0x00001350


	//   ....[1]....
        /*019c*/ 	.word	0x00001390


	//   ....[2]....
        /*01a0*/ 	.word	0x000013e0


	//   ....[3]....
        /*01a4*/ 	.word	0x00001400


	//   ....[4]....
        /*01a8*/ 	.word	0x00001460


	//   ....[5]....
        /*01ac*/ 	.word	0x00001470


	//   ....[6]....
        /*01b0*/ 	.word	0x000014b0


	//   ....[7]....
        /*01b4*/ 	.word	0x000014e0


	//   ....[8]....
        /*01b8*/ 	.word	0x00001540


	//   ....[9]....
        /*01bc*/ 	.word	0x00001560


	//   ....[10]....
        /*01c0*/ 	.word	0x00001620


	//   ....[11]....
        /*01c4*/ 	.word	0x00001630


	//   ....[12]....
        /*01c8*/ 	.word	0x00001660


	//   ....[13]....
        /*01cc*/ 	.word	0x00001670


	//   ....[14]....
        /*01d0*/ 	.word	0x000016a0


	//   ....[15]....
        /*01d4*/ 	.word	0x000016b0


	//   ....[16]....
        /*01d8*/ 	.word	0x000016e0


	//   ....[17]....
        /*01dc*/ 	.word	0x000016f0


	//   ....[18]....
        /*01e0*/ 	.word	0x00001720


	//   ....[19]....
        /*01e4*/ 	.word	0x00001730


	//   ....[20]....
        /*01e8*/ 	.word	0x00002f50


	//   ....[21]....
        /*01ec*/ 	.word	0x00002fc0


	//   ....[22]....
        /*01f0*/ 	.word	0x00003010


	//   ....[23]....
        /*01f4*/ 	.word	0x00003040


	//   ....[24]....
        /*01f8*/ 	.word	0x00003080


	//   ....[25]....
        /*01fc*/ 	.word	0x000030f0


	//   ....[26]....
        /*0200*/ 	.word	0x00003110


	//   ....[27]....
        /*0204*/ 	.word	0x00003130


	//   ....[28]....
        /*0208*/ 	.word	0x00003150


	//   ....[29]....
        /*020c*/ 	.word	0x00003170


	//----- nvinfo : EIATTR_VRC_CTA_INIT_COUNT
	.align		4
.L_2410:
        /*0210*/ 	.byte	0x02, 0x4a
	.zero		1
	.zero		1


	//----- nvinfo : EIATTR_EXIT_INSTR_OFFSETS
	.align		4
        /*0214*/ 	.byte	0x04, 0x1c
        /*0216*/ 	.short	(.L_2412 - .L_2411)


	//   ....[0]....
.L_2411:
        /*0218*/ 	.word	0x00002f00


	//   ....[1]....
        /*021c*/ 	.word	0x000034c0


	//   ....[2]....
        /*0220*/ 	.word	0x00003540


	//----- nvinfo : EIATTR_CRS_STACK_SIZE
	.align		4
.L_2412:
        /*0224*/ 	.byte	0x04, 0x1e
        /*0226*/ 	.short	(.L_2414 - .L_2413)
.L_2413:
        /*0228*/ 	.word	0x00000000


	//----- nvinfo : EIATTR_CBANK_PARAM_SIZE
	.align		4
.L_2414:
        /*022c*/ 	.byte	0x03, 0x19
        /*022e*/ 	.short	0x0074


	//----- nvinfo : EIATTR_PARAM_CBANK
	.align		4
        /*0230*/ 	.byte	0x04, 0x0a
        /*0232*/ 	.short	(.L_2416 - .L_2415)
	.align		4
.L_2415:
        /*0234*/ 	.word	index@(.nv.constant0._ZN17fastertransformer35generalAddBiasResidualLayerNormOpt2I7__half2Lb0ELb1ELi2ELb1ELi8EEEvPT_S3_PKS2_S5_S5_S5_S5_S5_fiiPKfS7_S7_Pfi)
        /*0238*/ 	.short	0x0380
        /*023a*/ 	.short	0x0074


	//----- nvinfo : EIATTR_SW_WAR
	.align		4
.L_2416:
        /*023c*/ 	.byte	0x04, 0x36
        /*023e*/ 	.short	(.L_2418 - .L_2417)
.L_2417:
        /*0240*/ 	.word	0x00000008
.L_2418:


//--------------------- .nv.info._ZN17fastertransformer34generalAddBiasResidualLayerNormOptI7__half2Lb0ELb1ELi2ELb1ELi8EEEvPT_S3_PKS2_S5_S5_S5_S5_S5_fiiPKfS7_S7_Pfi --------------------------
	.section	.nv.info._ZN17fastertransformer34generalAddBiasResidualLayerNormOptI7__half2Lb0ELb1ELi2ELb1ELi8EEEvPT_S3_PKS2_S5_S5_S5_S5_S5_fiiPKfS7_S7_Pfi,"",@"SHT_CUDA_INFO"
	.sectionflags	@""
	.align	4


	//----- nvinfo : EIATTR_CUDA_API_VERSION
	.align		4
        /*0000*/ 	.byte	0x04, 0x37
        /*0002*/ 	.short	(.L_2420 - .L_2419)
.L_2419:
        /*0004*/ 	.word	0x00000082


	//----- nvinfo : EIATTR_KPARAM_INFO
	.align		4
.L_2420:
        /*0008*/ 	.byte	0x04, 0x17
        /*000a*/ 	.short	(.L_2422 - .L_2421)
.L_2421:
        /*000c*/ 	.word	0x00000000
        /*0010*/ 	.short	0x000f
        /*0012*/ 	.short	0x0070
        /*0014*/ 	.byte	0x00, 0xf0, 0x11, 0x00


	//----- nvinfo : EIATTR_KPARAM_INFO
	.align		4
.L_2422:
        /*0018*/ 	.byte	0x04, 0x17
        /*001a*/ 	.short	(.L_2424 - .L_2423)
.L_2423:
        /*001c*/ 	.word	0x00000000
        /*0020*/ 	.short	0x000e
        /*0022*/ 	.short	0x0068
        /*0024*/ 	.byte	0x00, 0xf5, 0x21, 0x00


	//----- nvinfo : EIATTR_KPARAM_INFO
	.align		4
.L_2424:
        /*0028*/ 	.byte	0x04, 0x17
        /*002a*/ 	.short	(.L_2426 - .L_2425)
.L_2425:
        /*002c*/ 	.word	0x00000000
        /*0030*/ 	.short	0x000d
        /*0032*/ 	.short	0x0060
        /*0034*/ 	.byte	0x00, 0xf5, 0x21, 0x00


	//----- nvinfo : EIATTR_KPARAM_INFO
	.align		4
.L_2426:
        /*0038*/ 	.byte	0x04, 0x17
        /*003a*/ 	.short	(.L_2428 - .L_2427)
.L_2427:
        /*003c*/ 	.word	0x00000000
        /*0040*/ 	.short	0x000c
        /*0042*/ 	.short	0x0058
        /*0044*/ 	.byte	0x00, 0xf5, 0x21, 0x00


	//----- nvinfo : EIATTR_KPARAM_INFO
	.align		4
.L_2428:
        /*0048*/ 	.byte	0x04, 0x17
        /*004a*/ 	.short	(.L_2430 - .L_2429)
.L_2429:
        /*004c*/ 	.word	0x00000000
        /*0050*/ 	.short	0x000b
        /*0052*/ 	.short	0x0050
        /*0054*/ 	.byte	0x00, 0xf5, 0x21, 0x00


	//----- nvinfo : EIATTR_KPARAM_INFO
	.align		4
.L_2430:
        /*0058*/ 	.byte	0x04, 0x17
        /*005a*/ 	.short	(.L_2432 - .L_2431)
.L_2431:
        /*005c*/ 	.word	0x00000000
        /*0060*/ 	.short	0x000a
        /*0062*/ 	.short	0x0048
        /*0064*/ 	.byte	0x00, 0xf0, 0x11, 0x00


	//----- nvinfo : EIATTR_KPARAM_INFO
	.align		4
.L_2432:
        /*0068*/ 	.byte	0x04, 0x17
        /*006a*/ 	.short	(.L_2434 - .L_2433)
.L_2433:
        /*006c*/ 	.word	0x00000000
        /*0070*/ 	.short	0x0009
        /*0072*/ 	.short	0x0044
        /*0074*/ 	.byte	0x00, 0xf0, 0x11, 0x00


	//----- nvinfo : EIATTR_KPARAM_INFO
	.align		4
.L_2434:
        /*0078*/ 	.byte	0x04, 0x17
        /*007a*/ 	.short	(.L_2436 - .L_2435)
.L_2435:
        /*007c*/ 	.word	0x00000000
        /*0080*/ 	.short	0x0008
        /*0082*/ 	.short	0x0040
        /*0084*/ 	.byte	0x00, 0xf0, 0x11, 0x00


	//----- nvinfo : EIATTR_KPARAM_INFO
	.align		4
.L_2436:
        /*0088*/ 	.byte	0x04, 0x17
        /*008a*/ 	.short	(.L_2438 - .L_2437)
.L_2437:
        /*008c*/ 	.word	0x00000000
        /*0090*/ 	.short	0x0007
        /*0092*/ 	.short	0x0038
        /*0094*/ 	.byte	0x00, 0xf5, 0x21, 0x00


	//----- nvinfo : EIATTR_KPARAM_INFO
	.align		4
.L_2438:
        /*0098*/ 	.byte	0x04, 0x17
        /*009a*/ 	.short	(.L_2440 - .L_2439)
.L_2439:
        /*009c*/ 	.word	0x00000000
        /*00a0*/ 	.short	0x0006
        /*00a2*/ 	.short	0x0030
        /*00a4*/ 	.byte	0x00, 0xf5, 0x21, 0x00


	//----- nvinfo : EIATTR_KPARAM_INFO
	.align		4
.L_2440:
        /*00a8*/ 	.byte	0x04, 0x17
        /*00aa*/ 	.short	(.L_2442 - .L_2441)
.L_2441:
        /*00ac*/ 	.word	0x00000000
        /*00b0*/ 	.short	0x0005
        /*00b2*/ 	.short	0x0028
        /*00b4*/ 	.byte	0x00, 0xf5, 0x21, 0x00


	//----- nvinfo : EIATTR_KPARAM_INFO
	.align		4
.L_2442:
        /*00b8*/ 	.byte	0x04, 0x17
        /*00ba*/ 	.short	(.L_2444 - .L_2443)
.L_2443:
        /*00bc*/ 	.word	0x00000000
        /*00c0*/ 	.short	0x0004
        /*00c2*/ 	.short	0x0020
        /*00c4*/ 	.byte	0x00, 0xf5, 0x21, 0x00


	//----- nvinfo : EIATTR_KPARAM_INFO
	.align		4
.L_2444:
        /*00c8*/ 	.byte	0x04, 0x17
        /*00ca*/ 	.short	(.L_2446 - .L_2445)
.L_2445:
        /*00cc*/ 	.word	0x00000000
        /*00d0*/ 	.short	0x0003
        /*00d2*/ 	.short	0x0018
        /*00d4*/ 	.byte	0x00, 0xf5, 0x21, 0x00


	//----- nvinfo : EIATTR_KPARAM_INFO
	.align		4
.L_2446:
        /*00d8*/ 	.byte	0x04, 0x17
        /*00da*/ 	.short	(.L_2448 - .L_2447)
.L_2447:
        /*00dc*/ 	.word	0x00000000
        /*00e0*/ 	.short	0x0002
        /*00e2*/ 	.short	0x0010
        /*00e4*/ 	.byte	0x00, 0xf5, 0x21, 0x00


	//----- nvinfo : EIATTR_KPARAM_INFO
	.align		4
.L_2448:
        /*00e8*/ 	.byte	0x04, 0x17
        /*00ea*/ 	.short	(.L_2450 - .L_2449)
.L_2449:
        /*00ec*/ 	.word	0x00000000
        /*00f0*/ 	.short	0x0001
        /*00f2*/ 	.short	0x0008
        /*00f4*/ 	.byte	0x00, 0xf5, 0x21, 0x00


	//----- nvinfo : EIATTR_KPARAM_INFO
	.align		4
.L_2450:
        /*00f8*/ 	.byte	0x04, 0x17
        /*00fa*/ 	.short	(.L_2452 - .L_2451)
.L_2451:
        /*00fc*/ 	.word	0x00000000
        /*0100*/ 	.short	0x0000
        /*0102*/ 	.short	0x0000
        /*0104*/ 	.byte	0x00, 0xf5, 0x21, 0x00


	//----- nvinfo : EIATTR_SPARSE_MMA_MASK
	.align		4
.L_2452:
        /*0108*/ 	.byte	0x03, 0x50
        /*010a*/ 	.short	0x0000


	//----- nvinfo : EIATTR_MAXREG_COUNT
	.align		4
        /*010c*/ 	.byte	0x03, 0x1b
        /*010e*/ 	.short	0x00ff


	//----- nvinfo : EIATTR_NUM_BARRIERS
	.align		4
        /*0110*/ 	.byte	0x02, 0x4c
        /*0112*/ 	.byte	0x01
	.zero		1


	//----- nvinfo : EIATTR_MERCURY_ISA_VERSION
	.align		4
        /*0114*/ 	.byte	0x03, 0x5f
        /*0116*/ 	.short	0x0101


	//----- nvinfo : EIATTR_COOP_GROUP_MASK_REGIDS
	.align		4
        /*0118*/ 	.byte	0x04, 0x29
        /*011a*/ 	.short	(.L_2454 - .L_2453)


	//   ....[0]....
.L_2453:
        /*011c*/ 	.word	0xffffffff


	//   ....[1]....
        /*0120*/ 	.word	0xffffffff


	//   ....[2]....
        /*0124*/ 	.word	0xffffffff


	//   ....[3]....
        /*0128*/ 	.word	0xffffffff


	//   ....[4]....
        /*012c*/ 	.word	0xffffffff


	//   ....[5]....
        /*0130*/ 	.word	0xffffffff


	//   ....[6]....
        /*0134*/ 	.word	0xffffffff


	//   ....[7]....
        /*0138*/ 	.word	0xffffffff


	//   ....[8]....
        /*013c*/ 	.word	0xffffffff


	//   ....[9]....
        /*0140*/ 	.word	0xffffffff


	//   ....[10]....
        /*0144*/ 	.word	0xffffffff


	//   ....[11]....
        /*0148*/ 	.word	0xffffffff


	//   ....[12]....
        /*014c*/ 	.word	0xffffffff


	//   ....[13]....
        /*0150*/ 	.word	0xffffffff


	//   ....[14]....
        /*0154*/ 	.word	0xffffffff


	//   ....[15]....
        /*0158*/ 	.word	0xffffffff


	//   ....[16]....
        /*015c*/ 	.word	0xffffffff


	//   ....[17]....
        /*0160*/ 	.word	0xffffffff


	//   ....[18]....
        /*0164*/ 	.word	0xffffffff


	//   ....[19]....
        /*0168*/ 	.word	0xffffffff


	//   ....[20]....
        /*016c*/ 	.word	0xffffffff


	//   ....[21]....
        /*0170*/ 	.word	0xffffffff


	//   ....[22]....
        /*0174*/ 	.word	0xffffffff


	//   ....[23]....
        /*0178*/ 	.word	0xffffffff


	//   ....[24]....
        /*017c*/ 	.word	0xffffffff


	//   ....[25]....
        /*0180*/ 	.word	0xffffffff


	//   ....[26]....
        /*0184*/ 	.word	0xffffffff


	//   ....[27]....
        /*0188*/ 	.word	0xffffffff


	//   ....[28]....
        /*018c*/ 	.word	0xffffffff


	//   ....[29]....
        /*0190*/ 	.word	0xffffffff


	//----- nvinfo : EIATTR_COOP_GROUP_INSTR_OFFSETS
	.align		4
.L_2454:
        /*0194*/ 	.byte	0x04, 0x28
        /*0196*/ 	.short	(.L_2456 - .L_2455)


	//   ....[0]....
.L_2455:
        /*0198*/ 	.word	0x00000330


	//   ....[1]....
        /*019c*/ 	.word	0x00000360


	//   ....[2]....
        /*01a0*/ 	.word	0x00000390


	//   ....[3]....
        /*01a4*/ 	.word	0x000003c0


	//   ....[4]....
        /*01a8*/ 	.word	0x00000400


	//   ....[5]....
        /*01ac*/ 	.word	0x000004e0


	//   ....[6]....
        /*01b0*/ 	.word	0x00000510


	//   ....[7]....
        /*01b4*/ 	.word	0x00000530


	//   ....[8]....
        /*01b8*/ 	.word	0x00000550


	//   ....[9]....
        /*01bc*/ 	.word	0x00000570


	//   ....[10]....
        /*01c0*/ 	.word	0x00000cd0


	//   ....[11]....
        /*01c4*/ 	.word	0x00000d30


	//   ....[12]....
        /*01c8*/ 	.word	0x00000d50


	//   ....[13]....
        /*01cc*/ 	.word	0x00000d70


	//   ....[14]....
        /*01d0*/ 	.word	0x00000d90


	//   ....[15]....
        /*01d4*/ 	.word	0x00000df0


	//   ....[16]....
        /*01d8*/ 	.word	0x00000e10


	//   ....[17]....
        /*01dc*/ 	.word	0x00000e30


	//   ....[18]....
        /*01e0*/ 	.word	0x00000e50


	//   ....[19]....
        /*01e4*/ 	.word	0x00000e70


	//   ....[20]....
        /*01e8*/ 	.word	0x00002620


	//   ....[21]....
        /*01ec*/ 	.word	0x000026a0


	//   ....[22]....
        /*01f0*/ 	.word	0x00002710


	//   ....[23]....
        /*01f4*/ 	.word	0x00002730


	//   ....[24]....
        /*01f8*/ 	.word	0x00002750


	//   ....[25]....
        /*01fc*/ 	.word	0x000027c0


	//   ....[26]....
        /*0200*/ 	.word	0x000027e0


	//   ....[27]....
        /*0204*/ 	.word	0x00002800


	//   ....[28]....
        /*0208*/ 	.word	0x00002820


	//   ....[29]....
        /*020c*/ 	.word	0x00002840


	//----- nvinfo : EIATTR_VRC_CTA_INIT_COUNT
	.align		4
.L_2456:
        /*0210*/ 	.byte	0x02, 0x4a
	.zero		1
	.zero		1


	//----- nvinfo : EIATTR_EXIT_INSTR_OFFSETS
	.align		4
        /*0214*/ 	.byte	0x04, 0x1c
        /*0216*/ 	.short	(.L_2458 - .L_2457)


	//   ....[0]....
.L_2457:
        /*0218*/ 	.word	0x000025d0


	//   ....[1]....
        /*021c*/ 	.word	0x00002ba0


	//   ....[2]....
        /*0220*/ 	.word	0x00002c30


	//----- nvinfo : EIATTR_CRS_STACK_SIZE
	.align		4
.L_2458:
        /*0224*/ 	.byte	0x04, 0x1e
        /*0226*/ 	.short	(.L_2460 - .L_2459)
.L_2459:
        /*0228*/ 	.word	0x00000000


	//----- nvinfo : EIATTR_CBANK_PARAM_SIZE
	.align		4
.L_2460:
        /*022c*/ 	.byte	0x03, 0x19
        /*022e*/ 	.short	0x0074


	//----- nvinfo : EIATTR_PARAM_CBANK
	.align		4
        /*0230*/ 	.byte	0x04, 0x0a
        /*0232*/ 	.short	(.L_2462 - .L_2461)
	.align		4
.L_2461:
        /*0234*/ 	.word	index@(.nv.constant0._ZN17fastertransformer34generalAddBiasResidualLayerNormOptI7__half2Lb0ELb1ELi2ELb1ELi8EEEvPT_S3_PKS2_S5_S5_S5_S5_S5_fiiPKfS7_S7_Pfi)
        /*0238*/ 	.short	0x0380
        /*023a*/ 	.short	0x0074


	//----- nvinfo : EIATTR_SW_WAR
	.align		4
.L_2462:
        /*023c*/ 	.byte	0x04, 0x36
        /*023e*/ 	.short	(.L_2464 - .L_2463)
.L_2463:
        /*0240*/ 	.word	0x00000008
.L_2464:


//--------------------- .nv.info._ZN17fastertransformer35generalAddBiasResidualLayerNormOpt2I7__half2Lb1ELb1ELi2ELb1ELi8EEEvPT_S3_PKS2_S5_S5_S5_S5_S5_fiiPKfS7_S7_Pfi --------------------------
	.section	.nv.info._ZN17fastertransformer35generalAddBiasResidualLayerNormOpt2I7__half2Lb1ELb1ELi2ELb1ELi8EEEvPT_S3_PKS2_S5_S5_S5_S5_S5_fiiPKfS7_S7_Pfi,"",@"SHT_CUDA_INFO"
	.sectionflags	@""
	.align	4


	//----- nvinfo : EIATTR_CUDA_API_VERSION
	.align		4
        /*0000*/ 	.byte	0x04, 0x37
        /*0002*/ 	.short	(.L_2466 - .L_2465)
.L_2465:
        /*0004*/ 	.word	0x00000082


	//----- nvinfo : EIATTR_KPARAM_INFO
	.align		4
.L_2466:
        /*0008*/ 	.byte	0x04, 0x17
        /*000a*/ 	.short	(.L_2468 - .L_2467)
.L_2467:
        /*000c*/ 	.word	0x00000000
        /*0010*/ 	.short	0x000f
        /*0012*/ 	.short	0x0070
        /*0014*/ 	.byte	0x00, 0xf0, 0x11, 0x00


	//----- nvinfo : EIATTR_KPARAM_INFO
	.align		4
.L_2468:
        /*0018*/ 	.byte	0x04, 0x17
        /*001a*/ 	.short	(.L_2470 - .L_2469)
.L_2469:
        /*001c*/ 	.word	0x00000000
        /*0020*/ 	.short	0x000e
        /*0022*/ 	.short	0x0068
        /*0024*/ 	.byte	0x00, 0xf5, 0x21, 0x00


	//----- nvinfo : EIATTR_KPARAM_INFO
	.align		4
.L_2470:
        /*0028*/ 	.byte	0x04, 0x17
        /*002a*/ 	.short	(.L_2472 - .L_2471)
.L_2471:
        /*002c*/ 	.word	0x00000000
        /*0030*/ 	.short	0x000d
        /*0032*/ 	.short	0x0060
        /*0034*/ 	.byte	0x00, 0xf5, 0x21, 0x00


	//----- nvinfo : EIATTR_KPARAM_INFO
	.align		4
.L_2472:
        /*0038*/ 	.byte	0x04, 0x17
        /*003a*/ 	.short	(.L_2474 - .L_2473)
.L_2473:
        /*003c*/ 	.word	0x00000000
        /*0040*/ 	.short	0x000c
        /*0042*/ 	.short	0x0058
        /*0044*/ 	.byte	0x00, 0xf5, 0x21, 0x00


	//----- nvinfo : EIATTR_KPARAM_INFO
	.align		4
.L_2474:
        /*0048*/ 	.byte	0x04, 0x17
        /*004a*/ 	.short	(.L_2476 - .L_2475)
.L_2475:
        /*004c*/ 	.word	0x00000000
        /*0050*/ 	.short	0x000b
        /*0052*/ 	.short	0x0050
        /*0054*/ 	.byte	0x00, 0xf5, 0x21, 0x00


	//----- nvinfo : EIATTR_KPARAM_INFO
	.align		4
.L_2476:
        /*0058*/ 	.byte	0x04, 0x17
        /*005a*/ 	.short	(.L_2478 - .L_2477)
.L_2477:
        /*005c*/ 	.word	0x00000000
        /*0060*/ 	.short	0x000a
        /*0062*/ 	.short	0x0048
        /*0064*/ 	.byte	0x00, 0xf0, 0x11, 0x00


	//----- nvinfo : EIATTR_KPARAM_INFO
	.align		4
.L_2478:
        /*0068*/ 	.byte	0x04, 0x17
        /*006a*/ 	.short	(.L_2480 - .L_2479)
.L_2479:
        /*006c*/ 	.word	0x00000000
        /*0070*/ 	.short	0x0009
        /*0072*/ 	.short	0x0044
        /*0074*/ 	.byte	0x00, 0xf0, 0x11, 0x00


	//----- nvinfo : EIATTR_KPARAM_INFO
	.align		4
.L_2480:
        /*0078*/ 	.byte	0x04, 0x17
        /*007a*/ 	.short	(.L_2482 - .L_2481)
.L_2481:
        /*007c*/ 	.word	0x00000000
        /*0080*/ 	.short	0x0008
        /*0082*/ 	.short	0x0040
        /*0084*/ 	.byte	0x00, 0xf0, 0x11, 0x00


	//----- nvinfo : EIATTR_KPARAM_INFO
	.align		4
.L_2482:
        /*0088*/ 	.byte	0x04, 0x17
        /*008a*/ 	.short	(.L_2484 - .L_2483)
.L_2483:
        /*008c*/ 	.word	0x00000000
        /*0090*/ 	.short	0x0007
        /*0092*/ 	.short	0x0038
        /*0094*/ 	.byte	0x00, 0xf5, 0x21, 0x00


	//----- nvinfo : EIATTR_KPARAM_INFO
	.align		4
.L_2484:
        /*0098*/ 	.byte	0x04, 0x17
        /*009a*/ 	.short	(.L_2486 - .L_2485)
.L_2485:
        /*009c*/ 	.word	0x00000000
        /*00a0*/ 	.short	0x0006
        /*00a2*/ 	.short	0x0030
        /*00a4*/ 	.byte	0x00, 0xf5, 0x21, 0x00


	//----- nvinfo : EIATTR_KPARAM_INFO
	.align		4
.L_2486:
        /*00a8*/ 	.byte	0x04, 0x17
        /*00aa*/ 	.short	(.L_2488 - .L_2487)
.L_2487:
        /*00ac*/ 	.word	0x00000000
        /*00b0*/ 	.short	0x0005
        /*00b2*/ 	.short	0x0028
        /*00b4*/ 	.byte	0x00, 0xf5, 0x21, 0x00


	//----- nvinfo : EIATTR_KPARAM_INFO
	.align		4
.L_2488:
        /*00b8*/ 	.byte	0x04, 0x17
        /*00ba*/ 	.short	(.L_2490 - .L_2489)
.L_2489:
        /*00bc*/ 	.word	0x00000000
        /*00c0*/ 	.short	0x0004
        /*00c2*/ 	.short	0x0020
        /*00c4*/ 	.byte	0x00, 0xf5, 0x21, 0x00


	//----- nvinfo : EIATTR_KPARAM_INFO
	.align		4
.L_2490:
        /*00c8*/ 	.byte	0x04, 0x17
        /*00ca*/ 	.short	(.L_2492 - .L_2491)
.L_2491:
        /*00cc*/ 	.word	0x00000000
        /*00d0*/ 	.short	0x0003
        /*00d2*/ 	.short	0x0018
        /*00d4*/ 	.byte	0x00, 0xf5, 0x21, 0x00


	//----- nvinfo : EIATTR_KPARAM_INFO
	.align		4
.L_2492:
        /*00d8*/ 	.byte	0x04, 0x17
        /*00da*/ 	.short	(.L_2494 - .L_2493)
.L_2493:
        /*00dc*/ 	.word	0x00000000
        /*00e0*/ 	.short	0x0002
        /*00e2*/ 	.short	0x0010
        /*00e4*/ 	.byte	0x00, 0xf5, 0x21, 0x00


	//----- nvinfo : EIATTR_KPARAM_INFO
	.align		4
.L_2494:
        /*00e8*/ 	.byte	0x04, 0x17
        /*00ea*/ 	.short	(.L_2496 - .L_2495)
.L_2495:
        /*00ec*/ 	.word	0x00000000
        /*00f0*/ 	.short	0x0001
        /*00f2*/ 	.short	0x0008
        /*00f4*/ 	.byte	0x00, 0xf5, 0x21, 0x00


	//----- nvinfo : EIATTR_KPARAM_INFO
	.align		4
.L_2496:
        /*00f8*/ 	.byte	0x04, 0x17
        /*00fa*/ 	.short	(.L_2498 - .L_2497)
.L_2497:
        /*00fc*/ 	.word	0x00000000
        /*0100*/ 	.short	0x0000
        /*0102*/ 	.short	0x0000
        /*0104*/ 	.byte	0x00, 0xf5, 0x21, 0x00


	//----- nvinfo : EIATTR_SPARSE_MMA_MASK
	.align		4
.L_2498:
        /*0108*/ 	.byte	0x03, 0x50
        /*010a*/ 	.short	0x0000


	//----- nvinfo : EIATTR_MAXREG_COUNT
	.align		4
        /*010c*/ 	.byte	0x03, 0x1b
        /*010e*/ 	.short	0x00ff


	//----- nvinfo : EIATTR_NUM_BARRIERS
	.align		4
        /*0110*/ 	.byte	0x02, 0x4c
        /*0112*/ 	.byte	0x01
	.zero		1


	//----- nvinfo : EIATTR_MERCURY_ISA_VERSION
	.align		4
        /*0114*/ 	.byte	0x03, 0x5f
        /*0116*/ 	.short	0x0101


	//----- nvinfo : EIATTR_COOP_GROUP_MASK_REGIDS
	.align		4
        /*0118*/ 	.byte	0x04, 0x29
        /*011a*/ 	.short	(.L_2500 - .L_2499)


	//   ....[0]....
.L_2499:
        /*011c*/ 	.word	0xffffffff


	//   ....[1]....
        /*0120*/ 	.word	0xffffffff


	//   ....[2]....
        /*0124*/ 	.word	0xffffffff


	//   ....[3]....
        /*0128*/ 	.word	0xffffffff


	//   ....[4]....
        /*012c*/ 	.word	0xffffffff


	//   ....[5]....
        /*0130*/ 	.word	0xffffffff


	//   ....[6]....
        /*0134*/ 	.word	0xffffffff


	//   ....[7]....
        /*0138*/ 	.word	0xffffffff


	//   ....[8]....
        /*013c*/ 	.word	0xffffffff


	//   ....[9]....
        /*0140*/ 	.word	0xffffffff


	//   ....[10]....
        /*0144*/ 	.word	0xffffffff


	//   ....[11]....
        /*0148*/ 	.word	0xffffffff


	//   ....[12]....
        /*014c*/ 	.word	0xffffffff


	//   ....[13]....
        /*0150*/ 	.word	0xffffffff


	//   ....[14]....
        /*0154*/ 	.word	0xffffffff


	//   ....[15]....
        /*0158*/ 	.word	0xffffffff


	//   ....[16]....
        /*015c*/ 	.word	0xffffffff


	//   ....[17]....
        /*0160*/ 	.word	0xffffffff


	//   ....[18]....
        /*0164*/ 	.word	0xffffffff


	//   ....[19]....
        /*0168*/ 	.word	0xffffffff


	//   ....[20]....
        /*016c*/ 	.word	0xffffffff


	//   ....[21]....
        /*0170*/ 	.word	0xffffffff


	//   ....[22]....
        /*0174*/ 	.word	0xffffffff


	//   ....[23]....
        /*0178*/ 	.word	0xffffffff


	//   ....[24]....
        /*017c*/ 	.word	0xffffffff


	//   ....[25]....
        /*0180*/ 	.word	0xffffffff


	//   ....[26]....
        /*0184*/ 	.word	0xffffffff


	//   ....[27]....
        /*0188*/ 	.word	0xffffffff


	//   ....[28]....
        /*018c*/ 	.word	0xffffffff


	//   ....[29]....
        /*0190*/ 	.word	0xffffffff


	//----- nvinfo : EIATTR_COOP_GROUP_INSTR_OFFSETS
	.align		4
.L_2500:
        /*0194*/ 	.byte	0x04, 0x28
        /*0196*/ 	.short	(.L_2502 - .L_2501)


	//   ....[0]....
.L_2501:
        /*0198*/ 	.word	0x00002ff0


	//   ....[1]....
        /*019c*/ 	.word	0x00003030


	//   ....[2]....
        /*01a0*/ 	.word	0x00003070


	//   ....[3]....
        /*01a4*/ 	.word	0x00003080


	//   ....[4]....
        /*01a8*/ 	.word	0x000030c0


	//   ....[5]....
        /*01ac*/ 	.word	0x000030f0


	//   ....[6]....
        /*01b0*/ 	.word	0x00003150


	//   ....[7]....
        /*01b4*/ 	.word	0x00003170


	//   ....[8]....
        /*01b8*/ 	.word	0x000031b0


	//   ....[9]....
        /*01bc*/ 	.word	0x000031d0


	//   ....[10]....
        /*01c0*/ 	.word	0x000032d0


	//   ....[11]....
        /*01c4*/ 	.word	0x000032e0


	//   ....[12]....
        /*01c8*/ 	.word	0x00003310


	//   ....[13]....
        /*01cc*/ 	.word	0x00003320


	//   ....[14]....
        /*01d0*/ 	.word	0x00003350


	//   ....[15]....
        /*01d4*/ 	.word	0x00003360


	//   ....[16]....
        /*01d8*/ 	.word	0x00003390


	//   ....[17]....
        /*01dc*/ 	.word	0x000033a0


	//   ....[18]....
        /*01e0*/ 	.word	0x000033d0


	//   ....[19]....
        /*01e4*/ 	.word	0x000033e0


	//   ....[20]....
        /*01e8*/ 	.word	0x00004ca0


	//   ....[21]....
        /*01ec*/ 	.word	0x00004cf0


	//   ....[22]....
        /*01f0*/ 	.word	0x00004d20


	//   ....[23]....
        /*01f4*/ 	.word	0x00004d60


	//   ....[24]....
        /*01f8*/ 	.word	0x00004da0


	//   ....[25]....
        /*01fc*/ 	.word	0x00004e40


	//   ....[26]....
        /*0200*/ 	.word	0x00004e60


	//   ....[27]....
        /*0204*/ 	.word	0x00004e80


	//   ....[28]....
        /*0208*/ 	.word	0x00004ea0


	//   ....[29]....
        /*020c*/ 	.word	0x00004ec0


	//----- nvinfo : EIATTR_VRC_CTA_INIT_COUNT
	.align		4
.L_2502:
        /*0210*/ 	.byte	0x02, 0x4a
	.zero		1
	.zero		1


	//----- nvinfo : EIATTR_EXIT_INSTR_OFFSETS
	.align		4
        /*0214*/ 	.byte	0x04, 0x1c
        /*0216*/ 	.short	(.L_2504 - .L_2503)


	//   ....[0]....
.L_2503:
        /*0218*/ 	.word	0x00004c50


	//   ....[1]....
        /*021c*/ 	.word	0x00005230


	//   ....[2]....
        /*0220*/ 	.word	0x000052b0


	//----- nvinfo : EIATTR_CRS_STACK_SIZE
	.align		4
.L_2504:
        /*0224*/ 	.byte	0x04, 0x1e
        /*0226*/ 	.short	(.L_2506 - .L_2505)
.L_2505:
        /*0228*/ 	.word	0x00000000


	//----- nvinfo : EIATTR_CBANK_PARAM_SIZE
	.align		4
.L_2506:
        /*022c*/ 	.byte	0x03, 0x19
        /*022e*/ 	.short	0x0074


	//----- nvinfo : EIATTR_PARAM_CBANK
	.align		4
        /*0230*/ 	.byte	0x04, 0x0a
        /*0232*/ 	.short	(.L_2508 - .L_2507)
	.align		4
.L_2507:
        /*0234*/ 	.word	index@(.nv.constant0._ZN17fastertransformer35generalAddBiasResidualLayerNormOpt2I7__half2Lb1ELb1ELi2ELb1ELi8EEEvPT_S3_PKS2_S5_S5_S5_S5_S5_fiiPKfS7_S7_Pfi)
        /*0238*/ 	.short	0x0380
        /*023a*/ 	.short	0x0074


	//----- nvinfo : EIATTR_SW_WAR
	.align		4
.L_2508:
        /*023c*/ 	.byte	0x04, 0x36
        /*023e*/ 	.short	(.L_2510 - .L_2509)
.L_2509:
        /*0240*/ 	.word	0x00000008
.L_2510:


//--------------------- .nv.info._ZN17fastertransformer34generalAddBiasResidualLayerNormOptI7__half2Lb1ELb1ELi2ELb1ELi8EEEvPT_S3_PKS2_S5_S5_S5_S5_S5_fiiPKfS7_S7_Pfi --------------------------
	.section	.nv.info._ZN17fastertransformer34generalAddBiasResidualLayerNormOptI7__half2Lb1ELb1ELi2ELb1ELi8EEEvPT_S3_PKS2_S5_S5_S5_S5_S5_fiiPKfS7_S7_Pfi,"",@"SHT_CUDA_INFO"
	.sectionflags	@""
	.align	4


	//----- nvinfo : EIATTR_CUDA_API_VERSION
	.align		4
        /*0000*/ 	.byte	0x04, 0x37
        /*0002*/ 	.short	(.L_2512 - .L_2511)
.L_2511:
        /*0004*/ 	.word	0x00000082


	//----- nvinfo : EIATTR_KPARAM_INFO
	.align		4
.L_2512:
        /*0008*/ 	.byte	0x04, 0x17
        /*000a*/ 	.short	(.L_2514 - .L_2513)
.L_2513:
        /*000c*/ 	.word	0x00000000
        /*0010*/ 	.short	0x000f
        /*0012*/ 	.short	0x0070
        /*0014*/ 	.byte	0x00, 0xf0, 0x11, 0x00


	//----- nvinfo : EIATTR_KPARAM_INFO
	.align		4
.L_2514:
        /*0018*/ 	.byte	0x04, 0x17
        /*001a*/ 	.short	(.L_2516 - .L_2515)
.L_2515:
        /*001c*/ 	.word	0x00000000
        /*0020*/ 	.short	0x000e
        /*0022*/ 	.short	0x0068
        /*0024*/ 	.byte	0x00, 0xf5, 0x21, 0x00


	//----- nvinfo : EIATTR_KPARAM_INFO
	.align		4
.L_2516:
        /*0028*/ 	.byte	0x04, 0x17
        /*002a*/ 	.short	(.L_2518 - .L_2517)
.L_2517:
        /*002c*/ 	.word	0x00000000
        /*0030*/ 	.short	0x000d
        /*0032*/ 	.short	0x0060
        /*0034*/ 	.byte	0x00, 0xf5, 0x21, 0x00


	//----- nvinfo : EIATTR_KPARAM_INFO
	.align		4
.L_2518:
        /*0038*/ 	.byte	0x04, 0x17
        /*003a*/ 	.short	(.L_2520 - .L_2519)
.L_2519:
        /*003c*/ 	.word	0x00000000
        /*0040*/ 	.short	0x000c
        /*0042*/ 	.short	0x0058
        /*0044*/ 	.byte	0x00, 0xf5, 0x21, 0x00


	//----- nvinfo : EIATTR_KPARAM_INFO
	.align		4
.L_2520:
        /*0048*/ 	.byte	0x04, 0x17
        /*004a*/ 	.short	(.L_2522 - .L_2521)
.L_2521:
        /*004c*/ 	.word	0x00000000
        /*0050*/ 	.short	0x000b
        /*0052*/ 	.short	0x0050
        /*0054*/ 	.byte	0x00, 0xf5, 0x21, 0x00


	//----- nvinfo : EIATTR_KPARAM_INFO
	.align		4
.L_2522:
        /*0058*/ 	.byte	0x04, 0x17
        /*005a*/ 	.short	(.L_2524 - .L_2523)
.L_2523:
        /*005c*/ 	.word	0x00000000
        /*0060*/ 	.short	0x000a
        /*0062*/ 	.short	0x0048
        /*0064*/ 	.byte	0x00, 0xf0, 0x11, 0x00


	//----- nvinfo : EIATTR_KPARAM_INFO
	.align		4
.L_2524:
        /*0068*/ 	.byte	0x04, 0x17
        /*006a*/ 	.short	(.L_2526 - .L_2525)
.L_2525:
        /*006c*/ 	.word	0x00000000
        /*0070*/ 	.short	0x0009
        /*0072*/ 	.short	0x0044
        /*0074*/ 	.byte	0x00, 0xf0, 0x11, 0x00


	//----- nvinfo : EIATTR_KPARAM_INFO
	.align		4
.L_2526:
        /*0078*/ 	.byte	0x04, 0x17
        /*007a*/ 	.short	(.L_2528 - .L_2527)
.L_2527:
        /*007c*/ 	.word	0x00000000
        /*0080*/ 	.short	0x0008
        /*0082*/ 	.short	0x0040
        /*0084*/ 	.byte	0x00, 0xf0, 0x11, 0x00


	//----- nvinfo : EIATTR_KPARAM_INFO
	.align		4
.L_2528:
        /*0088*/ 	.byte	0x04, 0x17
        /*008a*/ 	.short	(.L_2530 - .L_2529)
.L_2529:
        /*008c*/ 	.word	0x00000000
        /*0090*/ 	.short	0x0007
        /*0092*/ 	.short	0x0038
        /*0094*/ 	.byte	0x00, 0xf5, 0x21, 0x00


	//----- nvinfo : EIATTR_KPARAM_INFO
	.align		4
.L_2530:
        /*0098*/ 	.byte	0x04, 0x17
        /*009a*/ 	.short	(.L_2532 - .L_2531)
.L_2531:
        /*009c*/ 	.word	0x00000000
        /*00a0*/ 	.short	0x0006
        /*00a2*/ 	.short	0x0030
        /*00a4*/ 	.byte	0x00, 0xf5, 0x21, 0x00


	//----- nvinfo : EIATTR_KPARAM_INFO
	.align		4
.L_2532:
        /*00a8*/ 	.byte	0x04, 0x17
        /*00aa*/ 	.short	(.L_2534 - .L_2533)
.L_2533:
        /*00ac*/ 	.word	0x00000000
        /*00b0*/ 	.short	0x0005
        /*00b2*/ 	.short	0x0028
        /*00b4*/ 	.byte	0x00, 0xf5, 0x21, 0x00


	//----- nvinfo : EIATTR_KPARAM_INFO
	.align		4
.L_2534:
        /*00b8*/ 	.byte	0x04, 0x17
        /*00ba*/ 	.short	(.L_2536 - .L_2535)
.L_2535:
        /*00bc*/ 	.word	0x00000000
        /*00c0*/ 	.short	0x0004
        /*00c2*/ 	.short	0x0020
        /*00c4*/ 	.byte	0x00, 0xf5, 0x21, 0x00


	//----- nvinfo : EIATTR_KPARAM_INFO
	.align		4
.L_2536:
        /*00c8*/ 	.byte	0x04, 0x17
        /*00ca*/ 	.short	(.L_2538 - .L_2537)
.L_2537:
        /*00cc*/ 	.word	0x00000000
        /*00d0*/ 	.short	0x0003
        /*00d2*/ 	.short	0x0018
        /*00d4*/ 	.byte	0x00, 0xf5, 0x21, 0x00


	//----- nvinfo : EIATTR_KPARAM_INFO
	.align		4
.L_2538:
        /*00d8*/ 	.byte	0x04, 0x17
        /*00da*/ 	.short	(.L_2540 - .L_2539)
.L_2539:
        /*00dc*/ 	.word	0x00000000
        /*00e0*/ 	.short	0x0002
        /*00e2*/ 	.short	0x0010
        /*00e4*/ 	.byte	0x00, 0xf5, 0x21, 0x00


	//----- nvinfo : EIATTR_KPARAM_INFO
	.align		4
.L_2540:
        /*00e8*/ 	.byte	0x04, 0x17
        /*00ea*/ 	.short	(.L_2542 - .L_2541)
.L_2541:
        /*00ec*/ 	.word	0x00000000
        /*00f0*/ 	.short	0x0001
        /*00f2*/ 	.short	0x0008
        /*00f4*/ 	.byte	0x00, 0xf5, 0x21, 0x00


	//----- nvinfo : EIATTR_KPARAM_INFO
	.align		4
.L_2542:
        /*00f8*/ 	.byte	0x04, 0x17
        /*00fa*/ 	.short	(.L_2544 - .L_2543)
.L_2543:
        /*00fc*/ 	.word	0x00000000
        /*0100*/ 	.short	0x0000
        /*0102*/ 	.short	0x0000
        /*0104*/ 	.byte	0x00, 0xf5, 0x21, 0x00


	//----- nvinfo : EIATTR_SPARSE_MMA_MASK
	.align		4
.L_2544:
        /*0108*/ 	.byte	0x03, 0x50
        /*010a*/ 	.short	0x0000


	//----- nvinfo : EIATTR_MAXREG_COUNT
	.align		4
        /*010c*/ 	.byte	0x03, 0x1b
        /*010e*/ 	.short	0x00ff


	//----- nvinfo : EIATTR_NUM_BARRIERS
	.align		4
        /*0110*/ 	.byte	0x02, 0x4c
        /*0112*/ 	.byte	0x01
	.zero		1


	//----- nvinfo : EIATTR_MERCURY_ISA_VERSION
	.align		4
        /*0114*/ 	.byte	0x03, 0x5f
        /*0116*/ 	.short	0x0101


	//----- nvinfo : EIATTR_COOP_GROUP_MASK_REGIDS
	.align		4
        /*0118*/ 	.byte	0x04, 0x29
        /*011a*/ 	.short	(.L_2546 - .L_2545)


	//   ....[0]....
.L_2545:
        /*011c*/ 	.word	0xffffffff


	//   ....[1]....
        /*0120*/ 	.word	0xffffffff


	//   ....[2]....
        /*0124*/ 	.word	0xffffffff


	//   ....[3]....
        /*0128*/ 	.word	0xffffffff


	//   ....[4]....
        /*012c*/ 	.word	0xffffffff


	//   ....[5]....
        /*0130*/ 	.word	0xffffffff


	//   ....[6]....
        /*0134*/ 	.word	0xffffffff


	//   ....[7]....
        /*0138*/ 	.word	0xffffffff


	//   ....[8]....
        /*013c*/ 	.word	0xffffffff


	//   ....[9]....
        /*0140*/ 	.word	0xffffffff


	//   ....[10]....
        /*0144*/ 	.word	0xffffffff


	//   ....[11]....
        /*0148*/ 	.word	0xffffffff


	//   ....[12]....
        /*014c*/ 	.word	0xffffffff


	//   ....[13]....
        /*0150*/ 	.word	0xffffffff


	//   ....[14]....
        /*0154*/ 	.word	0xffffffff


	//   ....[15]....
        /*0158*/ 	.word	0xffffffff


	//   ....[16]....
        /*015c*/ 	.word	0xffffffff


	//   ....[17]....
        /*0160*/ 	.word	0xffffffff


	//   ....[18]....
        /*0164*/ 	.word	0xffffffff


	//   ....[19]....
        /*0168*/ 	.word	0xffffffff


	//   ....[20]....
        /*016c*/ 	.word	0xffffffff


	//   ....[21]....
        /*0170*/ 	.word	0xffffffff


	//   ....[22]....
        /*0174*/ 	.word	0xffffffff


	//   ....[23]....
        /*0178*/ 	.word	0xffffffff


	//   ....[24]....
        /*017c*/ 	.word	0xffffffff


	//   ....[25]....
        /*0180*/ 	.word	0xffffffff


	//   ....[26]....
        /*0184*/ 	.word	0xffffffff


	//   ....[27]....
        /*0188*/ 	.word	0xffffffff


	//   ....[28]....
        /*018c*/ 	.word	0xffffffff


	//   ....[29]....
        /*0190*/ 	.word	0xffffffff


	//----- nvinfo : EIATTR_COOP_GROUP_INSTR_OFFSETS
	.align		4
.L_2546:
        /*0194*/ 	.byte	0x04, 0x28
        /*0196*/ 	.short	(.L_2548 - .L_2547)


	//   ....[0]....
.L_2547:
        /*0198*/ 	.word	0x00000680


	//   ....[1]....
        /*019c*/ 	.word	0x000006b0


	//   ....[2]....
        /*01a0*/ 	.word	0x000006e0


	//   ....[3]....
        /*01a4*/ 	.word	0x00000710


	//   ....[4]....
        /*01a8*/ 	.word	0x00000750


	//   ....[5]....
        /*01ac*/ 	.word	0x00000830


	//   ....[6]....
        /*01b0*/ 	.word	0x00000860


	//   ....[7]....
        /*01b4*/ 	.word	0x00000880


	//   ....[8]....
        /*01b8*/ 	.word	0x000008a0


	//   ....[9]....
        /*01bc*/ 	.word	0x000008c0


	//   ....[10]....
        /*01c0*/ 	.word	0x00001020


	//   ....[11]....
        /*01c4*/ 	.word	0x00001080


	//   ....[12]....
        /*01c8*/ 	.word	0x000010a0


	//   ....[13]....
        /*01cc*/ 	.word	0x000010c0


	//   ....[14]....
        /*01d0*/ 	.word	0x000010e0


	//   ....[15]....
        /*01d4*/ 	.word	0x00001140


	//   ....[16]....
        /*01d8*/ 	.word	0x00001160


	//   ....[17]....
        /*01dc*/ 	.word	0x00001180


	//   ....[18]....
        /*01e0*/ 	.word	0x000011a0


	//   ....[19]....
        /*01e4*/ 	.word	0x000011c0


	//   ....[20]....
        /*01e8*/ 	.word	0x00002970


	//   ....[21]....
        /*01ec*/ 	.word	0x000029f0


	//   ....[22]....
        /*01f0*/ 	.word	0x00002a50


	//   ....[23]....
        /*01f4*/ 	.word	0x00002a70


	//   ....[24]....
        /*01f8*/ 	.word	0x00002a90


	//   ....[25]....
        /*01fc*/ 	.word	0x00002b10


	//   ....[26]....
        /*0200*/ 	.word	0x00002b30


	//   ....[27]....
        /*0204*/ 	.word	0x00002b50


	//   ....[28]....
        /*0208*/ 	.word	0x00002b70


	//   ....[29]....
        /*020c*/ 	.word	0x00002b90


	//----- nvinfo : EIATTR_VRC_CTA_INIT_COUNT
	.align		4
.L_2548:
        /*0210*/ 	.byte	0x02, 0x4a
	.zero		1
	.zero		1


	//----- nvinfo : EIATTR_EXIT_INSTR_OFFSETS
	.align		4
        /*0214*/ 	.byte	0x04, 0x1c
        /*0216*/ 	.short	(.L_2550 - .L_2549)


	//   ....[0]....
.L_2549:
        /*0218*/ 	.word	0x00002920


	//   ....[1]....
        /*021c*/ 	.word	0x00002ef0


	//   ....[2]....
        /*0220*/ 	.word	0x00002f80


	//----- nvinfo : EIATTR_CRS_STACK_SIZE
	.align		4
.L_2550:
        /*0224*/ 	.byte	0x04, 0x1e
        /*0226*/ 	.short	(.L_2552 - .L_2551)
.L_2551:
        /*0228*/ 	.word	0x00000000


	//----- nvinfo : EIATTR_CBANK_PARAM_SIZE
	.align		4
.L_2552:
        /*022c*/ 	.byte	0x03, 0x19
        /*022e*/ 	.short	0x0074


	//----- nvinfo : EIATTR_PARAM_CBANK
	.align		4
        /*0230*/ 	.byte	0x04, 0x0a
        /*0232*/ 	.short	(.L_2554 - .L_2553)
	.align		4
.L_2553:
        /*0234*/ 	.word	index@(.nv.constant0._ZN17fastertransformer34generalAddBiasResidualLayerNormOptI7__half2Lb1ELb1ELi2ELb1ELi8EEEvPT_S3_PKS2_S5_S5_S5_S5_S5_fiiPKfS7_S7_Pfi)
        /*0238*/ 	.short	0x0380
        /*023a*/ 	.short	0x0074


	//----- nvinfo : EIATTR_SW_WAR
	.align		4
.L_2554:
        /*023c*/ 	.byte	0x04, 0x36
        /*023e*/ 	.short	(.L_2556 - .L_2555)
.L_2555:
        /*0240*/ 	.word	0x00000008
.L_2556:


//--------------------- .nv.info._ZN17fastertransformer35generalAddBiasResidualLayerNormOpt2I7__half2Lb0ELb0ELi1ELb1ELi8EEEvPT_S3_PKS2_S5_S5_S5_S5_S5_fiiPKfS7_S7_Pfi --------------------------
	.section	.nv.info._ZN17fastertransformer35generalAddBiasResidualLayerNormOpt2I7__half2Lb0ELb0ELi1ELb1ELi8EEEvPT_S3_PKS2_S5_S5_S5_S5_S5_fiiPKfS7_S7_Pfi,"",@"SHT_CUDA_INFO"
	.sectionflags	@""
	.align	4


	//----- nvinfo : EIATTR_CUDA_API_VERSION
	.align		4
        /*0000*/ 	.byte	0x04, 0x37
        /*0002*/ 	.short	(.L_2558 - .L_2557)
.L_2557:
        /*0004*/ 	.word	0x00000082


	//----- nvinfo : EIATTR_KPARAM_INFO
	.align		4
.L_2558:
        /*0008*/ 	.byte	0x04, 0x17
        /*000a*/ 	.short	(.L_2560 - .L_2559)
.L_2559:
        /*000c*/ 	.word	0x00000000
        /*0010*/ 	.short	0x000f
        /*0012*/ 	.short	0x0070
        /*0014*/ 	.byte	0x00, 0xf0, 0x11, 0x00


	//----- nvinfo : EIATTR_KPARAM_INFO
	.align		4
.L_2560:
        /*0018*/ 	.byte	0x04, 0x17
        /*001a*/ 	.short	(.L_2562 - .L_2561)
.L_2561:
        /*001c*/ 	.word	0x00000000
        /*0020*/ 	.short	0x000e
        /*0022*/ 	.short	0x0068
        /*0024*/ 	.byte	0x00, 0xf5, 0x21, 0x00


	//----- nvinfo : EIATTR_KPARAM_INFO
	.align		4
.L_2562:
        /*0028*/ 	.byte	0x04, 0x17
        /*002a*/ 	.short	(.L_2564 - .L_2563)
.L_2563:
        /*002c*/ 	.word	0x00000000
        /*0030*/ 	.short	0x000d
        /*0032*/ 	.short	0x0060
        /*0034*/ 	.byte	0x00, 0xf5, 0x21, 0x00


	//----- nvinfo : EIATTR_KPARAM_INFO
	.align		4
.L_2564:
        /*0038*/ 	.byte	0x04, 0x17
        /*003a*/ 	.short	(.L_2566 - .L_2565)
.L_2565:
        /*003c*/ 	.word	0x00000000
        /*0040*/ 	.short	0x000c
        /*0042*/ 	.short	0x0058
        /*0044*/ 	.byte	0x00, 0xf5, 0x21, 0x00


	//----- nvinfo : EIATTR_KPARAM_INFO
	.align		4
.L_2566:
        /*0048*/ 	.byte	0x04, 0x17
        /*004a*/ 	.short	(.L_2568 - .L_2567)
.L_2567:
        /*004c*/ 	.word	0x00000000
        /*0050*/ 	.short	0x000b
        /*0052*/ 	.short	0x0050
        /*0054*/ 	.byte	0x00, 0xf5, 0x21, 0x00


	//----- nvinfo : EIATTR_KPARAM_INFO
	.align		4
.L_2568:
        /*0058*/ 	.byte	0x04, 0x17
        /*005a*/ 	.short	(.L_2570 - .L_2569)
.L_2569:
        /*005c*/ 	.word	0x00000000
        /*0060*/ 	.short	0x000a
        /*0062*/ 	.short	0x0048
        /*0064*/ 	.byte	0x00, 0xf0, 0x11, 0x00


	//----- nvinfo : EIATTR_KPARAM_INFO
	.align		4
.L_2570:
        /*0068*/ 	.byte	0x04, 0x17
        /*006a*/ 	.short	(.L_2572 - .L_2571)
.L_2571:
        /*006c*/ 	.word	0x00000000
        /*0070*/ 	.short	0x0009
        /*0072*/ 	.short	0x0044
        /*0074*/ 	.byte	0x00, 0xf0, 0x11, 0x00


	//----- nvinfo : EIATTR_KPARAM_INFO
	.align		4
.L_2572:
        /*0078*/ 	.byte	0x04, 0x17
        /*007a*/ 	.short	(.L_2574 - .L_2573)
.L_2573:
        /*007c*/ 	.word	0x00000000
        /*0080*/ 	.short	0x0008
        /*0082*/ 	.short	0x0040
        /*0084*/ 	.byte	0x00, 0xf0, 0x11, 0x00


	//----- nvinfo : EIATTR_KPARAM_INFO
	.align		4
.L_2574:
        /*0088*/ 	.byte	0x04, 0x17
        /*008a*/ 	.short	(.L_2576 - .L_2575)
.L_2575:
        /*008c*/ 	.word	0x00000000
        /*0090*/ 	.short	0x0007
        /*0092*/ 	.short	0x0038
        /*0094*/ 	.byte	0x00, 0xf5, 0x21, 0x00


	//----- nvinfo : EIATTR_KPARAM_INFO
	.align		4
.L_2576:
        /*0098*/ 	.byte	0x04, 0x17
        /*009a*/ 	.short	(.L_2578 - .L_2577)
.L_2577:
        /*009c*/ 	.word	0x00000000
        /*00a0*/ 	.short	0x0006
        /*00a2*/ 	.short	0x0030
        /*00a4*/ 	.byte	0x00, 0xf5, 0x21, 0x00


	//----- nvinfo : EIATTR_KPARAM_INFO
	.align		4
.L_2578:
        /*00a8*/ 	.byte	0x04, 0x17
        /*00aa*/ 	.short	(.L_2580 - .L_2579)
.L_2579:
        /*00ac*/ 	.word	0x00000000
        /*00b0*/ 	.short	0x0005
        /*00b2*/ 	.short	0x0028
        /*00b4*/ 	.byte	0x00, 0xf5, 0x21, 0x00


	//----- nvinfo : EIATTR_KPARAM_INFO
	.align		4
.L_2580:
        /*00b8*/ 	.byte	0x04, 0x17
        /*00ba*/ 	.short	(.L_2582 - .L_2581)
.L_2581:
        /*00bc*/ 	.word	0x00000000
        /*00c0*/ 	.short	0x0004
        /*00c2*/ 	.short	0x0020
        /*00c4*/ 	.byte	0x00, 0xf5, 0x21, 0x00


	//----- nvinfo : EIATTR_KPARAM_INFO
	.align		4
.L_2582:
        /*00c8*/ 	.byte	0x04, 0x17
        /*00ca*/ 	.short	(.L_2584 - .L_2583)
.L_2583:
        /*00cc*/ 	.word	0x00000000
        /*00d0*/ 	.short	0x0003
        /*00d2*/ 	.short	0x0018
        /*00d4*/ 	.byte	0x00, 0xf5, 0x21, 0x00


	//----- nvinfo : EIATTR_KPARAM_INFO
	.align		4
.L_2584:
        /*00d8*/ 	.byte	0x04, 0x17
        /*00da*/ 	.short	(.L_2586 - .L_2585)
.L_2585:
        /*00dc*/ 	.word	0x00000000
        /*00e0*/ 	.short	0x0002
        /*00e2*/ 	.short	0x0010
        /*00e4*/ 	.byte	0x00, 0xf5, 0x21, 0x00


	//----- nvinfo : EIATTR_KPARAM_INFO
	.align		4
.L_2586:
        /*00e8*/ 	.byte	0x04, 0x17
        /*00ea*/ 	.short	(.L_2588 - .L_2587)
.L_2587:
        /*00ec*/ 	.word	0x00000000
        /*00f0*/ 	.short	0x0001
        /*00f2*/ 	.short	0x0008
        /*00f4*/ 	.byte	0x00, 0xf5, 0x21, 0x00


	//----- nvinfo : EIATTR_KPARAM_INFO
	.align		4
.L_2588:
        /*00f8*/ 	.byte	0x04, 0x17
        /*00fa*/ 	.short	(.L_2590 - .L_2589)
.L_2589:
        /*00fc*/ 	.word	0x00000000
        /*0100*/ 	.short	0x0000
        /*0102*/ 	.short	0x0000
        /*0104*/ 	.byte	0x00, 0xf5, 0x21, 0x00


	//----- nvinfo : EIATTR_SPARSE_MMA_MASK
	.align		4
.L_2590:
        /*0108*/ 	.byte	0x03, 0x50
        /*010a*/ 	.short	0x0000


	//----- nvinfo : EIATTR_MAXREG_COUNT
	.align		4
        /*010c*/ 	.byte	0x03, 0x1b
        /*010e*/ 	.short	0x00ff


	//----- nvinfo : EIATTR_NUM_BARRIERS
	.align		4
        /*0110*/ 	.byte	0x02, 0x4c
        /*0112*/ 	.byte	0x01
	.zero		1


	//----- nvinfo : EIATTR_MERCURY_ISA_VERSION
	.align		4
        /*0114*/ 	.byte	0x03, 0x5f
        /*0116*/ 	.short	0x0101


	//----- nvinfo : EIATTR_COOP_GROUP_MASK_REGIDS
	.align		4
        /*0118*/ 	.byte	0x04, 0x29
        /*011a*/ 	.short	(.L_2592 - .L_2591)


	//   ....[0]....
.L_2591:
        /*011c*/ 	.word	0xffffffff


	//   ....[1]....
        /*0120*/ 	.word	0xffffffff


	//   ....[2]....
        /*0124*/ 	.word	0xffffffff


	//   ....[3]....
        /*0128*/ 	.word	0xffffffff


	//   ....[4]....
        /*012c*/ 	.word	0xffffffff


	//   ....[5]....
        /*0130*/ 	.word	0xffffffff


	//   ....[6]....
        /*0134*/ 	.word	0xffffffff


	//   ....[7]....
        /*0138*/ 	.word	0xffffffff


	//   ....[8]....
        /*013c*/ 	.word	0xffffffff


	//   ....[9]....
        /*0140*/ 	.word	0xffffffff


	//   ....[10]....
        /*0144*/ 	.word	0xffffffff


	//   ....[11]....
        /*0148*/ 	.word	0xffffffff


	//   ....[12]....
        /*014c*/ 	.word	0xffffffff


	//   ....[13]....
        /*0150*/ 	.word	0xffffffff


	//   ....[14]....
        /*0154*/ 	.word	0xffffffff


	//   ....[15]....
        /*0158*/ 	.word	0xffffffff


	//   ....[16]....
        /*015c*/ 	.word	0xffffffff


	//   ....[17]....
        /*0160*/ 	.word	0xffffffff


	//   ....[18]....
        /*0164*/ 	.word	0xffffffff


	//   ....[19]....
        /*0168*/ 	.word	0xffffffff


	//   ....[20]....
        /*016c*/ 	.word	0xffffffff


	//   ....[21]....
        /*0170*/ 	.word	0xffffffff


	//   ....[22]....
        /*0174*/ 	.word	0xffffffff


	//   ....[23]....
        /*0178*/ 	.word	0xffffffff


	//   ....[24]....
        /*017c*/ 	.word	0xffffffff


	//   ....[25]....
        /*0180*/ 	.word	0xffffffff


	//   ....[26]....
        /*0184*/ 	.word	0xffffffff


	//   ....[27]....
        /*0188*/ 	.word	0xffffffff


	//   ....[28]....
        /*018c*/ 	.word	0xffffffff


	//   ....[29]....
        /*0190*/ 	.word	0xffffffff


	//----- nvinfo : EIATTR_COOP_GROUP_INSTR_OFFSETS
	.align		4
.L_2592:
        /*0194*/ 	.byte	0x04, 0x28
        /*0196*/ 	.short	(.L_2594 - .L_2593)


	//   ....[0]....
.L_2593:
        /*0198*/ 	.word	0x00000c30


	//   ....[1]....
        /*019c*/ 	.word	0x00000c60


	//   ....[2]....
        /*01a0*/ 	.word	0x00000c90


	//   ....[3]....
        /*01a4*/ 	.word	0x00000ca0


	//   ....[4]....
        /*01a8*/ 	.word	0x00000ce0


	//   ....[5]....
        /*01ac*/ 	.word	0x00000d00


	//   ....[6]....
        /*01b0*/ 	.word	0x00000d70


	//   ....[7]....
        /*01b4*/ 	.word	0x00000da0


	//   ....[8]....
        /*01b8*/ 	.word	0x00000e20


	//   ....[9]....
        /*01bc*/ 	.word	0x00000e50


	//   ....[10]....
        /*01c0*/ 	.word	0x00000f10


	//   ....[11]....
        /*01c4*/ 	.word	0x00000f20


	//   ....[12]....
        /*01c8*/ 	.word	0x00000f50


	//   ....[13]....
        /*01cc*/ 	.word	0x00000f60


	//   ....[14]....
        /*01d0*/ 	.word	0x00000f90


	//   ....[15]....
        /*01d4*/ 	.word	0x00000fa0


	//   ....[16]....
        /*01d8*/ 	.word	0x00000fd0


	//   ....[17]....
        /*01dc*/ 	.word	0x00000fe0


	//   ....[18]....
        /*01e0*/ 	.word	0x00001010


	//   ....[19]....
        /*01e4*/ 	.word	0x00001020


	//   ....[20]....
        /*01e8*/ 	.word	0x00002800


	//   ....[21]....
        /*01ec*/ 	.word	0x00002860


	//   ....[22]....
        /*01f0*/ 	.word	0x000028a0


	//   ....[23]....
        /*01f4*/ 	.word	0x000028d0


	//   ....[24]....
        /*01f8*/ 	.word	0x00002920


	//   ....[25]....
        /*01fc*/ 	.word	0x000029c0


	//   ....[26]....
        /*0200*/ 	.word	0x000029e0


	//   ....[27]....
        /*0204*/ 	.word	0x00002a00


	//   ....[28]....
        /*0208*/ 	.word	0x00002a20


	//   ....[29]....
        /*020c*/ 	.word	0x00002a40


	//----- nvinfo : EIATTR_VRC_CTA_INIT_COUNT
	.align		4
.L_2594:
        /*0210*/ 	.byte	0x02, 0x4a
	.zero		1
	.zero		1


	//----- nvinfo : EIATTR_EXIT_INSTR_OFFSETS
	.align		4
        /*0214*/ 	.byte	0x04, 0x1c
        /*0216*/ 	.short	(.L_2596 - .L_2595)


	//   ....[0]....
.L_2595:
        /*0218*/ 	.word	0x000027b0


	//   ....[1]....
        /*021c*/ 	.word	0x00002d90


	//   ....[2]....
        /*0220*/ 	.word	0x00002e10


	//----- nvinfo : EIATTR_CRS_STACK_SIZE
	.align		4
.L_2596:
        /*0224*/ 	.byte	0x04, 0x1e
        /*0226*/ 	.short	(.L_2598 - .L_2597)
.L_2597:
        /*0228*/ 	.word	0x00000000


	//----- nvinfo : EIATTR_CBANK_PARAM_SIZE
	.align		4
.L_2598:
        /*022c*/ 	.byte	0x03, 0x19
        /*022e*/ 	.short	0x0074


	//----- nvinfo : EIATTR_PARAM_CBANK
	.align		4
        /*0230*/ 	.byte	0x04, 0x0a
        /*0232*/ 	.short	(.L_2600 - .L_2599)
	.align		4
.L_2599:
        /*0234*/ 	.word	index@(.nv.constant0._ZN17fastertransformer35generalAddBiasResidualLayerNormOpt2I7__half2Lb0ELb0ELi1ELb1ELi8EEEvPT_S3_PKS2_S5_S5_S5_S5_S5_fiiPKfS7_S7_Pfi)
        /*0238*/ 	.short	0x0380
        /*023a*/ 	.short	0x0074


	//----- nvinfo : EIATTR_SW_WAR
	.align		4
.L_2600:
        /*023c*/ 	.byte	0x04, 0x36
        /*023e*/ 	.short	(.L_2602 - .L_2601)
.L_2601:
        /*0240*/ 	.word	0x00000008
.L_2602:


//--------------------- .nv.info._ZN17fastertransformer34generalAddBiasResidualLayerNormOptI7__half2Lb0ELb0ELi1ELb1ELi8EEEvPT_S3_PKS2_S5_S5_S5_S5_S5_fiiPKfS7_S7_Pfi --------------------------
	.section	.nv.info._ZN17fastertransformer34generalAddBiasResidualLayerNormOptI7__half2Lb0ELb0ELi1ELb1ELi8EEEvPT_S3_PKS2_S5_S5_S5_S5_S5_fiiPKfS7_S7_Pfi,"",@"SHT_CUDA_INFO"
	.sectionflags	@""
	.align	4


	//----- nvinfo : EIATTR_CUDA_API_VERSION
	.align		4
        /*0000*/ 	.byte	0x04, 0x37
        /*0002*/ 	.short	(.L_2604 - .L_2603)
.L_2603:
        /*0004*/ 	.word	0x00000082


	//----- nvinfo : EIATTR_KPARAM_INFO
	.align		4
.L_2604:
        /*0008*/ 	.byte	0x04, 0x17
        /*000a*/ 	.short	(.L_2606 - .L_2605)
.L_2605:
        /*000c*/ 	.word	0x00000000
        /*0010*/ 	.short	0x000f
        /*0012*/ 	.short	0x0070
        /*0014*/ 	.byte	0x00, 0xf0, 0x11, 0x00


	//----- nvinfo : EIATTR_KPARAM_INFO
	.align		4
.L_2606:
        /*0018*/ 	.byte	0x04, 0x17
        /*001a*/ 	.short	(.L_2608 - .L_2607)
.L_2607:
        /*001c*/ 	.word	0x00000000
        /*0020*/ 	.short	0x000e
        /*0022*/ 	.short	0x0068
        /*0024*/ 	.byte	0x00, 0xf5, 0x21, 0x00


	//----- nvinfo : EIATTR_KPARAM_INFO
	.align		4
.L_2608:
        /*0028*/ 	.byte	0x04, 0x17
        /*002a*/ 	.short	(.L_2610 - .L_2609)
.L_2609:
        /*002c*/ 	.word	0x00000000
        /*0030*/ 	.short	0x000d
        /*0032*/ 	.short	0x0060
        /*0034*/ 	.byte	0x00, 0xf5, 0x21, 0x00


	//----- nvinfo : EIATTR_KPARAM_INFO
	.align		4
.L_2610:
        /*0038*/ 	.byte	0x04, 0x17
        /*003a*/ 	.short	(.L_2612 - .L_2611)
.L_2611:
        /*003c*/ 	.word	0x00000000
        /*0040*/ 	.short	0x000c
        /*0042*/ 	.short	0x0058
        /*0044*/ 	.byte	0x00, 0xf5, 0x21, 0x00


	//----- nvinfo : EIATTR_KPARAM_INFO
	.align		4
.L_2612:
        /*0048*/ 	.byte	0x04, 0x17
        /*004a*/ 	.short	(.L_2614 - .L_2613)
.L_2613:
        /*004c*/ 	.word	0x00000000
        /*0050*/ 	.short	0x000b
        /*0052*/ 	.short	0x0050
        /*0054*/ 	.byte	0x00, 0xf5, 0x21, 0x00


	//----- nvinfo : EIATTR_KPARAM_INFO
	.align		4
.L_2614:
        /*0058*/ 	.byte	0x04, 0x17
        /*005a*/ 	.short	(.L_2616 - .L_2615)
.L_2615:
        /*005c*/ 	.word	0x00000000
        /*0060*/ 	.short	0x000a
        /*0062*/ 	.short	0x0048
        /*0064*/ 	.byte	0x00, 0xf0, 0x11, 0x00


	//----- nvinfo : EIATTR_KPARAM_INFO
	.align		4
.L_2616:
        /*0068*/ 	.byte	0x04, 0x17
        /*006a*/ 	.short	(.L_2618 - .L_2617)
.L_2617:
        /*006c*/ 	.word	0x00000000
        /*0070*/ 	.short	0x0009
        /*0072*/ 	.short	0x0044
        /*0074*/ 	.byte	0x00, 0xf0, 0x11, 0x00


	//----- nvinfo : EIATTR_KPARAM_INFO
	.align		4
.L_2618:
        /*0078*/ 	.byte	0x04, 0x17
        /*007a*/ 	.short	(.L_2620 - .L_2619)
.L_2619:
        /*007c*/ 	.word	0x00000000
        /*0080*/ 	.short	0x0008
        /*0082*/ 	.short	0x0040
        /*0084*/ 	.byte	0x00, 0xf0, 0x11, 0x00


	//----- nvinfo : EIATTR_KPARAM_INFO
	.align		4
.L_2620:
        /*0088*/ 	.byte	0x04, 0x17
        /*008a*/ 	.short	(.L_2622 - .L_2621)
.L_2621:
        /*008c*/ 	.word	0x00000000
        /*0090*/ 	.short	0x0007
        /*0092*/ 	.short	0x0038
        /*0094*/ 	.byte	0x00, 0xf5, 0x21, 0x00


	//----- nvinfo : EIATTR_KPARAM_INFO
	.align		4
.L_2622:
        /*0098*/ 	.byte	0x04, 0x17
        /*009a*/ 	.short	(.L_2624 - .L_2623)
.L_2623:
        /*009c*/ 	.word	0x00000000
        /*00a0*/ 	.short	0x0006
        /*00a2*/ 	.short	0x0030
        /*00a4*/ 	.byte	0x00, 0xf5, 0x21, 0x00


	//----- nvinfo : EIATTR_KPARAM_INFO
	.align		4
.L_2624:
        /*00a8*/ 	.byte	0x04, 0x17
        /*00aa*/ 	.short	(.L_2626 - .L_2625)
.L_2625:
        /*00ac*/ 	.word	0x00000000
        /*00b0*/ 	.short	0x0005
        /*00b2*/ 	.short	0x0028
        /*00b4*/ 	.byte	0x00, 0xf5, 0x21, 0x00


	//----- nvinfo : EIATTR_KPARAM_INFO
	.align		4
.L_2626:
        /*00b8*/ 	.byte	0x04, 0x17
        /*00ba*/ 	.short	(.L_2628 - .L_2627)
.L_2627:
        /*00bc*/ 	.word	0x00000000
        /*00c0*/ 	.short	0x0004
        /*00c2*/ 	.short	0x0020
        /*00c4*/ 	.byte	0x00, 0xf5, 0x21, 0x00


	//----- nvinfo : EIATTR_KPARAM_INFO
	.align		4
.L_2628:
        /*00c8*/ 	.byte	0x04, 0x17
        /*00ca*/ 	.short	(.L_2630 - .L_2629)
.L_2629:
        /*00cc*/ 	.word	0x00000000
        /*00d0*/ 	.short	0x0003
        /*00d2*/ 	.short	0x0018
        /*00d4*/ 	.byte	0x00, 0xf5, 0x21, 0x00


	//----- nvinfo : EIATTR_KPARAM_INFO
	.align		4
.L_2630:
        /*00d8*/ 	.byte	0x04, 0x17
        /*00da*/ 	.short	(.L_2632 - .L_2631)
.L_2631:
        /*00dc*/ 	.word	0x00000000
        /*00e0*/ 	.short	0x0002
        /*00e2*/ 	.short	0x0010
        /*00e4*/ 	.byte	0x00, 0xf5, 0x21, 0x00


	//----- nvinfo : EIATTR_KPARAM_INFO
	.align		4
.L_2632:
        /*00e8*/ 	.byte	0x04, 0x17
        /*00ea*/ 	.short	(.L_2634 - .L_2633)
.L_2633:
        /*00ec*/ 	.word	0x00000000
        /*00f0*/ 	.short	0x0001
        /*00f2*/ 	.short	0x0008
        /*00f4*/ 	.byte	0x00, 0xf5, 0x21, 0x00


	//----- nvinfo : EIATTR_KPARAM_INFO
	.align		4
.L_2634:
        /*00f8*/ 	.byte	0x04, 0x17
        /*00fa*/ 	.short	(.L_2636 - .L_2635)
.L_2635:
        /*00fc*/ 	.word	0x00000000
        /*0100*/ 	.short	0x0000
        /*0102*/ 	.short	0x0000
        /*0104*/ 	.byte	0x00, 0xf5, 0x21, 0x00


	//----- nvinfo : EIATTR_SPARSE_MMA_MASK
	.align		4
.L_2636:
        /*0108*/ 	.byte	0x03, 0x50
        /*010a*/ 	.short	0x0000


	//----- nvinfo : EIATTR_MAXREG_COUNT
	.align		4
        /*010c*/ 	.byte	0x03, 0x1b
        /*010e*/ 	.short	0x00ff


	//----- nvinfo : EIATTR_NUM_BARRIERS
	.align		4
        /*0110*/ 	.byte	0x02, 0x4c
        /*0112*/ 	.byte	0x01
	.zero		1


	//----- nvinfo : EIATTR_MERCURY_ISA_VERSION
	.align		4
        /*0114*/ 	.byte	0x03, 0x5f
        /*0116*/ 	.short	0x0101


	//----- nvinfo : EIATTR_COOP_GROUP_MASK_REGIDS
	.align		4
        /*0118*/ 	.byte	0x04, 0x29
        /*011a*/ 	.short	(.L_2638 - .L_2637)


	//   ....[0]....
.L_2637:
        /*011c*/ 	.word	0xffffffff


	//   ....[1]....
        /*0120*/ 	.word	0xffffffff


	//   ....[2]....
        /*0124*/ 	.word	0xffffffff


	//   ....[3]....
        /*0128*/ 	.word	0xffffffff


	//   ....[4]....
        /*012c*/ 	.word	0xffffffff


	//   ....[5]....
        /*0130*/ 	.word	0xffffffff


	//   ....[6]....
        /*0134*/ 	.word	0xffffffff


	//   ....[7]....
        /*0138*/ 	.word	0xffffffff


	//   ....[8]....
        /*013c*/ 	.word	0xffffffff


	//   ....[9]....
        /*0140*/ 	.word	0xffffffff


	//   ....[10]....
        /*0144*/ 	.word	0xffffffff


	//   ....[11]....
        /*0148*/ 	.word	0xffffffff


	//   ....[12]....
        /*014c*/ 	.word	0xffffffff


	//   ....[13]....
        /*0150*/ 	.word	0xffffffff


	//   ....[14]....
        /*0154*/ 	.word	0xffffffff


	//   ....[15]....
        /*0158*/ 	.word	0xffffffff


	//   ....[16]....
        /*015c*/ 	.word	0xffffffff


	//   ....[17]....
        /*0160*/ 	.word	0xffffffff


	//   ....[18]....
        /*0164*/ 	.word	0xffffffff


	//   ....[19]....
        /*0168*/ 	.word	0xffffffff


	//   ....[20]....
        /*016c*/ 	.word	0xffffffff


	//   ....[21]....
        /*0170*/ 	.word	0xffffffff


	//   ....[22]....
        /*0174*/ 	.word	0xffffffff


	//   ....[23]....
        /*0178*/ 	.word	0xffffffff


	//   ....[24]....
        /*017c*/ 	.word	0xffffffff


	//   ....[25]....
        /*0180*/ 	.word	0xffffffff


	//   ....[26]....
        /*0184*/ 	.word	0xffffffff


	//   ....[27]....
        /*0188*/ 	.word	0xffffffff


	//   ....[28]....
        /*018c*/ 	.word	0xffffffff


	//   ....[29]....
        /*0190*/ 	.word	0xffffffff


	//----- nvinfo : EIATTR_COOP_GROUP_INSTR_OFFSETS
	.align		4
.L_2638:
        /*0194*/ 	.byte	0x04, 0x28
        /*0196*/ 	.short	(.L_2640 - .L_2639)


	//   ....[0]....
.L_2639:
        /*0198*/ 	.word	0x000002b0


	//   ....[1]....
        /*019c*/ 	.word	0x000002f0


	//   ....[2]....
        /*01a0*/ 	.word	0x00000320


	//   ....[3]....
        /*01a4*/ 	.word	0x00000350


	//   ....[4]....
        /*01a8*/ 	.word	0x00000390


	//   ....[5]....
        /*01ac*/ 	.word	0x00000460


	//   ....[6]....
        /*01b0*/ 	.word	0x00000490


	//   ....[7]....
        /*01b4*/ 	.word	0x000004b0


	//   ....[8]....
        /*01b8*/ 	.word	0x000004d0


	//   ....[9]....
        /*01bc*/ 	.word	0x000004f0


	//   ....[10]....
        /*01c0*/ 	.word	0x00000c50


	//   ....[11]....
        /*01c4*/ 	.word	0x00000cb0


	//   ....[12]....
        /*01c8*/ 	.word	0x00000cd0


	//   ....[13]....
        /*01cc*/ 	.word	0x00000cf0


	//   ....[14]....
        /*01d0*/ 	.word	0x00000d10


	//   ....[15]....
        /*01d4*/ 	.word	0x00000d70


	//   ....[16]....
        /*01d8*/ 	.word	0x00000d90


	//   ....[17]....
        /*01dc*/ 	.word	0x00000db0


	//   ....[18]....
        /*01e0*/ 	.word	0x00000dd0


	//   ....[19]....
        /*01e4*/ 	.word	0x00000df0


	//   ....[20]....
        /*01e8*/ 	.word	0x000025a0


	//   ....[21]....
        /*01ec*/ 	.word	0x00002620


	//   ....[22]....
        /*01f0*/ 	.word	0x00002690


	//   ....[23]....
        /*01f4*/ 	.word	0x000026b0


	//   ....[24]....
        /*01f8*/ 	.word	0x000026d0


	//   ....[25]....
        /*01fc*/ 	.word	0x00002740


	//   ....[26]....
        /*0200*/ 	.word	0x00002760


	//   ....[27]....
        /*0204*/ 	.word	0x00002780


	//   ....[28]....
        /*0208*/ 	.word	0x000027a0


	//   ....[29]....
        /*020c*/ 	.word	0x000027c0


	//----- nvinfo : EIATTR_VRC_CTA_INIT_COUNT
	.align		4
.L_2640:
        /*0210*/ 	.byte	0x02, 0x4a
	.zero		1
	.zero		1


	//----- nvinfo : EIATTR_EXIT_INSTR_OFFSETS
	.align		4
        /*0214*/ 	.byte	0x04, 0x1c
        /*0216*/ 	.short	(.L_2642 - .L_2641)


	//   ....[0]....
.L_2641:
        /*0218*/ 	.word	0x00002550


	//   ....[1]....
        /*021c*/ 	.word	0x00002b20


	//   ....[2]....
        /*0220*/ 	.word	0x00002bb0


	//----- nvinfo : EIATTR_CRS_STACK_SIZE
	.align		4
.L_2642:
        /*0224*/ 	.byte	0x04, 0x1e
        /*0226*/ 	.short	(.L_2644 - .L_2643)
.L_2643:
        /*0228*/ 	.word	0x00000000


	//----- nvinfo : EIATTR_CBANK_PARAM_SIZE
	.align		4
.L_2644:
        /*022c*/ 	.byte	0x03, 0x19
        /*022e*/ 	.short	0x0074


	//----- nvinfo : EIATTR_PARAM_CBANK
	.align		4
        /*0230*/ 	.byte	0x04, 0x0a
        /*0232*/ 	.short	(.L_2646 - .L_2645)
	.align		4
.L_2645:
        /*0234*/ 	.word	index@(.nv.constant0._ZN17fastertransformer34generalAddBiasResidualLayerNormOptI7__half2Lb0ELb0ELi1ELb1ELi8EEEvPT_S3_PKS2_S5_S5_S5_S5_S5_fiiPKfS7_S7_Pfi)
        /*0238*/ 	.short	0x0380
        /*023a*/ 	.short	0x0074


	//----- nvinfo : EIATTR_SW_WAR
	.align		4
.L_2646:
        /*023c*/ 	.byte	0x04, 0x36
        /*023e*/ 	.short	(.L_2648 - .L_2647)
.L_2647:
        /*0240*/ 	.word	0x00000008
.L_2648:


//--------------------- .nv.info._ZN17fastertransformer35generalAddBiasResidualLayerNormOpt2I7__half2Lb1ELb0ELi1ELb1ELi8EEEvPT_S3_PKS2_S5_S5_S5_S5_S5_fiiPKfS7_S7_Pfi --------------------------
	.section	.nv.info._ZN17fastertransformer35generalAddBiasResidualLayerNormOpt2I7__half2Lb1ELb0ELi1ELb1ELi8EEEvPT_S3_PKS2_S5_S5_S5_S5_S5_fiiPKfS7_S7_Pfi,"",@"SHT_CUDA_INFO"
	.sectionflags	@""
	.align	4


	//----- nvinfo : EIATTR_CUDA_API_VERSION
	.align		4
        /*0000*/ 	.byte	0x04, 0x37
        /*0002*/ 	.short	(.L_2650 - .L_2649)
.L_2649:
        /*0004*/ 	.word	0x00000082


	//----- nvinfo : EIATTR_KPARAM_INFO
	.align		4
.L_2650:
        /*0008*/ 	.byte	0x04, 0x17
        /*000a*/ 	.short	(.L_2652 - .L_2651)
.L_2651:
        /*000c*/ 	.word	0x00000000
        /*0010*/ 	.short	0x000f
        /*0012*/ 	.short	0x0070
        /*0014*/ 	.byte	0x00, 0xf0, 0x11, 0x00


	//----- nvinfo : EIATTR_KPARAM_INFO
	.align		4
.L_2652:
        /*0018*/ 	.byte	0x04, 0x17
        /*001a*/ 	.short	(.L_2654 - .L_2653)
.L_2653:
        /*001c*/ 	.word	0x00000000
        /*0020*/ 	.short	0x000e
        /*0022*/ 	.short	0x0068
        /*0024*/ 	.byte	0x00, 0xf5, 0x21, 0x00


	//----- nvinfo : EIATTR_KPARAM_INFO
	.align		4
.L_2654:
        /*0028*/ 	.byte	0x04, 0x17
        /*002a*/ 	.short	(.L_2656 - .L_2655)
.L_2655:
        /*002c*/ 	.word	0x00000000
        /*0030*/ 	.short	0x000d
        /*0032*/ 	.short	0x0060
        /*0034*/ 	.byte	0x00, 0xf5, 0x21, 0x00


	//----- nvinfo : EIATTR_KPARAM_INFO
	.align		4
.L_2656:
        /*0038*/ 	.byte	0x04, 0x17
        /*003a*/ 	.short	(.L_2658 - .L_2657)
.L_2657:
        /*003c*/ 	.word	0x00000000
        /*0040*/ 	.short	0x000c
        /*0042*/ 	.short	0x0058
        /*0044*/ 	.byte	0x00, 0xf5, 0x21, 0x00


	//----- nvinfo : EIATTR_KPARAM_INFO
	.align		4
.L_2658:
        /*0048*/ 	.byte	0x04, 0x17
        /*004a*/ 	.short	(.L_2660 - .L_2659)
.L_2659:
        /*004c*/ 	.word	0x00000000
        /*0050*/ 	.short	0x000b
        /*0052*/ 	.short	0x0050
        /*0054*/ 	.byte	0x00, 0xf5, 0x21, 0x00


	//----- nvinfo : EIATTR_KPARAM_INFO
	.align		4
.L_2660:
        /*0058*/ 	.byte	0x04, 0x17
        /*005a*/ 	.short	(.L_2662 - .L_2661)
.L_2661:
        /*005c*/ 	.word	0x00000000
        /*0060*/ 	.short	0x000a
        /*0062*/ 	.short	0x0048
        /*0064*/ 	.byte	0x00, 0xf0, 0x11, 0x00


	//----- nvinfo : EIATTR_KPARAM_INFO
	.align		4
.L_2662:
        /*0068*/ 	.byte	0x04, 0x17
        /*006a*/ 	.short	(.L_2664 - .L_2663)
.L_2663:
        /*006c*/ 	.word	0x00000000
        /*0070*/ 	.short	0x0009
        /*0072*/ 	.short	0x0044
        /*0074*/ 	.byte	0x00, 0xf0, 0x11, 0x00


	//----- nvinfo : EIATTR_KPARAM_INFO
	.align		4
.L_2664:
        /*0078*/ 	.byte	0x04, 0x17
        /*007a*/ 	.short	(.L_2666 - .L_2665)
.L_2665:
        /*007c*/ 	.word	0x00000000
        /*0080*/ 	.short	0x0008
        /*0082*/ 	.short	0x0040
        /*0084*/ 	.byte	0x00, 0xf0, 0x11, 0x00


	//----- nvinfo : EIATTR_KPARAM_INFO
	.align		4
.L_2666:
        /*0088*/ 	.byte	0x04, 0x17
        /*008a*/ 	.short	(.L_2668 - .L_2667)
.L_2667:
        /*008c*/ 	.word	0x00000000
        /*0090*/ 	.short	0x0007
        /*0092*/ 	.short	0x0038
        /*0094*/ 	.byte	0x00, 0xf5, 0x21, 0x00


	//----- nvinfo : EIATTR_KPARAM_INFO
	.align		4
.L_2668:
        /*0098*/ 	.byte	0x04, 0x17
        /*009a*/ 	.short	(.L_2670 - .L_2669)
.L_2669:
        /*009c*/ 	.word	0x00000000
        /*00a0*/ 	.short	0x0006
        /*00a2*/ 	.short	0x0030
        /*00a4*/ 	.byte	0x00, 0xf5, 0x21, 0x00


	//----- nvinfo : EIATTR_KPARAM_INFO
	.align		4
.L_2670:
        /*00a8*/ 	.byte	0x04, 0x17
        /*00aa*/ 	.short	(.L_2672 - .L_2671)
.L_2671:
        /*00ac*/ 	.word	0x00000000
        /*00b0*/ 	.short	0x0005
        /*00b2*/ 	.short	0x0028
        /*00b4*/ 	.byte	0x00, 0xf5, 0x21, 0x00


	//----- nvinfo : EIATTR_KPARAM_INFO
	.align		4
.L_2672:
        /*00b8*/ 	.byte	0x04, 0x17
        /*00ba*/ 	.short	(.L_2674 - .L_2673)
.L_2673:
        /*00bc*/ 	.word	0x00000000
        /*00c0*/ 	.short	0x0004
        /*00c2*/ 	.short	0x0020
        /*00c4*/ 	.byte	0x00, 0xf5, 0x21, 0x00


	//----- nvinfo : EIATTR_KPARAM_INFO
	.align		4
.L_2674:
        /*00c8*/ 	.byte	0x04, 0x17
        /*00ca*/ 	.short	(.L_2676 - .L_2675)
.L_2675:
        /*00cc*/ 	.word	0x00000000
        /*00d0*/ 	.short	0x0003
        /*00d2*/ 	.short	0x0018
        /*00d4*/ 	.byte	0x00, 0xf5, 0x21, 0x00


	//----- nvinfo : EIATTR_KPARAM_INFO
	.align		4
.L_2676:
        /*00d8*/ 	.byte	0x04, 0x17
        /*00da*/ 	.short	(.L_2678 - .L_2677)
.L_2677:
        /*00dc*/ 	.word	0x00000000
        /*00e0*/ 	.short	0x0002
        /*00e2*/ 	.short	0x0010
        /*00e4*/ 	.byte	0x00, 0xf5, 0x21, 0x00


	//----- nvinfo : EIATTR_KPARAM_INFO
	.align		4
.L_2678:
        /*00e8*/ 	.byte	0x04, 0x17
        /*00ea*/ 	.short	(.L_2680 - .L_2679)
.L_2679:
        /*00ec*/ 	.word	0x00000000
        /*00f0*/ 	.short	0x0001
        /*00f2*/ 	.short	0x0008
        /*00f4*/ 	.byte	0x00, 0xf5, 0x21, 0x00


	//----- nvinfo : EIATTR_KPARAM_INFO
	.align		4
.L_2680:
        /*00f8*/ 	.byte	0x04, 0x17
        /*00fa*/ 	.short	(.L_2682 - .L_2681)
.L_2681:
        /*00fc*/ 	.word	0x00000000
        /*0100*/ 	.short	0x0000
        /*0102*/ 	.short	0x0000
        /*0104*/ 	.byte	0x00, 0xf5, 0x21, 0x00


	//----- nvinfo : EIATTR_SPARSE_MMA_MASK
	.align		4
.L_2682:
        /*0108*/ 	.byte	0x03, 0x50
        /*010a*/ 	.short	0x0000


	//----- nvinfo : EIATTR_MAXREG_COUNT
	.align		4
        /*010c*/ 	.byte	0x03, 0x1b
        /*010e*/ 	.short	0x00ff


	//----- nvinfo : EIATTR_NUM_BARRIERS
	.align		4
        /*0110*/ 	.byte	0x02, 0x4c
        /*0112*/ 	.byte	0x01
	.zero		1


	//----- nvinfo : EIATTR_MERCURY_ISA_VERSION
	.align		4
        /*0114*/ 	.byte	0x03, 0x5f
        /*0116*/ 	.short	0x0101


	//----- nvinfo : EIATTR_COOP_GROUP_MASK_REGIDS
	.align		4
        /*0118*/ 	.byte	0x04, 0x29
        /*011a*/ 	.short	(.L_2684 - .L_2683)


	//   ....[0]....
.L_2683:
        /*011c*/ 	.word	0xffffffff


	//   ....[1]....
        /*0120*/ 	.word	0xffffffff


	//   ....[2]....
        /*0124*/ 	.word	0xffffffff


	//   ....[3]....
        /*0128*/ 	.word	0xffffffff


	//   ....[4]....
        /*012c*/ 	.word	0xffffffff


	//   ....[5]....
        /*0130*/ 	.word	0xffffffff


	//   ....[6]....
        /*0134*/ 	.word	0xffffffff


	//   ....[7]....
        /*0138*/ 	.word	0xffffffff


	//   ....[8]....
        /*013c*/ 	.word	0xffffffff


	//   ....[9]....
        /*0140*/ 	.word	0xffffffff


	//   ....[10]....
        /*0144*/ 	.word	0xffffffff


	//   ....[11]....
        /*0148*/ 	.word	0xffffffff


	//   ....[12]....
        /*014c*/ 	.word	0xffffffff


	//   ....[13]....
        /*0150*/ 	.word	0xffffffff


	//   ....[14]....
        /*0154*/ 	.word	0xffffffff


	//   ....[15]....
        /*0158*/ 	.word	0xffffffff


	//   ....[16]....
        /*015c*/ 	.word	0xffffffff


	//   ....[17]....
        /*0160*/ 	.word	0xffffffff


	//   ....[18]....
        /*0164*/ 	.word	0xffffffff


	//   ....[19]....
        /*0168*/ 	.word	0xffffffff


	//   ....[20]....
        /*016c*/ 	.word	0xffffffff


	//   ....[21]....
        /*0170*/ 	.word	0xffffffff


	//   ....[22]....
        /*0174*/ 	.word	0xffffffff


	//   ....[23]....
        /*0178*/ 	.word	0xffffffff


	//   ....[24]....
        /*017c*/ 	.word	0xffffffff


	//   ....[25]....
        /*0180*/ 	.word	0xffffffff


	//   ....[26]....
        /*0184*/ 	.word	0xffffffff


	//   ....[27]....
        /*0188*/ 	.word	0xffffffff


	//   ....[28]....
        /*018c*/ 	.word	0xffffffff


	//   ....[29]....
        /*0190*/ 	.word	0xffffffff


	//----- nvinfo : EIATTR_COOP_GROUP_INSTR_OFFSETS
	.align		4
.L_2684:
        /*0194*/ 	.byte	0x04, 0x28
        /*0196*/ 	.short	(.L_2686 - .L_2685)


	//   ....[0]....
.L_2685:
        /*0198*/ 	.word	0x000021c0


	//   ....[1]....
        /*019c*/ 	.word	0x00002200


	//   ....[2]....
        /*01a0*/ 	.word	0x00002250


	//   ....[3]....
        /*01a4*/ 	.word	0x00002260


	//   ....[4]....
        /*01a8*/ 	.word	0x00002290


	//   ....[5]....
        /*01ac*/ 	.word	0x000022a0


	//   ....[6]....
        /*01b0*/ 	.word	0x000022e0


	//   ....[7]....
        /*01b4*/ 	.word	0x00002310


	//   ....[8]....
        /*01b8*/ 	.word	0x00002390


	//   ....[9]....
        /*01bc*/ 	.word	0x000023c0


	//   ....[10]....
        /*01c0*/ 	.word	0x00002490


	//   ....[11]....
        /*01c4*/ 	.word	0x000024a0


	//   ....[12]....
        /*01c8*/ 	.word	0x000024d0


	//   ....[13]....
        /*01cc*/ 	.word	0x000024e0


	//   ....[14]....
        /*01d0*/ 	.word	0x00002510


	//   ....[15]....
        /*01d4*/ 	.word	0x00002520


	//   ....[16]....
        /*01d8*/ 	.word	0x00002550


	//   ....[17]....
        /*01dc*/ 	.word	0x00002560


	//   ....[18]....
        /*01e0*/ 	.word	0x00002590


	//   ....[19]....
        /*01e4*/ 	.word	0x000025a0


	//   ....[20]....
        /*01e8*/ 	.word	0x00003dc0


	//   ....[21]....
        /*01ec*/ 	.word	0x00003e30


	//   ....[22]....
        /*01f0*/ 	.word	0x00003e80


	//   ....[23]....
        /*01f4*/ 	.word	0x00003eb0


	//   ....[24]....
        /*01f8*/ 	.word	0x00003ef0


	//   ....[25]....
        /*01fc*/ 	.word	0x00003f60


	//   ....[26]....
        /*0200*/ 	.word	0x00003f80


	//   ....[27]....
        /*0204*/ 	.word	0x00003fa0


	//   ....[28]....
        /*0208*/ 	.word	0x00003fc0


	//   ....[29]....
        /*020c*/ 	.word	0x00003fe0


	//----- nvinfo : EIATTR_VRC_CTA_INIT_COUNT
	.align		4
.L_2686:
        /*0210*/ 	.byte	0x02, 0x4a
	.zero		1
	.zero		1


	//----- nvinfo : EIATTR_EXIT_INSTR_OFFSETS
	.align		4
        /*0214*/ 	.byte	0x04, 0x1c
        /*0216*/ 	.short	(.L_2688 - .L_2687)


	//   ....[0]....
.L_2687:
        /*0218*/ 	.word	0x00003d70


	//   ....[1]....
        /*021c*/ 	.word	0x00004330


	//   ....[2]....
        /*0220*/ 	.word	0x000043b0


	//----- nvinfo : EIATTR_CRS_STACK_SIZE
	.align		4
.L_2688:
        /*0224*/ 	.byte	0x04, 0x1e
        /*0226*/ 	.short	(.L_2690 - .L_2689)
.L_2689:
        /*0228*/ 	.word	0x00000000


	//----- nvinfo : EIATTR_CBANK_PARAM_SIZE
	.align		4
.L_2690:
        /*022c*/ 	.byte	0x03, 0x19
        /*022e*/ 	.short	0x0074


	//----- nvinfo : EIATTR_PARAM_CBANK
	.align		4
        /*0230*/ 	.byte	0x04, 0x0a
        /*0232*/ 	.short	(.L_2692 - .L_2691)
	.align		4
.L_2691:
        /*0234*/ 	.word	index@(.nv.constant0._ZN17fastertransformer35generalAddBiasResidualLayerNormOpt2I7__half2Lb1ELb0ELi1ELb1ELi8EEEvPT_S3_PKS2_S5_S5_S5_S5_S5_fiiPKfS7_S7_Pfi)
        /*0238*/ 	.short	0x0380
        /*023a*/ 	.short	0x0074


	//----- nvinfo : EIATTR_SW_WAR
	.align		4
.L_2692:
        /*023c*/ 	.byte	0x04, 0x36
        /*023e*/ 	.short	(.L_2694 - .L_2693)
.L_2693:
        /*0240*/ 	.word	0x00000008
.L_2694:


//--------------------- .nv.info._ZN17fastertransformer34generalAddBiasResidualLayerNormOptI7__half2Lb1ELb0ELi1ELb1ELi8EEEvPT_S3_PKS2_S5_S5_S5_S5_S5_fiiPKfS7_S7_Pfi --------------------------
	.section	.nv.info._ZN17fastertransformer34generalAddBiasResidualLayerNormOptI7__half2Lb1ELb0ELi1ELb1ELi8EEEvPT_S3_PKS2_S5_S5_S5_S5_S5_fiiPKfS7_S7_Pfi,"",@"SHT_CUDA_INFO"
	.sectionflags	@""
	.align	4


	//----- nvinfo : EIATTR_CUDA_API_VERSION
	.align		4
        /*0000*/ 	.byte	0x04, 0x37
        /*0002*/ 	.short	(.L_2696 - .L_2695)
.L_2695:
        /*0004*/ 	.word	0x00000082


	//----- nvinfo : EIATTR_KPARAM_INFO
	.align		4
.L_2696:
        /*0008*/ 	.byte	0x04, 0x17
        /*000a*/ 	.short	(.L_2698 - .L_2697)
.L_2697:
        /*000c*/ 	.word	0x00000000
        /*0010*/ 	.short	0x000f
        /*0012*/ 	.short	0x0070
        /*0014*/ 	.byte	0x00, 0xf0, 0x11, 0x00


	//----- nvinfo : EIATTR_KPARAM_INFO
	.align		4
.L_2698:
        /*0018*/ 	.byte	0x04, 0x17
        /*001a*/ 	.short	(.L_2700 - .L_2699)
.L_2699:
        /*001c*/ 	.word	0x00000000
        /*0020*/ 	.short	0x000e
        /*0022*/ 	.short	0x0068
        /*0024*/ 	.byte	0x00, 0xf5, 0x21, 0x00


	//----- nvinfo : EIATTR_KPARAM_INFO
	.align		4
.L_2700:
        /*0028*/ 	.byte	0x04, 0x17
        /*002a*/ 	.short	(.L_2702 - .L_2701)
.L_2701:
        /*002c*/ 	.word	0x00000000
        /*0030*/ 	.short	0x000d
        /*0032*/ 	.short	0x0060
        /*0034*/ 	.byte	0x00, 0xf5, 0x21, 0x00


	//----- nvinfo : EIATTR_KPARAM_INFO
	.align		4
.L_2702:
        /*0038*/ 	.byte	0x04, 0x17
        /*003a*/ 	.short	(.L_2704 - .L_2703)
.L_2703:
        /*003c*/ 	.word	0x00000000
        /*0040*/ 	.short	0x000c
        /*0042*/ 	.short	0x0058
        /*0044*/ 	.byte	0x00, 0xf5, 0x21, 0x00


	//----- nvinfo : EIATTR_KPARAM_INFO
	.align		4
.L_2704:
        /*0048*/ 	.byte	0x04, 0x17
        /*004a*/ 	.short	(.L_2706 - .L_2705)
.L_2705:
        /*004c*/ 	.word	0x00000000
        /*0050*/ 	.short	0x000b
        /*0052*/ 	.short	0x0050
        /*0054*/ 	.byte	0x00, 0xf5, 0x21, 0x00


	//----- nvinfo : EIATTR_KPARAM_INFO
	.align		4
.L_2706:
        /*0058*/ 	.byte	0x04, 0x17
        /*005a*/ 	.short	(.L_2708 - .L_2707)
.L_2707:
        /*005c*/ 	.word	0x00000000
        /*0060*/ 	.short	0x000a
        /*0062*/ 	.short	0x0048
        /*0064*/ 	.byte	0x00, 0xf0, 0x11, 0x00


	//----- nvinfo : EIATTR_KPARAM_INFO
	.align		4
.L_2708:
        /*0068*/ 	.byte	0x04, 0x17
        /*006a*/ 	.short	(.L_2710 - .L_2709)
.L_2709:
        /*006c*/ 	.word	0x00000000
        /*0070*/ 	.short	0x0009
        /*0072*/ 	.short	0x0044
        /*0074*/ 	.byte	0x00, 0xf0, 0x11, 0x00


	//----- nvinfo : EIATTR_KPARAM_INFO
	.align		4
.L_2710:
        /*0078*/ 	.byte	0x04, 0x17
        /*007a*/ 	.short	(.L_2712 - .L_2711)
.L_2711:
        /*007c*/ 	.word	0x00000000
        /*0080*/ 	.short	0x0008
        /*0082*/ 	.short	0x0040
        /*0084*/ 	.byte	0x00, 0xf0, 0x11, 0x00


	//----- nvinfo : EIATTR_KPARAM_INFO
	.align		4
.L_2712:
        /*0088*/ 	.byte	0x04, 0x17
        /*008a*/ 	.short	(.L_2714 - .L_2713)
.L_2713:
        /*008c*/ 	.word	0x00000000
        /*0090*/ 	.short	0x0007
        /*0092*/ 	.short	0x0038
        /*0094*/ 	.byte	0x00, 0xf5, 0x21, 0x00


	//----- nvinfo : EIATTR_KPARAM_INFO
	.align		4
.L_2714:
        /*0098*/ 	.byte	0x04, 0x17
        /*009a*/ 	.short	(.L_2716 - .L_2715)
.L_2715:
        /*009c*/ 	.word	0x00000000
        /*00a0*/ 	.short	0x0006
        /*00a2*/ 	.short	0x0030
        /*00a4*/ 	.byte	0x00, 0xf5, 0x21, 0x00


	//----- nvinfo : EIATTR_KPARAM_INFO
	.align		4
.L_2716:
        /*00a8*/ 	.byte	0x04, 0x17
        /*00aa*/ 	.short	(.L_2718 - .L_2717)
.L_2717:
        /*00ac*/ 	.word	0x00000000
        /*00b0*/ 	.short	0x0005
        /*00b2*/ 	.short	0x0028
        /*00b4*/ 	.byte	0x00, 0xf5, 0x21, 0x00


	//----- nvinfo : EIATTR_KPARAM_INFO
	.align		4
.L_2718:
        /*00b8*/ 	.byte	0x04, 0x17
        /*00ba*/ 	.short	(.L_2720 - .L_2719)
.L_2719:
        /*00bc*/ 	.word	0x00000000
        /*00c0*/ 	.short	0x0004
        /*00c2*/ 	.short	0x0020
        /*00c4*/ 	.byte	0x00, 0xf5, 0x21, 0x00


	//----- nvinfo : EIATTR_KPARAM_INFO
	.align		4
.L_2720:
        /*00c8*/ 	.byte	0x04, 0x17
        /*00ca*/ 	.short	(.L_2722 - .L_2721)
.L_2721:
        /*00cc*/ 	.word	0x00000000
        /*00d0*/ 	.short	0x0003
        /*00d2*/ 	.short	0x0018
        /*00d4*/ 	.byte	0x00, 0xf5, 0x21, 0x00


	//----- nvinfo : EIATTR_KPARAM_INFO
	.align		4
.L_2722:
        /*00d8*/ 	.byte	0x04, 0x17
        /*00da*/ 	.short	(.L_2724 - .L_2723)
.L_2723:
        /*00dc*/ 	.word	0x00000000
        /*00e0*/ 	.short	0x0002
        /*00e2*/ 	.short	0x0010
        /*00e4*/ 	.byte	0x00, 0xf5, 0x21, 0x00


	//----- nvinfo : EIATTR_KPARAM_INFO
	.align		4
.L_2724:
        /*00e8*/ 	.byte	0x04, 0x17
        /*00ea*/ 	.short	(.L_2726 - .L_2725)
.L_2725:
        /*00ec*/ 	.word	0x00000000
        /*00f0*/ 	.short	0x0001
        /*00f2*/ 	.short	0x0008
        /*00f4*/ 	.byte	0x00, 0xf5, 0x21, 0x00


	//----- nvinfo : EIATTR_KPARAM_INFO
	.align		4
.L_2726:
        /*00f8*/ 	.byte	0x04, 0x17
        /*00fa*/ 	.short	(.L_2728 - .L_2727)
.L_2727:
        /*00fc*/ 	.word	0x00000000
        /*0100*/ 	.short	0x0000
        /*0102*/ 	.short	0x0000
        /*0104*/ 	.byte	0x00, 0xf5, 0x21, 0x00


	//----- nvinfo : EIATTR_SPARSE_MMA_MASK
	.align		4
.L_2728:
        /*0108*/ 	.byte	0x03, 0x50
        /*010a*/ 	.short	0x0000


	//----- nvinfo : EIATTR_MAXREG_COUNT
	.align		4
        /*010c*/ 	.byte	0x03, 0x1b
        /*010e*/ 	.short	0x00ff


	//----- nvinfo : EIATTR_NUM_BARRIERS
	.align		4
        /*0110*/ 	.byte	0x02, 0x4c
        /*0112*/ 	.byte	0x01
	.zero		1


	//----- nvinfo : EIATTR_MERCURY_ISA_VERSION
	.align		4
        /*0114*/ 	.byte	0x03, 0x5f
        /*0116*/ 	.short	0x0101


	//----- nvinfo : EIATTR_COOP_GROUP_MASK_REGIDS
	.align		4
        /*0118*/ 	.byte	0x04, 0x29
        /*011a*/ 	.short	(.L_2730 - .L_2729)


	//   ....[0]....
.L_2729:
        /*011c*/ 	.word	0xffffffff


	//   ....[1]....
        /*0120*/ 	.word	0xffffffff


	//   ....[2]....
        /*0124*/ 	.word	0xffffffff


	//   ....[3]....
        /*0128*/ 	.word	0xffffffff


	//   ....[4]....
        /*012c*/ 	.word	0xffffffff


	//   ....[5]....
        /*0130*/ 	.word	0xffffffff


	//   ....[6]....
        /*0134*/ 	.word	0xffffffff


	//   ....[7]....
        /*0138*/ 	.word	0xffffffff


	//   ....[8]....
        /*013c*/ 	.word	0xffffffff


	//   ....[9]....
        /*0140*/ 	.word	0xffffffff


	//   ....[10]....
        /*0144*/ 	.word	0xffffffff


	//   ....[11]....
        /*0148*/ 	.word	0xffffffff


	//   ....[12]....
        /*014c*/ 	.word	0xffffffff


	//   ....[13]....
        /*0150*/ 	.word	0xffffffff


	//   ....[14]....
        /*0154*/ 	.word	0xffffffff


	//   ....[15]....
        /*0158*/ 	.word	0xffffffff


	//   ....[16]....
        /*015c*/ 	.word	0xffffffff


	//   ....[17]....
        /*0160*/ 	.word	0xffffffff


	//   ....[18]....
        /*0164*/ 	.word	0xffffffff


	//   ....[19]....
        /*0168*/ 	.word	0xffffffff


	//   ....[20]....
        /*016c*/ 	.word	0xffffffff


	//   ....[21]....
        /*0170*/ 	.word	0xffffffff


	//   ....[22]....
        /*0174*/ 	.word	0xffffffff


	//   ....[23]....
        /*0178*/ 	.word	0xffffffff


	//   ....[24]....
        /*017c*/ 	.word	0xffffffff


	//   ....[25]....
        /*0180*/ 	.word	0xffffffff


	//   ....[26]....
        /*0184*/ 	.word	0xffffffff


	//   ....[27]....
        /*0188*/ 	.word	0xffffffff


	//   ....[28]....
        /*018c*/ 	.word	0xffffffff


	//   ....[29]....
        /*0190*/ 	.word	0xffffffff


	//----- nvinfo : EIATTR_COOP_GROUP_INSTR_OFFSETS
	.align		4
.L_2730:
        /*0194*/ 	.byte	0x04, 0x28
        /*0196*/ 	.short	(.L_2732 - .L_2731)


	//   ....[0]....
.L_2731:
        /*0198*/ 	.word	0x00000570


	//   ....[1]....
        /*019c*/ 	.word	0x000005a0


	//   ....[2]....
        /*01a0*/ 	.word	0x000005d0


	//   ....[3]....
        /*01a4*/ 	.word	0x00000600


	//   ....[4]....
        /*01a8*/ 	.word	0x00000640


	//   ....[5]....
        /*01ac*/ 	.word	0x00000720


	//   ....[6]....
        /*01b0*/ 	.word	0x00000750


	//   ....[7]....
        /*01b4*/ 	.word	0x00000770


	//   ....[8]....
        /*01b8*/ 	.word	0x00000790


	//   ....[9]....
        /*01bc*/ 	.word	0x000007b0


	//   ....[10]....
        /*01c0*/ 	.word	0x00000f10


	//   ....[11]....
        /*01c4*/ 	.word	0x00000f70


	//   ....[12]....
        /*01c8*/ 	.word	0x00000f90


	//   ....[13]....
        /*01cc*/ 	.word	0x00000fb0


	//   ....[14]....
        /*01d0*/ 	.word	0x00000fd0


	//   ....[15]....
        /*01d4*/ 	.word	0x00001030


	//   ....[16]....
        /*01d8*/ 	.word	0x00001050


	//   ....[17]....
        /*01dc*/ 	.word	0x00001070


	//   ....[18]....
        /*01e0*/ 	.word	0x00001090


	//   ....[19]....
        /*01e4*/ 	.word	0x000010b0


	//   ....[20]....
        /*01e8*/ 	.word	0x00002860


	//   ....[21]....
        /*01ec*/ 	.word	0x000028e0


	//   ....[22]....
        /*01f0*/ 	.word	0x00002940


	//   ....[23]....
        /*01f4*/ 	.word	0x00002960


	//   ....[24]....
        /*01f8*/ 	.word	0x00002980


	//   ....[25]....
        /*01fc*/ 	.word	0x00002a00


	//   ....[26]....
        /*0200*/ 	.word	0x00002a20


	//   ....[27]....
        /*0204*/ 	.word	0x00002a40


	//   ....[28]....
        /*0208*/ 	.word	0x00002a60


	//   ....[29]....
        /*020c*/ 	.word	0x00002a80


	//----- nvinfo : EIATTR_VRC_CTA_INIT_COUNT
	.align		4
.L_2732:
        /*0210*/ 	.byte	0x02, 0x4a
	.zero		1
	.zero		1


	//----- nvinfo : EIATTR_EXIT_INSTR_OFFSETS
	.align		4
        /*0214*/ 	.byte	0x04, 0x1c
        /*0216*/ 	.short	(.L_2734 - .L_2733)


	//   ....[0]....
.L_2733:
        /*0218*/ 	.word	0x00002810


	//   ....[1]....
        /*021c*/ 	.word	0x00002de0


	//   ....[2]....
        /*0220*/ 	.word	0x00002e70


	//----- nvinfo : EIATTR_CRS_STACK_SIZE
	.align		4
.L_2734:
        /*0224*/ 	.byte	0x04, 0x1e
        /*0226*/ 	.short	(.L_2736 - .L_2735)
.L_2735:
        /*0228*/ 	.word	0x00000000


	//----- nvinfo : EIATTR_CBANK_PARAM_SIZE
	.align		4
.L_2736:
        /*022c*/ 	.byte	0x03, 0x19
        /*022e*/ 	.short	0x0074


	//----- nvinfo : EIATTR_PARAM_CBANK
	.align		4
        /*0230*/ 	.byte	0x04, 0x0a
        /*0232*/ 	.short	(.L_2738 - .L_2737)
	.align		4
.L_2737:
        /*0234*/ 	.word	index@(.nv.constant0._ZN17fastertransformer34generalAddBiasResidualLayerNormOptI7__half2Lb1ELb0ELi1ELb1ELi8EEEvPT_S3_PKS2_S5_S5_S5_S5_S5_fiiPKfS7_S7_Pfi)
        /*0238*/ 	.short	0x0380
        /*023a*/ 	.short	0x0074


	//----- nvinfo : EIATTR_SW_WAR
	.align		4
.L_2738:
        /*023c*/ 	.byte	0x04, 0x36
        /*023e*/ 	.short	(.L_2740 - .L_2739)
.L_2739:
        /*0240*/ 	.word	0x00000008
.L_2740:


//--------------------- .nv.info._ZN17fastertransformer35generalAddBiasResidualLayerNormOpt2I7__half2Lb0ELb1ELi1ELb1ELi8EEEvPT_S3_PKS2_S5_S5_S5_S5_S5_fiiPKfS7_S7_Pfi --------------------------
	.section	.nv.info._ZN17fastertransformer35generalAddBiasResidualLayerNormOpt2I7__half2Lb0ELb1ELi1ELb1ELi8EEEvPT_S3_PKS2_S5_S5_S5_S5_S5_fiiPKfS7_S7_Pfi,"",@"SHT_CUDA_INFO"
	.sectionflags	@""
	.align	4


	//----- nvinfo : EIATTR_CUDA_API_VERSION
	.align		4
        /*0000*/ 	.byte	0x04, 0x37
        /*0002*/ 	.short	(.L_2742 - .L_2741)
.L_2741:
        /*0004*/ 	.word	0x00000082


	//----- nvinfo : EIATTR_KPARAM_INFO
	.align		4
.L_2742:
        /*0008*/ 	.byte	0x04, 0x17
        /*000a*/ 	.short	(.L_2744 - .L_2743)
.L_2743:
        /*000c*/ 	.word	0x00000000
        /*0010*/ 	.short	0x000f
        /*0012*/ 	.short	0x0070
        /*0014*/ 	.byte	0x00, 0xf0, 0x11, 0x00


	//----- nvinfo : EIATTR_KPARAM_INFO
	.align		4
.L_2744:
        /*0018*/ 	.byte	0x04, 0x17
        /*001a*/ 	.short	(.L_2746 - .L_2745)
.L_2745:
        /*001c*/ 	.word	0x00000000
        /*0020*/ 	.short	0x000e
        /*0022*/ 	.short	0x0068
        /*0024*/ 	.byte	0x00, 0xf5, 0x21, 0x00


	//----- nvinfo : EIATTR_KPARAM_INFO
	.align		4
.L_2746:
        /*0028*/ 	.byte	0x04, 0x17
        /*002a*/ 	.short	(.L_2748 - .L_2747)
.L_2747:
        /*002c*/ 	.word	0x00000000
        /*0030*/ 	.short	0x000d
        /*0032*/ 	.short	0x0060
        /*0034*/ 	.byte	0x00, 0xf5, 0x21, 0x00


	//----- nvinfo : EIATTR_KPARAM_INFO
	.align		4
.L_2748:
        /*0038*/ 	.byte	0x04, 0x17
        /*003a*/ 	.short	(.L_2750 - .L_2749)
.L_2749:
        /*003c*/ 	.word	0x00000000
        /*0040*/ 	.short	0x000c
        /*0042*/ 	.short	0x0058
        /*0044*/ 	.byte	0x00, 0xf5, 0x21, 0x00


	//----- nvinfo : EIATTR_KPARAM_INFO
	.align		4
.L_2750:
        /*0048*/ 	.byte	0x04, 0x17
        /*004a*/ 	.short	(.L_2752 - .L_2751)
.L_2751:
        /*004c*/ 	.word	0x00000000
        /*0050*/ 	.short	0x000b
        /*0052*/ 	.short	0x0050
        /*0054*/ 	.byte	0x00, 0xf5, 0x21, 0x00


	//----- nvinfo : EIATTR_KPARAM_INFO
	.align		4
.L_2752:
        /*0058*/ 	.byte	0x04, 0x17
        /*005a*/ 	.short	(.L_2754 - .L_2753)
.L_2753:
        /*005c*/ 	.word	0x00000000
        /*0060*/ 	.short	0x000a
        /*0062*/ 	.short	0x0048
        /*0064*/ 	.byte	0x00, 0xf0, 0x11, 0x00


	//----- nvinfo : EIATTR_KPARAM_INFO
	.align		4
.L_2754:
        /*0068*/ 	.byte	0x04, 0x17
        /*006a*/ 	.short	(.L_2756 - .L_2755)
.L_2755:
        /*006c*/ 	.word	0x00000000
        /*0070*/ 	.short	0x0009
        /*0072*/ 	.short	0x0044
        /*0074*/ 	.byte	0x00, 0xf0, 0x11, 0x00


	//----- nvinfo : EIATTR_KPARAM_INFO
	.align		4
.L_2756:
        /*0078*/ 	.byte	0x04, 0x17
        /*007a*/ 	.short	(.L_2758 - .L_2757)
.L_2757:
        /*007c*/ 	.word	0x00000000
        /*0080*/ 	.short	0x0008
        /*0082*/ 	.short	0x0040
        /*0084*/ 	.byte	0x00, 0xf0, 0x11, 0x00


	//----- nvinfo : EIATTR_KPARAM_INFO
	.align		4
.L_2758:
        /*0088*/ 	.byte	0x04, 0x17
        /*008a*/ 	.short	(.L_2760 - .L_2759)
.L_2759:
        /*008c*/ 	.word	0x00000000
        /*0090*/ 	.short	0x0007
        /*0092*/ 	.short	0x0038
        /*0094*/ 	.byte	0x00, 0xf5, 0x21, 0x00


	//----- nvinfo : EIATTR_KPARAM_INFO
	.align		4
.L_2760:
        /*0098*/ 	.byte	0x04, 0x17
        /*009a*/ 	.short	(.L_2762 - .L_2761)
.L_2761:
        /*009c*/ 	.word	0x00000000
        /*00a0*/ 	.short	0x0006
        /*00a2*/ 	.short	0x0030
        /*00a4*/ 	.byte	0x00, 0xf5, 0x21, 0x00


	//----- nvinfo : EIATTR_KPARAM_INFO
	.align		4
.L_2762:
        /*00a8*/ 	.byte	0x04, 0x17
        /*00aa*/ 	.short	(.L_2764 - .L_2763)
.L_2763:
        /*00ac*/ 	.word	0x00000000
        /*00b0*/ 	.short	0x0005
        /*00b2*/ 	.short	0x0028
        /*00b4*/ 	.byte	0x00, 0xf5, 0x21, 0x00


	//----- nvinfo : EIATTR_KPARAM_INFO
	.align		4
.L_2764:
        /*00b8*/ 	.byte	0x04, 0x17
        /*00ba*/ 	.short	(.L_2766 - .L_2765)
.L_2765:
        /*00bc*/ 	.word	0x00000000
        /*00c0*/ 	.short	0x0004
        /*00c2*/ 	.short	0x0020
        /*00c4*/ 	.byte	0x00, 0xf5, 0x21, 0x00


	//----- nvinfo : EIATTR_KPARAM_INFO
	.align		4
.L_2766:
        /*00c8*/ 	.byte	0x04, 0x17
        /*00ca*/ 	.short	(.L_2768 - .L_2767)
.L_2767:
        /*00cc*/ 	.word	0x00000000
        /*00d0*/ 	.short	0x0003
        /*00d2*/ 	.short	0x0018
        /*00d4*/ 	.byte	0x00, 0xf5, 0x21, 0x00


	//----- nvinfo : EIATTR_KPARAM_INFO
	.align		4
.L_2768:
        /*00d8*/ 	.byte	0x04, 0x17
        /*00da*/ 	.short	(.L_2770 - .L_2769)
.L_2769:
        /*00dc*/ 	.word	0x00000000
        /*00e0*/ 	.short	0x0002
        /*00e2*/ 	.short	0x0010
        /*00e4*/ 	.byte	0x00, 0xf5, 0x21, 0x00


	//----- nvinfo : EIATTR_KPARAM_INFO
	.align		4
.L_2770:
        /*00e8*/ 	.byte	0x04, 0x17
        /*00ea*/ 	.short	(.L_2772 - .L_2771)
.L_2771:
        /*00ec*/ 	.word	0x00000000
        /*00f0*/ 	.short	0x0001
        /*00f2*/ 	.short	0x0008
        /*00f4*/ 	.byte	0x00, 0xf5, 0x21, 0x00


	//----- nvinfo : EIATTR_KPARAM_INFO
	.align		4
.L_2772:
        /*00f8*/ 	.byte	0x04, 0x17
        /*00fa*/ 	.short	(.L_2774 - .L_2773)
.L_2773:
        /*00fc*/ 	.word	0x00000000
        /*0100*/ 	.short	0x0000
        /*0102*/ 	.short	0x0000
        /*0104*/ 	.byte	0x00, 0xf5, 0x21, 0x00


	//----- nvinfo : EIATTR_SPARSE_MMA_MASK
	.align		4
.L_2774:
        /*0108*/ 	.byte	0x03, 0x50
        /*010a*/ 	.short	0x0000


	//----- nvinfo : EIATTR_MAXREG_COUNT
	.align		4
        /*010c*/ 	.byte	0x03, 0x1b
        /*010e*/ 	.short	0x00ff


	//----- nvinfo : EIATTR_NUM_BARRIERS
	.align		4
        /*0110*/ 	.byte	0x02, 0x4c
        /*0112*/ 	.byte	0x01
	.zero		1


	//----- nvinfo : EIATTR_MERCURY_ISA_VERSION
	.align		4
        /*0114*/ 	.byte	0x03, 0x5f
        /*0116*/ 	.short	0x0101


	//----- nvinfo : EIATTR_COOP_GROUP_MASK_REGIDS
	.align		4
        /*0118*/ 	.byte	0x04, 0x29
        /*011a*/ 	.short	(.L_2776 - .L_2775)


	//   ....[0]....
.L_2775:
        /*011c*/ 	.word	0xffffffff


	//   ....[1]....
        /*0120*/ 	.word	0xffffffff


	//   ....[2]....
        /*0124*/ 	.word	0xffffffff


	//   ....[3]....
        /*0128*/ 	.word	0xffffffff


	//   ....[4]....
        /*012c*/ 	.word	0xffffffff


	//   ....[5]....
        /*0130*/ 	.word	0xffffffff


	//   ....[6]....
        /*0134*/ 	.word	0xffffffff


	//   ....[7]....
        /*0138*/ 	.word	0xffffffff


	//   ....[8]....
        /*013c*/ 	.word	0xffffffff


	//   ....[9]....
        /*0140*/ 	.word	0xffffffff


	//   ....[10]....
        /*0144*/ 	.word	0xffffffff


	//   ....[11]....
        /*0148*/ 	.word	0xffffffff


	//   ....[12]....
        /*014c*/ 	.word	0xffffffff


	//   ....[13]....
        /*0150*/ 	.word	0xffffffff


	//   ....[14]....
        /*0154*/ 	.word	0xffffffff


	//   ....[15]....
        /*0158*/ 	.word	0xffffffff


	//   ....[16]....
        /*015c*/ 	.word	0xffffffff


	//   ....[17]....
        /*0160*/ 	.word	0xffffffff


	//   ....[18]....
        /*0164*/ 	.word	0xffffffff


	//   ....[19]....
        /*0168*/ 	.word	0xffffffff


	//   ....[20]....
        /*016c*/ 	.word	0xffffffff


	//   ....[21]....
        /*0170*/ 	.word	0xffffffff


	//   ....[22]....
        /*0174*/ 	.word	0xffffffff


	//   ....[23]....
        /*0178*/ 	.word	0xffffffff


	//   ....[24]....
        /*017c*/ 	.word	0xffffffff


	//   ....[25]....
        /*0180*/ 	.word	0xffffffff


	//   ....[26]....
        /*0184*/ 	.word	0xffffffff


	//   ....[27]....
        /*0188*/ 	.word	0xffffffff


	//   ....[28]....
        /*018c*/ 	.word	0xffffffff


	//   ....[29]....
        /*0190*/ 	.word	0xffffffff


	//----- nvinfo : EIATTR_COOP_GROUP_INSTR_OFFSETS
	.align		4
.L_2776:
        /*0194*/ 	.byte	0x04, 0x28
        /*0196*/ 	.short	(.L_2778 - .L_2777)


	//   ....[0]....
.L_2777:
        /*0198*/ 	.word	0x00000fd0


	//   ....[1]....
        /*019c*/ 	.word	0x00001010


	//   ....[2]....
        /*01a0*/ 	.word	0x00001060


	//   ....[3]....
        /*01a4*/ 	.word	0x00001080


	//   ....[4]....
        /*01a8*/ 	.word	0x000010e0


	//   ....[5]....
        /*01ac*/ 	.word	0x000010f0


	//   ....[6]....
        /*01b0*/ 	.word	0x00001130


	//   ....[7]....
        /*01b4*/ 	.word	0x00001160


	//   ....[8]....
        /*01b8*/ 	.word	0x000011c0


	//   ....[9]....
        /*01bc*/ 	.word	0x000011e0


	//   ....[10]....
        /*01c0*/ 	.word	0x000012a0


	//   ....[11]....
        /*01c4*/ 	.word	0x000012b0


	//   ....[12]....
        /*01c8*/ 	.word	0x000012e0


	//   ....[13]....
        /*01cc*/ 	.word	0x000012f0


	//   ....[14]....
        /*01d0*/ 	.word	0x00001320


	//   ....[15]....
        /*01d4*/ 	.word	0x00001330


	//   ....[16]....
        /*01d8*/ 	.word	0x00001360


	//   ....[17]....
        /*01dc*/ 	.word	0x00001370


	//   ....[18]....
        /*01e0*/ 	.word	0x000013a0


	//   ....[19]....
        /*01e4*/ 	.word	0x000013b0


	//   ....[20]....
        /*01e8*/ 	.word	0x00002bd0


	//   ....[21]....
        /*01ec*/ 	.word	0x00002c40


	//   ....[22]....
        /*01f0*/ 	.word	0x00002c90


	//   ....[23]....
        /*01f4*/ 	.word	0x00002cc0


	//   ....[24]....
        /*01f8*/ 	.word	0x00002d00


	//   ....[25]....
        /*01fc*/ 	.word	0x00002d70


	//   ....[26]....
        /*0200*/ 	.word	0x00002d90


	//   ....[27]....
        /*0204*/ 	.word	0x00002db0


	//   ....[28]....
        /*0208*/ 	.word	0x00002dd0


	//   ....[29]....
        /*020c*/ 	.word	0x00002df0


	//----- nvinfo : EIATTR_VRC_CTA_INIT_COUNT
	.align		4
.L_2778:
        /*0210*/ 	.byte	0x02, 0x4a
	.zero		1
	.zero		1


	//----- nvinfo : EIATTR_EXIT_INSTR_OFFSETS
	.align		4
        /*0214*/ 	.byte	0x04, 0x1c
        /*0216*/ 	.short	(.L_2780 - .L_2779)


	//   ....[0]....
.L_2779:
        /*0218*/ 	.word	0x00002b80


	//   ....[1]....
        /*021c*/ 	.word	0x00003140


	//   ....[2]....
        /*0220*/ 	.word	0x000031c0


	//----- nvinfo : EIATTR_CRS_STACK_SIZE
	.align		4
.L_2780:
        /*0224*/ 	.byte	0x04, 0x1e
        /*0226*/ 	.short	(.L_2782 - .L_2781)
.L_2781:
        /*0228*/ 	.word	0x00000000


	//----- nvinfo : EIATTR_CBANK_PARAM_SIZE
	.align		4
.L_2782:
        /*022c*/ 	.byte	0x03, 0x19
        /*022e*/ 	.short	0x0074


	//----- nvinfo : EIATTR_PARAM_CBANK
	.align		4
        /*0230*/ 	.byte	0x04, 0x0a
        /*0232*/ 	.short	(.L_2784 - .L_2783)
	.align		4
.L_2783:
        /*0234*/ 	.word	index@(.nv.constant0._ZN17fastertransformer35generalAddBiasResidualLayerNormOpt2I7__half2Lb0ELb1ELi1ELb1ELi8EEEvPT_S3_PKS2_S5_S5_S5_S5_S5_fiiPKfS7_S7_Pfi)
        /*0238*/ 	.short	0x0380
        /*023a*/ 	.short	0x0074


	//----- nvinfo : EIATTR_SW_WAR
	.align		4
.L_2784:
        /*023c*/ 	.byte	0x04, 0x36
        /*023e*/ 	.short	(.L_2786 - .L_2785)
.L_2785:
        /*0240*/ 	.word	0x00000008
.L_2786:


//--------------------- .nv.info._ZN17fastertransformer34generalAddBiasResidualLayerNormOptI7__half2Lb0ELb1ELi1ELb1ELi8EEEvPT_S3_PKS2_S5_S5_S5_S5_S5_fiiPKfS7_S7_Pfi --------------------------
	.section	.nv.info._ZN17fastertransformer34generalAddBiasResidualLayerNormOptI7__half2Lb0ELb1ELi1ELb1ELi8EEEvPT_S3_PKS2_S5_S5_S5_S5_S5_fiiPKfS7_S7_Pfi,"",@"SHT_CUDA_INFO"
	.sectionflags	@""
	.align	4


	//----- nvinfo : EIATTR_CUDA_API_VERSION
	.align		4
        /*0000*/ 	.byte	0x04, 0x37
        /*0002*/ 	.short	(.L_2788 - .L_2787)
.L_2787:
        /*0004*/ 	.word	0x00000082


	//----- nvinfo : EIATTR_KPARAM_INFO
	.align		4
.L_2788:
        /*0008*/ 	.byte	0x04, 0x17
        /*000a*/ 	.short	(.L_2790 - .L_2789)
.L_2789:
        /*000c*/ 	.word	0x00000000
        /*0010*/ 	.short	0x000f
        /*0012*/ 	.short	0x0070
        /*0014*/ 	.byte	0x00, 0xf0, 0x11, 0x00


	//----- nvinfo : EIATTR_KPARAM_INFO
	.align		4
.L_2790:
        /*0018*/ 	.byte	0x04, 0x17
        /*001a*/ 	.short	(.L_2792 - .L_2791)
.L_2791:
        /*001c*/ 	.word	0x00000000
        /*0020*/ 	.short	0x000e
        /*0022*/ 	.short	0x0068
        /*0024*/ 	.byte	0x00, 0xf5, 0x21, 0x00


	//----- nvinfo : EIATTR_KPARAM_INFO
	.align		4
.L_2792:
        /*0028*/ 	.byte	0x04, 0x17
        /*002a*/ 	.short	(.L_2794 - .L_2793)
.L_2793:
        /*002c*/ 	.word	0x00000000
        /*0030*/ 	.short	0x000d
        /*0032*/ 	.short	0x0060
        /*0034*/ 	.byte	0x00, 0xf5, 0x21, 0x00


	//----- nvinfo : EIATTR_KPARAM_INFO
	.align		4
.L_2794:
        /*0038*/ 	.byte	0x04, 0x17
        /*003a*/ 	.short	(.L_2796 - .L_2795)
.L_2795:
        /*003c*/ 	.word	0x00000000
        /*0040*/ 	.short	0x000c
        /*0042*/ 	.short	0x0058
        /*0044*/ 	.byte	0x00, 0xf5, 0x21, 0x00


	//----- nvinfo : EIATTR_KPARAM_INFO
	.align		4
.L_2796:
        /*0048*/ 	.byte	0x04, 0x17
        /*004a*/ 	.short	(.L_2798 - .L_2797)
.L_2797:
        /*004c*/ 	.word	0x00000000
        /*0050*/ 	.short	0x000b
        /*0052*/ 	.short	0x0050
        /*0054*/ 	.byte	0x00, 0xf5, 0x21, 0x00


	//----- nvinfo : EIATTR_KPARAM_INFO
	.align		4
.L_2798:
        /*0058*/ 	.byte	0x04, 0x17
        /*005a*/ 	.short	(.L_2800 - .L_2799)
.L_2799:
        /*005c*/ 	.word	0x00000000
        /*0060*/ 	.short	0x000a
        /*0062*/ 	.short	0x0048
        /*0064*/ 	.byte	0x00, 0xf0, 0x11, 0x00


	//----- nvinfo : EIATTR_KPARAM_INFO
	.align		4
.L_2800:
        /*0068*/ 	.byte	0x04, 0x17
        /*006a*/ 	.short	(.L_2802 - .L_2801)
.L_2801:
        /*006c*/ 	.word	0x00000000
        /*0070*/ 	.short	0x0009
        /*0072*/ 	.short	0x0044
        /*0074*/ 	.byte	0x00, 0xf0, 0x11, 0x00


	//----- nvinfo : EIATTR_KPARAM_INFO
	.align		4
.L_2802:
        /*0078*/ 	.byte	0x04, 0x17
        /*007a*/ 	.short	(.L_2804 - .L_2803)
.L_2803:
        /*007c*/ 	.word	0x00000000
        /*0080*/ 	.short	0x0008
        /*0082*/ 	.short	0x0040
        /*0084*/ 	.byte	0x00, 0xf0, 0x11, 0x00


	//----- nvinfo : EIATTR_KPARAM_INFO
	.align		4
.L_2804:
        /*0088*/ 	.byte	0x04, 0x17
        /*008a*/ 	.short	(.L_2806 - .L_2805)
.L_2805:
        /*008c*/ 	.word	0x00000000
        /*0090*/ 	.short	0x0007
        /*0092*/ 	.short	0x0038
        /*0094*/ 	.byte	0x00, 0xf5, 0x21, 0x00


	//----- nvinfo : EIATTR_KPARAM_INFO
	.align		4
.L_2806:
        /*0098*/ 	.byte	0x04, 0x17
        /*009a*/ 	.short	(.L_2808 - .L_2807)
.L_2807:
        /*009c*/ 	.word	0x00000000
        /*00a0*/ 	.short	0x0006
        /*00a2*/ 	.short	0x0030
        /*00a4*/ 	.byte	0x00, 0xf5, 0x21, 0x00


	//----- nvinfo : EIATTR_KPARAM_INFO
	.align		4
.L_2808:
        /*00a8*/ 	.byte	0x04, 0x17
        /*00aa*/ 	.short	(.L_2810 - .L_2809)
.L_2809:
        /*00ac*/ 	.word	0x00000000
        /*00b0*/ 	.short	0x0005
        /*00b2*/ 	.short	0x0028
        /*00b4*/ 	.byte	0x00, 0xf5, 0x21, 0x00


	//----- nvinfo : EIATTR_KPARAM_INFO
	.align		4
.L_2810:
        /*00b8*/ 	.byte	0x04, 0x17
        /*00ba*/ 	.short	(.L_2812 - .L_2811)
.L_2811:
        /*00bc*/ 	.word	0x00000000
        /*00c0*/ 	.short	0x0004
        /*00c2*/ 	.short	0x0020
        /*00c4*/ 	.byte	0x00, 0xf5, 0x21, 0x00


	//----- nvinfo : EIATTR_KPARAM_INFO
	.align		4
.L_2812:
        /*00c8*/ 	.byte	0x04, 0x17
        /*00ca*/ 	.short	(.L_2814 - .L_2813)
.L_2813:
        /*00cc*/ 	.word	0x00000000
        /*00d0*/ 	.short	0x0003
        /*00d2*/ 	.short	0x0018
        /*00d4*/ 	.byte	0x00, 0xf5, 0x21, 0x00


	//----- nvinfo : EIATTR_KPARAM_INFO
	.align		4
.L_2814:
        /*00d8*/ 	.byte	0x04, 0x17
        /*00da*/ 	.short	(.L_2816 - .L_2815)
.L_2815:
        /*00dc*/ 	.word	0x00000000
        /*00e0*/ 	.short	0x0002
        /*00e2*/ 	.short	0x0010
        /*00e4*/ 	.byte	0x00, 0xf5, 0x21, 0x00


	//----- nvinfo : EIATTR_KPARAM_INFO
	.align		4
.L_2816:
        /*00e8*/ 	.byte	0x04, 0x17
        /*00ea*/ 	.short	(.L_2818 - .L_2817)
.L_2817:
        /*00ec*/ 	.word	0x00000000
        /*00f0*/ 	.short	0x0001
        /*00f2*/ 	.short	0x0008
        /*00f4*/ 	.byte	0x00, 0xf5, 0x21, 0x00


	//----- nvinfo : EIATTR_KPARAM_INFO
	.align		4
.L_2818:
        /*00f8*/ 	.byte	0x04, 0x17
        /*00fa*/ 	.short	(.L_2820 - .L_2819)
.L_2819:
        /*00fc*/ 	.word	0x00000000
        /*0100*/ 	.short	0x0000
        /*0102*/ 	.short	0x0000
        /*0104*/ 	.byte	0x00, 0xf5, 0x21, 0x00


	//----- nvinfo : EIATTR_SPARSE_MMA_MASK
	.align		4
.L_2820:
        /*0108*/ 	.byte	0x03, 0x50
        /*010a*/ 	.short	0x0000


	//----- nvinfo : EIATTR_MAXREG_COUNT
	.align		4
        /*010c*/ 	.byte	0x03, 0x1b
        /*010e*/ 	.short	0x00ff


	//----- nvinfo : EIATTR_NUM_BARRIERS
	.align		4
        /*0110*/ 	.byte	0x02, 0x4c
        /*0112*/ 	.byte	0x01
	.zero		1


	//----- nvinfo : EIATTR_MERCURY_ISA_VERSION
	.align		4
        /*0114*/ 	.byte	0x03, 0x5f
        /*0116*/ 	.short	0x0101


	//----- nvinfo : EIATTR_COOP_GROUP_MASK_REGIDS
	.align		4
        /*0118*/ 	.byte	0x04, 0x29
        /*011a*/ 	.short	(.L_2822 - .L_2821)


	//   ....[0]....
.L_2821:
        /*011c*/ 	.word	0xffffffff


	//   ....[1]....
        /*0120*/ 	.word	0xffffffff


	//   ....[2]....
        /*0124*/ 	.word	0xffffffff


	//   ....[3]....
        /*0128*/ 	.word	0xffffffff


	//   ....[4]....
        /*012c*/ 	.word	0xffffffff


	//   ....[5]....
        /*0130*/ 	.word	0xffffffff


	//   ....[6]....
        /*0134*/ 	.word	0xffffffff


	//   ....[7]....
        /*0138*/ 	.word	0xffffffff


	//   ....[8]....
        /*013c*/ 	.word	0xffffffff


	//   ....[9]....
        /*0140*/ 	.word	0xffffffff


	//   ....[10]....
        /*0144*/ 	.word	0xffffffff


	//   ....[11]....
        /*0148*/ 	.word	0xffffffff


	//   ....[12]....
        /*014c*/ 	.word	0xffffffff


	//   ....[13]....
        /*0150*/ 	.word	0xffffffff


	//   ....[14]....
        /*0154*/ 	.word	0xffffffff


	//   ....[15]....
        /*0158*/ 	.word	0xffffffff


	//   ....[16]....
        /*015c*/ 	.word	0xffffffff


	//   ....[17]....
        /*0160*/ 	.word	0xffffffff


	//   ....[18]....
        /*0164*/ 	.word	0xffffffff


	//   ....[19]....
        /*0168*/ 	.word	0xffffffff


	//   ....[20]....
        /*016c*/ 	.word	0xffffffff


	//   ....[21]....
        /*0170*/ 	.word	0xffffffff


	//   ....[22]....
        /*0174*/ 	.word	0xffffffff


	//   ....[23]....
        /*0178*/ 	.word	0xffffffff


	//   ....[24]....
        /*017c*/ 	.word	0xffffffff


	//   ....[25]....
        /*0180*/ 	.word	0xffffffff


	//   ....[26]....
        /*0184*/ 	.word	0xffffffff


	//   ....[27]....
        /*0188*/ 	.word	0xffffffff


	//   ....[28]....
        /*018c*/ 	.word	0xffffffff


	//   ....[29]....
        /*0190*/ 	.word	0xffffffff


	//----- nvinfo : EIATTR_COOP_GROUP_INSTR_OFFSETS
	.align		4
.L_2822:
        /*0194*/ 	.byte	0x04, 0x28
        /*0196*/ 	.short	(.L_2824 - .L_2823)


	//   ....[0]....
.L_2823:
        /*0198*/ 	.word	0x000002f0


	//   ....[1]....
        /*019c*/ 	.word	0x00000330


	//   ....[2]....
        /*01a0*/ 	.word	0x00000360


	//   ....[3]....
        /*01a4*/ 	.word	0x00000390


	//   ....[4]....
        /*01a8*/ 	.word	0x000003d0


	//   ....[5]....
        /*01ac*/ 	.word	0x000004a0


	//   ....[6]....
        /*01b0*/ 	.word	0x000004d0


	//   ....[7]....
        /*01b4*/ 	.word	0x000004f0


	//   ....[8]....
        /*01b8*/ 	.word	0x00000510


	//   ....[9]....
        /*01bc*/ 	.word	0x00000530


	//   ....[10]....
        /*01c0*/ 	.word	0x00000c90


	//   ....[11]....
        /*01c4*/ 	.word	0x00000cf0


	//   ....[12]....
        /*01c8*/ 	.word	0x00000d10


	//   ....[13]....
        /*01cc*/ 	.word	0x00000d30


	//   ....[14]....
        /*01d0*/ 	.word	0x00000d50


	//   ....[15]....
        /*01d4*/ 	.word	0x00000db0


	//   ....[16]....
        /*01d8*/ 	.word	0x00000dd0


	//   ....[17]....
        /*01dc*/ 	.word	0x00000df0


	//   ....[18]....
        /*01e0*/ 	.word	0x00000e10


	//   ....[19]....
        /*01e4*/ 	.word	0x00000e30


	//   ....[20]....
        /*01e8*/ 	.word	0x000025e0


	//   ....[21]....
        /*01ec*/ 	.word	0x00002660


	//   ....[22]....
        /*01f0*/ 	.word	0x000026d0


	//   ....[23]....
        /*01f4*/ 	.word	0x000026f0


	//   ....[24]....
        /*01f8*/ 	.word	0x00002710


	//   ....[25]....
        /*01fc*/ 	.word	0x00002780


	//   ....[26]....
        /*0200*/ 	.word	0x000027a0


	//   ....[27]....
        /*0204*/ 	.word	0x000027c0


	//   ....[28]....
        /*0208*/ 	.word	0x000027e0


	//   ....[29]....
        /*020c*/ 	.word	0x00002800


	//----- nvinfo : EIATTR_VRC_CTA_INIT_COUNT
	.align		4
.L_2824:
        /*0210*/ 	.byte	0x02, 0x4a
	.zero		1
	.zero		1


	//----- nvinfo : EIATTR_EXIT_INSTR_OFFSETS
	.align		4
        /*0214*/ 	.byte	0x04, 0x1c
        /*0216*/ 	.short	(.L_2826 - .L_2825)


	//   ....[0]....
.L_2825:
        /*0218*/ 	.word	0x00002590


	//   ....[1]....
        /*021c*/ 	.word	0x00002b60


	//   ....[2]....
        /*0220*/ 	.word	0x00002bf0


	//----- nvinfo : EIATTR_CRS_STACK_SIZE
	.align		4
.L_2826:
        /*0224*/ 	.byte	0x04, 0x1e
        /*0226*/ 	.short	(.L_2828 - .L_2827)
.L_2827:
        /*0228*/ 	.word	0x00000000


	//----- nvinfo : EIATTR_CBANK_PARAM_SIZE
	.align		4
.L_2828:
        /*022c*/ 	.byte	0x03, 0x19
        /*022e*/ 	.short	0x0074


	//----- nvinfo : EIATTR_PARAM_CBANK
	.align		4
        /*0230*/ 	.byte	0x04, 0x0a
        /*0232*/ 	.short	(.L_2830 - .L_2829)
	.align		4
.L_2829:
        /*0234*/ 	.word	index@(.nv.constant0._ZN17fastertransformer34generalAddBiasResidualLayerNormOptI7__half2Lb0ELb1ELi1ELb1ELi8EEEvPT_S3_PKS2_S5_S5_S5_S5_S5_fiiPKfS7_S7_Pfi)
        /*0238*/ 	.short	0x0380
        /*023a*/ 	.short	0x0074


	//----- nvinfo : EIATTR_SW_WAR
	.align		4
.L_2830:
        /*023c*/ 	.byte	0x04, 0x36
        /*023e*/ 	.short	(.L_2832 - .L_2831)
.L_2831:
        /*0240*/ 	.word	0x00000008
.L_2832:


//--------------------- .nv.info._ZN17fastertransformer35generalAddBiasResidualLayerNormOpt2I7__half2Lb1ELb1ELi1ELb1ELi8EEEvPT_S3_PKS2_S5_S5_S5_S5_S5_fiiPKfS7_S7_Pfi --------------------------
	.section	.nv.info._ZN17fastertransformer35generalAddBiasResidualLayerNormOpt2I7__half2Lb1ELb1ELi1ELb1ELi8EEEvPT_S3_PKS2_S5_S5_S5_S5_S5_fiiPKfS7_S7_Pfi,"",@"SHT_CUDA_INFO"
	.sectionflags	@""
	.align	4


	//----- nvinfo : EIATTR_CUDA_API_VERSION
	.align		4
        /*0000*/ 	.byte	0x04, 0x37
        /*0002*/ 	.short	(.L_2834 - .L_2833)
.L_2833:
        /*0004*/ 	.word	0x00000082


	//----- nvinfo : EIATTR_KPARAM_INFO
	.align		4
.L_2834:
        /*0008*/ 	.byte	0x04, 0x17
        /*000a*/ 	.short	(.L_2836 - .L_2835)
.L_2835:
        /*000c*/ 	.word	0x00000000
        /*0010*/ 	.short	0x000f
        /*0012*/ 	.short	0x0070
        /*0014*/ 	.byte	0x00, 0xf0, 0x11, 0x00


	//----- nvinfo : EIATTR_KPARAM_INFO
	.align		4
.L_2836:
        /*0018*/ 	.byte	0x04, 0x17
        /*001a*/ 	.short	(.L_2838 - .L_2837)
.L_2837:
        /*001c*/ 	.word	0x00000000
        /*0020*/ 	.short	0x000e
        /*0022*/ 	.short	0x0068
        /*0024*/ 	.byte	0x00, 0xf5, 0x21, 0x00


	//----- nvinfo : EIATTR_KPARAM_INFO
	.align		4
.L_2838:
        /*0028*/ 	.byte	0x04, 0x17
        /*002a*/ 	.short	(.L_2840 - .L_2839)
.L_2839:
        /*002c*/ 	.word	0x00000000
        /*0030*/ 	.short	0x000d
        /*0032*/ 	.short	0x0060
        /*0034*/ 	.byte	0x00, 0xf5, 0x21, 0x00


	//----- nvinfo : EIATTR_KPARAM_INFO
	.align		4
.L_2840:
        /*0038*/ 	.byte	0x04, 0x17
        /*003a*/ 	.short	(.L_2842 - .L_2841)
.L_2841:
        /*003c*/ 	.word	0x00000000
        /*0040*/ 	.short	0x000c
        /*0042*/ 	.short	0x0058
        /*0044*/ 	.byte	0x00, 0xf5, 0x21, 0x00


	//----- nvinfo : EIATTR_KPARAM_INFO
	.align		4
.L_2842:
        /*0048*/ 	.byte	0x04, 0x17
        /*004a*/ 	.short	(.L_2844 - .L_2843)
.L_2843:
        /*004c*/ 	.word	0x00000000
        /*0050*/ 	.short	0x000b
        /*0052*/ 	.short	0x0050
        /*0054*/ 	.byte	0x00, 0xf5, 0x21, 0x00


	//----- nvinfo : EIATTR_KPARAM_INFO
	.align		4
.L_2844:
        /*0058*/ 	.byte	0x04, 0x17
        /*005a*/ 	.short	(.L_2846 - .L_2845)
.L_2845:
        /*005c*/ 	.word	0x00000000
        /*0060*/ 	.short	0x000a
        /*0062*/ 	.short	0x0048
        /*0064*/ 	.byte	0x00, 0xf0, 0x11, 0x00


	//----- nvinfo : EIATTR_KPARAM_INFO
	.align		4
.L_2846:
        /*0068*/ 	.byte	0x04, 0x17
        /*006a*/ 	.short	(.L_2848 - .L_2847)
.L_2847:
        /*006c*/ 	.word	0x00000000
        /*0070*/ 	.short	0x0009
        /*0072*/ 	.short	0x0044
        /*0074*/ 	.byte	0x00, 0xf0, 0x11, 0x00


	//----- nvinfo : EIATTR_KPARAM_INFO
	.align		4
.L_2848:
        /*0078*/ 	.byte	0x04, 0x17
        /*007a*/ 	.short	(.L_2850 - .L_2849)
.L_2849:
        /*007c*/ 	.word	0x00000000
        /*0080*/ 	.short	0x0008
        /*0082*/ 	.short	0x0040
        /*0084*/ 	.byte	0x00, 0xf0, 0x11, 0x00


	//----- nvinfo : EIATTR_KPARAM_INFO
	.align		4
.L_2850:
        /*0088*/ 	.byte	0x04, 0x17
        /*008a*/ 	.short	(.L_2852 - .L_2851)
.L_2851:
        /*008c*/ 	.word	0x00000000
        /*0090*/ 	.short	0x0007
        /*0092*/ 	.short	0x0038
        /*0094*/ 	.byte	0x00, 0xf5, 0x21, 0x00


	//----- nvinfo : EIATTR_KPARAM_INFO
	.align		4
.L_2852:
        /*0098*/ 	.byte	0x04, 0x17
        /*009a*/ 	.short	(.L_2854 - .L_2853)
.L_2853:
        /*009c*/ 	.word	0x00000000
        /*00a0*/ 	.short	0x0006
        /*00a2*/ 	.short	0x0030
        /*00a4*/ 	.byte	0x00, 0xf5, 0x21, 0x00


	//----- nvinfo : EIATTR_KPARAM_INFO
	.align		4
.L_2854:
        /*00a8*/ 	.byte	0x04, 0x17
        /*00aa*/ 	.short	(.L_2856 - .L_2855)
.L_2855:
        /*00ac*/ 	.word	0x00000000
        /*00b0*/ 	.short	0x0005
        /*00b2*/ 	.short	0x0028
        /*00b4*/ 	.byte	0x00, 0xf5, 0x21, 0x00


	//----- nvinfo : EIATTR_KPARAM_INFO
	.align		4
.L_2856:
        /*00b8*/ 	.byte	0x04, 0x17
        /*00ba*/ 	.short	(.L_2858 - .L_2857)
.L_2857:
        /*00bc*/ 	.word	0x00000000
        /*00c0*/ 	.short	0x0004
        /*00c2*/ 	.short	0x0020
        /*00c4*/ 	.byte	0x00, 0xf5, 0x21, 0x00


	//----- nvinfo : EIATTR_KPARAM_INFO
	.align		4
.L_2858:
        /*00c8*/ 	.byte	0x04, 0x17
        /*00ca*/ 	.short	(.L_2860 - .L_2859)
.L_2859:
        /*00cc*/ 	.word	0x00000000
        /*00d0*/ 	.short	0x0003
        /*00d2*/ 	.short	0x0018
        /*00d4*/ 	.byte	0x00, 0xf5, 0x21, 0x00


	//----- nvinfo : EIATTR_KPARAM_INFO
	.align		4
.L_2860:
        /*00d8*/ 	.byte	0x04, 0x17
        /*00da*/ 	.short	(.L_2862 - .L_2861)
.L_2861:
        /*00dc*/ 	.word	0x00000000
        /*00e0*/ 	.short	0x0002
        /*00e2*/ 	.short	0x0010
        /*00e4*/ 	.byte	0x00, 0xf5, 0x21, 0x00


	//----- nvinfo : EIATTR_KPARAM_INFO
	.align		4
.L_2862:
        /*00e8*/ 	.byte	0x04, 0x17
        /*00ea*/ 	.short	(.L_2864 - .L_2863)
.L_2863:
        /*00ec*/ 	.word	0x00000000
        /*00f0*/ 	.short	0x0001
        /*00f2*/ 	.short	0x0008
        /*00f4*/ 	.byte	0x00, 0xf5, 0x21, 0x00


	//----- nvinfo : EIATTR_KPARAM_INFO
	.align		4
.L_2864:
        /*00f8*/ 	.byte	0x04, 0x17
        /*00fa*/ 	.short	(.L_2866 - .L_2865)
.L_2865:
        /*00fc*/ 	.word	0x00000000
        /*0100*/ 	.short	0x0000
        /*0102*/ 	.short	0x0000
        /*0104*/ 	.byte	0x00, 0xf5, 0x21, 0x00


	//----- nvinfo : EIATTR_SPARSE_MMA_MASK
	.align		4
.L_2866:
        /*0108*/ 	.byte	0x03, 0x50
        /*010a*/ 	.short	0x0000


	//----- nvinfo : EIATTR_MAXREG_COUNT
	.align		4
        /*010c*/ 	.byte	0x03, 0x1b
        /*010e*/ 	.short	0x00ff


	//----- nvinfo : EIATTR_NUM_BARRIERS
	.align		4
        /*0110*/ 	.byte	0x02, 0x4c
        /*0112*/ 	.byte	0x01
	.zero		1


	//----- nvinfo : EIATTR_MERCURY_ISA_VERSION
	.align		4
        /*0114*/ 	.byte	0x03, 0x5f
        /*0116*/ 	.short	0x0101


	//----- nvinfo : EIATTR_COOP_GROUP_MASK_REGIDS
	.align		4
        /*0118*/ 	.byte	0x04, 0x29
        /*011a*/ 	.short	(.L_2868 - .L_2867)


	//   ....[0]....
.L_2867:
        /*011c*/ 	.word	0xffffffff


	//   ....[1]....
        /*0120*/ 	.word	0xffffffff


	//   ....[2]....
        /*0124*/ 	.word	0xffffffff


	//   ....[3]....
        /*0128*/ 	.word	0xffffffff


	//   ....[4]....
        /*012c*/ 	.word	0xffffffff


	//   ....[5]....
        /*0130*/ 	.word	0xffffffff


	//   ....[6]....
        /*0134*/ 	.word	0xffffffff


	//   ....[7]....
        /*0138*/ 	.word	0xffffffff


	//   ....[8]....
        /*013c*/ 	.word	0xffffffff


	//   ....[9]....
        /*0140*/ 	.word	0xffffffff


	//   ....[10]....
        /*0144*/ 	.word	0xffffffff


	//   ....[11]....
        /*0148*/ 	.word	0xffffffff


	//   ....[12]....
        /*014c*/ 	.word	0xffffffff


	//   ....[13]....
        /*0150*/ 	.word	0xffffffff


	//   ....[14]....
        /*0154*/ 	.word	0xffffffff


	//   ....[15]....
        /*0158*/ 	.word	0xffffffff


	//   ....[16]....
        /*015c*/ 	.word	0xffffffff


	//   ....[17]....
        /*0160*/ 	.word	0xffffffff


	//   ....[18]....
        /*0164*/ 	.word	0xffffffff


	//   ....[19]....
        /*0168*/ 	.word	0xffffffff


	//   ....[20]....
        /*016c*/ 	.word	0xffffffff


	//   ....[21]....
        /*0170*/ 	.word	0xffffffff


	//   ....[22]....
        /*0174*/ 	.word	0xffffffff


	//   ....[23]....
        /*0178*/ 	.word	0xffffffff


	//   ....[24]....
        /*017c*/ 	.word	0xffffffff


	//   ....[25]....
        /*0180*/ 	.word	0xffffffff


	//   ....[26]....
        /*0184*/ 	.word	0xffffffff


	//   ....[27]....
        /*0188*/ 	.word	0xffffffff


	//   ....[28]....
        /*018c*/ 	.word	0xffffffff


	//   ....[29]....
        /*0190*/ 	.word	0xffffffff


	//----- nvinfo : EIATTR_COOP_GROUP_INSTR_OFFSETS
	.align		4
.L_2868:
        /*0194*/ 	.byte	0x04, 0x28
        /*0196*/ 	.short	(.L_2870 - .L_2869)


	//   ....[0]....
.L_2869:
        /*0198*/ 	.word	0x000028c0


	//   ....[1]....
        /*019c*/ 	.word	0x00002900


	//   ....[2]....
        /*01a0*/ 	.word	0x00002960


	//   ....[3]....
        /*01a4*/ 	.word	0x00002980


	//   ....[4]....
        /*01a8*/ 	.word	0x000029f0


	//   ....[5]....
        /*01ac*/ 	.word	0x00002a00


	//   ....[6]....
        /*01b0*/ 	.word	0x00002a40


	//   ....[7]....
        /*01b4*/ 	.word	0x00002a60


	//   ....[8]....
        /*01b8*/ 	.word	0x00002ab0


	//   ....[9]....
        /*01bc*/ 	.word	0x00002ae0


	//   ....[10]....
        /*01c0*/ 	.word	0x00002b90


	//   ....[11]....
        /*01c4*/ 	.word	0x00002ba0


	//   ....[12]....
        /*01c8*/ 	.word	0x00002bd0


	//   ....[13]....
        /*01cc*/ 	.word	0x00002be0


	//   ....[14]....
        /*01d0*/ 	.word	0x00002c10


	//   ....[15]....
        /*01d4*/ 	.word	0x00002c20


	//   ....[16]....
        /*01d8*/ 	.word	0x00002c50


	//   ....[17]....
        /*01dc*/ 	.word	0x00002c60


	//   ....[18]....
        /*01e0*/ 	.word	0x00002c90


	//   ....[19]....
        /*01e4*/ 	.word	0x00002ca0


	//   ....[20]....
        /*01e8*/ 	.word	0x00004530


	//   ....[21]....
        /*01ec*/ 	.word	0x000045a0


	//   ....[22]....
        /*01f0*/ 	.word	0x000045f0


	//   ....[23]....
        /*01f4*/ 	.word	0x00004620


	//   ....[24]....
        /*01f8*/ 	.word	0x00004660


	//   ....[25]....
        /*01fc*/ 	.word	0x000046d0


	//   ....[26]....
        /*0200*/ 	.word	0x000046f0


	//   ....[27]....
        /*0204*/ 	.word	0x00004710


	//   ....[28]....
        /*0208*/ 	.word	0x00004730


	//   ....[29]....
        /*020c*/ 	.word	0x00004750


	//----- nvinfo : EIATTR_VRC_CTA_INIT_COUNT
	.align		4
.L_2870:
        /*0210*/ 	.byte	0x02, 0x4a
	.zero		1
	.zero		1


	//----- nvinfo : EIATTR_EXIT_INSTR_OFFSETS
	.align		4
        /*0214*/ 	.byte	0x04, 0x1c
        /*0216*/ 	.short	(.L_2872 - .L_2871)


	//   ....[0]....
.L_2871:
        /*0218*/ 	.word	0x000044e0


	//   ....[1]....
        /*021c*/ 	.word	0x00004aa0


	//   ....[2]....
        /*0220*/ 	.word	0x00004b20


	//----- nvinfo : EIATTR_CRS_STACK_SIZE
	.align		4
.L_2872:
        /*0224*/ 	.byte	0x04, 0x1e
        /*0226*/ 	.short	(.L_2874 - .L_2873)
.L_2873:
        /*0228*/ 	.word	0x00000000


	//----- nvinfo : EIATTR_CBANK_PARAM_SIZE
	.align		4
.L_2874:
        /*022c*/ 	.byte	0x03, 0x19
        /*022e*/ 	.short	0x0074


	//----- nvinfo : EIATTR_PARAM_CBANK
	.align		4
        /*0230*/ 	.byte	0x04, 0x0a
        /*0232*/ 	.short	(.L_2876 - .L_2875)
	.align		4
.L_2875:
        /*0234*/ 	.word	index@(.nv.constant0._ZN17fastertransformer35generalAddBiasResidualLayerNormOpt2I7__half2Lb1ELb1ELi1ELb1ELi8EEEvPT_S3_PKS2_S5_S5_S5_S5_S5_fiiPKfS7_S7_Pfi)
        /*0238*/ 	.short	0x0380
        /*023a*/ 	.short	0x0074


	//----- nvinfo : EIATTR_SW_WAR
	.align		4
.L_2876:
        /*023c*/ 	.byte	0x04, 0x36
        /*023e*/ 	.short	(.L_2878 - .L_2877)
.L_2877:
        /*0240*/ 	.word	0x00000008
.L_2878:


//--------------------- .nv.info._ZN17fastertransformer34generalAddBiasResidualLayerNormOptI7__half2Lb1ELb1ELi1ELb1ELi8EEEvPT_S3_PKS2_S5_S5_S5_S5_S5_fiiPKfS7_S7_Pfi --------------------------
	.section	.nv.info._ZN17fastertransformer34generalAddBiasResidualLayerNormOptI7__half2Lb1ELb1ELi1ELb1ELi8EEEvPT_S3_PKS2_S5_S5_S5_S5_S5_fiiPKfS7_S7_Pfi,"",@"SHT_CUDA_INFO"
	.sectionflags	@""
	.align	4


	//----- nvinfo : EIATTR_CUDA_API_VERSION
	.align		4
        /*0000*/ 	.byte	0x04, 0x37
        /*0002*/ 	.short	(.L_2880 - .L_2879)
.L_2879:
        /*0004*/ 	.word	0x00000082


	//----- nvinfo : EIATTR_KPARAM_INFO
	.align		4
.L_2880:
        /*0008*/ 	.byte	0x04, 0x17
        /*000a*/ 	.short	(.L_2882 - .L_2881)
.L_2881:
        /*000c*/ 	.word	0x00000000
        /*0010*/ 	.short	0x000f
        /*0012*/ 	.short	0x0070
        /*0014*/ 	.byte	0x00, 0xf0, 0x11, 0x00


	//----- nvinfo : EIATTR_KPARAM_INFO
	.align		4
.L_2882:
        /*0018*/ 	.byte	0x04, 0x17
        /*001a*/ 	.short	(.L_2884 - .L_2883)
.L_2883:
        /*001c*/ 	.word	0x00000000
        /*0020*/ 	.short	0x000e
        /*0022*/ 	.short	0x0068
        /*0024*/ 	.byte	0x00, 0xf5, 0x21, 0x00


	//----- nvinfo : EIATTR_KPARAM_INFO
	.align		4
.L_2884:
        /*0028*/ 	.byte	0x04, 0x17
        /*002a*/ 	.short	(.L_2886 - .L_2885)
.L_2885:
        /*002c*/ 	.word	0x00000000
        /*0030*/ 	.short	0x000d
        /*0032*/ 	.short	0x0060
        /*0034*/ 	.byte	0x00, 0xf5, 0x21, 0x00


	//----- nvinfo : EIATTR_KPARAM_INFO
	.align		4
.L_2886:
        /*0038*/ 	.byte	0x04, 0x17
        /*003a*/ 	.short	(.L_2888 - .L_2887)
.L_2887:
        /*003c*/ 	.word	0x00000000
        /*0040*/ 	.short	0x000c
        /*0042*/ 	.short	0x0058
        /*0044*/ 	.byte	0x00, 0xf5, 0x21, 0x00


	//----- nvinfo : EIATTR_KPARAM_INFO
	.align		4
.L_2888:
        /*0048*/ 	.byte	0x04, 0x17
        /*004a*/ 	.short	(.L_2890 - .L_2889)
.L_2889:
        /*004c*/ 	.word	0x00000000
        /*0050*/ 	.short	0x000b
        /*0052*/ 	.short	0x0050
        /*0054*/ 	.byte	0x00, 0xf5, 0x21, 0x00


	//----- nvinfo : EIATTR_KPARAM_INFO
	.align		4
.L_2890:
        /*0058*/ 	.byte	0x04, 0x17
        /*005a*/ 	.short	(.L_2892 - .L_2891)
.L_2891:
        /*005c*/ 	.word	0x00000000
        /*0060*/ 	.short	0x000a
        /*0062*/ 	.short	0x0048
        /*0064*/ 	.byte	0x00, 0xf0, 0x11, 0x00


	//----- nvinfo : EIATTR_KPARAM_INFO
	.align		4
.L_2892:
        /*0068*/ 	.byte	0x04, 0x17
        /*006a*/ 	.short	(.L_2894 - .L_2893)
.L_2893:
        /*006c*/ 	.word	0x00000000
        /*0070*/ 	.short	0x0009
        /*0072*/ 	.short	0x0044
        /*0074*/ 	.byte	0x00, 0xf0, 0x11, 0x00


	//----- nvinfo : EIATTR_KPARAM_INFO
	.align		4
.L_2894:
        /*0078*/ 	.byte	0x04, 0x17
        /*007a*/ 	.short	(.L_2896 - .L_2895)
.L_2895:
        /*007c*/ 	.word	0x00000000
        /*0080*/ 	.short	0x0008
        /*0082*/ 	.short	0x0040
        /*0084*/ 	.byte	0x00, 0xf0, 0x11, 0x00


	//----- nvinfo : EIATTR_KPARAM_INFO
	.align		4
.L_2896:
        /*0088*/ 	.byte	0x04, 0x17
        /*008a*/ 	.short	(.L_2898 - .L_2897)
.L_2897:
        /*008c*/ 	.word	0x00000000
        /*0090*/ 	.short	0x0007
        /*0092*/ 	.short	0x0038
        /*0094*/ 	.byte	0x00, 0xf5, 0x21, 0x00


	//----- nvinfo : EIATTR_KPARAM_INFO
	.align		4
.L_2898:
        /*0098*/ 	.byte	0x04, 0x17
        /*009a*/ 	.short	(.L_2900 - .L_2899)
.L_2899:
        /*009c*/ 	.word	0x00000000
        /*00a0*/ 	.short	0x0006
        /*00a2*/ 	.short	0x0030
        /*00a4*/ 	.byte	0x00, 0xf5, 0x21, 0x00


	//----- nvinfo : EIATTR_KPARAM_INFO
	.align		4
.L_2900:
        /*00a8*/ 	.byte	0x04, 0x17
        /*00aa*/ 	.short	(.L_2902 - .L_2901)
.L_2901:
        /*00ac*/ 	.word	0x00000000
        /*00b0*/ 	.short	0x0005
        /*00b2*/ 	.short	0x0028
        /*00b4*/ 	.byte	0x00, 0xf5, 0x21, 0x00


	//----- nvinfo : EIATTR_KPARAM_INFO
	.align		4
.L_2902:
        /*00b8*/ 	.byte	0x04, 0x17
        /*00ba*/ 	.short	(.L_2904 - .L_2903)
.L_2903:
        /*00bc*/ 	.word	0x00000000
        /*00c0*/ 	.short	0x0004
        /*00c2*/ 	.short	0x0020
        /*00c4*/ 	.byte	0x00, 0xf5, 0x21, 0x00


	//----- nvinfo : EIATTR_KPARAM_INFO
	.align		4
.L_2904:
        /*00c8*/ 	.byte	0x04, 0x17
        /*00ca*/ 	.short	(.L_2906 - .L_2905)
.L_2905:
        /*00cc*/ 	.word	0x00000000
        /*00d0*/ 	.short	0x0003
        /*00d2*/ 	.short	0x0018
        /*00d4*/ 	.byte	0x00, 0xf5, 0x21, 0x00


	//----- nvinfo : EIATTR_KPARAM_INFO
	.align		4
.L_2906:
        /*00d8*/ 	.byte	0x04, 0x17
        /*00da*/ 	.short	(.L_2908 - .L_2907)
.L_2907:
        /*00dc*/ 	.word	0x00000000
        /*00e0*/ 	.short	0x0002
        /*00e2*/ 	.short	0x0010
        /*00e4*/ 	.byte	0x00, 0xf5, 0x21, 0x00


	//----- nvinfo : EIATTR_KPARAM_INFO
	.align		4
.L_2908:
        /*00e8*/ 	.byte	0x04, 0x17
        /*00ea*/ 	.short	(.L_2910 - .L_2909)
.L_2909:
        /*00ec*/ 	.word	0x00000000
        /*00f0*/ 	.short	0x0001
        /*00f2*/ 	.short	0x0008
        /*00f4*/ 	.byte	0x00, 0xf5, 0x21, 0x00


	//----- nvinfo : EIATTR_KPARAM_INFO
	.align		4
.L_2910:
        /*00f8*/ 	.byte	0x04, 0x17
        /*00fa*/ 	.short	(.L_2912 - .L_2911)
.L_2911:
        /*00fc*/ 	.word	0x00000000
        /*0100*/ 	.short	0x0000
        /*0102*/ 	.short	0x0000
        /*0104*/ 	.byte	0x00, 0xf5, 0x21, 0x00


	//----- nvinfo : EIATTR_SPARSE_MMA_MASK
	.align		4
.L_2912:
        /*0108*/ 	.byte	0x03, 0x50
        /*010a*/ 	.short	0x0000


	//----- nvinfo : EIATTR_MAXREG_COUNT
	.align		4
        /*010c*/ 	.byte	0x03, 0x1b
        /*010e*/ 	.short	0x00ff


	//----- nvinfo : EIATTR_NUM_BARRIERS
	.align		4
        /*0110*/ 	.byte	0x02, 0x4c
        /*0112*/ 	.byte	0x01
	.zero		1


	//----- nvinfo : EIATTR_MERCURY_ISA_VERSION
	.align		4
        /*0114*/ 	.byte	0x03, 0x5f
        /*0116*/ 	.short	0x0101


	//----- nvinfo : EIATTR_COOP_GROUP_MASK_REGIDS
	.align		4
        /*0118*/ 	.byte	0x04, 0x29
        /*011a*/ 	.short	(.L_2914 - .L_2913)


	//   ....[0]....
.L_2913:
        /*011c*/ 	.word	0xffffffff


	//   ....[1]....
        /*0120*/ 	.word	0xffffffff


	//   ....[2]....
        /*0124*/ 	.word	0xffffffff


	//   ....[3]....
        /*0128*/ 	.word	0xffffffff


	//   ....[4]....
        /*012c*/ 	.word	0xffffffff


	//   ....[5]....
        /*0130*/ 	.word	0xffffffff


	//   ....[6]....
        /*0134*/ 	.word	0xffffffff


	//   ....[7]....
        /*0138*/ 	.word	0xffffffff


	//   ....[8]....
        /*013c*/ 	.word	0xffffffff


	//   ....[9]....
        /*0140*/ 	.word	0xffffffff


	//   ....[10]....
        /*0144*/ 	.word	0xffffffff


	//   ....[11]....
        /*0148*/ 	.word	0xffffffff


	//   ....[12]....
        /*014c*/ 	.word	0xffffffff


	//   ....[13]....
        /*0150*/ 	.word	0xffffffff


	//   ....[14]....
        /*0154*/ 	.word	0xffffffff


	//   ....[15]....
        /*0158*/ 	.word	0xffffffff


	//   ....[16]....
        /*015c*/ 	.word	0xffffffff


	//   ....[17]....
        /*0160*/ 	.word	0xffffffff


	//   ....[18]....
        /*0164*/ 	.word	0xffffffff


	//   ....[19]....
        /*0168*/ 	.word	0xffffffff


	//   ....[20]....
        /*016c*/ 	.word	0xffffffff


	//   ....[21]....
        /*0170*/ 	.word	0xffffffff


	//   ....[22]....
        /*0174*/ 	.word	0xffffffff


	//   ....[23]....
        /*0178*/ 	.word	0xffffffff


	//   ....[24]....
        /*017c*/ 	.word	0xffffffff


	//   ....[25]....
        /*0180*/ 	.word	0xffffffff


	//   ....[26]....
        /*0184*/ 	.word	0xffffffff


	//   ....[27]....
        /*0188*/ 	.word	0xffffffff


	//   ....[28]....
        /*018c*/ 	.word	0xffffffff


	//   ....[29]....
        /*0190*/ 	.word	0xffffffff


	//----- nvinfo : EIATTR_COOP_GROUP_INSTR_OFFSETS
	.align		4
.L_2914:
        /*0194*/ 	.byte	0x04, 0x28
        /*0196*/ 	.short	(.L_2916 - .L_2915)


	//   ....[0]....
.L_2915:
        /*0198*/ 	.word	0x000005f0


	//   ....[1]....
        /*019c*/ 	.word	0x00000610


	//   ....[2]....
        /*01a0*/ 	.word	0x00000630


	//   ....[3]....
        /*01a4*/ 	.word	0x00000670


	//   ....[4]....
        /*01a8*/ 	.word	0x000006d0


	//   ....[5]....
        /*01ac*/ 	.word	0x000007b0


	//   ....[6]....
        /*01b0*/ 	.word	0x000007e0


	//   ....[7]....
        /*01b4*/ 	.word	0x00000800


	//   ....[8]....
        /*01b8*/ 	.word	0x00000820


	//   ....[9]....
        /*01bc*/ 	.word	0x00000840


	//   ....[10]....
        /*01c0*/ 	.word	0x00000fa0


	//   ....[11]....
        /*01c4*/ 	.word	0x00001000


	//   ....[12]....
        /*01c8*/ 	.word	0x00001020


	//   ....[13]....
        /*01cc*/ 	.word	0x00001040


	//   ....[14]....
        /*01d0*/ 	.word	0x00001060


	//   ....[15]....
        /*01d4*/ 	.word	0x000010c0


	//   ....[16]....
        /*01d8*/ 	.word	0x000010e0


	//   ....[17]....
        /*01dc*/ 	.word	0x00001100


	//   ....[18]....
        /*01e0*/ 	.word	0x00001120


	//   ....[19]....
        /*01e4*/ 	.word	0x00001140


	//   ....[20]....
        /*01e8*/ 	.word	0x000028f0


	//   ....[21]....
        /*01ec*/ 	.word	0x00002970


	//   ....[22]....
        /*01f0*/ 	.word	0x000029d0


	//   ....[23]....
        /*01f4*/ 	.word	0x000029f0


	//   ....[24]....
        /*01f8*/ 	.word	0x00002a10


	//   ....[25]....
        /*01fc*/ 	.word	0x00002a90


	//   ....[26]....
        /*0200*/ 	.word	0x00002ab0


	//   ....[27]....
        /*0204*/ 	.word	0x00002ad0


	//   ....[28]....
        /*0208*/ 	.word	0x00002af0


	//   ....[29]....
        /*020c*/ 	.word	0x00002b10


	//----- nvinfo : EIATTR_VRC_CTA_INIT_COUNT
	.align		4
.L_2916:
        /*0210*/ 	.byte	0x02, 0x4a
	.zero		1
	.zero		1


	//----- nvinfo : EIATTR_EXIT_INSTR_OFFSETS
	.align		4
        /*0214*/ 	.byte	0x04, 0x1c
        /*0216*/ 	.short	(.L_2918 - .L_2917)


	//   ....[0]....
.L_2917:
        /*0218*/ 	.word	0x000028a0


	//   ....[1]....
        /*021c*/ 	.word	0x00002e70


	//   ....[2]....
        /*0220*/ 	.word	0x00002f00


	//----- nvinfo : EIATTR_CRS_STACK_SIZE
	.align		4
.L_2918:
        /*0224*/ 	.byte	0x04, 0x1e
        /*0226*/ 	.short	(.L_2920 - .L_2919)
.L_2919:
        /*0228*/ 	.word	0x00000000


	//----- nvinfo : EIATTR_CBANK_PARAM_SIZE
	.align		4
.L_2920:
        /*022c*/ 	.byte	0x03, 0x19
        /*022e*/ 	.short	0x0074


	//----- nvinfo : EIATTR_PARAM_CBANK
	.align		4
        /*0230*/ 	.byte	0x04, 0x0a
        /*0232*/ 	.short	(.L_2922 - .L_2921)
	.align		4
.L_2921:
        /*0234*/ 	.word	index@(.nv.constant0._ZN17fastertransformer34generalAddBiasResidualLayerNormOptI7__half2Lb1ELb1ELi1ELb1ELi8EEEvPT_S3_PKS2_S5_S5_S5_S5_S5_fiiPKfS7_S7_Pfi)
        /*0238*/ 	.short	0x0380
        /*023a*/ 	.short	0x0074


	//----- nvinfo : EIATTR_SW_WAR
	.align		4
.L_2922:
        /*023c*/ 	.byte	0x04, 0x36
        /*023e*/ 	.short	(.L_2924 - .L_2923)
.L_2923:
        /*0240*/ 	.word	0x00000008
.L_2924:


//--------------------- .nv.info._ZN17fastertransformer35generalAddBiasResidualLayerNormOpt2I7__half2Lb0ELb0ELi2ELb1ELi4EEEvPT_S3_PKS2_S5_S5_S5_S5_S5_fiiPKfS7_S7_Pfi --------------------------
	.section	.nv.info._ZN17fastertransformer35generalAddBiasResidualLayerNormOpt2I7__half2Lb0ELb0ELi2ELb1ELi4EEEvPT_S3_PKS2_S5_S5_S5_S5_S5_fiiPKfS7_S7_Pfi,"",@"SHT_CUDA_INFO"
	.sectionflags	@""
	.align	4


	//----- nvinfo : EIATTR_CUDA_API_VERSION
	.align		4
        /*0000*/ 	.byte	0x04, 0x37
        /*0002*/ 	.short	(.L_2926 - .L_2925)
.L_2925:
        /*0004*/ 	.word	0x00000082


	//----- nvinfo : EIATTR_KPARAM_INFO
	.align		4
.L_2926:
        /*0008*/ 	.byte	0x04, 0x17
        /*000a*/ 	.short	(.L_2928 - .L_2927)
.L_2927:
        /*000c*/ 	.word	0x00000000
        /*0010*/ 	.short	0x000f
        /*0012*/ 	.short	0x0070
        /*0014*/ 	.byte	0x00, 0xf0, 0x11, 0x00


	//----- nvinfo : EIATTR_KPARAM_INFO
	.align		4
.L_2928:
        /*0018*/ 	.byte	0x04, 0x17
        /*001a*/ 	.short	(.L_2930 - .L_2929)
.L_2929:
        /*001c*/ 	.word	0x00000000
        /*0020*/ 	.short	0x000e
        /*0022*/ 	.short	0x0068
        /*0024*/ 	.byte	0x00, 0xf5, 0x21, 0x00


	//----- nvinfo : EIATTR_KPARAM_INFO
	.align		4
.L_2930:
        /*0028*/ 	.byte	0x04, 0x17
        /*002a*/ 	.short	(.L_2932 - .L_2931)
.L_2931:
        /*002c*/ 	.word	0x00000000
        /*0030*/ 	.short	0x000d
        /*0032*/ 	.short	0x0060
        /*0034*/ 	.byte	0x00, 0xf5, 0x21, 0x00


	//----- nvinfo : EIATTR_KPARAM_INFO
	.align		4
.L_2932:
        /*0038*/ 	.byte	0x04, 0x17
        /*003a*/ 	.short	(.L_2934 - .L_2933)
.L_2933:
        /*003c*/ 	.word	0x00000000
        /*0040*/ 	.short	0x000c
        /*0042*/ 	.short	0x0058
        /*0044*/ 	.byte	0x00, 0xf5, 0x21, 0x00


	//----- nvinfo : EIATTR_KPARAM_INFO
	.align		4
.L_2934:
        /*0048*/ 	.byte	0x04, 0x17
        /*004a*/ 	.short	(.L_2936 - .L_2935)
.L_2935:
        /*004c*/ 	.word	0x00000000
        /*0050*/ 	.short	0x000b
        /*0052*/ 	.short	0x0050
        /*0054*/ 	.byte	0x00, 0xf5, 0x21, 0x00


	//----- nvinfo : EIATTR_KPARAM_INFO
	.align		4
.L_2936:
        /*0058*/ 	.byte	0x04, 0x17
        /*005a*/ 	.short	(.L_2938 - .L_2937)
.L_2937:
        /*005c*/ 	.word	0x00000000
        /*0060*/ 	.short	0x000a
        /*0062*/ 	.short	0x0048
        /*0064*/ 	.byte	0x00, 0xf0, 0x11, 0x00


	//----- nvinfo : EIATTR_KPARAM_INFO
	.align		4
.L_2938:
        /*0068*/ 	.byte	0x04, 0x17
        /*006a*/ 	.short	(.L_2940 - .L_2939)
.L_2939:
        /*006c*/ 	.word	0x00000000
        /*0070*/ 	.short	0x0009
        /*0072*/ 	.short	0x0044
        /*0074*/ 	.byte	0x00, 0xf0, 0x11, 0x00


	//----- nvinfo : EIATTR_KPARAM_INFO
	.align		4
.L_2940:
        /*0078*/ 	.byte	0x04, 0x17
        /*007a*/ 	.short	(.L_2942 - .L_2941)
.L_2941:
        /*007c*/ 	.word	0x00000000
        /*0080*/ 	.short	0x0008
        /*0082*/ 	.short	0x0040
        /*0084*/ 	.byte	0x00, 0xf0, 0x11, 0x00


	//----- nvinfo : EIATTR_KPARAM_INFO
	.align		4
.L_2942:
        /*0088*/ 	.byte	0x04, 0x17
        /*008a*/ 	.short	(.L_2944 - .L_2943)
.L_2943:
        /*008c*/ 	.word	0x00000000
        /*0090*/ 	.short	0x0007
        /*0092*/ 	.short	0x0038
        /*0094*/ 	.byte	0x00, 0xf5, 0x21, 0x00


	//----- nvinfo : EIATTR_KPARAM_INFO
	.align		4
.L_2944:
        /*0098*/ 	.byte	0x04, 0x17
        /*009a*/ 	.short	(.L_2946 - .L_2945)
.L_2945:
        /*009c*/ 	.word	0x00000000
        /*00a0*/ 	.short	0x0006
        /*00a2*/ 	.short	0x0030
        /*00a4*/ 	.byte	0x00, 0xf5, 0x21, 0x00


	//----- nvinfo : EIATTR_KPARAM_INFO
	.align		4
.L_2946:
        /*00a8*/ 	.byte	0x04, 0x17
        /*00aa*/ 	.short	(.L_2948 - .L_2947)
.L_2947:
        /*00ac*/ 	.word	0x00000000
        /*00b0*/ 	.short	0x0005
        /*00b2*/ 	.short	0x0028
        /*00b4*/ 	.byte	0x00, 0xf5, 0x21, 0x00


	//----- nvinfo : EIATTR_KPARAM_INFO
	.align		4
.L_2948:
        /*00b8*/ 	.byte	0x04, 0x17
        /*00ba*/ 	.short	(.L_2950 - .L_2949)
.L_2949:
        /*00bc*/ 	.word	0x00000000
        /*00c0*/ 	.short	0x0004
        /*00c2*/ 	.short	0x0020
        /*00c4*/ 	.byte	0x00, 0xf5, 0x21, 0x00


	//----- nvinfo : EIATTR_KPARAM_INFO
	.align		4
.L_2950:
        /*00c8*/ 	.byte	0x04, 0x17
        /*00ca*/ 	.short	(.L_2952 - .L_2951)
.L_2951:
        /*00cc*/ 	.word	0x00000000
        /*00d0*/ 	.short	0x0003
        /*00d2*/ 	.short	0x0018
        /*00d4*/ 	.byte	0x00, 0xf5, 0x21, 0x00


	//----- nvinfo : EIATTR_KPARAM_INFO
	.align		4
.L_2952:
        /*00d8*/ 	.byte	0x04, 0x17
        /*00da*/ 	.short	(.L_2954 - .L_2953)
.L_2953:
        /*00dc*/ 	.word	0x00000000
        /*00e0*/ 	.short	0x0002
        /*00e2*/ 	.short	0x0010
        /*00e4*/ 	.byte	0x00, 0xf5, 0x21, 0x00


	//----- nvinfo : EIATTR_KPARAM_INFO
	.align		4
.L_2954:
        /*00e8*/ 	.byte	0x04, 0x17
        /*00ea*/ 	.short	(.L_2956 - .L_2955)
.L_2955:
        /*00ec*/ 	.word	0x00000000
        /*00f0*/ 	.short	0x0001
        /*00f2*/ 	.short	0x0008
        /*00f4*/ 	.byte	0x00, 0xf5, 0x21, 0x00


	//----- nvinfo : EIATTR_KPARAM_INFO
	.align		4
.L_2956:
        /*00f8*/ 	.byte	0x04, 0x17
        /*00fa*/ 	.short	(.L_2958 - .L_2957)
.L_2957:
        /*00fc*/ 	.word	0x00000000
        /*0100*/ 	.short	0x0000
        /*0102*/ 	.short	0x0000
        /*0104*/ 	.byte	0x00, 0xf5, 0x21, 0x00


	//----- nvinfo : EIATTR_SPARSE_MMA_MASK
	.align		4
.L_2958:
        /*0108*/ 	.byte	0x03, 0x50
        /*010a*/ 	.short	0x0000


	//----- nvinfo : EIATTR_MAXREG_COUNT
	.align		4
        /*010c*/ 	.byte	0x03, 0x1b
        /*010e*/ 	.short	0x00ff


	//----- nvinfo : EIATTR_NUM_BARRIERS
	.align		4
        /*0110*/ 	.byte	0x02, 0x4c
        /*0112*/ 	.byte	0x01
	.zero		1


	//----- nvinfo : EIATTR_MERCURY_ISA_VERSION
	.align		4
        /*0114*/ 	.byte	0x03, 0x5f
        /*0116*/ 	.short	0x0101


	//----- nvinfo : EIATTR_COOP_GROUP_MASK_REGIDS
	.align		4
        /*0118*/ 	.byte	0x04, 0x29
        /*011a*/ 	.short	(.L_2960 - .L_2959)


	//   ....[0]....
.L_2959:
        /*011c*/ 	.word	0xffffffff


	//   ....[1]....
        /*0120*/ 	.word	0xffffffff


	//   ....[2]....
        /*0124*/ 	.word	0xffffffff


	//   ....[3]....
        /*0128*/ 	.word	0xffffffff


	//   ....[4]....
        /*012c*/ 	.word	0xffffffff


	//   ....[5]....
        /*0130*/ 	.word	0xffffffff


	//   ....[6]....
        /*0134*/ 	.word	0xffffffff


	//   ....[7]....
        /*0138*/ 	.word	0xffffffff


	//   ....[8]....
        /*013c*/ 	.word	0xffffffff


	//   ....[9]....
        /*0140*/ 	.word	0xffffffff


	//   ....[10]....
        /*0144*/ 	.word	0xffffffff


	//   ....[11]....
        /*0148*/ 	.word	0xffffffff


	//   ....[12]....
        /*014c*/ 	.word	0xffffffff


	//   ....[13]....
        /*0150*/ 	.word	0xffffffff


	//   ....[14]....
        /*0154*/ 	.word	0xffffffff


	//   ....[15]....
        /*0158*/ 	.word	0xffffffff


	//   ....[16]....
        /*015c*/ 	.word	0xffffffff


	//   ....[17]....
        /*0160*/ 	.word	0xffffffff


	//   ....[18]....
        /*0164*/ 	.word	0xffffffff


	//   ....[19]....
        /*0168*/ 	.word	0xffffffff


	//   ....[20]....
        /*016c*/ 	.word	0xffffffff


	//   ....[21]....
        /*0170*/ 	.word	0xffffffff


	//   ....[22]....
        /*0174*/ 	.word	0xffffffff


	//   ....[23]....
        /*0178*/ 	.word	0xffffffff


	//   ....[24]....
        /*017c*/ 	.word	0xffffffff


	//   ....[25]....
        /*0180*/ 	.word	0xffffffff


	//   ....[26]....
        /*0184*/ 	.word	0xffffffff


	//   ....[27]....
        /*0188*/ 	.word	0xffffffff


	//   ....[28]....
        /*018c*/ 	.word	0xffffffff


	//   ....[29]....
        /*0190*/ 	.word	0xffffffff


	//----- nvinfo : EIATTR_COOP_GROUP_INSTR_OFFSETS
	.align		4
.L_2960:
        /*0194*/ 	.byte	0x04, 0x28
        /*0196*/ 	.short	(.L_2962 - .L_2961)


	//   ....[0]....
.L_2961:
        /*0198*/ 	.word	0x000008d0


	//   ....[1]....
        /*019c*/ 	.word	0x00000910


	//   ....[2]....
        /*01a0*/ 	.word	0x00000960


	//   ....[3]....
        /*01a4*/ 	.word	0x00000980


	//   ....[4]....
        /*01a8*/ 	.word	0x000009e0


	//   ....[5]....
        /*01ac*/ 	.word	0x000009f0


	//   ....[6]....
        /*01b0*/ 	.word	0x00000a30


	//   ....[7]....
        /*01b4*/ 	.word	0x00000a60


	//   ....[8]....
        /*01b8*/ 	.word	0x00000ac0


	//   ....[9]....
        /*01bc*/ 	.word	0x00000ae0


	//   ....[10]....
        /*01c0*/ 	.word	0x00000ba0


	//   ....[11]....
        /*01c4*/ 	.word	0x00000bb0


	//   ....[12]....
        /*01c8*/ 	.word	0x00000be0


	//   ....[13]....
        /*01cc*/ 	.word	0x00000bf0


	//   ....[14]....
        /*01d0*/ 	.word	0x00000c20


	//   ....[15]....
        /*01d4*/ 	.word	0x00000c30


	//   ....[16]....
        /*01d8*/ 	.word	0x00000c60


	//   ....[17]....
        /*01dc*/ 	.word	0x00000c70


	//   ....[18]....
        /*01e0*/ 	.word	0x00000ca0


	//   ....[19]....
        /*01e4*/ 	.word	0x00000cb0


	//   ....[20]....
        /*01e8*/ 	.word	0x00001a10


	//   ....[21]....
        /*01ec*/ 	.word	0x00001a80


	//   ....[22]....
        /*01f0*/ 	.word	0x00001ad0


	//   ....[23]....
        /*01f4*/ 	.word	0x00001b00


	//   ....[24]....
        /*01f8*/ 	.word	0x00001b40


	//   ....[25]....
        /*01fc*/ 	.word	0x00001bb0


	//   ....[26]....
        /*0200*/ 	.word	0x00001bd0


	//   ....[27]....
        /*0204*/ 	.word	0x00001bf0


	//   ....[28]....
        /*0208*/ 	.word	0x00001c10


	//   ....[29]....
        /*020c*/ 	.word	0x00001c30


	//----- nvinfo : EIATTR_VRC_CTA_INIT_COUNT
	.align		4
.L_2962:
        /*0210*/ 	.byte	0x02, 0x4a
	.zero		1
	.zero		1


	//----- nvinfo : EIATTR_EXIT_INSTR_OFFSETS
	.align		4
        /*0214*/ 	.byte	0x04, 0x1c
        /*0216*/ 	.short	(.L_2964 - .L_2963)


	//   ....[0]....
.L_2963:
        /*0218*/ 	.word	0x000019c0


	//   ....[1]....
        /*021c*/ 	.word	0x00001f80


	//   ....[2]....
        /*0220*/ 	.word	0x00002000


	//----- nvinfo : EIATTR_CRS_STACK_SIZE
	.align		4
.L_2964:
        /*0224*/ 	.byte	0x04, 0x1e
        /*0226*/ 	.short	(.L_2966 - .L_2965)
.L_2965:
        /*0228*/ 	.word	0x00000000


	//----- nvinfo : EIATTR_CBANK_PARAM_SIZE
	.align		4
.L_2966:
        /*022c*/ 	.byte	0x03, 0x19
        /*022e*/ 	.short	0x0074


	//----- nvinfo : EIATTR_PARAM_CBANK
	.align		4
        /*0230*/ 	.byte	0x04, 0x0a
        /*0232*/ 	.short	(.L_2968 - .L_2967)
	.align		4
.L_2967:
        /*0234*/ 	.word	index@(.nv.constant0._ZN17fastertransformer35generalAddBiasResidualLayerNormOpt2I7__half2Lb0ELb0ELi2ELb1ELi4EEEvPT_S3_PKS2_S5_S5_S5_S5_S5_fiiPKfS7_S7_Pfi)
        /*0238*/ 	.short	0x0380
        /*023a*/ 	.short	0x0074


	//----- nvinfo : EIATTR_SW_WAR
	.align		4
.L_2968:
        /*023c*/ 	.byte	0x04, 0x36
        /*023e*/ 	.short	(.L_2970 - .L_2969)
.L_2969:
        /*0240*/ 	.word	0x00000008
.L_2970:


//--------------------- .nv.info._ZN17fastertransformer34generalAddBiasResidualLayerNormOptI7__half2Lb0ELb0ELi2ELb1ELi4EEEvPT_S3_PKS2_S5_S5_S5_S5_S5_fiiPKfS7_S7_Pfi --------------------------
	.section	.nv.info._ZN17fastertransformer34generalAddBiasResidualLayerNormOptI7__half2Lb0ELb0ELi2ELb1ELi4EEEvPT_S3_PKS2_S5_S5_S5_S5_S5_fiiPKfS7_S7_Pfi,"",@"SHT_CUDA_INFO"
	.sectionflags	@""
	.align	4


	//----- nvinfo : EIATTR_CUDA_API_VERSION
	.align		4
        /*0000*/ 	.byte	0x04, 0x37
        /*0002*/ 	.short	(.L_2972 - .L_2971)
.L_2971:
        /*0004*/ 	.word	0x00000082


	//----- nvinfo : EIATTR_KPARAM_INFO
	.align		4
.L_2972:
        /*0008*/ 	.byte	0x04, 0x17
        /*000a*/ 	.short	(.L_2974 - .L_2973)
.L_2973:
        /*000c*/ 	.word	0x00000000
        /*0010*/ 	.short	0x000f
        /*0012*/ 	.short	0x0070
        /*0014*/ 	.byte	0x00, 0xf0, 0x11, 0x00


	//----- nvinfo : EIATTR_KPARAM_INFO
	.align		4
.L_2974:
        /*0018*/ 	.byte	0x04, 0x17
        /*001a*/ 	.short	(.L_2976 - .L_2975)
.L_2975:
        /*001c*/ 	.word	0x00000000
        /*0020*/ 	.short	0x000e
        /*0022*/ 	.short	0x0068
        /*0024*/ 	.byte	0x00, 0xf5, 0x21, 0x00


	//----- nvinfo : EIATTR_KPARAM_INFO
	.align		4
.L_2976:
        /*0028*/ 	.byte	0x04, 0x17
        /*002a*/ 	.short	(.L_2978 - .L_2977)
.L_2977:
        /*002c*/ 	.word	0x00000000
        /*0030*/ 	.short	0x000d
        /*0032*/ 	.short	0x0060
        /*0034*/ 	.byte	0x00, 0xf5, 0x21, 0x00


	//----- nvinfo : EIATTR_KPARAM_INFO
	.align		4
.L_2978:
        /*0038*/ 	.byte	0x04, 0x17
        /*003a*/ 	.short	(.L_2980 - .L_2979)
.L_2979:
        /*003c*/ 	.word	0x00000000
        /*0040*/ 	.short	0x000c
        /*0042*/ 	.short	0x0058
        /*0044*/ 	.byte	0x00, 0xf5, 0x21, 0x00


	//----- nvinfo : EIATTR_KPARAM_INFO
	.align		4
.L_2980:
        /*0048*/ 	.byte	0x04, 0x17
        /*004a*/ 	.short	(.L_2982 - .L_2981)
.L_2981:
        /*004c*/ 	.word	0x00000000
        /*0050*/ 	.short	0x000b
        /*0052*/ 	.short	0x0050
        /*0054*/ 	.byte	0x00, 0xf5, 0x21, 0x00


	//----- nvinfo : EIATTR_KPARAM_INFO
	.align		4
.L_2982:
        /*0058*/ 	.byte	0x04, 0x17
        /*005a*/ 	.short	(.L_2984 - .L_2983)
.L_2983:
        /*005c*/ 	.word	0x00000000
        /*0060*/ 	.short	0x000a
        /*0062*/ 	.short	0x0048
        /*0064*/ 	.byte	0x00, 0xf0, 0x11, 0x00


	//----- nvinfo : EIATTR_KPARAM_INFO
	.align		4
.L_2984:
        /*0068*/ 	.byte	0x04, 0x17
        /*006a*/ 	.short	(.L_2986 - .L_2985)
.L_2985:
        /*006c*/ 	.word	0x00000000
        /*0070*/ 	.short	0x0009
        /*0072*/ 	.short	0x0044
        /*0074*/ 	.byte	0x00, 0xf0, 0x11, 0x00


	//----- nvinfo : EIATTR_KPARAM_INFO
	.align		4
.L_2986:
        /*0078*/ 	.byte	0x04, 0x17
        /*007a*/ 	.short	(.L_2988 - .L_2987)
.L_2987:
        /*007c*/ 	.word	0x00000000
        /*0080*/ 	.short	0x0008
        /*0082*/ 	.short	0x0040
        /*0084*/ 	.byte	0x00, 0xf0, 0x11, 0x00


	//----- nvinfo : EIATTR_KPARAM_INFO
	.align		4
.L_2988:
        /*0088*/ 	.byte	0x04, 0x17
        /*008a*/ 	.short	(.L_2990 - .L_2989)
.L_2989:
        /*008c*/ 	.word	0x00000000
        /*0090*/ 	.short	0x0007
        /*0092*/ 	.short	0x0038
        /*0094*/ 	.byte	0x00, 0xf5, 0x21, 0x00


	//----- nvinfo : EIATTR_KPARAM_INFO
	.align		4
.L_2990:
        /*0098*/ 	.byte	0x04, 0x17
        /*009a*/ 	.short	(.L_2992 - .L_2991)
.L_2991:
        /*009c*/ 	.word	0x00000000
        /*00a0*/ 	.short	0x0006
        /*00a2*/ 	.short	0x0030
        /*00a4*/ 	.byte	0x00, 0xf5, 0x21, 0x00


	//----- nvinfo : EIATTR_KPARAM_INFO
	.align		4
.L_2992:
        /*00a8*/ 	.byte	0x04, 0x17
        /*00aa*/ 	.short	(.L_2994 - .L_2993)
.L_2993:
        /*00ac*/ 	.word	0x00000000
        /*00b0*/ 	.short	0x0005
        /*00b2*/ 	.short	0x0028
        /*00b4*/ 	.byte	0x00, 0xf5, 0x21, 0x00


	//----- nvinfo : EIATTR_KPARAM_INFO
	.align		4
.L_2994:
        /*00b8*/ 	.byte	0x04, 0x17
        /*00ba*/ 	.short	(.L_2996 - .L_2995)
.L_2995:
        /*00bc*/ 	.word	0x00000000
        /*00c0*/ 	.short	0x0004
        /*00c2*/ 	.short	0x0020
        /*00c4*/ 	.byte	0x00, 0xf5, 0x21, 0x00


	//----- nvinfo : EIATTR_KPARAM_INFO
	.align		4
.L_2996:
        /*00c8*/ 	.byte	0x04, 0x17
        /*00ca*/ 	.short	(.L_2998 - .L_2997)
.L_2997:
        /*00cc*/ 	.word	0x00000000
        /*00d0*/ 	.short	0x0003
        /*00d2*/ 	.short	0x0018
        /*00d4*/ 	.byte	0x00, 0xf5, 0x21, 0x00


	//----- nvinfo : EIATTR_KPARAM_INFO
	.align		4
.L_2998:
        /*00d8*/ 	.byte	0x04, 0x17
        /*00da*/ 	.short	(.L_3000 - .L_2999)
.L_2999:
        /*00dc*/ 	.word	0x00000000
        /*00e0*/ 	.short	0x0002
        /*00e2*/ 	.short	0x0010
        /*00e4*/ 	.byte	0x00, 0xf5, 0x21, 0x00


	//----- nvinfo : EIATTR_KPARAM_INFO
	.align		4
.L_3000:
        /*00e8*/ 	.byte	0x04, 0x17
        /*00ea*/ 	.short	(.L_3002 - .L_3001)
.L_3001:
        /*00ec*/ 	.word	0x00000000
        /*00f0*/ 	.short	0x0001
        /*00f2*/ 	.short	0x0008
        /*00f4*/ 	.byte	0x00, 0xf5, 0x21, 0x00


	//----- nvinfo : EIATTR_KPARAM_INFO
	.align		4
.L_3002:
        /*00f8*/ 	.byte	0x04, 0x17
        /*00fa*/ 	.short	(.L_3004 - .L_3003)
.L_3003:
        /*00fc*/ 	.word	0x00000000
        /*0100*/ 	.short	0x0000
        /*0102*/ 	.short	0x0000
        /*0104*/ 	.byte	0x00, 0xf5, 0x21, 0x00


	//----- nvinfo : EIATTR_SPARSE_MMA_MASK
	.align		4
.L_3004:
        /*0108*/ 	.byte	0x03, 0x50
        /*010a*/ 	.short	0x0000


	//----- nvinfo : EIATTR_MAXREG_COUNT
	.align		4
        /*010c*/ 	.byte	0x03, 0x1b
        /*010e*/ 	.short	0x00ff


	//----- nvinfo : EIATTR_NUM_BARRIERS
	.align		4
        /*0110*/ 	.byte	0x02, 0x4c
        /*0112*/ 	.byte	0x01
	.zero		1


	//----- nvinfo : EIATTR_MERCURY_ISA_VERSION
	.align		4
        /*0114*/ 	.byte	0x03, 0x5f
        /*0116*/ 	.short	0x0101


	//----- nvinfo : EIATTR_COOP_GROUP_MASK_REGIDS
	.align		4
        /*0118*/ 	.byte	0x04, 0x29
        /*011a*/ 	.short	(.L_3006 - .L_3005)


	//   ....[0]....
.L_3005:
        /*011c*/ 	.word	0xffffffff


	//   ....[1]....
        /*0120*/ 	.word	0xffffffff


	//   ....[2]....
        /*0124*/ 	.word	0xffffffff


	//   ....[3]....
        /*0128*/ 	.word	0xffffffff


	//   ....[4]....
        /*012c*/ 	.word	0xffffffff


	//   ....[5]....
        /*0130*/ 	.word	0xffffffff


	//   ....[6]....
        /*0134*/ 	.word	0xffffffff


	//   ....[7]....
        /*0138*/ 	.word	0xffffffff


	//   ....[8]....
        /*013c*/ 	.word	0xffffffff


	//   ....[9]....
        /*0140*/ 	.word	0xffffffff


	//   ....[10]....
        /*0144*/ 	.word	0xffffffff


	//   ....[11]....
        /*0148*/ 	.word	0xffffffff


	//   ....[12]....
        /*014c*/ 	.word	0xffffffff


	//   ....[13]....
        /*0150*/ 	.word	0xffffffff


	//   ....[14]....
        /*0154*/ 	.word	0xffffffff


	//   ....[15]....
        /*0158*/ 	.word	0xffffffff


	//   ....[16]....
        /*015c*/ 	.word	0xffffffff


	//   ....[17]....
        /*0160*/ 	.word	0xffffffff


	//   ....[18]....
        /*0164*/ 	.word	0xffffffff


	//   ....[19]....
        /*0168*/ 	.word	0xffffffff


	//   ....[20]....
        /*016c*/ 	.word	0xffffffff


	//   ....[21]....
        /*0170*/ 	.word	0xffffffff


	//   ....[22]....
        /*0174*/ 	.word	0xffffffff


	//   ....[23]....
        /*0178*/ 	.word	0xffffffff


	//   ....[24]....
        /*017c*/ 	.word	0xffffffff


	//   ....[25]....
        /*0180*/ 	.word	0xffffffff


	//   ....[26]....
        /*0184*/ 	.word	0xffffffff


	//   ....[27]....
        /*0188*/ 	.word	0xffffffff


	//   ....[28]....
        /*018c*/ 	.word	0xffffffff


	//   ....[29]....
        /*0190*/ 	.word	0xffffffff


	//----- nvinfo : EIATTR_COOP_GROUP_INSTR_OFFSETS
	.align		4
.L_3006:
        /*0194*/ 	.byte	0x04, 0x28
        /*0196*/ 	.short	(.L_3008 - .L_3007)


	//   ....[0]....
.L_3007:
        /*0198*/ 	.word	0x000002f0


	//   ....[1]....
        /*019c*/ 	.word	0x00000330


	//   ....[2]....
        /*01a0*/ 	.word	0x00000360


	//   ....[3]....
        /*01a4*/ 	.word	0x00000390


	//   ....[4]....
        /*01a8*/ 	.word	0x000003d0


	//   ....[5]....
        /*01ac*/ 	.word	0x00000480


	//   ....[6]....
        /*01b0*/ 	.word	0x000004b0


	//   ....[7]....
        /*01b4*/ 	.word	0x000004e0


	//   ....[8]....
        /*01b8*/ 	.word	0x00000510


	//   ....[9]....
        /*01bc*/ 	.word	0x00000530


	//   ....[10]....
        /*01c0*/ 	.word	0x00000950


	//   ....[11]....
        /*01c4*/ 	.word	0x000009b0


	//   ....[12]....
        /*01c8*/ 	.word	0x000009d0


	//   ....[13]....
        /*01cc*/ 	.word	0x000009f0


	//   ....[14]....
        /*01d0*/ 	.word	0x00000a10


	//   ....[15]....
        /*01d4*/ 	.word	0x00000a70


	//   ....[16]....
        /*01d8*/ 	.word	0x00000a90


	//   ....[17]....
        /*01dc*/ 	.word	0x00000ab0


	//   ....[18]....
        /*01e0*/ 	.word	0x00000ad0


	//   ....[19]....
        /*01e4*/ 	.word	0x00000af0


	//   ....[20]....
        /*01e8*/ 	.word	0x00001820


	//   ....[21]....
        /*01ec*/ 	.word	0x000018a0


	//   ....[22]....
        /*01f0*/ 	.word	0x00001910


	//   ....[23]....
        /*01f4*/ 	.word	0x00001930


	//   ....[24]....
        /*01f8*/ 	.word	0x00001950


	//   ....[25]....
        /*01fc*/ 	.word	0x000019c0


	//   ....[26]....
        /*0200*/ 	.word	0x000019e0


	//   ....[27]....
        /*0204*/ 	.word	0x00001a00


	//   ....[28]....
        /*0208*/ 	.word	0x00001a20


	//   ....[29]....
        /*020c*/ 	.word	0x00001a40


	//----- nvinfo : EIATTR_VRC_CTA_INIT_COUNT
	.align		4
.L_3008:
        /*0210*/ 	.byte	0x02, 0x4a
	.zero		1
	.zero		1


	//----- nvinfo : EIATTR_EXIT_INSTR_OFFSETS
	.align		4
        /*0214*/ 	.byte	0x04, 0x1c
        /*0216*/ 	.short	(.L_3010 - .L_3009)


	//   ....[0]....
.L_3009:
        /*0218*/ 	.word	0x000017d0


	//   ....[1]....
        /*021c*/ 	.word	0x00001da0


	//   ....[2]....
        /*0220*/ 	.word	0x00001e30


	//----- nvinfo : EIATTR_CRS_STACK_SIZE
	.align		4
.L_3010:
        /*0224*/ 	.byte	0x04, 0x1e
        /*0226*/ 	.short	(.L_3012 - .L_3011)
.L_3011:
        /*0228*/ 	.word	0x00000000


	//----- nvinfo : EIATTR_CBANK_PARAM_SIZE
	.align		4
.L_3012:
        /*022c*/ 	.byte	0x03, 0x19
        /*022e*/ 	.short	0x0074


	//----- nvinfo : EIATTR_PARAM_CBANK
	.align		4
        /*0230*/ 	.byte	0x04, 0x0a
        /*0232*/ 	.short	(.L_3014 - .L_3013)
	.align		4
.L_3013:
        /*0234*/ 	.word	index@(.nv.constant0._ZN17fastertransformer34generalAddBiasResidualLayerNormOptI7__half2Lb0ELb0ELi2ELb1ELi4EEEvPT_S3_PKS2_S5_S5_S5_S5_S5_fiiPKfS7_S7_Pfi)
        /*0238*/ 	.short	0x0380
        /*023a*/ 	.short	0x0074


	//----- nvinfo : EIATTR_SW_WAR
	.align		4
.L_3014:
        /*023c*/ 	.byte	0x04, 0x36
        /*023e*/ 	.short	(.L_3016 - .L_3015)
.L_3015:
        /*0240*/ 	.word	0x00000008
.L_3016:


//--------------------- .nv.info._ZN17fastertransformer35generalAddBiasResidualLayerNormOpt2I7__half2Lb1ELb0ELi2ELb1ELi4EEEvPT_S3_PKS2_S5_S5_S5_S5_S5_fiiPKfS7_S7_Pfi --------------------------
	.section	.nv.info._ZN17fastertransformer35generalAddBiasResidualLayerNormOpt2I7__half2Lb1ELb0ELi2ELb1ELi4EEEvPT_S3_PKS2_S5_S5_S5_S5_S5_fiiPKfS7_S7_Pfi,"",@"SHT_CUDA_INFO"
	.sectionflags	@""
	.align	4


	//----- nvinfo : EIATTR_CUDA_API_VERSION
	.align		4
        /*0000*/ 	.byte	0x04, 0x37
        /*0002*/ 	.short	(.L_3018 - .L_3017)
.L_3017:
        /*0004*/ 	.word	0x00000082


	//----- nvinfo : EIATTR_KPARAM_INFO
	.align		4
.L_3018:
        /*0008*/ 	.byte	0x04, 0x17
        /*000a*/ 	.short	(.L_3020 - .L_3019)
.L_3019:
        /*000c*/ 	.word	0x00000000
        /*0010*/ 	.short	0x000f
        /*0012*/ 	.short	0x0070
        /*0014*/ 	.byte	0x00, 0xf0, 0x11, 0x00


	//----- nvinfo : EIATTR_KPARAM_INFO
	.align		4
.L_3020:
        /*0018*/ 	.byte	0x04, 0x17
        /*001a*/ 	.short	(.L_3022 - .L_3021)
.L_3021:
        /*001c*/ 	.word	0x00000000
        /*0020*/ 	.short	0x000e
        /*0022*/ 	.short	0x0068
        /*0024*/ 	.byte	0x00, 0xf5, 0x21, 0x00


	//----- nvinfo : EIATTR_KPARAM_INFO
	.align		4
.L_3022:
        /*0028*/ 	.byte	0x04, 0x17
        /*002a*/ 	.short	(.L_3024 - .L_3023)
.L_3023:
        /*002c*/ 	.word	0x00000000
        /*0030*/ 	.short	0x000d
        /*0032*/ 	.short	0x0060
        /*0034*/ 	.byte	0x00, 0xf5, 0x21, 0x00


	//----- nvinfo : EIATTR_KPARAM_INFO
	.align		4
.L_3024:
        /*0038*/ 	.byte	0x04, 0x17
        /*003a*/ 	.short	(.L_3026 - .L_3025)
.L_3025:
        /*003c*/ 	.word	0x00000000
        /*0040*/ 	.short	0x000c
        /*0042*/ 	.short	0x0058
        /*0044*/ 	.byte	0x00, 0xf5, 0x21, 0x00


	//----- nvinfo : EIATTR_KPARAM_INFO
	.align		4
.L_3026:
        /*0048*/ 	.byte	0x04, 0x17
        /*004a*/ 	.short	(.L_3028 - .L_3027)
.L_3027:
        /*004c*/ 	.word	0x00000000
        /*0050*/ 	.short	0x000b
        /*0052*/ 	.short	0x0050
        /*0054*/ 	.byte	0x00, 0xf5, 0x21, 0x00


	//----- nvinfo : EIATTR_KPARAM_INFO
	.align		4
.L_3028:
        /*0058*/ 	.byte	0x04, 0x17
        /*005a*/ 	.short	(.L_3030 - .L_3029)
.L_3029:
        /*005c*/ 	.word	0x00000000
        /*0060*/ 	.short	0x000a
        /*0062*/ 	.short	0x0048
        /*0064*/ 	.byte	0x00, 0xf0, 0x11, 0x00


	//----- nvinfo : EIATTR_KPARAM_INFO
	.align		4
.L_3030:
        /*0068*/ 	.byte	0x04, 0x17
        /*006a*/ 	.short	(.L_3032 - .L_3031)
.L_3031:
        /*006c*/ 	.word	0x00000000
        /*0070*/ 	.short	0x0009
        /*0072*/ 	.short	0x0044
        /*0074*/ 	.byte	0x00, 0xf0, 0x11, 0x00


	//----- nvinfo : EIATTR_KPARAM_INFO
	.align		4
.L_3032:
        /*0078*/ 	.byte	0x04, 0x17
        /*007a*/ 	.short	(.L_3034 - .L_3033)
.L_3033:
        /*007c*/ 	.word	0x00000000
        /*0080*/ 	.short	0x0008
        /*0082*/ 	.short	0x0040
        /*0084*/ 	.byte	0x00, 0xf0, 0x11, 0x00


	//----- nvinfo : EIATTR_KPARAM_INFO
	.align		4
.L_3034:
        /*0088*/ 	.byte	0x04, 0x17
        /*008a*/ 	.short	(.L_3036 - .L_3035)
.L_3035:
        /*008c*/ 	.word	0x00000000
        /*0090*/ 	.short	0x0007
        /*0092*/ 	.short	0x0038
        /*0094*/ 	.byte	0x00, 0xf5, 0x21, 0x00


	//----- nvinfo : EIATTR_KPARAM_INFO
	.align		4
.L_3036:
        /*0098*/ 	.byte	0x04, 0x17
        /*009a*/ 	.short	(.L_3038 - .L_3037)
.L_3037:
        /*009c*/ 	.word	0x00000000
        /*00a0*/ 	.short	0x0006
        /*00a2*/ 	.short	0x0030
        /*00a4*/ 	.byte	0x00, 0xf5, 0x21, 0x00


	//----- nvinfo : EIATTR_KPARAM_INFO
	.align		4
.L_3038:
        /*00a8*/ 	.byte	0x04, 0x17
        /*00aa*/ 	.short	(.L_3040 - .L_3039)
.L_3039:
        /*00ac*/ 	.word	0x00000000
        /*00b0*/ 	.short	0x0005
        /*00b2*/ 	.short	0x0028
        /*00b4*/ 	.byte	0x00, 0xf5, 0x21, 0x00


	//----- nvinfo : EIATTR_KPARAM_INFO
	.align		4
.L_3040:
        /*00b8*/ 	.byte	0x04, 0x17
        /*00ba*/ 	.short	(.L_3042 - .L_3041)
.L_3041:
        /*00bc*/ 	.word	0x00000000
        /*00c0*/ 	.short	0x0004
        /*00c2*/ 	.short	0x0020
        /*00c4*/ 	.byte	0x00, 0xf5, 0x21, 0x00


	//----- nvinfo : EIATTR_KPARAM_INFO
	.align		4
.L_3042:
        /*00c8*/ 	.byte	0x04, 0x17
        /*00ca*/ 	.short	(.L_3044 - .L_3043)
.L_3043:
        /*00cc*/ 	.word	0x00000000
        /*00d0*/ 	.short	0x0003
        /*00d2*/ 	.short	0x0018
        /*00d4*/ 	.byte	0x00, 0xf5, 0x21, 0x00


	//----- nvinfo : EIATTR_KPARAM_INFO
	.align		4
.L_3044:
        /*00d8*/ 	.byte	0x04, 0x17
        /*00da*/ 	.short	(.L_3046 - .L_3045)
.L_3045:
        /*00dc*/ 	.word	0x00000000
        /*00e0*/ 	.short	0x0002
        /*00e2*/ 	.short	0x0010
        /*00e4*/ 	.byte	0x00, 0xf5, 0x21, 0x00


	//----- nvinfo : EIATTR_KPARAM_INFO
	.align		4
.L_3046:
        /*00e8*/ 	.byte	0x04, 0x17
        /*00ea*/ 	.short	(.L_3048 - .L_3047)
.L_3047:
        /*00ec*/ 	.word	0x00000000
        /*00f0*/ 	.short	0x0001
        /*00f2*/ 	.short	0x0008
        /*00f4*/ 	.byte	0x00, 0xf5, 0x21, 0x00


	//----- nvinfo : EIATTR_KPARAM_INFO
	.align		4
.L_3048:
        /*00f8*/ 	.byte	0x04, 0x17
        /*00fa*/ 	.short	(.L_3050 - .L_3049)
.L_3049:
        /*00fc*/ 	.word	0x00000000
        /*0100*/ 	.short	0x0000
        /*0102*/ 	.short	0x0000
        /*0104*/ 	.byte	0x00, 0xf5, 0x21, 0x00


	//----- nvinfo : EIATTR_SPARSE_MMA_MASK
	.align		4
.L_3050:
        /*0108*/ 	.byte	0x03, 0x50
        /*010a*/ 	.short	0x0000


	//----- nvinfo : EIATTR_MAXREG_COUNT
	.align		4
        /*010c*/ 	.byte	0x03, 0x1b
        /*010e*/ 	.short	0x00ff


	//----- nvinfo : EIATTR_NUM_BARRIERS
	.align		4
        /*0110*/ 	.byte	0x02, 0x4c
        /*0112*/ 	.byte	0x01
	.zero		1


	//----- nvinfo : EIATTR_MERCURY_ISA_VERSION
	.align		4
        /*0114*/ 	.byte	0x03, 0x5f
        /*0116*/ 	.short	0x0101


	//----- nvinfo : EIATTR_COOP_GROUP_MASK_REGIDS
	.align		4
        /*0118*/ 	.byte	0x04, 0x29
        /*011a*/ 	.short	(.L_3052 - .L_3051)


	//   ....[0]....
.L_3051:
        /*011c*/ 	.word	0xffffffff


	//   ....[1]....
        /*0120*/ 	.word	0xffffffff


	//   ....[2]....
        /*0124*/ 	.word	0xffffffff


	//   ....[3]....
        /*0128*/ 	.word	0xffffffff


	//   ....[4]....
        /*012c*/ 	.word	0xffffffff


	//   ....[5]....
        /*0130*/ 	.word	0xffffffff


	//   ....[6]....
        /*0134*/ 	.word	0xffffffff


	//   ....[7]....
        /*0138*/ 	.word	0xffffffff


	//   ....[8]....
        /*013c*/ 	.word	0xffffffff


	//   ....[9]....
        /*0140*/ 	.word	0xffffffff


	//   ....[10]....
        /*0144*/ 	.word	0xffffffff


	//   ....[11]....
        /*0148*/ 	.word	0xffffffff


	//   ....[12]....
        /*014c*/ 	.word	0xffffffff


	//   ....[13]....
        /*0150*/ 	.word	0xffffffff


	//   ....[14]....
        /*0154*/ 	.word	0xffffffff


	//   ....[15]....
        /*0158*/ 	.word	0xffffffff


	//   ....[16]....
        /*015c*/ 	.word	0xffffffff


	//   ....[17]....
        /*0160*/ 	.word	0xffffffff


	//   ....[18]....
        /*0164*/ 	.word	0xffffffff


	//   ....[19]....
        /*0168*/ 	.word	0xffffffff


	//   ....[20]....
        /*016c*/ 	.word	0xffffffff


	//   ....[21]....
        /*0170*/ 	.word	0xffffffff


	//   ....[22]....
        /*0174*/ 	.word	0xffffffff


	//   ....[23]....
        /*0178*/ 	.word	0xffffffff


	//   ....[24]....
        /*017c*/ 	.word	0xffffffff


	//   ....[25]....
        /*0180*/ 	.word	0xffffffff


	//   ....[26]....
        /*0184*/ 	.word	0xffffffff


	//   ....[27]....
        /*0188*/ 	.word	0xffffffff


	//   ....[28]....
        /*018c*/ 	.word	0xffffffff


	//   ....[29]....
        /*0190*/ 	.word	0xffffffff


	//----- nvinfo : EIATTR_COOP_GROUP_INSTR_OFFSETS
	.align		4
.L_3052:
        /*0194*/ 	.byte	0x04, 0x28
        /*0196*/ 	.short	(.L_3054 - .L_3053)


	//   ....[0]....
.L_3053:
        /*0198*/ 	.word	0x00001600


	//   ....[1]....
        /*019c*/ 	.word	0x00001640


	//   ....[2]....
        /*01a0*/ 	.word	0x000016a0


	//   ....[3]....
        /*01a4*/ 	.word	0x000016c0


	//   ....[4]....
        /*01a8*/ 	.word	0x00001730


	//   ....[5]....
        /*01ac*/ 	.word	0x00001740


	//   ....[6]....
        /*01b0*/ 	.word	0x00001780


	//   ....[7]....
        /*01b4*/ 	.word	0x000017a0


	//   ....[8]....
        /*01b8*/ 	.word	0x000017f0


	//   ....[9]....
        /*01bc*/ 	.word	0x00001820


	//   ....[10]....
        /*01c0*/ 	.word	0x000018d0


	//   ....[11]....
        /*01c4*/ 	.word	0x000018e0


	//   ....[12]....
        /*01c8*/ 	.word	0x00001910


	//   ....[13]....
        /*01cc*/ 	.word	0x00001920


	//   ....[14]....
        /*01d0*/ 	.word	0x00001950


	//   ....[15]....
        /*01d4*/ 	.word	0x00001960


	//   ....[16]....
        /*01d8*/ 	.word	0x00001990


	//   ....[17]....
        /*01dc*/ 	.word	0x000019a0


	//   ....[18]....
        /*01e0*/ 	.word	0x000019d0


	//   ....[19]....
        /*01e4*/ 	.word	0x000019e0


	//   ....[20]....
        /*01e8*/ 	.word	0x000027b0


	//   ....[21]....
        /*01ec*/ 	.word	0x00002820


	//   ....[22]....
        /*01f0*/ 	.word	0x00002870


	//   ....[23]....
        /*01f4*/ 	.word	0x000028a0


	//   ....[24]....
        /*01f8*/ 	.word	0x000028e0


	//   ....[25]....
        /*01fc*/ 	.word	0x00002950


	//   ....[26]....
        /*0200*/ 	.word	0x00002970


	//   ....[27]....
        /*0204*/ 	.word	0x00002990


	//   ....[28]....
        /*0208*/ 	.word	0x000029b0


	//   ....[29]....
        /*020c*/ 	.word	0x000029d0


	//----- nvinfo : EIATTR_VRC_CTA_INIT_COUNT
	.align		4
.L_3054:
        /*0210*/ 	.byte	0x02, 0x4a
	.zero		1
	.zero		1


	//----- nvinfo : EIATTR_EXIT_INSTR_OFFSETS
	.align		4
        /*0214*/ 	.byte	0x04, 0x1c
        /*0216*/ 	.short	(.L_3056 - .L_3055)


	//   ....[0]....
.L_3055:
        /*0218*/ 	.word	0x00002760


	//   ....[1]....
        /*021c*/ 	.word	0x00002d20


	//   ....[2]....
        /*0220*/ 	.word	0x00002da0


	//----- nvinfo : EIATTR_CRS_STACK_SIZE
	.align		4
.L_3056:
        /*0224*/ 	.byte	0x04, 0x1e
        /*0226*/ 	.short	(.L_3058 - .L_3057)
.L_3057:
        /*0228*/ 	.word	0x00000000


	//----- nvinfo : EIATTR_CBANK_PARAM_SIZE
	.align		4
.L_3058:
        /*022c*/ 	.byte	0x03, 0x19
        /*022e*/ 	.short	0x0074


	//----- nvinfo : EIATTR_PARAM_CBANK
	.align		4
        /*0230*/ 	.byte	0x04, 0x0a
        /*0232*/ 	.short	(.L_3060 - .L_3059)
	.align		4
.L_3059:
        /*0234*/ 	.word	index@(.nv.constant0._ZN17fastertransformer35generalAddBiasResidualLayerNormOpt2I7__half2Lb1ELb0ELi2ELb1ELi4EEEvPT_S3_PKS2_S5_S5_S5_S5_S5_fiiPKfS7_S7_Pfi)
        /*0238*/ 	.short	0x0380
        /*023a*/ 	.short	0x0074


	//----- nvinfo : EIATTR_SW_WAR
	.align		4
.L_3060:
        /*023c*/ 	.byte	0x04, 0x36
        /*023e*/ 	.short	(.L_3062 - .L_3061)
.L_3061:
        /*0240*/ 	.word	0x00000008
.L_3062:


//--------------------- .nv.info._ZN17fastertransformer34generalAddBiasResidualLayerNormOptI7__half2Lb1ELb0ELi2ELb1ELi4EEEvPT_S3_PKS2_S5_S5_S5_S5_S5_fiiPKfS7_S7_Pfi --------------------------
	.section	.nv.info._ZN17fastertransformer34generalAddBiasResidualLayerNormOptI7__half2Lb1ELb0ELi2ELb1ELi4EEEvPT_S3_PKS2_S5_S5_S5_S5_S5_fiiPKfS7_S7_Pfi,"",@"SHT_CUDA_INFO"
	.sectionflags	@""
	.align	4


	//----- nvinfo : EIATTR_CUDA_API_VERSION
	.align		4
        /*0000*/ 	.byte	0x04, 0x37
        /*0002*/ 	.short	(.L_3064 - .L_3063)
.L_3063:
        /*0004*/ 	.word	0x00000082


	//----- nvinfo : EIATTR_KPARAM_INFO
	.align		4
.L_3064:
        /*0008*/ 	.byte	0x04, 0x17
        /*000a*/ 	.short	(.L_3066 - .L_3065)
.L_3065:
        /*000c*/ 	.word	0x00000000
        /*0010*/ 	.short	0x000f
        /*0012*/ 	.short	0x0070
        /*0014*/ 	.byte	0x00, 0xf0, 0x11, 0x00


	//----- nvinfo : EIATTR_KPARAM_INFO
	.align		4
.L_3066:
        /*0018*/ 	.byte	0x04, 0x17
        /*001a*/ 	.short	(.L_3068 - .L_3067)
.L_3067:
        /*001c*/ 	.word	0x00000000
        /*0020*/ 	.short	0x000e
        /*0022*/ 	.short	0x0068
        /*0024*/ 	.byte	0x00, 0xf5, 0x21, 0x00


	//----- nvinfo : EIATTR_KPARAM_INFO
	.align		4
.L_3068:
        /*0028*/ 	.byte	0x04, 0x17
        /*002a*/ 	.short	(.L_3070 - .L_3069)
.L_3069:
        /*002c*/ 	.word	0x00000000
        /*0030*/ 	.short	0x000d
        /*0032*/ 	.short	0x0060
        /*0034*/ 	.byte	0x00, 0xf5, 0x21, 0x00


	//----- nvinfo : EIATTR_KPARAM_INFO
	.align		4
.L_3070:
        /*0038*/ 	.byte	0x04, 0x17
        /*003a*/ 	.short	(.L_3072 - .L_3071)
.L_3071:
        /*003c*/ 	.word	0x00000000
        /*0040*/ 	.short	0x000c
        /*0042*/ 	.short	0x0058
        /*0044*/ 	.byte	0x00, 0xf5, 0x21, 0x00


	//----- nvinfo : EIATTR_KPARAM_INFO
	.align		4
.L_3072:
        /*0048*/ 	.byte	0x04, 0x17
        /*004a*/ 	.short	(.L_3074 - .L_3073)
.L_3073:
        /*004c*/ 	.word	0x00000000
        /*0050*/ 	.short	0x000b
        /*0052*/ 	.short	0x0050
        /*0054*/ 	.byte	0x00, 0xf5, 0x21, 0x00


	//----- nvinfo : EIATTR_KPARAM_INFO
	.align		4
.L_3074:
        /*0058*/ 	.byte	0x04, 0x17
        /*005a*/ 	.short	(.L_3076 - .L_3075)
.L_3075:
        /*005c*/ 	.word	0x00000000
        /*0060*/ 	.short	0x000a
        /*0062*/ 	.short	0x0048
        /*0064*/ 	.byte	0x00, 0xf0, 0x11, 0x00


	//----- nvinfo : EIATTR_KPARAM_INFO
	.align		4
.L_3076:
        /*0068*/ 	.byte	0x04, 0x17
        /*006a*/ 	.short	(.L_3078 - .L_3077)
.L_3077:
        /*006c*/ 	.word	0x00000000
        /*0070*/ 	.short	0x0009
        /*0072*/ 	.short	0x0044
        /*0074*/ 	.byte	0x00, 0xf0, 0x11, 0x00


	//----- nvinfo : EIATTR_KPARAM_INFO
	.align		4
.L_3078:
        /*0078*/ 	.byte	0x04, 0x17
        /*007a*/ 	.short	(.L_3080 - .L_3079)
.L_3079:
        /*007c*/ 	.word	0x00000000
        /*0080*/ 	.short	0x0008
        /*0082*/ 	.short	0x0040
        /*0084*/ 	.byte	0x00, 0xf0, 0x11, 0x00


	//----- nvinfo : EIATTR_KPARAM_INFO
	.align		4
.L_3080:
        /*0088*/ 	.byte	0x04, 0x17
        /*008a*/ 	.short	(.L_3082 - .L_3081)
.L_3081:
        /*008c*/ 	.word	0x00000000
        /*0090*/ 	.short	0x0007
        /*0092*/ 	.short	0x0038
        /*0094*/ 	.byte	0x00, 0xf5, 0x21, 0x00


	//----- nvinfo : EIATTR_KPARAM_INFO
	.align		4
.L_3082:
        /*0098*/ 	.byte	0x04, 0x17
        /*009a*/ 	.short	(.L_3084 - .L_3083)
.L_3083:
        /*009c*/ 	.word	0x00000000
        /*00a0*/ 	.short	0x0006
        /*00a2*/ 	.short	0x0030
        /*00a4*/ 	.byte	0x00, 0xf5, 0x21, 0x00


	//----- nvinfo : EIATTR_KPARAM_INFO
	.align		4
.L_3084:
        /*00a8*/ 	.byte	0x04, 0x17
        /*00aa*/ 	.short	(.L_3086 - .L_3085)
.L_3085:
        /*00ac*/ 	.word	0x00000000
        /*00b0*/ 	.short	0x0005
        /*00b2*/ 	.short	0x0028
        /*00b4*/ 	.byte	0x00, 0xf5, 0x21, 0x00


	//----- nvinfo : EIATTR_KPARAM_INFO
	.align		4
.L_3086:
        /*00b8*/ 	.byte	0x04, 0x17
        /*00ba*/ 	.short	(.L_3088 - .L_3087)
.L_3087:
        /*00bc*/ 	.word	0x00000000
        /*00c0*/ 	.short	0x0004
        /*00c2*/ 	.short	0x0020
        /*00c4*/ 	.byte	0x00, 0xf5, 0x21, 0x00


	//----- nvinfo : EIATTR_KPARAM_INFO
	.align		4
.L_3088:
        /*00c8*/ 	.byte	0x04, 0x17
        /*00ca*/ 	.short	(.L_3090 - .L_3089)
.L_3089:
        /*00cc*/ 	.word	0x00000000
        /*00d0*/ 	.short	0x0003
        /*00d2*/ 	.short	0x0018
        /*00d4*/ 	.byte	0x00, 0xf5, 0x21, 0x00


	//----- nvinfo : EIATTR_KPARAM_INFO
	.align		4
.L_3090:
        /*00d8*/ 	.byte	0x04, 0x17
        /*00da*/ 	.short	(.L_3092 - .L_3091)
.L_3091:
        /*00dc*/ 	.word	0x00000000
        /*00e0*/ 	.short	0x0002
        /*00e2*/ 	.short	0x0010
        /*00e4*/ 	.byte	0x00, 0xf5, 0x21, 0x00


	//----- nvinfo : EIATTR_KPARAM_INFO
	.align		4
.L_3092:
        /*00e8*/ 	.byte	0x04, 0x17
        /*00ea*/ 	.short	(.L_3094 - .L_3093)
.L_3093:
        /*00ec*/ 	.word	0x00000000
        /*00f0*/ 	.short	0x0001
        /*00f2*/ 	.short	0x0008
        /*00f4*/ 	.byte	0x00, 0xf5, 0x21, 0x00


	//----- nvinfo : EIATTR_KPARAM_INFO
	.align		4
.L_3094:
        /*00f8*/ 	.byte	0x04, 0x17
        /*00fa*/ 	.short	(.L_3096 - .L_3095)
.L_3095:
        /*00fc*/ 	.word	0x00000000
        /*0100*/ 	.short	0x0000
        /*0102*/ 	.short	0x0000
        /*0104*/ 	.byte	0x00, 0xf5, 0x21, 0x00


	//----- nvinfo : EIATTR_SPARSE_MMA_MASK
	.align		4
.L_3096:
        /*0108*/ 	.byte	0x03, 0x50
        /*010a*/ 	.short	0x0000


	//----- nvinfo : EIATTR_MAXREG_COUNT
	.align		4
        /*010c*/ 	.byte	0x03, 0x1b
        /*010e*/ 	.short	0x00ff


	//----- nvinfo : EIATTR_NUM_BARRIERS
	.align		4
        /*0110*/ 	.byte	0x02, 0x4c
        /*0112*/ 	.byte	0x01
	.zero		1


	//----- nvinfo : EIATTR_MERCURY_ISA_VERSION
	.align		4
        /*0114*/ 	.byte	0x03, 0x5f
        /*0116*/ 	.short	0x0101


	//----- nvinfo : EIATTR_COOP_GROUP_MASK_REGIDS
	.align		4
        /*0118*/ 	.byte	0x04, 0x29
        /*011a*/ 	.short	(.L_3098 - .L_3097)


	//   ....[0]....
.L_3097:
        /*011c*/ 	.word	0xffffffff


	//   ....[1]....
        /*0120*/ 	.word	0xffffffff


	//   ....[2]....
        /*0124*/ 	.word	0xffffffff


	//   ....[3]....
        /*0128*/ 	.word	0xffffffff


	//   ....[4]....
        /*012c*/ 	.word	0xffffffff


	//   ....[5]....
        /*0130*/ 	.word	0xffffffff


	//   ....[6]....
        /*0134*/ 	.word	0xffffffff


	//   ....[7]....
        /*0138*/ 	.word	0xffffffff


	//   ....[8]....
        /*013c*/ 	.word	0xffffffff


	//   ....[9]....
        /*0140*/ 	.word	0xffffffff


	//   ....[10]....
        /*0144*/ 	.word	0xffffffff


	//   ....[11]....
        /*0148*/ 	.word	0xffffffff


	//   ....[12]....
        /*014c*/ 	.word	0xffffffff


	//   ....[13]....
        /*0150*/ 	.word	0xffffffff


	//   ....[14]....
        /*0154*/ 	.word	0xffffffff


	//   ....[15]....
        /*0158*/ 	.word	0xffffffff


	//   ....[16]....
        /*015c*/ 	.word	0xffffffff


	//   ....[17]....
        /*0160*/ 	.word	0xffffffff


	//   ....[18]....
        /*0164*/ 	.word	0xffffffff


	//   ....[19]....
        /*0168*/ 	.word	0xffffffff


	//   ....[20]....
        /*016c*/ 	.word	0xffffffff


	//   ....[21]....
        /*0170*/ 	.word	0xffffffff


	//   ....[22]....
        /*0174*/ 	.word	0xffffffff


	//   ....[23]....
        /*0178*/ 	.word	0xffffffff


	//   ....[24]....
        /*017c*/ 	.word	0xffffffff


	//   ....[25]....
        /*0180*/ 	.word	0xffffffff


	//   ....[26]....
        /*0184*/ 	.word	0xffffffff


	//   ....[27]....
        /*0188*/ 	.word	0xffffffff


	//   ....[28]....
        /*018c*/ 	.word	0xffffffff


	//   ....[29]....
        /*0190*/ 	.word	0xffffffff


	//----- nvinfo : EIATTR_COOP_GROUP_INSTR_OFFSETS
	.align		4
.L_3098:
        /*0194*/ 	.byte	0x04, 0x28
        /*0196*/ 	.short	(.L_3100 - .L_3099)


	//   ....[0]....
.L_3099:
        /*0198*/ 	.word	0x000005f0


	//   ....[1]....
        /*019c*/ 	.word	0x00000610


	//   ....[2]....
        /*01a0*/ 	.word	0x00000630


	//   ....[3]....
        /*01a4*/ 	.word	0x00000670


	//   ....[4]....
        /*01a8*/ 	.word	0x000006d0


	//   ....[5]....
        /*01ac*/ 	.word	0x00000790


	//   ....[6]....
        /*01b0*/ 	.word	0x000007c0


	//   ....[7]....
        /*01b4*/ 	.word	0x000007f0


	//   ....[8]....
        /*01b8*/ 	.word	0x00000820


	//   ....[9]....
        /*01bc*/ 	.word	0x00000840


	//   ....[10]....
        /*01c0*/ 	.word	0x00000c60


	//   ....[11]....
        /*01c4*/ 	.word	0x00000cc0


	//   ....[12]....
        /*01c8*/ 	.word	0x00000ce0


	//   ....[13]....
        /*01cc*/ 	.word	0x00000d00


	//   ....[14]....
        /*01d0*/ 	.word	0x00000d20


	//   ....[15]....
        /*01d4*/ 	.word	0x00000d80


	//   ....[16]....
        /*01d8*/ 	.word	0x00000da0


	//   ....[17]....
        /*01dc*/ 	.word	0x00000dc0


	//   ....[18]....
        /*01e0*/ 	.word	0x00000de0


	//   ....[19]....
        /*01e4*/ 	.word	0x00000e00


	//   ....[20]....
        /*01e8*/ 	.word	0x00001b30


	//   ....[21]....
        /*01ec*/ 	.word	0x00001bb0


	//   ....[22]....
        /*01f0*/ 	.word	0x00001c10


	//   ....[23]....
        /*01f4*/ 	.word	0x00001c30


	//   ....[24]....
        /*01f8*/ 	.word	0x00001c50


	//   ....[25]....
        /*01fc*/ 	.word	0x00001cd0


	//   ....[26]....
        /*0200*/ 	.word	0x00001cf0


	//   ....[27]....
        /*0204*/ 	.word	0x00001d10


	//   ....[28]....
        /*0208*/ 	.word	0x00001d30


	//   ....[29]....
        /*020c*/ 	.word	0x00001d50


	//----- nvinfo : EIATTR_VRC_CTA_INIT_COUNT
	.align		4
.L_3100:
        /*0210*/ 	.byte	0x02, 0x4a
	.zero		1
	.zero		1


	//----- nvinfo : EIATTR_EXIT_INSTR_OFFSETS
	.align		4
        /*0214*/ 	.byte	0x04, 0x1c
        /*0216*/ 	.short	(.L_3102 - .L_3101)


	//   ....[0]....
.L_3101:
        /*0218*/ 	.word	0x00001ae0


	//   ....[1]....
        /*021c*/ 	.word	0x000020b0


	//   ....[2]....
        /*0220*/ 	.word	0x00002140


	//----- nvinfo : EIATTR_CRS_STACK_SIZE
	.align		4
.L_3102:
        /*0224*/ 	.byte	0x04, 0x1e
        /*0226*/ 	.short	(.L_3104 - .L_3103)
.L_3103:
        /*0228*/ 	.word	0x00000000


	//----- nvinfo : EIATTR_CBANK_PARAM_SIZE
	.align		4
.L_3104:
        /*022c*/ 	.byte	0x03, 0x19
        /*022e*/ 	.short	0x0074


	//----- nvinfo : EIATTR_PARAM_CBANK
	.align		4
        /*0230*/ 	.byte	0x04, 0x0a
        /*0232*/ 	.short	(.L_3106 - .L_3105)
	.align		4
.L_3105:
        /*0234*/ 	.word	index@(.nv.constant0._ZN17fastertransformer34generalAddBiasResidualLayerNormOptI7__half2Lb1ELb0ELi2ELb1ELi4EEEvPT_S3_PKS2_S5_S5_S5_S5_S5_fiiPKfS7_S7_Pfi)
        /*0238*/ 	.short	0x0380
        /*023a*/ 	.short	0x0074


	//----- nvinfo : EIATTR_SW_WAR
	.align		4
.L_3106:
        /*023c*/ 	.byte	0x04, 0x36
        /*023e*/ 	.short	(.L_3108 - .L_3107)
.L_3107:
        /*0240*/ 	.word	0x00000008
.L_3108:


//--------------------- .nv.info._ZN17fastertransformer35generalAddBiasResidualLayerNormOpt2I7__half2Lb0ELb1ELi2ELb1ELi4EEEvPT_S3_PKS2_S5_S5_S5_S5_S5_fiiPKfS7_S7_Pfi --------------------------
	.section	.nv.info._ZN17fastertransformer35generalAddBiasResidualLayerNormOpt2I7__half2Lb0ELb1ELi2ELb1ELi4EEEvPT_S3_PKS2_S5_S5_S5_S5_S5_fiiPKfS7_S7_Pfi,"",@"SHT_CUDA_INFO"
	.sectionflags	@""
	.align	4


	//----- nvinfo : EIATTR_CUDA_API_VERSION
	.align		4
        /*0000*/ 	.byte	0x04, 0x37
        /*0002*/ 	.short	(.L_3110 - .L_3109)
.L_3109:
        /*0004*/ 	.word	0x00000082


	//----- nvinfo : EIATTR_KPARAM_INFO
	.align		4
.L_3110:
        /*0008*/ 	.byte	0x04, 0x17
        /*000a*/ 	.short	(.L_3112 - .L_3111)
.L_3111:
        /*000c*/ 	.word	0x00000000
        /*0010*/ 	.short	0x000f
        /*0012*/ 	.short	0x0070
        /*0014*/ 	.byte	0x00, 0xf0, 0x11, 0x00


	//----- nvinfo : EIATTR_KPARAM_INFO
	.align		4
.L_3112:
        /*0018*/ 	.byte	0x04, 0x17
        /*001a*/ 	.short	(.L_3114 - .L_3113)
.L_3113:
        /*001c*/ 	.word	0x00000000
        /*0020*/ 	.short	0x000e
        /*0022*/ 	.short	0x0068
        /*0024*/ 	.byte	0x00, 0xf5, 0x21, 0x00


	//----- nvinfo : EIATTR_KPARAM_INFO
	.align		4
.L_3114:
        /*0028*/ 	.byte	0x04, 0x17
        /*002a*/ 	.short	(.L_3116 - .L_3115)
.L_3115:
        /*002c*/ 	.word	0x00000000
        /*0030*/ 	.short	0x000d
        /*0032*/ 	.short	0x0060
        /*0034*/ 	.byte	0x00, 0xf5, 0x21, 0x00


	//----- nvinfo : EIATTR_KPARAM_INFO
	.align		4
.L_3116:
        /*0038*/ 	.byte	0x04, 0x17
        /*003a*/ 	.short	(.L_3118 - .L_3117)
.L_3117:
        /*003c*/ 	.word	0x00000000
        /*0040*/ 	.short	0x000c
        /*0042*/ 	.short	0x0058
        /*0044*/ 	.byte	0x00, 0xf5, 0x21, 0x00


	//----- nvinfo : EIATTR_KPARAM_INFO
	.align		4
.L_3118:
        /*0048*/ 	.byte	0x04, 0x17
        /*004a*/ 	.short	(.L_3120 - .L_3119)
.L_3119:
        /*004c*/ 	.word	0x00000000
        /*0050*/ 	.short	0x000b
        /*0052*/ 	.short	0x0050
        /*0054*/ 	.byte	0x00, 0xf5, 0x21, 0x00


	//----- nvinfo : EIATTR_KPARAM_INFO
	.align		4
.L_3120:
        /*0058*/ 	.byte	0x04, 0x17
        /*005a*/ 	.short	(.L_3122 - .L_3121)
.L_3121:
        /*005c*/ 	.word	0x00000000
        /*0060*/ 	.short	0x000a
        /*0062*/ 	.short	0x0048
        /*0064*/ 	.byte	0x00, 0xf0, 0x11, 0x00


	//----- nvinfo : EIATTR_KPARAM_INFO
	.align		4
.L_3122:
        /*0068*/ 	.byte	0x04, 0x17
        /*006a*/ 	.short	(.L_3124 - .L_3123)
.L_3123:
        /*006c*/ 	.word	0x00000000
        /*0070*/ 	.short	0x0009
        /*0072*/ 	.short	0x0044
        /*0074*/ 	.byte	0x00, 0xf0, 0x11, 0x00


	//----- nvinfo : EIATTR_KPARAM_INFO
	.align		4
.L_3124:
        /*0078*/ 	.byte	0x04, 0x17
        /*007a*/ 	.short	(.L_3126 - .L_3125)
.L_3125:
        /*007c*/ 	.word	0x00000000
        /*0080*/ 	.short	0x0008
        /*0082*/ 	.short	0x0040
        /*0084*/ 	.byte	0x00, 0xf0, 0x11, 0x00


	//----- nvinfo : EIATTR_KPARAM_INFO
	.align		4
.L_3126:
        /*0088*/ 	.byte	0x04, 0x17
        /*008a*/ 	.short	(.L_3128 - .L_3127)
.L_3127:
        /*008c*/ 	.word	0x00000000
        /*0090*/ 	.short	0x0007
        /*0092*/ 	.short	0x0038
        /*0094*/ 	.byte	0x00, 0xf5, 0x21, 0x00


	//----- nvinfo : EIATTR_KPARAM_INFO
	.align		4
.L_3128:
        /*0098*/ 	.byte	0x04, 0x17
        /*009a*/ 	.short	(.L_3130 - .L_3129)
.L_3129:
        /*009c*/ 	.word	0x00000000
        /*00a0*/ 	.short	0x0006
        /*00a2*/ 	.short	0x0030
        /*00a4*/ 	.byte	0x00, 0xf5, 0x21, 0x00


	//----- nvinfo : EIATTR_KPARAM_INFO
	.align		4
.L_3130:
        /*00a8*/ 	.byte	0x04, 0x17
        /*00aa*/ 	.short	(.L_3132 - .L_3131)
.L_3131:
        /*00ac*/ 	.word	0x00000000
        /*00b0*/ 	.short	0x0005
        /*00b2*/ 	.short	0x0028
        /*00b4*/ 	.byte	0x00, 0xf5, 0x21, 0x00


	//----- nvinfo : EIATTR_KPARAM_INFO
	.align		4
.L_3132:
        /*00b8*/ 	.byte	0x04, 0x17
        /*00ba*/ 	.short	(.L_3134 - .L_3133)
.L_3133:
        /*00bc*/ 	.word	0x00000000
        /*00c0*/ 	.short	0x0004
        /*00c2*/ 	.short	0x0020
        /*00c4*/ 	.byte	0x00, 0xf5, 0x21, 0x00


	//----- nvinfo : EIATTR_KPARAM_INFO
	.align		4
.L_3134:
        /*00c8*/ 	.byte	0x04, 0x17
        /*00ca*/ 	.short	(.L_3136 - .L_3135)
.L_3135:
        /*00cc*/ 	.word	0x00000000
        /*00d0*/ 	.short	0x0003
        /*00d2*/ 	.short	0x0018
        /*00d4*/ 	.byte	0x00, 0xf5, 0x21, 0x00


	//----- nvinfo : EIATTR_KPARAM_INFO
	.align		4
.L_3136:
        /*00d8*/ 	.byte	0x04, 0x17
        /*00da*/ 	.short	(.L_3138 - .L_3137)
.L_3137:
        /*00dc*/ 	.word	0x00000000
        /*00e0*/ 	.short	0x0002
        /*00e2*/ 	.short	0x0010
        /*00e4*/ 	.byte	0x00, 0xf5, 0x21, 0x00


	//----- nvinfo : EIATTR_KPARAM_INFO
	.align		4
.L_3138:
        /*00e8*/ 	.byte	0x04, 0x17
        /*00ea*/ 	.short	(.L_3140 - .L_3139)
.L_3139:
        /*00ec*/ 	.word	0x00000000
        /*00f0*/ 	.short	0x0001
        /*00f2*/ 	.short	0x0008
        /*00f4*/ 	.byte	0x00, 0xf5, 0x21, 0x00


	//----- nvinfo : EIATTR_KPARAM_INFO
	.align		4
.L_3140:
        /*00f8*/ 	.byte	0x04, 0x17
        /*00fa*/ 	.short	(.L_3142 - .L_3141)
.L_3141:
        /*00fc*/ 	.word	0x00000000
        /*0100*/ 	.short	0x0000
        /*0102*/ 	.short	0x0000
        /*0104*/ 	.byte	0x00, 0xf5, 0x21, 0x00


	//----- nvinfo : EIATTR_SPARSE_MMA_MASK
	.align		4
.L_3142:
        /*0108*/ 	.byte	0x03, 0x50
        /*010a*/ 	.short	0x0000


	//----- nvinfo : EIATTR_MAXREG_COUNT
	.align		4
        /*010c*/ 	.byte	0x03, 0x1b
        /*010e*/ 	.short	0x00ff


	//----- nvinfo : EIATTR_NUM_BARRIERS
	.align		4
        /*0110*/ 	.byte	0x02, 0x4c
        /*0112*/ 	.byte	0x01
	.zero		1


	//----- nvinfo : EIATTR_MERCURY_ISA_VERSION
	.align		4
        /*0114*/ 	.byte	0x03, 0x5f
        /*0116*/ 	.short	0x0101


	//----- nvinfo : EIATTR_COOP_GROUP_MASK_REGIDS
	.align		4
        /*0118*/ 	.byte	0x04, 0x29
        /*011a*/ 	.short	(.L_3144 - .L_3143)


	//   ....[0]....
.L_3143:
        /*011c*/ 	.word	0xffffffff


	//   ....[1]....
        /*0120*/ 	.word	0xffffffff


	//   ....[2]....
        /*0124*/ 	.word	0xffffffff


	//   ....[3]....
        /*0128*/ 	.word	0xffffffff


	//   ....[4]....
        /*012c*/ 	.word	0xffffffff


	//   ....[5]....
        /*0130*/ 	.word	0xffffffff


	//   ....[6]....
        /*0134*/ 	.word	0xffffffff


	//   ....[7]....
        /*0138*/ 	.word	0xffffffff


	//   ....[8]....
        /*013c*/ 	.word	0xffffffff


	//   ....[9]....
        /*0140*/ 	.word	0xffffffff


	//   ....[10]....
        /*0144*/ 	.word	0xffffffff


	//   ....[11]....
        /*0148*/ 	.word	0xffffffff


	//   ....[12]....
        /*014c*/ 	.word	0xffffffff


	//   ....[13]....
        /*0150*/ 	.word	0xffffffff


	//   ....[14]....
        /*0154*/ 	.word	0xffffffff


	//   ....[15]....
        /*0158*/ 	.word	0xffffffff


	//   ....[16]....
        /*015c*/ 	.word	0xffffffff


	//   ....[17]....
        /*0160*/ 	.word	0xffffffff


	//   ....[18]....
        /*0164*/ 	.word	0xffffffff


	//   ....[19]....
        /*0168*/ 	.word	0xffffffff


	//   ....[20]....
        /*016c*/ 	.word	0xffffffff


	//   ....[21]....
        /*0170*/ 	.word	0xffffffff


	//   ....[22]....
        /*0174*/ 	.word	0xffffffff


	//   ....[23]....
        /*0178*/ 	.word	0xffffffff


	//   ....[24]....
        /*017c*/ 	.word	0xffffffff


	//   ....[25]....
        /*0180*/ 	.word	0xffffffff


	//   ....[26]....
        /*0184*/ 	.word	0xffffffff


	//   ....[27]....
        /*0188*/ 	.word	0xffffffff


	//   ....[28]....
        /*018c*/ 	.word	0xffffffff


	//   ....[29]....
        /*0190*/ 	.word	0xffffffff


	//----- nvinfo : EIATTR_COOP_GROUP_INSTR_OFFSETS
	.align		4
.L_3144:
        /*0194*/ 	.byte	0x04, 0x28
        /*0196*/ 	.short	(.L_3146 - .L_3145)


	//   ....[0]....
.L_3145:
        /*0198*/ 	.word	0x00000a90


	//   ....[1]....
        /*019c*/ 	.word	0x00000ad0


	//   ....[2]....
        /*01a0*/ 	.word	0x00000b20


	//   ....[3]....
        /*01a4*/ 	.word	0x00000b40


	//   ....[4]....
        /*01a8*/ 	.word	0x00000ba0


	//   ....[5]....
        /*01ac*/ 	.word	0x00000bb0


	//   ....[6]....
        /*01b0*/ 	.word	0x00000bf0


	//   ....[7]....
        /*01b4*/ 	.word	0x00000c20


	//   ....[8]....
        /*01b8*/ 	.word	0x00000c80


	//   ....[9]....
        /*01bc*/ 	.word	0x00000ca0


	//   ....[10]....
        /*01c0*/ 	.word	0x00000d60


	//   ....[11]....
        /*01c4*/ 	.word	0x00000d70


	//   ....[12]....
        /*01c8*/ 	.word	0x00000da0


	//   ....[13]....
        /*01cc*/ 	.word	0x00000db0


	//   ....[14]....
        /*01d0*/ 	.word	0x00000de0


	//   ....[15]....
        /*01d4*/ 	.word	0x00000df0


	//   ....[16]....
        /*01d8*/ 	.word	0x00000e20


	//   ....[17]....
        /*01dc*/ 	.word	0x00000e30


	//   ....[18]....
        /*01e0*/ 	.word	0x00000e60


	//   ....[19]....
        /*01e4*/ 	.word	0x00000e70


	//   ....[20]....
        /*01e8*/ 	.word	0x00001bd0


	//   ....[21]....
        /*01ec*/ 	.word	0x00001c40


	//   ....[22]....
        /*01f0*/ 	.word	0x00001c90


	//   ....[23]....
        /*01f4*/ 	.word	0x00001cc0


	//   ....[24]....
        /*01f8*/ 	.word	0x00001d00


	//   ....[25]....
        /*01fc*/ 	.word	0x00001d70


	//   ....[26]....
        /*0200*/ 	.word	0x00001d90


	//   ....[27]....
        /*0204*/ 	.word	0x00001db0


	//   ....[28]....
        /*0208*/ 	.word	0x00001dd0


	//   ....[29]....
        /*020c*/ 	.word	0x00001df0


	//----- nvinfo : EIATTR_VRC_CTA_INIT_COUNT
	.align		4
.L_3146:
        /*0210*/ 	.byte	0x02, 0x4a
	.zero		1
	.zero		1


	//----- nvinfo : EIATTR_EXIT_INSTR_OFFSETS
	.align		4
        /*0214*/ 	.byte	0x04, 0x1c
        /*0216*/ 	.short	(.L_3148 - .L_3147)


	//   ....[0]....
.L_3147:
        /*0218*/ 	.word	0x00001b80


	//   ....[1]....
        /*021c*/ 	.word	0x00002140


	//   ....[2]....
        /*0220*/ 	.word	0x000021c0


	//----- nvinfo : EIATTR_CRS_STACK_SIZE
	.align		4
.L_3148:
        /*0224*/ 	.byte	0x04, 0x1e
        /*0226*/ 	.short	(.L_3150 - .L_3149)
.L_3149:
        /*0228*/ 	.word	0x00000000


	//----- nvinfo : EIATTR_CBANK_PARAM_SIZE
	.align		4
.L_3150:
        /*022c*/ 	.byte	0x03, 0x19
        /*022e*/ 	.short	0x0074


	//----- nvinfo : EIATTR_PARAM_CBANK
	.align		4
        /*0230*/ 	.byte	0x04, 0x0a
        /*0232*/ 	.short	(.L_3152 - .L_3151)
	.align		4
.L_3151:
        /*0234*/ 	.word	index@(.nv.constant0._ZN17fastertransformer35generalAddBiasResidualLayerNormOpt2I7__half2Lb0ELb1ELi2ELb1ELi4EEEvPT_S3_PKS2_S5_S5_S5_S5_S5_fiiPKfS7_S7_Pfi)
        /*0238*/ 	.short	0x0380
        /*023a*/ 	.short	0x0074


	//----- nvinfo : EIATTR_SW_WAR
	.align		4
.L_3152:
        /*023c*/ 	.byte	0x04, 0x36
        /*023e*/ 	.short	(.L_3154 - .L_3153)
.L_3153:
        /*0240*/ 	.word	0x00000008
.L_3154:


//--------------------- .nv.info._ZN17fastertransformer34generalAddBiasResidualLayerNormOptI7__half2Lb0ELb1ELi2ELb1ELi4EEEvPT_S3_PKS2_S5_S5_S5_S5_S5_fiiPKfS7_S7_Pfi --------------------------
	.section	.nv.info._ZN17fastertransformer34generalAddBiasResidualLayerNormOptI7__half2Lb0ELb1ELi2ELb1ELi4EEEvPT_S3_PKS2_S5_S5_S5_S5_S5_fiiPKfS7_S7_Pfi,"",@"SHT_CUDA_INFO"
	.sectionflags	@""
	.align	4


	//----- nvinfo : EIATTR_CUDA_API_VERSION
	.align		4
        /*0000*/ 	.byte	0x04, 0x37
        /*0002*/ 	.short	(.L_3156 - .L_3155)
.L_3155:
        /*0004*/ 	.word	0x00000082


	//----- nvinfo : EIATTR_KPARAM_INFO
	.align		4
.L_3156:
        /*0008*/ 	.byte	0x04, 0x17
        /*000a*/ 	.short	(.L_3158 - .L_3157)
.L_3157:
        /*000c*/ 	.word	0x00000000
        /*0010*/ 	.short	0x000f
        /*0012*/ 	.short	0x0070
        /*0014*/ 	.byte	0x00, 0xf0, 0x11, 0x00


	//----- nvinfo : EIATTR_KPARAM_INFO
	.align		4
.L_3158:
        /*0018*/ 	.byte	0x04, 0x17
        /*001a*/ 	.short	(.L_3160 - .L_3159)
.L_3159:
        /*001c*/ 	.word	0x00000000
        /*0020*/ 	.short	0x000e
        /*0022*/ 	.short	0x0068
        /*0024*/ 	.byte	0x00, 0xf5, 0x21, 0x00


	//----- nvinfo : EIATTR_KPARAM_INFO
	.align		4
.L_3160:
        /*0028*/ 	.byte	0x04, 0x17
        /*002a*/ 	.short	(.L_3162 - .L_3161)
.L_3161:
        /*002c*/ 	.word	0x00000000
        /*0030*/ 	.short	0x000d
        /*0032*/ 	.short	0x0060
        /*0034*/ 	.byte	0x00, 0xf5, 0x21, 0x00


	//----- nvinfo : EIATTR_KPARAM_INFO
	.align		4
.L_3162:
        /*0038*/ 	.byte	0x04, 0x17
        /*003a*/ 	.short	(.L_3164 - .L_3163)
.L_3163:
        /*003c*/ 	.word	0x00000000
        /*0040*/ 	.short	0x000c
        /*0042*/ 	.short	0x0058
        /*0044*/ 	.byte	0x00, 0xf5, 0x21, 0x00


	//----- nvinfo : EIATTR_KPARAM_INFO
	.align		4
.L_3164:
        /*0048*/ 	.byte	0x04, 0x17
        /*004a*/ 	.short	(.L_3166 - .L_3165)
.L_3165:
        /*004c*/ 	.word	0x00000000
        /*0050*/ 	.short	0x000b
        /*0052*/ 	.short	0x0050
        /*0054*/ 	.byte	0x00, 0xf5, 0x21, 0x00


	//----- nvinfo : EIATTR_KPARAM_INFO
	.align		4
.L_3166:
        /*0058*/ 	.byte	0x04, 0x17
        /*005a*/ 	.short	(.L_3168 - .L_3167)
.L_3167:
        /*005c*/ 	.word	0x00000000
        /*0060*/ 	.short	0x000a
        /*0062*/ 	.short	0x0048
        /*0064*/ 	.byte	0x00, 0xf0, 0x11, 0x00


	//----- nvinfo : EIATTR_KPARAM_INFO
	.align		4
.L_3168:
        /*0068*/ 	.byte	0x04, 0x17
        /*006a*/ 	.short	(.L_3170 - .L_3169)
.L_3169:
        /*006c*/ 	.word	0x00000000
        /*0070*/ 	.short	0x0009
        /*0072*/ 	.short	0x0044
        /*0074*/ 	.byte	0x00, 0xf0, 0x11, 0x00


	//----- nvinfo : EIATTR_KPARAM_INFO
	.align		4
.L_3170:
        /*0078*/ 	.byte	0x04, 0x17
        /*007a*/ 	.short	(.L_3172 - .L_3171)
.L_3171:
        /*007c*/ 	.word	0x00000000
        /*0080*/ 	.short	0x0008
        /*0082*/ 	.short	0x0040
        /*0084*/ 	.byte	0x00, 0xf0, 0x11, 0x00


	//----- nvinfo : EIATTR_KPARAM_INFO
	.align		4
.L_3172:
        /*0088*/ 	.byte	0x04, 0x17
        /*008a*/ 	.short	(.L_3174 - .L_3173)
.L_3173:
        /*008c*/ 	.word	0x00000000
        /*0090*/ 	.short	0x0007
        /*0092*/ 	.short	0x0038
        /*0094*/ 	.byte	0x00, 0xf5, 0x21, 0x00


	//----- nvinfo : EIATTR_KPARAM_INFO
	.align		4
.L_3174:
        /*0098*/ 	.byte	0x04, 0x17
        /*009a*/ 	.short	(.L_3176 - .L_3175)
.L_3175:
        /*009c*/ 	.word	0x00000000
        /*00a0*/ 	.short	0x0006
        /*00a2*/ 	.short	0x0030
        /*00a4*/ 	.byte	0x00, 0xf5, 0x21, 0x00


	//----- nvinfo : EIATTR_KPARAM_INFO
	.align		4
.L_3176:
        /*00a8*/ 	.byte	0x04, 0x17
        /*00aa*/ 	.short	(.L_3178 - .L_3177)
.L_3177:
        /*00ac*/ 	.word	0x00000000
        /*00b0*/ 	.short	0x0005
        /*00b2*/ 	.short	0x0028
        /*00b4*/ 	.byte	0x00, 0xf5, 0x21, 0x00


	//----- nvinfo : EIATTR_KPARAM_INFO
	.align		4
.L_3178:
        /*00b8*/ 	.byte	0x04, 0x17
        /*00ba*/ 	.short	(.L_3180 - .L_3179)
.L_3179:
        /*00bc*/ 	.word	0x00000000
        /*00c0*/ 	.short	0x0004
        /*00c2*/ 	.short	0x0020
        /*00c4*/ 	.byte	0x00, 0xf5, 0x21, 0x00


	//----- nvinfo : EIATTR_KPARAM_INFO
	.align		4
.L_3180:
        /*00c8*/ 	.byte	0x04, 0x17
        /*00ca*/ 	.short	(.L_3182 - .L_3181)
.L_3181:
        /*00cc*/ 	.word	0x00000000
        /*00d0*/ 	.short	0x0003
        /*00d2*/ 	.short	0x0018
        /*00d4*/ 	.byte	0x00, 0xf5, 0x21, 0x00


	//----- nvinfo : EIATTR_KPARAM_INFO
	.align		4
.L_3182:
        /*00d8*/ 	.byte	0x04, 0x17
        /*00da*/ 	.short	(.L_3184 - .L_3183)
.L_3183:
        /*00dc*/ 	.word	0x00000000
        /*00e0*/ 	.short	0x0002
        /*00e2*/ 	.short	0x0010
        /*00e4*/ 	.byte	0x00, 0xf5, 0x21, 0x00


	//----- nvinfo : EIATTR_KPARAM_INFO
	.align		4
.L_3184:
        /*00e8*/ 	.byte	0x04, 0x17
        /*00ea*/ 	.short	(.L_3186 - .L_3185)
.L_3185:
        /*00ec*/ 	.word	0x00000000
        /*00f0*/ 	.short	0x0001
        /*00f2*/ 	.short	0x0008
        /*00f4*/ 	.byte	0x00, 0xf5, 0x21, 0x00


	//----- nvinfo : EIATTR_KPARAM_INFO
	.align		4
.L_3186:
        /*00f8*/ 	.byte	0x04, 0x17
        /*00fa*/ 	.short	(.L_3188 - .L_3187)
.L_3187:
        /*00fc*/ 	.word	0x00000000
        /*0100*/ 	.short	0x0000
        /*0102*/ 	.short	0x0000
        /*0104*/ 	.byte	0x00, 0xf5, 0x21, 0x00


	//----- nvinfo : EIATTR_SPARSE_MMA_MASK
	.align		4
.L_3188:
        /*0108*/ 	.byte	0x03, 0x50
        /*010a*/ 	.short	0x0000


	//----- nvinfo : EIATTR_MAXREG_COUNT
	.align		4
        /*010c*/ 	.byte	0x03, 0x1b
        /*010e*/ 	.short	0x00ff


	//----- nvinfo : EIATTR_NUM_BARRIERS
	.align		4
        /*0110*/ 	.byte	0x02, 0x4c
        /*0112*/ 	.byte	0x01
	.zero		1


	//----- nvinfo : EIATTR_MERCURY_ISA_VERSION
	.align		4
        /*0114*/ 	.byte	0x03, 0x5f
        /*0116*/ 	.short	0x0101


	//----- nvinfo : EIATTR_COOP_GROUP_MASK_REGIDS
	.align		4
        /*0118*/ 	.byte	0x04, 0x29
        /*011a*/ 	.short	(.L_3190 - .L_3189)


	//   ....[0]....
.L_3189:
        /*011c*/ 	.word	0xffffffff


	//   ....[1]....
        /*0120*/ 	.word	0xffffffff


	//   ....[2]....
        /*0124*/ 	.word	0xffffffff


	//   ....[3]....
        /*0128*/ 	.word	0xffffffff


	//   ....[4]....
        /*012c*/ 	.word	0xffffffff


	//   ....[5]....
        /*0130*/ 	.word	0xffffffff


	//   ....[6]....
        /*0134*/ 	.word	0xffffffff


	//   ....[7]....
        /*0138*/ 	.word	0xffffffff


	//   ....[8]....
        /*013c*/ 	.word	0xffffffff


	//   ....[9]....
        /*0140*/ 	.word	0xffffffff


	//   ....[10]....
        /*0144*/ 	.word	0xffffffff


	//   ....[11]....
        /*0148*/ 	.word	0xffffffff


	//   ....[12]....
        /*014c*/ 	.word	0xffffffff


	//   ....[13]....
        /*0150*/ 	.word	0xffffffff


	//   ....[14]....
        /*0154*/ 	.word	0xffffffff


	//   ....[15]....
        /*0158*/ 	.word	0xffffffff


	//   ....[16]....
        /*015c*/ 	.word	0xffffffff


	//   ....[17]....
        /*0160*/ 	.word	0xffffffff


	//   ....[18]....
        /*0164*/ 	.word	0xffffffff


	//   ....[19]....
        /*0168*/ 	.word	0xffffffff


	//   ....[20]....
        /*016c*/ 	.word	0xffffffff


	//   ....[21]....
        /*0170*/ 	.word	0xffffffff


	//   ....[22]....
        /*0174*/ 	.word	0xffffffff


	//   ....[23]....
        /*0178*/ 	.word	0xffffffff


	//   ....[24]....
        /*017c*/ 	.word	0xffffffff


	//   ....[25]....
        /*0180*/ 	.word	0xffffffff


	//   ....[26]....
        /*0184*/ 	.word	0xffffffff


	//   ....[27]....
        /*0188*/ 	.word	0xffffffff


	//   ....[28]....
        /*018c*/ 	.word	0xffffffff


	//   ....[29]....
        /*0190*/ 	.word	0xffffffff


	//----- nvinfo : EIATTR_COOP_GROUP_INSTR_OFFSETS
	.align		4
.L_3190:
        /*0194*/ 	.byte	0x04, 0x28
        /*0196*/ 	.short	(.L_3192 - .L_3191)


	//   ....[0]....
.L_3191:
        /*0198*/ 	.word	0x00000330


	//   ....[1]....
        /*019c*/ 	.word	0x00000360


	//   ....[2]....
        /*01a0*/ 	.word	0x00000390


	//   ....[3]....
        /*01a4*/ 	.word	0x000003c0


	//   ....[4]....
        /*01a8*/ 	.word	0x00000400


	//   ....[5]....
        /*01ac*/ 	.word	0x000004c0


	//   ....[6]....
        /*01b0*/ 	.word	0x000004f0


	//   ....[7]....
        /*01b4*/ 	.word	0x00000520


	//   ....[8]....
        /*01b8*/ 	.word	0x00000550


	//   ....[9]....
        /*01bc*/ 	.word	0x00000570


	//   ....[10]....
        /*01c0*/ 	.word	0x00000990


	//   ....[11]....
        /*01c4*/ 	.word	0x000009f0


	//   ....[12]....
        /*01c8*/ 	.word	0x00000a10


	//   ....[13]....
        /*01cc*/ 	.word	0x00000a30


	//   ....[14]....
        /*01d0*/ 	.word	0x00000a50


	//   ....[15]....
        /*01d4*/ 	.word	0x00000ab0


	//   ....[16]....
        /*01d8*/ 	.word	0x00000ad0


	//   ....[17]....
        /*01dc*/ 	.word	0x00000af0


	//   ....[18]....
        /*01e0*/ 	.word	0x00000b10


	//   ....[19]....
        /*01e4*/ 	.word	0x00000b30


	//   ....[20]....
        /*01e8*/ 	.word	0x00001860


	//   ....[21]....
        /*01ec*/ 	.word	0x000018e0


	//   ....[22]....
        /*01f0*/ 	.word	0x00001950


	//   ....[23]....
        /*01f4*/ 	.word	0x00001970


	//   ....[24]....
        /*01f8*/ 	.word	0x00001990


	//   ....[25]....
        /*01fc*/ 	.word	0x00001a00


	//   ....[26]....
        /*0200*/ 	.word	0x00001a20


	//   ....[27]....
        /*0204*/ 	.word	0x00001a40


	//   ....[28]....
        /*0208*/ 	.word	0x00001a60


	//   ....[29]....
        /*020c*/ 	.word	0x00001a80


	//----- nvinfo : EIATTR_VRC_CTA_INIT_COUNT
	.align		4
.L_3192:
        /*0210*/ 	.byte	0x02, 0x4a
	.zero		1
	.zero		1


	//----- nvinfo : EIATTR_EXIT_INSTR_OFFSETS
	.align		4
        /*0214*/ 	.byte	0x04, 0x1c
        /*0216*/ 	.short	(.L_3194 - .L_3193)


	//   ....[0]....
.L_3193:
        /*0218*/ 	.word	0x00001810


	//   ....[1]....
        /*021c*/ 	.word	0x00001de0


	//   ....[2]....
        /*0220*/ 	.word	0x00001e70


	//----- nvinfo : EIATTR_CRS_STACK_SIZE
	.align		4
.L_3194:
        /*0224*/ 	.byte	0x04, 0x1e
        /*0226*/ 	.short	(.L_3196 - .L_3195)
.L_3195:
        /*0228*/ 	.word	0x00000000


	//----- nvinfo : EIATTR_CBANK_PARAM_SIZE
	.align		4
.L_3196:
        /*022c*/ 	.byte	0x03, 0x19
        /*022e*/ 	.short	0x0074


	//----- nvinfo : EIATTR_PARAM_CBANK
	.align		4
        /*0230*/ 	.byte	0x04, 0x0a
        /*0232*/ 	.short	(.L_3198 - .L_3197)
	.align		4
.L_3197:
        /*0234*/ 	.word	index@(.nv.constant0._ZN17fastertransformer34generalAddBiasResidualLayerNormOptI7__half2Lb0ELb1ELi2ELb1ELi4EEEvPT_S3_PKS2_S5_S5_S5_S5_S5_fiiPKfS7_S7_Pfi)
        /*0238*/ 	.short	0x0380
        /*023a*/ 	.short	0x0074


	//----- nvinfo : EIATTR_SW_WAR
	.align		4
.L_3198:
        /*023c*/ 	.byte	0x04, 0x36
        /*023e*/ 	.short	(.L_3200 - .L_3199)
.L_3199:
        /*0240*/ 	.word	0x00000008
.L_3200:


//--------------------- .nv.info._ZN17fastertransformer35generalAddBiasResidualLayerNormOpt2I7__half2Lb1ELb1ELi2ELb1ELi4EEEvPT_S3_PKS2_S5_S5_S5_S5_S5_fiiPKfS7_S7_Pfi --------------------------
	.section	.nv.info._ZN17fastertransformer35generalAddBiasResidualLayerNormOpt2I7__half2Lb1ELb1ELi2ELb1ELi4EEEvPT_S3_PKS2_S5_S5_S5_S5_S5_fiiPKfS7_S7_Pfi,"",@"SHT_CUDA_INFO"
	.sectionflags	@""
	.align	4


	//----- nvinfo : EIATTR_CUDA_API_VERSION
	.align		4
        /*0000*/ 	.byte	0x04, 0x37
        /*0002*/ 	.short	(.L_3202 - .L_3201)
.L_3201:
        /*0004*/ 	.word	0x00000082


	//----- nvinfo : EIATTR_KPARAM_INFO
	.align		4
.L_3202:
        /*0008*/ 	.byte	0x04, 0x17
        /*000a*/ 	.short	(.L_3204 - .L_3203)
.L_3203:
        /*000c*/ 	.word	0x00000000
        /*0010*/ 	.short	0x000f
        /*0012*/ 	.short	0x0070
        /*0014*/ 	.byte	0x00, 0xf0, 0x11, 0x00


	//----- nvinfo : EIATTR_KPARAM_INFO
	.align		4
.L_3204:
        /*0018*/ 	.byte	0x04, 0x17
        /*001a*/ 	.short	(.L_3206 - .L_3205)
.L_3205:
        /*001c*/ 	.word	0x00000000
        /*0020*/ 	.short	0x000e
        /*0022*/ 	.short	0x0068
        /*0024*/ 	.byte	0x00, 0xf5, 0x21, 0x00


	//----- nvinfo : EIATTR_KPARAM_INFO
	.align		4
.L_3206:
        /*0028*/ 	.byte	0x04, 0x17
        /*002a*/ 	.short	(.L_3208 - .L_3207)
.L_3207:
        /*002c*/ 	.word	0x00000000
        /*0030*/ 	.short	0x000d
        /*0032*/ 	.short	0x0060
        /*0034*/ 	.byte	0x00, 0xf5, 0x21, 0x00


	//----- nvinfo : EIATTR_KPARAM_INFO
	.align		4
.L_3208:
        /*0038*/ 	.byte	0x04, 0x17
        /*003a*/ 	.short	(.L_3210 - .L_3209)
.L_3209:
        /*003c*/ 	.word	0x00000000
        /*0040*/ 	.short	0x000c
        /*0042*/ 	.short	0x0058
        /*0044*/ 	.byte	0x00, 0xf5, 0x21, 0x00


	//----- nvinfo : EIATTR_KPARAM_INFO
	.align		4
.L_3210:
        /*0048*/ 	.byte	0x04, 0x17
        /*004a*/ 	.short	(.L_3212 - .L_3211)
.L_3211:
        /*004c*/ 	.word	0x00000000
        /*0050*/ 	.short	0x000b
        /*0052*/ 	.short	0x0050
        /*0054*/ 	.byte	0x00, 0xf5, 0x21, 0x00


	//----- nvinfo : EIATTR_KPARAM_INFO
	.align		4
.L_3212:
        /*0058*/ 	.byte	0x04, 0x17
        /*005a*/ 	.short	(.L_3214 - .L_3213)
.L_3213:
        /*005c*/ 	.word	0x00000000
        /*0060*/ 	.short	0x000a
        /*0062*/ 	.short	0x0048
        /*0064*/ 	.byte	0x00, 0xf0, 0x11, 0x00


	//----- nvinfo : EIATTR_KPARAM_INFO
	.align		4
.L_3214:
        /*0068*/ 	.byte	0x04, 0x17
        /*006a*/ 	.short	(.L_3216 - .L_3215)
.L_3215:
        /*006c*/ 	.word	0x00000000
        /*0070*/ 	.short	0x0009
        /*0072*/ 	.short	0x0044
        /*0074*/ 	.byte	0x00, 0xf0, 0x11, 0x00


	//----- nvinfo : EIATTR_KPARAM_INFO
	.align		4
.L_3216:
        /*0078*/ 	.byte	0x04, 0x17
        /*007a*/ 	.short	(.L_3218 - .L_3217)
.L_3217:
        /*007c*/ 	.word	0x00000000
        /*0080*/ 	.short	0x0008
        /*0082*/ 	.short	0x0040
        /*0084*/ 	.byte	0x00, 0xf0, 0x11, 0x00


	//----- nvinfo : EIATTR_KPARAM_INFO
	.align		4
.L_3218:
        /*0088*/ 	.byte	0x04, 0x17
        /*008a*/ 	.short	(.L_3220 - .L_3219)
.L_3219:
        /*008c*/ 	.word	0x00000000
        /*0090*/ 	.short	0x0007
        /*0092*/ 	.short	0x0038
        /*0094*/ 	.byte	0x00, 0xf5, 0x21, 0x00


	//----- nvinfo : EIATTR_KPARAM_INFO
	.align		4
.L_3220:
        /*0098*/ 	.byte	0x04, 0x17
        /*009a*/ 	.short	(.L_3222 - .L_3221)
.L_3221:
        /*009c*/ 	.word	0x00000000
        /*00a0*/ 	.short	0x0006
        /*00a2*/ 	.short	0x0030
        /*00a4*/ 	.byte	0x00, 0xf5, 0x21, 0x00


	//----- nvinfo : EIATTR_KPARAM_INFO
	.align		4
.L_3222:
        /*00a8*/ 	.byte	0x04, 0x17
        /*00aa*/ 	.short	(.L_3224 - .L_3223)
.L_3223:
        /*00ac*/ 	.word	0x00000000
        /*00b0*/ 	.short	0x0005
        /*00b2*/ 	.short	0x0028
        /*00b4*/ 	.byte	0x00, 0xf5, 0x21, 0x00


	//----- nvinfo : EIATTR_KPARAM_INFO
	.align		4
.L_3224:
        /*00b8*/ 	.byte	0x04, 0x17
        /*00ba*/ 	.short	(.L_3226 - .L_3225)
.L_3225:
        /*00bc*/ 	.word	0x00000000
        /*00c0*/ 	.short	0x0004
        /*00c2*/ 	.short	0x0020
        /*00c4*/ 	.byte	0x00, 0xf5, 0x21, 0x00


	//----- nvinfo : EIATTR_KPARAM_INFO
	.align		4
.L_3226:
        /*00c8*/ 	.byte	0x04, 0x17
        /*00ca*/ 	.short	(.L_3228 - .L_3227)
.L_3227:
        /*00cc*/ 	.word	0x00000000
        /*00d0*/ 	.short	0x0003
        /*00d2*/ 	.short	0x0018
        /*00d4*/ 	.byte	0x00, 0xf5, 0x21, 0x00


	//----- nvinfo : EIATTR_KPARAM_INFO
	.align		4
.L_3228:
        /*00d8*/ 	.byte	0x04, 0x17
        /*00da*/ 	.short	(.L_3230 - .L_3229)
.L_3229:
        /*00dc*/ 	.word	0x00000000
        /*00e0*/ 	.short	0x0002
        /*00e2*/ 	.short	0x0010
        /*00e4*/ 	.byte	0x00, 0xf5, 0x21, 0x00


	//----- nvinfo : EIATTR_KPARAM_INFO
	.align		4
.L_3230:
        /*00e8*/ 	.byte	0x04, 0x17
        /*00ea*/ 	.short	(.L_3232 - .L_3231)
.L_3231:
        /*00ec*/ 	.word	0x00000000
        /*00f0*/ 	.short	0x0001
        /*00f2*/ 	.short	0x0008
        /*00f4*/ 	.byte	0x00, 0xf5, 0x21, 0x00


	//----- nvinfo : EIATTR_KPARAM_INFO
	.align		4
.L_3232:
        /*00f8*/ 	.byte	0x04, 0x17
        /*00fa*/ 	.short	(.L_3234 - .L_3233)
.L_3233:
        /*00fc*/ 	.word	0x00000000
        /*0100*/ 	.short	0x0000
        /*0102*/ 	.short	0x0000
        /*0104*/ 	.byte	0x00, 0xf5, 0x21, 0x00


	//----- nvinfo : EIATTR_SPARSE_MMA_MASK
	.align		4
.L_3234:
        /*0108*/ 	.byte	0x03, 0x50
        /*010a*/ 	.short	0x0000


	//----- nvinfo : EIATTR_MAXREG_COUNT
	.align		4
        /*010c*/ 	.byte	0x03, 0x1b
        /*010e*/ 	.short	0x00ff


	//----- nvinfo : EIATTR_NUM_BARRIERS
	.align		4
        /*0110*/ 	.byte	0x02, 0x4c
        /*0112*/ 	.byte	0x01
	.zero		1


	//----- nvinfo : EIATTR_MERCURY_ISA_VERSION
	.align		4
        /*0114*/ 	.byte	0x03, 0x5f
        /*0116*/ 	.short	0x0101


	//----- nvinfo : EIATTR_COOP_GROUP_MASK_REGIDS
	.align		4
        /*0118*/ 	.byte	0x04, 0x29
        /*011a*/ 	.short	(.L_3236 - .L_3235)


	//   ....[0]....
.L_3235:
        /*011c*/ 	.word	0xffffffff


	//   ....[1]....
        /*0120*/ 	.word	0xffffffff


	//   ....[2]....
        /*0124*/ 	.word	0xffffffff


	//   ....[3]....
        /*0128*/ 	.word	0xffffffff


	//   ....[4]....
        /*012c*/ 	.word	0xffffffff


	//   ....[5]....
        /*0130*/ 	.word	0xffffffff


	//   ....[6]....
        /*0134*/ 	.word	0xffffffff


	//   ....[7]....
        /*0138*/ 	.word	0xffffffff


	//   ....[8]....
        /*013c*/ 	.word	0xffffffff


	//   ....[9]....
        /*0140*/ 	.word	0xffffffff


	//   ....[10]....
        /*0144*/ 	.word	0xffffffff


	//   ....[11]....
        /*0148*/ 	.word	0xffffffff


	//   ....[12]....
        /*014c*/ 	.word	0xffffffff


	//   ....[13]....
        /*0150*/ 	.word	0xffffffff


	//   ....[14]....
        /*0154*/ 	.word	0xffffffff


	//   ....[15]....
        /*0158*/ 	.word	0xffffffff


	//   ....[16]....
        /*015c*/ 	.word	0xffffffff


	//   ....[17]....
        /*0160*/ 	.word	0xffffffff


	//   ....[18]....
        /*0164*/ 	.word	0xffffffff


	//   ....[19]....
        /*0168*/ 	.word	0xffffffff


	//   ....[20]....
        /*016c*/ 	.word	0xffffffff


	//   ....[21]....
        /*0170*/ 	.word	0xffffffff


	//   ....[22]....
        /*0174*/ 	.word	0xffffffff


	//   ....[23]....
        /*0178*/ 	.word	0xffffffff


	//   ....[24]....
        /*017c*/ 	.word	0xffffffff


	//   ....[25]....
        /*0180*/ 	.word	0xffffffff


	//   ....[26]....
        /*0184*/ 	.word	0xffffffff


	//   ....[27]....
        /*0188*/ 	.word	0xffffffff


	//   ....[28]....
        /*018c*/ 	.word	0xffffffff


	//   ....[29]....
        /*0190*/ 	.word	0xffffffff


	//----- nvinfo : EIATTR_COOP_GROUP_INSTR_OFFSETS
	.align		4
.L_3236:
        /*0194*/ 	.byte	0x04, 0x28
        /*0196*/ 	.short	(.L_3238 - .L_3237)


	//   ....[0]....
.L_3237:
        /*0198*/ 	.word	0x00001960


	//   ....[1]....
        /*019c*/ 	.word	0x000019a0


	//   ....[2]....
        /*01a0*/ 	.word	0x000019f0


	//   ....[3]....
        /*01a4*/ 	.word	0x00001a10


	//   ....[4]....
        /*01a8*/ 	.word	0x00001a80


	//   ....[5]....
        /*01ac*/ 	.word	0x00001aa0


	//   ....[6]....
        /*01b0*/ 	.word	0x00001ae0


	//   ....[7]....
        /*01b4*/ 	.word	0x00001b00


	//   ....[8]....
        /*01b8*/ 	.word	0x00001b60


	//   ....[9]....
        /*01bc*/ 	.word	0x00001b70


	//   ....[10]....
        /*01c0*/ 	.word	0x00001c40


	//   ....[11]....
        /*01c4*/ 	.word	0x00001c50


	//   ....[12]....
        /*01c8*/ 	.word	0x00001c80


	//   ....[13]....
        /*01cc*/ 	.word	0x00001c90


	//   ....[14]....
        /*01d0*/ 	.word	0x00001cc0


	//   ....[15]....
        /*01d4*/ 	.word	0x00001cd0


	//   ....[16]....
        /*01d8*/ 	.word	0x00001d00


	//   ....[17]....
        /*01dc*/ 	.word	0x00001d10


	//   ....[18]....
        /*01e0*/ 	.word	0x00001d40


	//   ....[19]....
        /*01e4*/ 	.word	0x00001d50


	//   ....[20]....
        /*01e8*/ 	.word	0x00002b20


	//   ....[21]....
        /*01ec*/ 	.word	0x00002b90


	//   ....[22]....
        /*01f0*/ 	.word	0x00002be0


	//   ....[23]....
        /*01f4*/ 	.word	0x00002c10


	//   ....[24]....
        /*01f8*/ 	.word	0x00002c50


	//   ....[25]....
        /*01fc*/ 	.word	0x00002cc0


	//   ....[26]....
        /*0200*/ 	.word	0x00002ce0


	//   ....[27]....
        /*0204*/ 	.word	0x00002d00


	//   ....[28]....
        /*0208*/ 	.word	0x00002d20


	//   ....[29]....
        /*020c*/ 	.word	0x00002d40


	//----- nvinfo : EIATTR_VRC_CTA_INIT_COUNT
	.align		4
.L_3238:
        /*0210*/ 	.byte	0x02, 0x4a
	.zero		1
	.zero		1


	//----- nvinfo : EIATTR_EXIT_INSTR_OFFSETS
	.align		4
        /*0214*/ 	.byte	0x04, 0x1c
        /*0216*/ 	.short	(.L_3240 - .L_3239)


	//   ....[0]....
.L_3239:
        /*0218*/ 	.word	0x00002ad0


	//   ....[1]....
        /*021c*/ 	.word	0x00003090


	//   ....[2]....
        /*0220*/ 	.word	0x00003110


	//----- nvinfo : EIATTR_CRS_STACK_SIZE
	.align		4
.L_3240:
        /*0224*/ 	.byte	0x04, 0x1e
        /*0226*/ 	.short	(.L_3242 - .L_3241)
.L_3241:
        /*0228*/ 	.word	0x00000000


	//----- nvinfo : EIATTR_CBANK_PARAM_SIZE
	.align		4
.L_3242:
        /*022c*/ 	.byte	0x03, 0x19
        /*022e*/ 	.short	0x0074


	//----- nvinfo : EIATTR_PARAM_CBANK
	.align		4
        /*0230*/ 	.byte	0x04, 0x0a
        /*0232*/ 	.short	(.L_3244 - .L_3243)
	.align		4
.L_3243:
        /*0234*/ 	.word	index@(.nv.constant0._ZN17fastertransformer35generalAddBiasResidualLayerNormOpt2I7__half2Lb1ELb1ELi2ELb1ELi4EEEvPT_S3_PKS2_S5_S5_S5_S5_S5_fiiPKfS7_S7_Pfi)
        /*0238*/ 	.short	0x0380
        /*023a*/ 	.short	0x0074


	//----- nvinfo : EIATTR_SW_WAR
	.align		4
.L_3244:
        /*023c*/ 	.byte	0x04, 0x36
        /*023e*/ 	.short	(.L_3246 - .L_3245)
.L_3245:
        /*0240*/ 	.word	0x00000008
.L_3246:


//--------------------- .nv.info._ZN17fastertransformer34generalAddBiasResidualLayerNormOptI7__half2Lb1ELb1ELi2ELb1ELi4EEEvPT_S3_PKS2_S5_S5_S5_S5_S5_fiiPKfS7_S7_Pfi --------------------------
	.section	.nv.info._ZN17fastertransformer34generalAddBiasResidualLayerNormOptI7__half2Lb1ELb1ELi2ELb1ELi4EEEvPT_S3_PKS2_S5_S5_S5_S5_S5_fiiPKfS7_S7_Pfi,"",@"SHT_CUDA_INFO"
	.sectionflags	@""
	.align	4


	//----- nvinfo : EIATTR_CUDA_API_VERSION
	.align		4
        /*0000*/ 	.byte	0x04, 0x37
        /*0002*/ 	.short	(.L_3248 - .L_3247)
.L_3247:
        /*0004*/ 	.word	0x00000082


	//----- nvinfo : EIATTR_KPARAM_INFO
	.align		4
.L_3248:
        /*0008*/ 	.byte	0x04, 0x17
        /*000a*/ 	.short	(.L_3250 - .L_3249)
.L_3249:
        /*000c*/ 	.word	0x00000000
        /*0010*/ 	.short	0x000f
        /*0012*/ 	.short	0x0070
        /*0014*/ 	.byte	0x00, 0xf0, 0x11, 0x00


	//----- nvinfo : EIATTR_KPARAM_INFO
	.align		4
.L_3250:
        /*0018*/ 	.byte	0x04, 0x17
        /*001a*/ 	.short	(.L_3252 - .L_3251)
.L_3251:
        /*001c*/ 	.word	0x00000000
        /*0020*/ 	.short	0x000e
        /*0022*/ 	.short	0x0068
        /*0024*/ 	.byte	0x00, 0xf5, 0x21, 0x00


	//----- nvinfo : EIATTR_KPARAM_INFO
	.align		4
.L_3252:
        /*0028*/ 	.byte	0x04, 0x17
        /*002a*/ 	.short	(.L_3254 - .L_3253)
.L_3253:
        /*002c*/ 	.word	0x00000000
        /*0030*/ 	.short	0x000d
        /*0032*/ 	.short	0x0060
        /*0034*/ 	.byte	0x00, 0xf5, 0x21, 0x00


	//----- nvinfo : EIATTR_KPARAM_INFO
	.align		4
.L_3254:
        /*0038*/ 	.byte	0x04, 0x17
        /*003a*/ 	.short	(.L_3256 - .L_3255)
.L_3255:
        /*003c*/ 	.word	0x00000000
        /*0040*/ 	.short	0x000c
        /*0042*/ 	.short	0x0058
        /*0044*/ 	.byte	0x00, 0xf5, 0x21, 0x00


	//----- nvinfo : EIATTR_KPARAM_INFO
	.align		4
.L_3256:
        /*0048*/ 	.byte	0x04, 0x17
        /*004a*/ 	.short	(.L_3258 - .L_3257)
.L_3257:
        /*004c*/ 	.word	0x00000000
        /*0050*/ 	.short	0x000b
        /*0052*/ 	.short	0x0050
        /*0054*/ 	.byte	0x00, 0xf5, 0x21, 0x00


	//----- nvinfo : EIATTR_KPARAM_INFO
	.align		4
.L_3258:
        /*0058*/ 	.byte	0x04, 0x17
        /*005a*/ 	.short	(.L_3260 - .L_3259)
.L_3259:
        /*005c*/ 	.word	0x00000000
        /*0060*/ 	.short	0x000a
        /*0062*/ 	.short	0x0048
        /*0064*/ 	.byte	0x00, 0xf0, 0x11, 0x00


	//----- nvinfo : EIATTR_KPARAM_INFO
	.align		4
.L_3260:
        /*0068*/ 	.byte	0x04, 0x17
        /*006a*/ 	.short	(.L_3262 - .L_3261)
.L_3261:
        /*006c*/ 	.word	0x00000000
        /*0070*/ 	.short	0x0009
        /*0072*/ 	.short	0x0044
        /*0074*/ 	.byte	0x00, 0xf0, 0x11, 0x00


	//----- nvinfo : EIATTR_KPARAM_INFO
	.align		4
.L_3262:
        /*0078*/ 	.byte	0x04, 0x17
        /*007a*/ 	.short	(.L_3264 - .L_3263)
.L_3263:
        /*007c*/ 	.word	0x00000000
        /*0080*/ 	.short	0x0008
        /*0082*/ 	.short	0x0040
        /*0084*/ 	.byte	0x00, 0xf0, 0x11, 0x00


	//----- nvinfo : EIATTR_KPARAM_INFO
	.align		4
.L_3264:
        /*0088*/ 	.byte	0x04, 0x17
        /*008a*/ 	.short	(.L_3266 - .L_3265)
.L_3265:
        /*008c*/ 	.word	0x00000000
        /*0090*/ 	.short	0x0007
        /*0092*/ 	.short	0x0038
        /*0094*/ 	.byte	0x00, 0xf5, 0x21, 0x00


	//----- nvinfo : EIATTR_KPARAM_INFO
	.align		4
.L_3266:
        /*0098*/ 	.byte	0x04, 0x17
        /*009a*/ 	.short	(.L_3268 - .L_3267)
.L_3267:
        /*009c*/ 	.word	0x00000000
        /*00a0*/ 	.short	0x0006
        /*00a2*/ 	.short	0x0030
        /*00a4*/ 	.byte	0x00, 0xf5, 0x21, 0x00


	//----- nvinfo : EIATTR_KPARAM_INFO
	.align		4
.L_3268:
        /*00a8*/ 	.byte	0x04, 0x17
        /*00aa*/ 	.short	(.L_3270 - .L_3269)
.L_3269:
        /*00ac*/ 	.word	0x00000000
        /*00b0*/ 	.short	0x0005
        /*00b2*/ 	.short	0x0028
        /*00b4*/ 	.byte	0x00, 0xf5, 0x21, 0x00


	//----- nvinfo : EIATTR_KPARAM_INFO
	.align		4
.L_3270:
        /*00b8*/ 	.byte	0x04, 0x17
        /*00ba*/ 	.short	(.L_3272 - .L_3271)
.L_3271:
        /*00bc*/ 	.word	0x00000000
        /*00c0*/ 	.short	0x0004
        /*00c2*/ 	.short	0x0020
        /*00c4*/ 	.byte	0x00, 0xf5, 0x21, 0x00


	//----- nvinfo : EIATTR_KPARAM_INFO
	.align		4
.L_3272:
        /*00c8*/ 	.byte	0x04, 0x17
        /*00ca*/ 	.short	(.L_3274 - .L_3273)
.L_3273:
        /*00cc*/ 	.word	0x00000000
        /*00d0*/ 	.short	0x0003
        /*00d2*/ 	.short	0x0018
        /*00d4*/ 	.byte	0x00, 0xf5, 0x21, 0x00


	//----- nvinfo : EIATTR_KPARAM_INFO
	.align		4
.L_3274:
        /*00d8*/ 	.byte	0x04, 0x17
        /*00da*/ 	.short	(.L_3276 - .L_3275)
.L_3275:
        /*00dc*/ 	.word	0x00000000
        /*00e0*/ 	.short	0x0002
        /*00e2*/ 	.short	0x0010
        /*00e4*/ 	.byte	0x00, 0xf5, 0x21, 0x00


	//----- nvinfo : EIATTR_KPARAM_INFO
	.align		4
.L_3276:
        /*00e8*/ 	.byte	0x04, 0x17
        /*00ea*/ 	.short	(.L_3278 - .L_3277)
.L_3277:
        /*00ec*/ 	.word	0x00000000
        /*00f0*/ 	.short	0x0001
        /*00f2*/ 	.short	0x0008
        /*00f4*/ 	.byte	0x00, 0xf5, 0x21, 0x00


	//----- nvinfo : EIATTR_KPARAM_INFO
	.align		4
.L_3278:
        /*00f8*/ 	.byte	0x04, 0x17
        /*00fa*/ 	.short	(.L_3280 - .L_3279)
.L_3279:
        /*00fc*/ 	.word	0x00000000
        /*0100*/ 	.short	0x0000
        /*0102*/ 	.short	0x0000
        /*0104*/ 	.byte	0x00, 0xf5, 0x21, 0x00


	//----- nvinfo : EIATTR_SPARSE_MMA_MASK
	.align		4
.L_3280:
        /*0108*/ 	.byte	0x03, 0x50
        /*010a*/ 	.short	0x0000


	//----- nvinfo : EIATTR_MAXREG_COUNT
	.align		4
        /*010c*/ 	.byte	0x03, 0x1b
        /*010e*/ 	.short	0x00ff


	//----- nvinfo : EIATTR_NUM_BARRIERS
	.align		4
        /*0110*/ 	.byte	0x02, 0x4c
        /*0112*/ 	.byte	0x01
	.zero		1


	//----- nvinfo : EIATTR_MERCURY_ISA_VERSION
	.align		4
        /*0114*/ 	.byte	0x03, 0x5f
        /*0116*/ 	.short	0x0101


	//----- nvinfo : EIATTR_COOP_GROUP_MASK_REGIDS
	.align		4
        /*0118*/ 	.byte	0x04, 0x29
        /*011a*/ 	.short	(.L_3282 - .L_3281)


	//   ....[0]....
.L_3281:
        /*011c*/ 	.word	0xffffffff


	//   ....[1]....
        /*0120*/ 	.word	0xffffffff


	//   ....[2]....
        /*0124*/ 	.word	0xffffffff


	//   ....[3]....
        /*0128*/ 	.word	0xffffffff


	//   ....[4]....
        /*012c*/ 	.word	0xffffffff


	//   ....[5]....
        /*0130*/ 	.word	0xffffffff


	//   ....[6]....
        /*0134*/ 	.word	0xffffffff


	//   ....[7]....
        /*0138*/ 	.word	0xffffffff


	//   ....[8]....
        /*013c*/ 	.word	0xffffffff


	//   ....[9]....
        /*0140*/ 	.word	0xffffffff


	//   ....[10]....
        /*0144*/ 	.word	0xffffffff


	//   ....[11]....
        /*0148*/ 	.word	0xffffffff


	//   ....[12]....
        /*014c*/ 	.word	0xffffffff


	//   ....[13]....
        /*0150*/ 	.word	0xffffffff


	//   ....[14]....
        /*0154*/ 	.word	0xffffffff


	//   ....[15]....
        /*0158*/ 	.word	0xffffffff


	//   ....[16]....
        /*015c*/ 	.word	0xffffffff


	//   ....[17]....
        /*0160*/ 	.word	0xffffffff


	//   ....[18]....
        /*0164*/ 	.word	0xffffffff


	//   ....[19]....
        /*0168*/ 	.word	0xffffffff


	//   ....[20]....
        /*016c*/ 	.word	0xffffffff


	//   ....[21]....
        /*0170*/ 	.word	0xffffffff


	//   ....[22]....
        /*0174*/ 	.word	0xffffffff


	//   ....[23]....
        /*0178*/ 	.word	0xffffffff


	//   ....[24]....
        /*017c*/ 	.word	0xffffffff


	//   ....[25]....
        /*0180*/ 	.word	0xffffffff


	//   ....[26]....
        /*0184*/ 	.word	0xffffffff


	//   ....[27]....
        /*0188*/ 	.word	0xffffffff


	//   ....[28]....
        /*018c*/ 	.word	0xffffffff


	//   ....[29]....
        /*0190*/ 	.word	0xffffffff


	//----- nvinfo : EIATTR_COOP_GROUP_INSTR_OFFSETS
	.align		4
.L_3282:
        /*0194*/ 	.byte	0x04, 0x28
        /*0196*/ 	.short	(.L_3284 - .L_3283)


	//   ....[0]....
.L_3283:
        /*0198*/ 	.word	0x00000680


	//   ....[1]....
        /*019c*/ 	.word	0x000006b0


	//   ....[2]....
        /*01a0*/ 	.word	0x000006e0


	//   ....[3]....
        /*01a4*/ 	.word	0x00000710


	//   ....[4]....
        /*01a8*/ 	.word	0x00000750


	//   ....[5]....
        /*01ac*/ 	.word	0x00000810


	//   ....[6]....
        /*01b0*/ 	.word	0x00000840


	//   ....[7]....
        /*01b4*/ 	.word	0x00000870


	//   ....[8]....
        /*01b8*/ 	.word	0x000008a0


	//   ....[9]....
        /*01bc*/ 	.word	0x000008c0


	//   ....[10]....
        /*01c0*/ 	.word	0x00000ce0


	//   ....[11]....
        /*01c4*/ 	.word	0x00000d40


	//   ....[12]....
        /*01c8*/ 	.word	0x00000d60


	//   ....[13]....
        /*01cc*/ 	.word	0x00000d80


	//   ....[14]....
        /*01d0*/ 	.word	0x00000da0


	//   ....[15]....
        /*01d4*/ 	.word	0x00000e00


	//   ....[16]....
        /*01d8*/ 	.word	0x00000e20


	//   ....[17]....
        /*01dc*/ 	.word	0x00000e40


	//   ....[18]....
        /*01e0*/ 	.word	0x00000e60


	//   ....[19]....
        /*01e4*/ 	.word	0x00000e80


	//   ....[20]....
        /*01e8*/ 	.word	0x00001bb0


	//   ....[21]....
        /*01ec*/ 	.word	0x00001c30


	//   ....[22]....
        /*01f0*/ 	.word	0x00001c90


	//   ....[23]....
        /*01f4*/ 	.word	0x00001cb0


	//   ....[24]....
        /*01f8*/ 	.word	0x00001cd0


	//   ....[25]....
        /*01fc*/ 	.word	0x00001d50


	//   ....[26]....
        /*0200*/ 	.word	0x00001d70


	//   ....[27]....
        /*0204*/ 	.word	0x00001d90


	//   ....[28]....
        /*0208*/ 	.word	0x00001db0


	//   ....[29]....
        /*020c*/ 	.word	0x00001dd0


	//----- nvinfo : EIATTR_VRC_CTA_INIT_COUNT
	.align		4
.L_3284:
        /*0210*/ 	.byte	0x02, 0x4a
	.zero		1
	.zero		1


	//----- nvinfo : EIATTR_EXIT_INSTR_OFFSETS
	.align		4
        /*0214*/ 	.byte	0x04, 0x1c
        /*0216*/ 	.short	(.L_3286 - .L_3285)


	//   ....[0]....
.L_3285:
        /*0218*/ 	.word	0x00001b60


	//   ....[1]....
        /*021c*/ 	.word	0x00002130


	//   ....[2]....
        /*0220*/ 	.word	0x000021c0


	//----- nvinfo : EIATTR_CRS_STACK_SIZE
	.align		4
.L_3286:
        /*0224*/ 	.byte	0x04, 0x1e
        /*0226*/ 	.short	(.L_3288 - .L_3287)
.L_3287:
        /*0228*/ 	.word	0x00000000


	//----- nvinfo : EIATTR_CBANK_PARAM_SIZE
	.align		4
.L_3288:
        /*022c*/ 	.byte	0x03, 0x19
        /*022e*/ 	.short	0x0074


	//----- nvinfo : EIATTR_PARAM_CBANK
	.align		4
        /*0230*/ 	.byte	0x04, 0x0a
        /*0232*/ 	.short	(.L_3290 - .L_3289)
	.align		4
.L_3289:
        /*0234*/ 	.word	index@(.nv.constant0._ZN17fastertransformer34generalAddBiasResidualLayerNormOptI7__half2Lb1ELb1ELi2ELb1ELi4EEEvPT_S3_PKS2_S5_S5_S5_S5_S5_fiiPKfS7_S7_Pfi)
        /*0238*/ 	.short	0x0380
        /*023a*/ 	.short	0x0074


	//----- nvinfo : EIATTR_SW_WAR
	.align		4
.L_3290:
        /*023c*/ 	.byte	0x04, 0x36
        /*023e*/ 	.short	(.L_3292 - .L_3291)
.L_3291:
        /*0240*/ 	.word	0x00000008
.L_3292:


//--------------------- .nv.info._ZN17fastertransformer35generalAddBiasResidualLayerNormOpt2I7__half2Lb0ELb0ELi1ELb1ELi4EEEvPT_S3_PKS2_S5_S5_S5_S5_S5_fiiPKfS7_S7_Pfi --------------------------
	.section	.nv.info._ZN17fastertransformer35generalAddBiasResidualLayerNormOpt2I7__half2Lb0ELb0ELi1ELb1ELi4EEEvPT_S3_PKS2_S5_S5_S5_S5_S5_fiiPKfS7_S7_Pfi,"",@"SHT_CUDA_INFO"
	.sectionflags	@""
	.align	4


	//----- nvinfo : EIATTR_CUDA_API_VERSION
	.align		4
        /*0000*/ 	.byte	0x04, 0x37
        /*0002*/ 	.short	(.L_3294 - .L_3293)
.L_3293:
        /*0004*/ 	.word	0x00000082


	//----- nvinfo : EIATTR_KPARAM_INFO
	.align		4
.L_3294:
        /*0008*/ 	.byte	0x04, 0x17
        /*000a*/ 	.short	(.L_3296 - .L_3295)
.L_3295:
        /*000c*/ 	.word	0x00000000
        /*0010*/ 	.short	0x000f
        /*0012*/ 	.short	0x0070
        /*0014*/ 	.byte	0x00, 0xf0, 0x11, 0x00


	//----- nvinfo : EIATTR_KPARAM_INFO
	.align		4
.L_3296:
        /*0018*/ 	.byte	0x04, 0x17
        /*001a*/ 	.short	(.L_3298 - .L_3297)
.L_3297:
        /*001c*/ 	.word	0x00000000
        /*0020*/ 	.short	0x000e
        /*0022*/ 	.short	0x0068
        /*0024*/ 	.byte	0x00, 0xf5, 0x21, 0x00


	//----- nvinfo : EIATTR_KPARAM_INFO
	.align		4
.L_3298:
        /*0028*/ 	.byte	0x04, 0x17
        /*002a*/ 	.short	(.L_3300 - .L_3299)
.L_3299:
        /*002c*/ 	.word	0x00000000
        /*0030*/ 	.short	0x000d
        /*0032*/ 	.short	0x0060
        /*0034*/ 	.byte	0x00, 0xf5, 0x21, 0x00


	//----- nvinfo : EIATTR_KPARAM_INFO
	.align		4
.L_3300:
        /*0038*/ 	.byte	0x04, 0x17
        /*003a*/ 	.short	(.L_3302 - .L_3301)
.L_3301:
        /*003c*/ 	.word	0x00000000
        /*0040*/ 	.short	0x000c
        /*0042*/ 	.short	0x0058
        /*0044*/ 	.byte	0x00, 0xf5, 0x21, 0x00


	//----- nvinfo : EIATTR_KPARAM_INFO
	.align		4
.L_3302:
        /*0048*/ 	.byte	0x04, 0x17
        /*004a*/ 	.short	(.L_3304 - .L_3303)
.L_3303:
        /*004c*/ 	.word	0x00000000
        /*0050*/ 	.short	0x000b
        /*0052*/ 	.short	0x0050
        /*0054*/ 	.byte	0x00, 0xf5, 0x21, 0x00


	//----- nvinfo : EIATTR_KPARAM_INFO
	.align		4
.L_3304:
        /*0058*/ 	.byte	0x04, 0x17
        /*005a*/ 	.short	(.L_3306 - .L_3305)
.L_3305:
        /*005c*/ 	.word	0x00000000
        /*0060*/ 	.short	0x000a
        /*0062*/ 	.short	0x0048
        /*0064*/ 	.byte	0x00, 0xf0, 0x11, 0x00


	//----- nvinfo : EIATTR_KPARAM_INFO
	.align		4
.L_3306:
        /*0068*/ 	.byte	0x04, 0x17
        /*006a*/ 	.short	(.L_3308 - .L_3307)
.L_3307:
        /*006c*/ 	.word	0x00000000
        /*0070*/ 	.short	0x0009
        /*0072*/ 	.short	0x0044
        /*0074*/ 	.byte	0x00, 0xf0, 0x11, 0x00


	//----- nvinfo : EIATTR_KPARAM_INFO
	.align		4
.L_3308:
        /*0078*/ 	.byte	0x04, 0x17
        /*007a*/ 	.short	(.L_3310 - .L_3309)
.L_3309:
        /*007c*/ 	.word	0x00000000
        /*0080*/ 	.short	0x0008
        /*0082*/ 	.short	0x0040
        /*0084*/ 	.byte	0x00, 0xf0, 0x11, 0x00


	//----- nvinfo : EIATTR_KPARAM_INFO
	.align		4
.L_3310:
        /*0088*/ 	.byte	0x04, 0x17
        /*008a*/ 	.short	(.L_3312 - .L_3311)
.L_3311:
        /*008c*/ 	.word	0x00000000
        /*0090*/ 	.short	0x0007
        /*0092*/ 	.short	0x0038
        /*0094*/ 	.byte	0x00, 0xf5, 0x21, 0x00


	//----- nvinfo : EIATTR_KPARAM_INFO
	.align		4
.L_3312:
        /*0098*/ 	.byte	0x04, 0x17
        /*009a*/ 	.short	(.L_3314 - .L_3313)
.L_3313:
        /*009c*/ 	.word	0x00000000
        /*00a0*/ 	.short	0x0006
        /*00a2*/ 	.short	0x0030
        /*00a4*/ 	.byte	0x00, 0xf5, 0x21, 0x00


	//----- nvinfo : EIATTR_KPARAM_INFO
	.align		4
.L_3314:
        /*00a8*/ 	.byte	0x04, 0x17
        /*00aa*/ 	.short	(.L_3316 - .L_3315)
.L_3315:
        /*00ac*/ 	.word	0x00000000
        /*00b0*/ 	.short	0x0005
        /*00b2*/ 	.short	0x0028
        /*00b4*/ 	.byte	0x00, 0xf5, 0x21, 0x00


	//----- nvinfo : EIATTR_KPARAM_INFO
	.align		4
.L_3316:
        /*00b8*/ 	.byte	0x04, 0x17
        /*00ba*/ 	.short	(.L_3318 - .L_3317)
.L_3317:
        /*00bc*/ 	.word	0x00000000
        /*00c0*/ 	.short	0x0004
        /*00c2*/ 	.short	0x0020
        /*00c4*/ 	.byte	0x00, 0xf5, 0x21, 0x00


	//----- nvinfo : EIATTR_KPARAM_INFO
	.align		4
.L_3318:
        /*00c8*/ 	.byte	0x04, 0x17
        /*00ca*/ 	.short	(.L_3320 - .L_3319)
.L_3319:
        /*00cc*/ 	.word	0x00000000
        /*00d0*/ 	.short	0x0003
        /*00d2*/ 	.short	0x0018
        /*00d4*/ 	.byte	0x00, 0xf5, 0x21, 0x00


	//----- nvinfo : EIATTR_KPARAM_INFO
	.align		4
.L_3320:
        /*00d8*/ 	.byte	0x04, 0x17
        /*00da*/ 	.short	(.L_3322 - .L_3321)
.L_3321:
        /*00dc*/ 	.word	0x00000000
        /*00e0*/ 	.short	0x0002
        /*00e2*/ 	.short	0x0010
        /*00e4*/ 	.byte	0x00, 0xf5, 0x21, 0x00


	//----- nvinfo : EIATTR_KPARAM_INFO
	.align		4
.L_3322:
        /*00e8*/ 	.byte	0x04, 0x17
        /*00ea*/ 	.short	(.L_3324 - .L_3323)
.L_3323:
        /*00ec*/ 	.word	0x00000000
        /*00f0*/ 	.short	0x0001
        /*00f2*/ 	.short	0x0008
        /*00f4*/ 	.byte	0x00, 0xf5, 0x21, 0x00


	//----- nvinfo : EIATTR_KPARAM_INFO
	.align		4
.L_3324:
        /*00f8*/ 	.byte	0x04, 0x17
        /*00fa*/ 	.short	(.L_3326 - .L_3325)
.L_3325:
        /*00fc*/ 	.word	0x00000000
        /*0100*/ 	.short	0x0000
        /*0102*/ 	.short	0x0000
        /*0104*/ 	.byte	0x00, 0xf5, 0x21, 0x00


	//----- nvinfo : EIATTR_SPARSE_MMA_MASK
	.align		4
.L_3326:
        /*0108*/ 	.byte	0x03, 0x50
        /*010a*/ 	.short	0x0000


	//----- nvinfo : EIATTR_MAXREG_COUNT
	.align		4
        /*010c*/ 	.byte	0x03, 0x1b
        /*010e*/ 	.short	0x00ff


	//----- nvinfo : EIATTR_NUM_BARRIERS
	.align		4
        /*0110*/ 	.byte	0x02, 0x4c
        /*0112*/ 	.byte	0x01
	.zero		1


	//----- nvinfo : EIATTR_MERCURY_ISA_VERSION
	.align		4
        /*0114*/ 	.byte	0x03, 0x5f
        /*0116*/ 	.short	0x0101


	//----- nvinfo : EIATTR_COOP_GROUP_MASK_REGIDS
	.align		4
        /*0118*/ 	.byte	0x04, 0x29
        /*011a*/ 	.short	(.L_3328 - .L_3327)


	//   ....[0]....
.L_3327:
        /*011c*/ 	.word	0xffffffff


	//   ....[1]....
        /*0120*/ 	.word	0xffffffff


	//   ....[2]....
        /*0124*/ 	.word	0xffffffff


	//   ....[3]....
        /*0128*/ 	.word	0xffffffff


	//   ....[4]....
        /*012c*/ 	.word	0xffffffff


	//   ....[5]....
        /*0130*/ 	.word	0xffffffff


	//   ....[6]....
        /*0134*/ 	.word	0xffffffff


	//   ....[7]....
        /*0138*/ 	.word	0xffffffff


	//   ....[8]....
        /*013c*/ 	.word	0xffffffff


	//   ....[9]....
        /*0140*/ 	.word	0xffffffff


	//   ....[10]....
        /*0144*/ 	.word	0xffffffff


	//   ....[11]....
        /*0148*/ 	.word	0xffffffff


	//   ....[12]....
        /*014c*/ 	.word	0xffffffff


	//   ....[13]....
        /*0150*/ 	.word	0xffffffff


	//   ....[14]....
        /*0154*/ 	.word	0xffffffff


	//   ....[15]....
        /*0158*/ 	.word	0xffffffff


	//   ....[16]....
        /*015c*/ 	.word	0xffffffff


	//   ....[17]....
        /*0160*/ 	.word	0xffffffff


	//   ....[18]....
        /*0164*/ 	.word	0xffffffff


	//   ....[19]....
        /*0168*/ 	.word	0xffffffff


	//   ....[20]....
        /*016c*/ 	.word	0xffffffff


	//   ....[21]....
        /*0170*/ 	.word	0xffffffff


	//   ....[22]....
        /*0174*/ 	.word	0xffffffff


	//   ....[23]....
        /*0178*/ 	.word	0xffffffff


	//   ....[24]....
        /*017c*/ 	.word	0xffffffff


	//   ....[25]....
        /*0180*/ 	.word	0xffffffff


	//   ....[26]....
        /*0184*/ 	.word	0xffffffff


	//   ....[27]....
        /*0188*/ 	.word	0xffffffff


	//   ....[28]....
        /*018c*/ 	.word	0xffffffff


	//   ....[29]....
        /*0190*/ 	.word	0xffffffff


	//----- nvinfo : EIATTR_COOP_GROUP_INSTR_OFFSETS
	.align		4
.L_3328:
        /*0194*/ 	.byte	0x04, 0x28
        /*0196*/ 	.short	(.L_3330 - .L_3329)


	//   ....[0]....
.L_3329:
        /*0198*/ 	.word	0x000006f0


	//   ....[1]....
        /*019c*/ 	.word	0x00000710


	//   ....[2]....
        /*01a0*/ 	.word	0x00000740


	//   ....[3]....
        /*01a4*/ 	.word	0x00000760


	//   ....[4]....
        /*01a8*/ 	.word	0x000007a0


	//   ....[5]....
        /*01ac*/ 	.word	0x000007c0


	//   ....[6]....
        /*01b0*/ 	.word	0x00000830


	//   ....[7]....
        /*01b4*/ 	.word	0x00000860


	//   ....[8]....
        /*01b8*/ 	.word	0x000008e0


	//   ....[9]....
        /*01bc*/ 	.word	0x00000900


	//   ....[10]....
        /*01c0*/ 	.word	0x000009d0


	//   ....[11]....
        /*01c4*/ 	.word	0x000009e0


	//   ....[12]....
        /*01c8*/ 	.word	0x00000a10


	//   ....[13]....
        /*01cc*/ 	.word	0x00000a20


	//   ....[14]....
        /*01d0*/ 	.word	0x00000a50


	//   ....[15]....
        /*01d4*/ 	.word	0x00000a60


	//   ....[16]....
        /*01d8*/ 	.word	0x00000a90


	//   ....[17]....
        /*01dc*/ 	.word	0x00000aa0


	//   ....[18]....
        /*01e0*/ 	.word	0x00000ad0


	//   ....[19]....
        /*01e4*/ 	.word	0x00000ae0


	//   ....[20]....
        /*01e8*/ 	.word	0x00001840


	//   ....[21]....
        /*01ec*/ 	.word	0x000018a0


	//   ....[22]....
        /*01f0*/ 	.word	0x000018e0


	//   ....[23]....
        /*01f4*/ 	.word	0x00001910


	//   ....[24]....
        /*01f8*/ 	.word	0x00001960


	//   ....[25]....
        /*01fc*/ 	.word	0x00001a00


	//   ....[26]....
        /*0200*/ 	.word	0x00001a20


	//   ....[27]....
        /*0204*/ 	.word	0x00001a40


	//   ....[28]....
        /*0208*/ 	.word	0x00001a60


	//   ....[29]....
        /*020c*/ 	.word	0x00001a80


	//----- nvinfo : EIATTR_VRC_CTA_INIT_COUNT
	.align		4
.L_3330:
        /*0210*/ 	.byte	0x02, 0x4a
	.zero		1
	.zero		1


	//----- nvinfo : EIATTR_EXIT_INSTR_OFFSETS
	.align		4
        /*0214*/ 	.byte	0x04, 0x1c
        /*0216*/ 	.short	(.L_3332 - .L_3331)


	//   ....[0]....
.L_3331:
        /*0218*/ 	.word	0x000017f0


	//   ....[1]....
        /*021c*/ 	.word	0x00001dd0


	//   ....[2]....
        /*0220*/ 	.word	0x00001e50


	//----- nvinfo : EIATTR_CRS_STACK_SIZE
	.align		4
.L_3332:
        /*0224*/ 	.byte	0x04, 0x1e
        /*0226*/ 	.short	(.L_3334 - .L_3333)
.L_3333:
        /*0228*/ 	.word	0x00000000


	//----- nvinfo : EIATTR_CBANK_PARAM_SIZE
	.align		4
.L_3334:
        /*022c*/ 	.byte	0x03, 0x19
        /*022e*/ 	.short	0x0074


	//----- nvinfo : EIATTR_PARAM_CBANK
	.align		4
        /*0230*/ 	.byte	0x04, 0x0a
        /*0232*/ 	.short	(.L_3336 - .L_3335)
	.align		4
.L_3335:
        /*0234*/ 	.word	index@(.nv.constant0._ZN17fastertransformer35generalAddBiasResidualLayerNormOpt2I7__half2Lb0ELb0ELi1ELb1ELi4EEEvPT_S3_PKS2_S5_S5_S5_S5_S5_fiiPKfS7_S7_Pfi)
        /*0238*/ 	.short	0x0380
        /*023a*/ 	.short	0x0074


	//----- nvinfo : EIATTR_SW_WAR
	.align		4
.L_3336:
        /*023c*/ 	.byte	0x04, 0x36
        /*023e*/ 	.short	(.L_3338 - .L_3337)
.L_3337:
        /*0240*/ 	.word	0x00000008
.L_3338:


//--------------------- .nv.info._ZN17fastertransformer34generalAddBiasResidualLayerNormOptI7__half2Lb0ELb0ELi1ELb1ELi4EEEvPT_S3_PKS2_S5_S5_S5_S5_S5_fiiPKfS7_S7_Pfi --------------------------
	.section	.nv.info._ZN17fastertransformer34generalAddBiasResidualLayerNormOptI7__half2Lb0ELb0ELi1ELb1ELi4EEEvPT_S3_PKS2_S5_S5_S5_S5_S5_fiiPKfS7_S7_Pfi,"",@"SHT_CUDA_INFO"
	.sectionflags	@""
	.align	4


	//----- nvinfo : EIATTR_CUDA_API_VERSION
	.align		4
        /*0000*/ 	.byte	0x04, 0x37
        /*0002*/ 	.short	(.L_3340 - .L_3339)
.L_3339:
        /*0004*/ 	.word	0x00000082


	//----- nvinfo : EIATTR_KPARAM_INFO
	.align		4
.L_3340:
        /*0008*/ 	.byte	0x04, 0x17
        /*000a*/ 	.short	(.L_3342 - .L_3341)
.L_3341:
        /*000c*/ 	.word	0x00000000
        /*0010*/ 	.short	0x000f
        /*0012*/ 	.short	0x0070
        /*0014*/ 	.byte	0x00, 0xf0, 0x11, 0x00


	//----- nvinfo : EIATTR_KPARAM_INFO
	.align		4
.L_3342:
        /*0018*/ 	.byte	0x04, 0x17
        /*001a*/ 	.short	(.L_3344 - .L_3343)
.L_3343:
        /*001c*/ 	.word	0x00000000
        /*0020*/ 	.short	0x000e
        /*0022*/ 	.short	0x0068
        /*0024*/ 	.byte	0x00, 0xf5, 0x21, 0x00


	//----- nvinfo : EIATTR_KPARAM_INFO
	.align		4
.L_3344:
        /*0028*/ 	.byte	0x04, 0x17
        /*002a*/ 	.short	(.L_3346 - .L_3345)
.L_3345:
        /*002c*/ 	.word	0x00000000
        /*0030*/ 	.short	0x000d
        /*0032*/ 	.short	0x0060
        /*0034*/ 	.byte	0x00, 0xf5, 0x21, 0x00


	//----- nvinfo : EIATTR_KPARAM_INFO
	.align		4
.L_3346:
        /*0038*/ 	.byte	0x04, 0x17
        /*003a*/ 	.short	(.L_3348 - .L_3347)
.L_3347:
        /*003c*/ 	.word	0x00000000
        /*0040*/ 	.short	0x000c
        /*0042*/ 	.short	0x0058
        /*0044*/ 	.byte	0x00, 0xf5, 0x21, 0x00


	//----- nvinfo : EIATTR_KPARAM_INFO
	.align		4
.L_3348:
        /*0048*/ 	.byte	0x04, 0x17
        /*004a*/ 	.short	(.L_3350 - .L_3349)
.L_3349:
        /*004c*/ 	.word	0x00000000
        /*0050*/ 	.short	0x000b
        /*0052*/ 	.short	0x0050
        /*0054*/ 	.byte	0x00, 0xf5, 0x21, 0x00


	//----- nvinfo : EIATTR_KPARAM_INFO
	.align		4
.L_3350:
        /*0058*/ 	.byte	0x04, 0x17
        /*005a*/ 	.short	(.L_3352 - .L_3351)
.L_3351:
        /*005c*/ 	.word	0x00000000
        /*0060*/ 	.short	0x000a
        /*0062*/ 	.short	0x0048
        /*0064*/ 	.byte	0x00, 0xf0, 0x11, 0x00


	//----- nvinfo : EIATTR_KPARAM_INFO
	.align		4
.L_3352:
        /*0068*/ 	.byte	0x04, 0x17
        /*006a*/ 	.short	(.L_3354 - .L_3353)
.L_3353:
        /*006c*/ 	.word	0x00000000
        /*0070*/ 	.short	0x0009
        /*0072*/ 	.short	0x0044
        /*0074*/ 	.byte	0x00, 0xf0, 0x11, 0x00


	//----- nvinfo : EIATTR_KPARAM_INFO
	.align		4
.L_3354:
        /*0078*/ 	.byte	0x04, 0x17
        /*007a*/ 	.short	(.L_3356 - .L_3355)
.L_3355:
        /*007c*/ 	.word	0x00000000
        /*0080*/ 	.short	0x0008
        /*0082*/ 	.short	0x0040
        /*0084*/ 	.byte	0x00, 0xf0, 0x11, 0x00


	//----- nvinfo : EIATTR_KPARAM_INFO
	.align		4
.L_3356:
        /*0088*/ 	.byte	0x04, 0x17
        /*008a*/ 	.short	(.L_3358 - .L_3357)
.L_3357:
        /*008c*/ 	.word	0x00000000
        /*0090*/ 	.short	0x0007
        /*0092*/ 	.short	0x0038
        /*0094*/ 	.byte	0x00, 0xf5, 0x21, 0x00


	//----- nvinfo : EIATTR_KPARAM_INFO
	.align		4
.L_3358:
        /*0098*/ 	.byte	0x04, 0x17
        /*009a*/ 	.short	(.L_3360 - .L_3359)
.L_3359:
        /*009c*/ 	.word	0x00000000
        /*00a0*/ 	.short	0x0006
        /*00a2*/ 	.short	0x0030
        /*00a4*/ 	.byte	0x00, 0xf5, 0x21, 0x00


	//----- nvinfo : EIATTR_KPARAM_INFO
	.align		4
.L_3360:
        /*00a8*/ 	.byte	0x04, 0x17
        /*00aa*/ 	.short	(.L_3362 - .L_3361)
.L_3361:
        /*00ac*/ 	.word	0x00000000
        /*00b0*/ 	.short	0x0005
        /*00b2*/ 	.short	0x0028
        /*00b4*/ 	.byte	0x00, 0xf5, 0x21, 0x00


	//----- nvinfo : EIATTR_KPARAM_INFO
	.align		4
.L_3362:
        /*00b8*/ 	.byte	0x04, 0x17
        /*00ba*/ 	.short	(.L_3364 - .L_3363)
.L_3363:
        /*00bc*/ 	.word	0x00000000
        /*00c0*/ 	.short	0x0004
        /*00c2*/ 	.short	0x0020
        /*00c4*/ 	.byte	0x00, 0xf5, 0x21, 0x00


	//----- nvinfo : EIATTR_KPARAM_INFO
	.align		4
.L_3364:
        /*00c8*/ 	.byte	0x04, 0x17
        /*00ca*/ 	.short	(.L_3366 - .L_3365)
.L_3365:
        /*00cc*/ 	.word	0x00000000
        /*00d0*/ 	.short	0x0003
        /*00d2*/ 	.short	0x0018
        /*00d4*/ 	.byte	0x00, 0xf5, 0x21, 0x00


	//----- nvinfo : EIATTR_KPARAM_INFO
	.align		4
.L_3366:
        /*00d8*/ 	.byte	0x04, 0x17
        /*00da*/ 	.short	(.L_3368 - .L_3367)
.L_3367:
        /*00dc*/ 	.word	0x00000000
        /*00e0*/ 	.short	0x0002
        /*00e2*/ 	.short	0x0010
        /*00e4*/ 	.byte	0x00, 0xf5, 0x21, 0x00


	//----- nvinfo : EIATTR_KPARAM_INFO
	.align		4
.L_3368:
        /*00e8*/ 	.byte	0x04, 0x17
        /*00ea*/ 	.short	(.L_3370 - .L_3369)
.L_3369:
        /*00ec*/ 	.word	0x00000000
        /*00f0*/ 	.short	0x0001
        /*00f2*/ 	.short	0x0008
        /*00f4*/ 	.byte	0x00, 0xf5, 0x21, 0x00


	//----- nvinfo : EIATTR_KPARAM_INFO
	.align		4
.L_3370:
        /*00f8*/ 	.byte	0x04, 0x17
        /*00fa*/ 	.short	(.L_3372 - .L_3371)
.L_3371:
        /*00fc*/ 	.word	0x00000000
        /*0100*/ 	.short	0x0000
        /*0102*/ 	.short	0x0000
        /*0104*/ 	.byte	0x00, 0xf5, 0x21, 0x00


	//----- nvinfo : EIATTR_SPARSE_MMA_MASK
	.align		4
.L_3372:
        /*0108*/ 	.byte	0x03, 0x50
        /*010a*/ 	.short	0x0000


	//----- nvinfo : EIATTR_MAXREG_COUNT
	.align		4
        /*010c*/ 	.byte	0x03, 0x1b
        /*010e*/ 	.short	0x00ff


	//----- nvinfo : EIATTR_NUM_BARRIERS
	.align		4
        /*0110*/ 	.byte	0x02, 0x4c
        /*0112*/ 	.byte	0x01
	.zero		1


	//----- nvinfo : EIATTR_MERCURY_ISA_VERSION
	.align		4
        /*0114*/ 	.byte	0x03, 0x5f
        /*0116*/ 	.short	0x0101


	//----- nvinfo : EIATTR_COOP_GROUP_MASK_REGIDS
	.align		4
        /*0118*/ 	.byte	0x04, 0x29
        /*011a*/ 	.short	(.L_3374 - .L_3373)


	//   ....[0]....
.L_3373:
        /*011c*/ 	.word	0xffffffff


	//   ....[1]....
        /*0120*/ 	.word	0xffffffff


	//   ....[2]....
        /*0124*/ 	.word	0xffffffff


	//   ....[3]....
        /*0128*/ 	.word	0xffffffff


	//   ....[4]....
        /*012c*/ 	.word	0xffffffff


	//   ....[5]....
        /*0130*/ 	.word	0xffffffff


	//   ....[6]....
        /*0134*/ 	.word	0xffffffff


	//   ....[7]....
        /*0138*/ 	.word	0xffffffff


	//   ....[8]....
        /*013c*/ 	.word	0xffffffff


	//   ....[9]....
        /*0140*/ 	.word	0xffffffff


	//   ....[10]....
        /*0144*/ 	.word	0xffffffff


	//   ....[11]....
        /*0148*/ 	.word	0xffffffff


	//   ....[12]....
        /*014c*/ 	.word	0xffffffff


	//   ....[13]....
        /*0150*/ 	.word	0xffffffff


	//   ....[14]....
        /*0154*/ 	.word	0xffffffff


	//   ....[15]....
        /*0158*/ 	.word	0xffffffff


	//   ....[16]....
        /*015c*/ 	.word	0xffffffff


	//   ....[17]....
        /*0160*/ 	.word	0xffffffff


	//   ....[18]....
        /*0164*/ 	.word	0xffffffff


	//   ....[19]....
        /*0168*/ 	.word	0xffffffff


	//   ....[20]....
        /*016c*/ 	.word	0xffffffff


	//   ....[21]....
        /*0170*/ 	.word	0xffffffff


	//   ....[22]....
        /*0174*/ 	.word	0xffffffff


	//   ....[23]....
        /*0178*/ 	.word	0xffffffff


	//   ....[24]....
        /*017c*/ 	.word	0xffffffff


	//   ....[25]....
        /*0180*/ 	.word	0xffffffff


	//   ....[26]....
        /*0184*/ 	.word	0xffffffff


	//   ....[27]....
        /*0188*/ 	.word	0xffffffff


	//   ....[28]....
        /*018c*/ 	.word	0xffffffff


	//   ....[29]....
        /*0190*/ 	.word	0xffffffff


	//----- nvinfo : EIATTR_COOP_GROUP_INSTR_OFFSETS
	.align		4
.L_3374:
        /*0194*/ 	.byte	0x04, 0x28
        /*0196*/ 	.short	(.L_3376 - .L_3375)


	//   ....[0]....
.L_3375:
        /*0198*/ 	.word	0x000002b0


	//   ....[1]....
        /*019c*/ 	.word	0x000002f0


	//   ....[2]....
        /*01a0*/ 	.word	0x00000320


	//   ....[3]....
        /*01a4*/ 	.word	0x00000350


	//   ....[4]....
        /*01a8*/ 	.word	0x00000390


	//   ....[5]....
        /*01ac*/ 	.word	0x00000440


	//   ....[6]....
        /*01b0*/ 	.word	0x00000470


	//   ....[7]....
        /*01b4*/ 	.word	0x000004a0


	//   ....[8]....
        /*01b8*/ 	.word	0x000004d0


	//   ....[9]....
        /*01bc*/ 	.word	0x000004f0


	//   ....[10]....
        /*01c0*/ 	.word	0x00000910


	//   ....[11]....
        /*01c4*/ 	.word	0x00000970


	//   ....[12]....
        /*01c8*/ 	.word	0x00000990


	//   ....[13]....
        /*01cc*/ 	.word	0x000009b0


	//   ....[14]....
        /*01d0*/ 	.word	0x000009d0


	//   ....[15]....
        /*01d4*/ 	.word	0x00000a30


	//   ....[16]....
        /*01d8*/ 	.word	0x00000a50


	//   ....[17]....
        /*01dc*/ 	.word	0x00000a70


	//   ....[18]....
        /*01e0*/ 	.word	0x00000a90


	//   ....[19]....
        /*01e4*/ 	.word	0x00000ab0


	//   ....[20]....
        /*01e8*/ 	.word	0x000017e0


	//   ....[21]....
        /*01ec*/ 	.word	0x00001860


	//   ....[22]....
        /*01f0*/ 	.word	0x000018d0


	//   ....[23]....
        /*01f4*/ 	.word	0x000018f0


	//   ....[24]....
        /*01f8*/ 	.word	0x00001910


	//   ....[25]....
        /*01fc*/ 	.word	0x00001980


	//   ....[26]....
        /*0200*/ 	.word	0x000019a0


	//   ....[27]....
        /*0204*/ 	.word	0x000019c0


	//   ....[28]....
        /*0208*/ 	.word	0x000019e0


	//   ....[29]....
        /*020c*/ 	.word	0x00001a00


	//----- nvinfo : EIATTR_VRC_CTA_INIT_COUNT
	.align		4
.L_3376:
        /*0210*/ 	.byte	0x02, 0x4a
	.zero		1
	.zero		1


	//----- nvinfo : EIATTR_EXIT_INSTR_OFFSETS
	.align		4
        /*0214*/ 	.byte	0x04, 0x1c
        /*0216*/ 	.short	(.L_3378 - .L_3377)


	//   ....[0]....
.L_3377:
        /*0218*/ 	.word	0x00001790


	//   ....[1]....
        /*021c*/ 	.word	0x00001d60


	//   ....[2]....
        /*0220*/ 	.word	0x00001df0


	//----- nvinfo : EIATTR_CRS_STACK_SIZE
	.align		4
.L_3378:
        /*0224*/ 	.byte	0x04, 0x1e
        /*0226*/ 	.short	(.L_3380 - .L_3379)
.L_3379:
        /*0228*/ 	.word	0x00000000


	//----- nvinfo : EIATTR_CBANK_PARAM_SIZE
	.align		4
.L_3380:
        /*022c*/ 	.byte	0x03, 0x19
        /*022e*/ 	.short	0x0074


	//----- nvinfo : EIATTR_PARAM_CBANK
	.align		4
        /*0230*/ 	.byte	0x04, 0x0a
        /*0232*/ 	.short	(.L_3382 - .L_3381)
	.align		4
.L_3381:
        /*0234*/ 	.word	index@(.nv.constant0._ZN17fastertransformer34generalAddBiasResidualLayerNormOptI7__half2Lb0ELb0ELi1ELb1ELi4EEEvPT_S3_PKS2_S5_S5_S5_S5_S5_fiiPKfS7_S7_Pfi)
        /*0238*/ 	.short	0x0380
        /*023a*/ 	.short	0x0074


	//----- nvinfo : EIATTR_SW_WAR
	.align		4
.L_3382:
        /*023c*/ 	.byte	0x04, 0x36
        /*023e*/ 	.short	(.L_3384 - .L_3383)
.L_3383:
        /*0240*/ 	.word	0x00000008
.L_3384:


//--------------------- .nv.info._ZN17fastertransformer35generalAddBiasResidualLayerNormOpt2I7__half2Lb1ELb0ELi1ELb1ELi4EEEvPT_S3_PKS2_S5_S5_S5_S5_S5_fiiPKfS7_S7_Pfi --------------------------
	.section	.nv.info._ZN17fastertransformer35generalAddBiasResidualLayerNormOpt2I7__half2Lb1ELb0ELi1ELb1ELi4EEEvPT_S3_PKS2_S5_S5_S5_S5_S5_fiiPKfS7_S7_Pfi,"",@"SHT_CUDA_INFO"
	.sectionflags	@""
	.align	4


	//----- nvinfo : EIATTR_CUDA_API_VERSION
	.align		4
        /*0000*/ 	.byte	0x04, 0x37
        /*0002*/ 	.short	(.L_3386 - .L_3385)
.L_3385:
        /*0004*/ 	.word	0x00000082


	//----- nvinfo : EIATTR_KPARAM_INFO
	.align		4
.L_3386:
        /*0008*/ 	.byte	0x04, 0x17
        /*000a*/ 	.short	(.L_3388 - .L_3387)
.L_3387:
        /*000c*/ 	.word	0x00000000
        /*0010*/ 	.short	0x000f
        /*0012*/ 	.short	0x0070
        /*0014*/ 	.byte	0x00, 0xf0, 0x11, 0x00


	//----- nvinfo : EIATTR_KPARAM_INFO
	.align		4
.L_3388:
        /*0018*/ 	.byte	0x04, 0x17
        /*001a*/ 	.short	(.L_3390 - .L_3389)
.L_3389:
        /*001c*/ 	.word	0x00000000
        /*0020*/ 	.short	0x000e
        /*0022*/ 	.short	0x0068
        /*0024*/ 	.byte	0x00, 0xf5, 0x21, 0x00


	//----- nvinfo : EIATTR_KPARAM_INFO
	.align		4
.L_3390:
        /*0028*/ 	.byte	0x04, 0x17
        /*002a*/ 	.short	(.L_3392 - .L_3391)
.L_3391:
        /*002c*/ 	.word	0x00000000
        /*0030*/ 	.short	0x000d
        /*0032*/ 	.short	0x0060
        /*0034*/ 	.byte	0x00, 0xf5, 0x21, 0x00


	//----- nvinfo : EIATTR_KPARAM_INFO
	.align		4
.L_3392:
        /*0038*/ 	.byte	0x04, 0x17
        /*003a*/ 	.short	(.L_3394 - .L_3393)
.L_3393:
        /*003c*/ 	.word	0x00000000
        /*0040*/ 	.short	0x000c
        /*0042*/ 	.short	0x0058
        /*0044*/ 	.byte	0x00, 0xf5, 0x21, 0x00


	//----- nvinfo : EIATTR_KPARAM_INFO
	.align		4
.L_3394:
        /*0048*/ 	.byte	0x04, 0x17
        /*004a*/ 	.short	(.L_3396 - .L_3395)
.L_3395:
        /*004c*/ 	.word	0x00000000
        /*0050*/ 	.short	0x000b
        /*0052*/ 	.short	0x0050
        /*0054*/ 	.byte	0x00, 0xf5, 0x21, 0x00


	//----- nvinfo : EIATTR_KPARAM_INFO
	.align		4
.L_3396:
        /*0058*/ 	.byte	0x04, 0x17
        /*005a*/ 	.short	(.L_3398 - .L_3397)
.L_3397:
        /*005c*/ 	.word	0x00000000
        /*0060*/ 	.short	0x000a
        /*0062*/ 	.short	0x0048
        /*0064*/ 	.byte	0x00, 0xf0, 0x11, 0x00


	//----- nvinfo : EIATTR_KPARAM_INFO
	.align		4
.L_3398:
        /*0068*/ 	.byte	0x04, 0x17
        /*006a*/ 	.short	(.L_3400 - .L_3399)
.L_3399:
        /*006c*/ 	.word	0x00000000
        /*0070*/ 	.short	0x0009
        /*0072*/ 	.short	0x0044
        /*0074*/ 	.byte	0x00, 0xf0, 0x11, 0x00


	//----- nvinfo : EIATTR_KPARAM_INFO
	.align		4
.L_3400:
        /*0078*/ 	.byte	0x04, 0x17
        /*007a*/ 	.short	(.L_3402 - .L_3401)
.L_3401:
        /*007c*/ 	.word	0x00000000
        /*0080*/ 	.short	0x0008
        /*0082*/ 	.short	0x0040
        /*0084*/ 	.byte	0x00, 0xf0, 0x11, 0x00


	//----- nvinfo : EIATTR_KPARAM_INFO
	.align		4
.L_3402:
        /*0088*/ 	.byte	0x04, 0x17
        /*008a*/ 	.short	(.L_3404 - .L_3403)
.L_3403:
        /*008c*/ 	.word	0x00000000
        /*0090*/ 	.short	0x0007
        /*0092*/ 	.short	0x0038
        /*0094*/ 	.byte	0x00, 0xf5, 0x21, 0x00


	//----- nvinfo : EIATTR_KPARAM_INFO
	.align		4
.L_3404:
        /*0098*/ 	.byte	0x04, 0x17
        /*009a*/ 	.short	(.L_3406 - .L_3405)
.L_3405:
        /*009c*/ 	.word	0x00000000
        /*00a0*/ 	.short	0x0006
        /*00a2*/ 	.short	0x0030
        /*00a4*/ 	.byte	0x00, 0xf5, 0x21, 0x00


	//----- nvinfo : EIATTR_KPARAM_INFO
	.align		4
.L_3406:
        /*00a8*/ 	.byte	0x04, 0x17
        /*00aa*/ 	.short	(.L_3408 - .L_3407)
.L_3407:
        /*00ac*/ 	.word	0x00000000
        /*00b0*/ 	.short	0x0005
        /*00b2*/ 	.short	0x0028
        /*00b4*/ 	.byte	0x00, 0xf5, 0x21, 0x00


	//----- nvinfo : EIATTR_KPARAM_INFO
	.align		4
.L_3408:
        /*00b8*/ 	.byte	0x04, 0x17
        /*00ba*/ 	.short	(.L_3410 - .L_3409)
.L_3409:
        /*00bc*/ 	.word	0x00000000
        /*00c0*/ 	.short	0x0004
        /*00c2*/ 	.short	0x0020
        /*00c4*/ 	.byte	0x00, 0xf5, 0x21, 0x00


	//----- nvinfo : EIATTR_KPARAM_INFO
	.align		4
.L_3410:
        /*00c8*/ 	.byte	0x04, 0x17
        /*00ca*/ 	.short	(.L_3412 - .L_3411)
.L_3411:
        /*00cc*/ 	.word	0x00000000
        /*00d0*/ 	.short	0x0003
        /*00d2*/ 	.short	0x0018
        /*00d4*/ 	.byte	0x00, 0xf5, 0x21, 0x00


	//----- nvinfo : EIATTR_KPARAM_INFO
	.align		4
.L_3412:
        /*00d8*/ 	.byte	0x04, 0x17
        /*00da*/ 	.short	(.L_3414 - .L_3413)
.L_3413:
        /*00dc*/ 	.word	0x00000000
        /*00e0*/ 	.short	0x0002
        /*00e2*/ 	.short	0x0010
        /*00e4*/ 	.byte	0x00, 0xf5, 0x21, 0x00


	//----- nvinfo : EIATTR_KPARAM_INFO
	.align		4
.L_3414:
        /*00e8*/ 	.byte	0x04, 0x17
        /*00ea*/ 	.short	(.L_3416 - .L_3415)
.L_3415:
        /*00ec*/ 	.word	0x00000000
        /*00f0*/ 	.short	0x0001
        /*00f2*/ 	.short	0x0008
        /*00f4*/ 	.byte	0x00, 0xf5, 0x21, 0x00


	//----- nvinfo : EIATTR_KPARAM_INFO
	.align		4
.L_3416:
        /*00f8*/ 	.byte	0x04, 0x17
        /*00fa*/ 	.short	(.L_3418 - .L_3417)
.L_3417:
        /*00fc*/ 	.word	0x00000000
        /*0100*/ 	.short	0x0000
        /*0102*/ 	.short	0x0000
        /*0104*/ 	.byte	0x00, 0xf5, 0x21, 0x00


	//----- nvinfo : EIATTR_SPARSE_MMA_MASK
	.align		4
.L_3418:
        /*0108*/ 	.byte	0x03, 0x50
        /*010a*/ 	.short	0x0000


	//----- nvinfo : EIATTR_MAXREG_COUNT
	.align		4
        /*010c*/ 	.byte	0x03, 0x1b
        /*010e*/ 	.short	0x00ff


	//----- nvinfo : EIATTR_NUM_BARRIERS
	.align		4
        /*0110*/ 	.byte	0x02, 0x4c
        /*0112*/ 	.byte	0x01
	.zero		1


	//----- nvinfo : EIATTR_MERCURY_ISA_VERSION
	.align		4
        /*0114*/ 	.byte	0x03, 0x5f
        /*0116*/ 	.short	0x0101


	//----- nvinfo : EIATTR_COOP_GROUP_MASK_REGIDS
	.align		4
        /*0118*/ 	.byte	0x04, 0x29
        /*011a*/ 	.short	(.L_3420 - .L_3419)


	//   ....[0]....
.L_3419:
        /*011c*/ 	.word	0xffffffff


	//   ....[1]....
        /*0120*/ 	.word	0xffffffff


	//   ....[2]....
        /*0124*/ 	.word	0xffffffff


	//   ....[3]....
        /*0128*/ 	.word	0xffffffff


	//   ....[4]....
        /*012c*/ 	.word	0xffffffff


	//   ....[5]....
        /*0130*/ 	.word	0xffffffff


	//   ....[6]....
        /*0134*/ 	.word	0xffffffff


	//   ....[7]....
        /*0138*/ 	.word	0xffffffff


	//   ....[8]....
        /*013c*/ 	.word	0xffffffff


	//   ....[9]....
        /*0140*/ 	.word	0xffffffff


	//   ....[10]....
        /*0144*/ 	.word	0xffffffff


	//   ....[11]....
        /*0148*/ 	.word	0xffffffff


	//   ....[12]....
        /*014c*/ 	.word	0xffffffff


	//   ....[13]....
        /*0150*/ 	.word	0xffffffff


	//   ....[14]....
        /*0154*/ 	.word	0xffffffff


	//   ....[15]....
        /*0158*/ 	.word	0xffffffff


	//   ....[16]....
        /*015c*/ 	.word	0xffffffff


	//   ....[17]....
        /*0160*/ 	.word	0xffffffff


	//   ....[18]....
        /*0164*/ 	.word	0xffffffff


	//   ....[19]....
        /*0168*/ 	.word	0xffffffff


	//   ....[20]....
        /*016c*/ 	.word	0xffffffff


	//   ....[21]....
        /*0170*/ 	.word	0xffffffff


	//   ....[22]....
        /*0174*/ 	.word	0xffffffff


	//   ....[23]....
        /*0178*/ 	.word	0xffffffff


	//   ....[24]....
        /*017c*/ 	.word	0xffffffff


	//   ....[25]....
        /*0180*/ 	.word	0xffffffff


	//   ....[26]....
        /*0184*/ 	.word	0xffffffff


	//   ....[27]....
        /*0188*/ 	.word	0xffffffff


	//   ....[28]....
        /*018c*/ 	.word	0xffffffff


	//   ....[29]....
        /*0190*/ 	.word	0xffffffff


	//----- nvinfo : EIATTR_COOP_GROUP_INSTR_OFFSETS
	.align		4
.L_3420:
        /*0194*/ 	.byte	0x04, 0x28
        /*0196*/ 	.short	(.L_3422 - .L_3421)


	//   ....[0]....
.L_3421:
        /*0198*/ 	.word	0x00001260


	//   ....[1]....
        /*019c*/ 	.word	0x00001290


	//   ....[2]....
        /*01a0*/ 	.word	0x000012d0


	//   ....[3]....
        /*01a4*/ 	.word	0x000012f0


	//   ....[4]....
        /*01a8*/ 	.word	0x00001330


	//   ....[5]....
        /*01ac*/ 	.word	0x00001350


	//   ....[6]....
        /*01b0*/ 	.word	0x000013b0


	//   ....[7]....
        /*01b4*/ 	.word	0x000013e0


	//   ....[8]....
        /*01b8*/ 	.word	0x00001430


	//   ....[9]....
        /*01bc*/ 	.word	0x00001460


	//   ....[10]....
        /*01c0*/ 	.word	0x00001540


	//   ....[11]....
        /*01c4*/ 	.word	0x00001550


	//   ....[12]....
        /*01c8*/ 	.word	0x00001580


	//   ....[13]....
        /*01cc*/ 	.word	0x00001590


	//   ....[14]....
        /*01d0*/ 	.word	0x000015c0


	//   ....[15]....
        /*01d4*/ 	.word	0x000015d0


	//   ....[16]....
        /*01d8*/ 	.word	0x00001600


	//   ....[17]....
        /*01dc*/ 	.word	0x00001610


	//   ....[18]....
        /*01e0*/ 	.word	0x00001640


	//   ....[19]....
        /*01e4*/ 	.word	0x00001650


	//   ....[20]....
        /*01e8*/ 	.word	0x000023b0


	//   ....[21]....
        /*01ec*/ 	.word	0x00002420


	//   ....[22]....
        /*01f0*/ 	.word	0x00002470


	//   ....[23]....
        /*01f4*/ 	.word	0x000024a0


	//   ....[24]....
        /*01f8*/ 	.word	0x000024e0


	//   ....[25]....
        /*01fc*/ 	.word	0x00002550


	//   ....[26]....
        /*0200*/ 	.word	0x00002570


	//   ....[27]....
        /*0204*/ 	.word	0x00002590


	//   ....[28]....
        /*0208*/ 	.word	0x000025b0


	//   ....[29]....
        /*020c*/ 	.word	0x000025d0


	//----- nvinfo : EIATTR_VRC_CTA_INIT_COUNT
	.align		4
.L_3422:
        /*0210*/ 	.byte	0x02, 0x4a
	.zero		1
	.zero		1


	//----- nvinfo : EIATTR_EXIT_INSTR_OFFSETS
	.align		4
        /*0214*/ 	.byte	0x04, 0x1c
        /*0216*/ 	.short	(.L_3424 - .L_3423)


	//   ....[0]....
.L_3423:
        /*0218*/ 	.word	0x00002360


	//   ....[1]....
        /*021c*/ 	.word	0x00002920


	//   ....[2]....
        /*0220*/ 	.word	0x000029a0


	//----- nvinfo : EIATTR_CRS_STACK_SIZE
	.align		4
.L_3424:
        /*0224*/ 	.byte	0x04, 0x1e
        /*0226*/ 	.short	(.L_3426 - .L_3425)
.L_3425:
        /*0228*/ 	.word	0x00000000


	//----- nvinfo : EIATTR_CBANK_PARAM_SIZE
	.align		4
.L_3426:
        /*022c*/ 	.byte	0x03, 0x19
        /*022e*/ 	.short	0x0074


	//----- nvinfo : EIATTR_PARAM_CBANK
	.align		4
        /*0230*/ 	.byte	0x04, 0x0a
        /*0232*/ 	.short	(.L_3428 - .L_3427)
	.align		4
.L_3427:
        /*0234*/ 	.word	index@(.nv.constant0._ZN17fastertransformer35generalAddBiasResidualLayerNormOpt2I7__half2Lb1ELb0ELi1ELb1ELi4EEEvPT_S3_PKS2_S5_S5_S5_S5_S5_fiiPKfS7_S7_Pfi)
        /*0238*/ 	.short	0x0380
        /*023a*/ 	.short	0x0074


	//----- nvinfo : EIATTR_SW_WAR
	.align		4
.L_3428:
        /*023c*/ 	.byte	0x04, 0x36
        /*023e*/ 	.short	(.L_3430 - .L_3429)
.L_3429:
        /*0240*/ 	.word	0x00000008
.L_3430:


//--------------------- .nv.info._ZN17fastertransformer34generalAddBiasResidualLayerNormOptI7__half2Lb1ELb0ELi1ELb1ELi4EEEvPT_S3_PKS2_S5_S5_S5_S5_S5_fiiPKfS7_S7_Pfi --------------------------
	.section	.nv.info._ZN17fastertransformer34generalAddBiasResidualLayerNormOptI7__half2Lb1ELb0ELi1ELb1ELi4EEEvPT_S3_PKS2_S5_S5_S5_S5_S5_fiiPKfS7_S7_Pfi,"",@"SHT_CUDA_INFO"
	.sectionflags	@""
	.align	4


	//----- nvinfo : EIATTR_CUDA_API_VERSION
	.align		4
        /*0000*/ 	.byte	0x04, 0x37
        /*0002*/ 	.short	(.L_3432 - .L_3431)
.L_3431:
        /*0004*/ 	.word	0x00000082


	//----- nvinfo : EIATTR_KPARAM_INFO
	.align		4
.L_3432:
        /*0008*/ 	.byte	0x04, 0x17
        /*000a*/ 	.short	(.L_3434 - .L_3433)
.L_3433:
        /*000c*/ 	.word	0x00000000
        /*0010*/ 	.short	0x000f
        /*0012*/ 	.short	0x0070
        /*0014*/ 	.byte	0x00, 0xf0, 0x11, 0x00


	//----- nvinfo : EIATTR_KPARAM_INFO
	.align		4
.L_3434:
        /*0018*/ 	.byte	0x04, 0x17
        /*001a*/ 	.short	(.L_3436 - .L_3435)
.L_3435:
        /*001c*/ 	.word	0x00000000
        /*0020*/ 	.short	0x000e
        /*0022*/ 	.short	0x0068
        /*0024*/ 	.byte	0x00, 0xf5, 0x21, 0x00


	//----- nvinfo : EIATTR_KPARAM_INFO
	.align		4
.L_3436:
        /*0028*/ 	.byte	0x04, 0x17
        /*002a*/ 	.short	(.L_3438 - .L_3437)
.L_3437:
        /*002c*/ 	.word	0x00000000
        /*0030*/ 	.short	0x000d
        /*0032*/ 	.short	0x0060
        /*0034*/ 	.byte	0x00, 0xf5, 0x21, 0x00


	//----- nvinfo : EIATTR_KPARAM_INFO
	.align		4
.L_3438:
        /*0038*/ 	.byte	0x04, 0x17
        /*003a*/ 	.short	(.L_3440 - .L_3439)
.L_3439:
        /*003c*/ 	.word	0x00000000
        /*0040*/ 	.short	0x000c
        /*0042*/ 	.short	0x0058
        /*0044*/ 	.byte	0x00, 0xf5, 0x21, 0x00


	//----- nvinfo : EIATTR_KPARAM_INFO
	.align		4
.L_3440:
        /*0048*/ 	.byte	0x04, 0x17
        /*004a*/ 	.short	(.L_3442 - .L_3441)
.L_3441:
        /*004c*/ 	.word	0x00000000
        /*0050*/ 	.short	0x000b
        /*0052*/ 	.short	0x0050
        /*0054*/ 	.byte	0x00, 0xf5, 0x21, 0x00


	//----- nvinfo : EIATTR_KPARAM_INFO
	.align		4
.L_3442:
        /*0058*/ 	.byte	0x04, 0x17
        /*005a*/ 	.short	(.L_3444 - .L_3443)
.L_3443:
        /*005c*/ 	.word	0x00000000
        /*0060*/ 	.short	0x000a
        /*0062*/ 	.short	0x0048
        /*0064*/ 	.byte	0x00, 0xf0, 0x11, 0x00


	//----- nvinfo : EIATTR_KPARAM_INFO
	.align		4
.L_3444:
        /*0068*/ 	.byte	0x04, 0x17
        /*006a*/ 	.short	(.L_3446 - .L_3445)
.L_3445:
        /*006c*/ 	.word	0x00000000
        /*0070*/ 	.short	0x0009
        /*0072*/ 	.short	0x0044
        /*0074*/ 	.byte	0x00, 0xf0, 0x11, 0x00


	//----- nvinfo : EIATTR_KPARAM_INFO
	.align		4
.L_3446:
        /*0078*/ 	.byte	0x04, 0x17
        /*007a*/ 	.short	(.L_3448 - .L_3447)
.L_3447:
        /*007c*/ 	.word	0x00000000
        /*0080*/ 	.short	0x0008
        /*0082*/ 	.short	0x0040
        /*0084*/ 	.byte	0x00, 0xf0, 0x11, 0x00


	//----- nvinfo : EIATTR_KPARAM_INFO
	.align		4
.L_3448:
        /*0088*/ 	.byte	0x04, 0x17
        /*008a*/ 	.short	(.L_3450 - .L_3449)
.L_3449:
        /*008c*/ 	.word	0x00000000
        /*0090*/ 	.short	0x0007
        /*0092*/ 	.short	0x0038
        /*0094*/ 	.byte	0x00, 0xf5, 0x21, 0x00


	//----- nvinfo : EIATTR_KPARAM_INFO
	.align		4
.L_3450:
        /*0098*/ 	.byte	0x04, 0x17
        /*009a*/ 	.short	(.L_3452 - .L_3451)
.L_3451:
        /*009c*/ 	.word	0x00000000
        /*00a0*/ 	.short	0x0006
        /*00a2*/ 	.short	0x0030
        /*00a4*/ 	.byte	0x00, 0xf5, 0x21, 0x00


	//----- nvinfo : EIATTR_KPARAM_INFO
	.align		4
.L_3452:
        /*00a8*/ 	.byte	0x04, 0x17
        /*00aa*/ 	.short	(.L_3454 - .L_3453)
.L_3453:
        /*00ac*/ 	.word	0x00000000
        /*00b0*/ 	.short	0x0005
        /*00b2*/ 	.short	0x0028
        /*00b4*/ 	.byte	0x00, 0xf5, 0x21, 0x00


	//----- nvinfo : EIATTR_KPARAM_INFO
	.align		4
.L_3454:
        /*00b8*/ 	.byte	0x04, 0x17
        /*00ba*/ 	.short	(.L_3456 - .L_3455)
.L_3455:
        /*00bc*/ 	.word	0x00000000
        /*00c0*/ 	.short	0x0004
        /*00c2*/ 	.short	0x0020
        /*00c4*/ 	.byte	0x00, 0xf5, 0x21, 0x00


	//----- nvinfo : EIATTR_KPARAM_INFO
	.align		4
.L_3456:
        /*00c8*/ 	.byte	0x04, 0x17
        /*00ca*/ 	.short	(.L_3458 - .L_3457)
.L_3457:
        /*00cc*/ 	.word	0x00000000
        /*00d0*/ 	.short	0x0003
        /*00d2*/ 	.short	0x0018
        /*00d4*/ 	.byte	0x00, 0xf5, 0x21, 0x00


	//----- nvinfo : EIATTR_KPARAM_INFO
	.align		4
.L_3458:
        /*00d8*/ 	.byte	0x04, 0x17
        /*00da*/ 	.short	(.L_3460 - .L_3459)
.L_3459:
        /*00dc*/ 	.word	0x00000000
        /*00e0*/ 	.short	0x0002
        /*00e2*/ 	.short	0x0010
        /*00e4*/ 	.byte	0x00, 0xf5, 0x21, 0x00


	//----- nvinfo : EIATTR_KPARAM_INFO
	.align		4
.L_3460:
        /*00e8*/ 	.byte	0x04, 0x17
        /*00ea*/ 	.short	(.L_3462 - .L_3461)
.L_3461:
        /*00ec*/ 	.word	0x00000000
        /*00f0*/ 	.short	0x0001
        /*00f2*/ 	.short	0x0008
        /*00f4*/ 	.byte	0x00, 0xf5, 0x21, 0x00


	//----- nvinfo : EIATTR_KPARAM_INFO
	.align		4
.L_3462:
        /*00f8*/ 	.byte	0x04, 0x17
        /*00fa*/ 	.short	(.L_3464 - .L_3463)
.L_3463:
        /*00fc*/ 	.word	0x00000000
        /*0100*/ 	.short	0x0000
        /*0102*/ 	.short	0x0000
        /*0104*/ 	.byte	0x00, 0xf5, 0x21, 0x00


	//----- nvinfo : EIATTR_SPARSE_MMA_MASK
	.align		4
.L_3464:
        /*0108*/ 	.byte	0x03, 0x50
        /*010a*/ 	.short	0x0000


	//----- nvinfo : EIATTR_MAXREG_COUNT
	.align		4
        /*010c*/ 	.byte	0x03, 0x1b
        /*010e*/ 	.short	0x00ff


	//----- nvinfo : EIATTR_NUM_BARRIERS
	.align		4
        /*0110*/ 	.byte	0x02, 0x4c
        /*0112*/ 	.byte	0x01
	.zero		1


	//----- nvinfo : EIATTR_MERCURY_ISA_VERSION
	.align		4
        /*0114*/ 	.byte	0x03, 0x5f
        /*0116*/ 	.short	0x0101


	//----- nvinfo : EIATTR_COOP_GROUP_MASK_REGIDS
	.align		4
        /*0118*/ 	.byte	0x04, 0x29
        /*011a*/ 	.short	(.L_3466 - .L_3465)


	//   ....[0]....
.L_3465:
        /*011c*/ 	.word	0xffffffff


	//   ....[1]....
        /*0120*/ 	.word	0xffffffff


	//   ....[2]....
        /*0124*/ 	.word	0xffffffff


	//   ....[3]....
        /*0128*/ 	.word	0xffffffff


	//   ....[4]....
        /*012c*/ 	.word	0xffffffff


	//   ....[5]....
        /*0130*/ 	.word	0xffffffff


	//   ....[6]....
        /*0134*/ 	.word	0xffffffff


	//   ....[7]....
        /*0138*/ 	.word	0xffffffff


	//   ....[8]....
        /*013c*/ 	.word	0xffffffff


	//   ....[9]....
        /*0140*/ 	.word	0xffffffff


	//   ....[10]....
        /*0144*/ 	.word	0xffffffff


	//   ....[11]....
        /*0148*/ 	.word	0xffffffff


	//   ....[12]....
        /*014c*/ 	.word	0xffffffff


	//   ....[13]....
        /*0150*/ 	.word	0xffffffff


	//   ....[14]....
        /*0154*/ 	.word	0xffffffff


	//   ....[15]....
        /*0158*/ 	.word	0xffffffff


	//   ....[16]....
        /*015c*/ 	.word	0xffffffff


	//   ....[17]....
        /*0160*/ 	.word	0xffffffff


	//   ....[18]....
        /*0164*/ 	.word	0xffffffff


	//   ....[19]....
        /*0168*/ 	.word	0xffffffff


	//   ....[20]....
        /*016c*/ 	.word	0xffffffff


	//   ....[21]....
        /*0170*/ 	.word	0xffffffff


	//   ....[22]....
        /*0174*/ 	.word	0xffffffff


	//   ....[23]....
        /*0178*/ 	.word	0xffffffff


	//   ....[24]....
        /*017c*/ 	.word	0xffffffff


	//   ....[25]....
        /*0180*/ 	.word	0xffffffff


	//   ....[26]....
        /*0184*/ 	.word	0xffffffff


	//   ....[27]....
        /*0188*/ 	.word	0xffffffff


	//   ....[28]....
        /*018c*/ 	.word	0xffffffff


	//   ....[29]....
        /*0190*/ 	.word	0xffffffff


	//----- nvinfo : EIATTR_COOP_GROUP_INSTR_OFFSETS
	.align		4
.L_3466:
        /*0194*/ 	.byte	0x04, 0x28
        /*0196*/ 	.short	(.L_3468 - .L_3467)


	//   ....[0]....
.L_3467:
        /*0198*/ 	.word	0x00000570


	//   ....[1]....
        /*019c*/ 	.word	0x000005a0


	//   ....[2]....
        /*01a0*/ 	.word	0x000005d0


	//   ....[3]....
        /*01a4*/ 	.word	0x00000600


	//   ....[4]....
        /*01a8*/ 	.word	0x00000640


	//   ....[5]....
        /*01ac*/ 	.word	0x00000700


	//   ....[6]....
        /*01b0*/ 	.word	0x00000730


	//   ....[7]....
        /*01b4*/ 	.word	0x00000760


	//   ....[8]....
        /*01b8*/ 	.word	0x00000790


	//   ....[9]....
        /*01bc*/ 	.word	0x000007b0


	//   ....[10]....
        /*01c0*/ 	.word	0x00000bd0


	//   ....[11]....
        /*01c4*/ 	.word	0x00000c30


	//   ....[12]....
        /*01c8*/ 	.word	0x00000c50


	//   ....[13]....
        /*01cc*/ 	.word	0x00000c70


	//   ....[14]....
        /*01d0*/ 	.word	0x00000c90


	//   ....[15]....
        /*01d4*/ 	.word	0x00000cf0


	//   ....[16]....
        /*01d8*/ 	.word	0x00000d10


	//   ....[17]....
        /*01dc*/ 	.word	0x00000d30


	//   ....[18]....
        /*01e0*/ 	.word	0x00000d50


	//   ....[19]....
        /*01e4*/ 	.word	0x00000d70


	//   ....[20]....
        /*01e8*/ 	.word	0x00001aa0


	//   ....[21]....
        /*01ec*/ 	.word	0x00001b20


	//   ....[22]....
        /*01f0*/ 	.word	0x00001b80


	//   ....[23]....
        /*01f4*/ 	.word	0x00001ba0


	//   ....[24]....
        /*01f8*/ 	.word	0x00001bc0


	//   ....[25]....
        /*01fc*/ 	.word	0x00001c40


	//   ....[26]....
        /*0200*/ 	.word	0x00001c60


	//   ....[27]....
        /*0204*/ 	.word	0x00001c80


	//   ....[28]....
        /*0208*/ 	.word	0x00001ca0


	//   ....[29]....
        /*020c*/ 	.word	0x00001cc0


	//----- nvinfo : EIATTR_VRC_CTA_INIT_COUNT
	.align		4
.L_3468:
        /*0210*/ 	.byte	0x02, 0x4a
	.zero		1
	.zero		1


	//----- nvinfo : EIATTR_EXIT_INSTR_OFFSETS
	.align		4
        /*0214*/ 	.byte	0x04, 0x1c
        /*0216*/ 	.short	(.L_3470 - .L_3469)


	//   ....[0]....
.L_3469:
        /*0218*/ 	.word	0x00001a50


	//   ....[1]....
        /*021c*/ 	.word	0x00002020


	//   ....[2]....
        /*0220*/ 	.word	0x000020b0


	//----- nvinfo : EIATTR_CRS_STACK_SIZE
	.align		4
.L_3470:
        /*0224*/ 	.byte	0x04, 0x1e
        /*0226*/ 	.short	(.L_3472 - .L_3471)
.L_3471:
        /*0228*/ 	.word	0x00000000


	//----- nvinfo : EIATTR_CBANK_PARAM_SIZE
	.align		4
.L_3472:
        /*022c*/ 	.byte	0x03, 0x19
        /*022e*/ 	.short	0x0074


	//----- nvinfo : EIATTR_PARAM_CBANK
	.align		4
        /*0230*/ 	.byte	0x04, 0x0a
        /*0232*/ 	.short	(.L_3474 - .L_3473)
	.align		4
.L_3473:
        /*0234*/ 	.word	index@(.nv.constant0._ZN17fastertransformer34generalAddBiasResidualLayerNormOptI7__half2Lb1ELb0ELi1ELb1ELi4EEEvPT_S3_PKS2_S5_S5_S5_S5_S5_fiiPKfS7_S7_Pfi)
        /*0238*/ 	.short	0x0380
        /*023a*/ 	.short	0x0074


	//----- nvinfo : EIATTR_SW_WAR
	.align		4
.L_3474:
        /*023c*/ 	.byte	0x04, 0x36
        /*023e*/ 	.short	(.L_3476 - .L_3475)
.L_3475:
        /*0240*/ 	.word	0x00000008
.L_3476:


//--------------------- .nv.info._ZN17fastertransformer35generalAddBiasResidualLayerNormOpt2I7__half2Lb0ELb1ELi1ELb1ELi4EEEvPT_S3_PKS2_S5_S5_S5_S5_S5_fiiPKfS7_S7_Pfi --------------------------
	.section	.nv.info._ZN17fastertransformer35generalAddBiasResidualLayerNormOpt2I7__half2Lb0ELb1ELi1ELb1ELi4EEEvPT_S3_PKS2_S5_S5_S5_S5_S5_fiiPKfS7_S7_Pfi,"",@"SHT_CUDA_INFO"
	.sectionflags	@""
	.align	4


	//----- nvinfo : EIATTR_CUDA_API_VERSION
	.align		4
        /*0000*/ 	.byte	0x04, 0x37
        /*0002*/ 	.short	(.L_3478 - .L_3477)
.L_3477:
        /*0004*/ 	.word	0x00000082


	//----- nvinfo : EIATTR_KPARAM_INFO
	.align		4
.L_3478:
        /*0008*/ 	.byte	0x04, 0x17
        /*000a*/ 	.short	(.L_3480 - .L_3479)
.L_3479:
        /*000c*/ 	.word	0x00000000
        /*0010*/ 	.short	0x000f
        /*0012*/ 	.short	0x0070
        /*0014*/ 	.byte	0x00, 0xf0, 0x11, 0x00


	//----- nvinfo : EIATTR_KPARAM_INFO
	.align		4
.L_3480:
        /*0018*/ 	.byte	0x04, 0x17
        /*001a*/ 	.short	(.L_3482 - .L_3481)
.L_3481:
        /*001c*/ 	.word	0x00000000
        /*0020*/ 	.short	0x000e
        /*0022*/ 	.short	0x0068
        /*0024*/ 	.byte	0x00, 0xf5, 0x21, 0x00


	//----- nvinfo : EIATTR_KPARAM_INFO
	.align		4
.L_3482:
        /*0028*/ 	.byte	0x04, 0x17
        /*002a*/ 	.short	(.L_3484 - .L_3483)
.L_3483:
        /*002c*/ 	.word	0x00000000
        /*0030*/ 	.short	0x000d
        /*0032*/ 	.short	0x0060
        /*0034*/ 	.byte	0x00, 0xf5, 0x21, 0x00


	//----- nvinfo : EIATTR_KPARAM_INFO
	.align		4
.L_3484:
        /*0038*/ 	.byte	0x04, 0x17
        /*003a*/ 	.short	(.L_3486 - .L_3485)
.L_3485:
        /*003c*/ 	.word	0x00000000
        /*0040*/ 	.short	0x000c
        /*0042*/ 	.short	0x0058
        /*0044*/ 	.byte	0x00, 0xf5, 0x21, 0x00


	//----- nvinfo : EIATTR_KPARAM_INFO
	.align		4
.L_3486:
        /*0048*/ 	.byte	0x04, 0x17
        /*004a*/ 	.short	(.L_3488 - .L_3487)
.L_3487:
        /*004c*/ 	.word	0x00000000
        /*0050*/ 	.short	0x000b
        /*0052*/ 	.short	0x0050
        /*0054*/ 	.byte	0x00, 0xf5, 0x21, 0x00


	//----- nvinfo : EIATTR_KPARAM_INFO
	.align		4
.L_3488:
        /*0058*/ 	.byte	0x04, 0x17
        /*005a*/ 	.short	(.L_3490 - .L_3489)
.L_3489:
        /*005c*/ 	.word	0x00000000
        /*0060*/ 	.short	0x000a
        /*0062*/ 	.short	0x0048
        /*0064*/ 	.byte	0x00, 0xf0, 0x11, 0x00


	//----- nvinfo : EIATTR_KPARAM_INFO
	.align		4
.L_3490:
        /*0068*/ 	.byte	0x04, 0x17
        /*006a*/ 	.short	(.L_3492 - .L_3491)
.L_3491:
        /*006c*/ 	.word	0x00000000
        /*0070*/ 	.short	0x0009
        /*0072*/ 	.short	0x0044
        /*0074*/ 	.byte	0x00, 0xf0, 0x11, 0x00


	//----- nvinfo : EIATTR_KPARAM_INFO
	.align		4
.L_3492:
        /*0078*/ 	.byte	0x04, 0x17
        /*007a*/ 	.short	(.L_3494 - .L_3493)
.L_3493:
        /*007c*/ 	.word	0x00000000
        /*0080*/ 	.short	0x0008
        /*0082*/ 	.short	0x0040
        /*0084*/ 	.byte	0x00, 0xf0, 0x11, 0x00


	//----- nvinfo : EIATTR_KPARAM_INFO
	.align		4
.L_3494:
        /*0088*/ 	.byte	0x04, 0x17
        /*008a*/ 	.short	(.L_3496 - .L_3495)
.L_3495:
        /*008c*/ 	.word	0x00000000
        /*0090*/ 	.short	0x0007
        /*0092*/ 	.short	0x0038
        /*0094*/ 	.byte	0x00, 0xf5, 0x21, 0x00


	//----- nvinfo : EIATTR_KPARAM_INFO
	.align		4
.L_3496:
        /*0098*/ 	.byte	0x04, 0x17
        /*009a*/ 	.short	(.L_3498 - .L_3497)
.L_3497:
        /*009c*/ 	.word	0x00000000
        /*00a0*/ 	.short	0x0006
        /*00a2*/ 	.short	0x0030
        /*00a4*/ 	.byte	0x00, 0xf5, 0x21, 0x00


	//----- nvinfo : EIATTR_KPARAM_INFO
	.align		4
.L_3498:
        /*00a8*/ 	.byte	0x04, 0x17
        /*00aa*/ 	.short	(.L_3500 - .L_3499)
.L_3499:
        /*00ac*/ 	.word	0x00000000
        /*00b0*/ 	.short	0x0005
        /*00b2*/ 	.short	0x0028
        /*00b4*/ 	.byte	0x00, 0xf5, 0x21, 0x00


	//----- nvinfo : EIATTR_KPARAM_INFO
	.align		4
.L_3500:
        /*00b8*/ 	.byte	0x04, 0x17
        /*00ba*/ 	.short	(.L_3502 - .L_3501)
.L_3501:
        /*00bc*/ 	.word	0x00000000
        /*00c0*/ 	.short	0x0004
        /*00c2*/ 	.short	0x0020
        /*00c4*/ 	.byte	0x00, 0xf5, 0x21, 0x00


	//----- nvinfo : EIATTR_KPARAM_INFO
	.align		4
.L_3502:
        /*00c8*/ 	.byte	0x04, 0x17
        /*00ca*/ 	.short	(.L_3504 - .L_3503)
.L_3503:
        /*00cc*/ 	.word	0x00000000
        /*00d0*/ 	.short	0x0003
        /*00d2*/ 	.short	0x0018
        /*00d4*/ 	.byte	0x00, 0xf5, 0x21, 0x00


	//----- nvinfo : EIATTR_KPARAM_INFO
	.align		4
.L_3504:
        /*00d8*/ 	.byte	0x04, 0x17
        /*00da*/ 	.short	(.L_3506 - .L_3505)
.L_3505:
        /*00dc*/ 	.word	0x00000000
        /*00e0*/ 	.short	0x0002
        /*00e2*/ 	.short	0x0010
        /*00e4*/ 	.byte	0x00, 0xf5, 0x21, 0x00


	//----- nvinfo : EIATTR_KPARAM_INFO
	.align		4
.L_3506:
        /*00e8*/ 	.byte	0x04, 0x17
        /*00ea*/ 	.short	(.L_3508 - .L_3507)
.L_3507:
        /*00ec*/ 	.word	0x00000000
        /*00f0*/ 	.short	0x0001
        /*00f2*/ 	.short	0x0008
        /*00f4*/ 	.byte	0x00, 0xf5, 0x21, 0x00


	//----- nvinfo : EIATTR_KPARAM_INFO
	.align		4
.L_3508:
        /*00f8*/ 	.byte	0x04, 0x17
        /*00fa*/ 	.short	(.L_3510 - .L_3509)
.L_3509:
        /*00fc*/ 	.word	0x00000000
        /*0100*/ 	.short	0x0000
        /*0102*/ 	.short	0x0000
        /*0104*/ 	.byte	0x00, 0xf5, 0x21, 0x00


	//----- nvinfo : EIATTR_SPARSE_MMA_MASK
	.align		4
.L_3510:
        /*0108*/ 	.byte	0x03, 0x50
        /*010a*/ 	.short	0x0000


	//----- nvinfo : EIATTR_MAXREG_COUNT
	.align		4
        /*010c*/ 	.byte	0x03, 0x1b
        /*010e*/ 	.short	0x00ff


	//----- nvinfo : EIATTR_NUM_BARRIERS
	.align		4
        /*0110*/ 	.byte	0x02, 0x4c
        /*0112*/ 	.byte	0x01
	.zero		1


	//----- nvinfo : EIATTR_MERCURY_ISA_VERSION
	.align		4
        /*0114*/ 	.byte	0x03, 0x5f
        /*0116*/ 	.short	0x0101


	//----- nvinfo : EIATTR_COOP_GROUP_MASK_REGIDS
	.align		4
        /*0118*/ 	.byte	0x04, 0x29
        /*011a*/ 	.short	(.L_3512 - .L_3511)


	//   ....[0]....
.L_3511:
        /*011c*/ 	.word	0xffffffff


	//   ....[1]....
        /*0120*/ 	.word	0xffffffff


	//   ....[2]....
        /*0124*/ 	.word	0xffffffff


	//   ....[3]....
        /*0128*/ 	.word	0xffffffff


	//   ....[4]....
        /*012c*/ 	.word	0xffffffff


	//   ....[5]....
        /*0130*/ 	.word	0xffffffff


	//   ....[6]....
        /*0134*/ 	.word	0xffffffff


	//   ....[7]....
        /*0138*/ 	.word	0xffffffff


	//   ....[8]....
        /*013c*/ 	.word	0xffffffff


	//   ....[9]....
        /*0140*/ 	.word	0xffffffff


	//   ....[10]....
        /*0144*/ 	.word	0xffffffff


	//   ....[11]....
        /*0148*/ 	.word	0xffffffff


	//   ....[12]....
        /*014c*/ 	.word	0xffffffff


	//   ....[13]....
        /*0150*/ 	.word	0xffffffff


	//   ....[14]....
        /*0154*/ 	.word	0xffffffff


	//   ....[15]....
        /*0158*/ 	.word	0xffffffff


	//   ....[16]....
        /*015c*/ 	.word	0xffffffff


	//   ....[17]....
        /*0160*/ 	.word	0xffffffff


	//   ....[18]....
        /*0164*/ 	.word	0xffffffff


	//   ....[19]....
        /*0168*/ 	.word	0xffffffff


	//   ....[20]....
        /*016c*/ 	.word	0xffffffff


	//   ....[21]....
        /*0170*/ 	.word	0xffffffff


	//   ....[22]....
        /*0174*/ 	.word	0xffffffff


	//   ....[23]....
        /*0178*/ 	.word	0xffffffff


	//   ....[24]....
        /*017c*/ 	.word	0xffffffff


	//   ....[25]....
        /*0180*/ 	.word	0xffffffff


	//   ....[26]....
        /*0184*/ 	.word	0xffffffff


	//   ....[27]....
        /*0188*/ 	.word	0xffffffff


	//   ....[28]....
        /*018c*/ 	.word	0xffffffff


	//   ....[29]....
        /*0190*/ 	.word	0xffffffff


	//----- nvinfo : EIATTR_COOP_GROUP_INSTR_OFFSETS
	.align		4
.L_3512:
        /*0194*/ 	.byte	0x04, 0x28
        /*0196*/ 	.short	(.L_3514 - .L_3513)


	//   ....[0]....
.L_3513:
        /*0198*/ 	.word	0x000008d0


	//   ....[1]....
        /*019c*/ 	.word	0x00000910


	//   ....[2]....
        /*01a0*/ 	.word	0x00000970


	//   ....[3]....
        /*01a4*/ 	.word	0x00000990


	//   ....[4]....
        /*01a8*/ 	.word	0x000009e0


	//   ....[5]....
        /*01ac*/ 	.word	0x000009f0


	//   ....[6]....
        /*01b0*/ 	.word	0x00000a30


	//   ....[7]....
        /*01b4*/ 	.word	0x00000a60


	//   ....[8]....
        /*01b8*/ 	.word	0x00000ac0


	//   ....[9]....
        /*01bc*/ 	.word	0x00000ae0


	//   ....[10]....
        /*01c0*/ 	.word	0x00000bb0


	//   ....[11]....
        /*01c4*/ 	.word	0x00000bc0


	//   ....[12]....
        /*01c8*/ 	.word	0x00000bf0


	//   ....[13]....
        /*01cc*/ 	.word	0x00000c00


	//   ....[14]....
        /*01d0*/ 	.word	0x00000c30


	//   ....[15]....
        /*01d4*/ 	.word	0x00000c40


	//   ....[16]....
        /*01d8*/ 	.word	0x00000c70


	//   ....[17]....
        /*01dc*/ 	.word	0x00000c80


	//   ....[18]....
        /*01e0*/ 	.word	0x00000cb0


	//   ....[19]....
        /*01e4*/ 	.word	0x00000cc0


	//   ....[20]....
        /*01e8*/ 	.word	0x00001a20


	//   ....[21]....
        /*01ec*/ 	.word	0x00001a90


	//   ....[22]....
        /*01f0*/ 	.word	0x00001ae0


	//   ....[23]....
        /*01f4*/ 	.word	0x00001b10


	//   ....[24]....
        /*01f8*/ 	.word	0x00001b50


	//   ....[25]....
        /*01fc*/ 	.word	0x00001bc0


	//   ....[26]....
        /*0200*/ 	.word	0x00001be0


	//   ....[27]....
        /*0204*/ 	.word	0x00001c00


	//   ....[28]....
        /*0208*/ 	.word	0x00001c20


	//   ....[29]....
        /*020c*/ 	.word	0x00001c40


	//----- nvinfo : EIATTR_VRC_CTA_INIT_COUNT
	.align		4
.L_3514:
        /*0210*/ 	.byte	0x02, 0x4a
	.zero		1
	.zero		1


	//----- nvinfo : EIATTR_EXIT_INSTR_OFFSETS
	.align		4
        /*0214*/ 	.byte	0x04, 0x1c
        /*0216*/ 	.short	(.L_3516 - .L_3515)


	//   ....[0]....
.L_3515:
        /*0218*/ 	.word	0x000019d0


	//   ....[1]....
        /*021c*/ 	.word	0x00001f90


	//   ....[2]....
        /*0220*/ 	.word	0x00002010


	//----- nvinfo : EIATTR_CRS_STACK_SIZE
	.align		4
.L_3516:
        /*0224*/ 	.byte	0x04, 0x1e
        /*0226*/ 	.short	(.L_3518 - .L_3517)
.L_3517:
        /*0228*/ 	.word	0x00000000


	//----- nvinfo : EIATTR_CBANK_PARAM_SIZE
	.align		4
.L_3518:
        /*022c*/ 	.byte	0x03, 0x19
        /*022e*/ 	.short	0x0074


	//----- nvinfo : EIATTR_PARAM_CBANK
	.align		4
        /*0230*/ 	.byte	0x04, 0x0a
        /*0232*/ 	.short	(.L_3520 - .L_3519)
	.align		4
.L_3519:
        /*0234*/ 	.word	index@(.nv.constant0._ZN17fastertransformer35generalAddBiasResidualLayerNormOpt2I7__half2Lb0ELb1ELi1ELb1ELi4EEEvPT_S3_PKS2_S5_S5_S5_S5_S5_fiiPKfS7_S7_Pfi)
        /*0238*/ 	.short	0x0380
        /*023a*/ 	.short	0x0074


	//----- nvinfo : EIATTR_SW_WAR
	.align		4
.L_3520:
        /*023c*/ 	.byte	0x04, 0x36
        /*023e*/ 	.short	(.L_3522 - .L_3521)
.L_3521:
        /*0240*/ 	.word	0x00000008
.L_3522:


//--------------------- .nv.info._ZN17fastertransformer34generalAddBiasResidualLayerNormOptI7__half2Lb0ELb1ELi1ELb1ELi4EEEvPT_S3_PKS2_S5_S5_S5_S5_S5_fiiPKfS7_S7_Pfi --------------------------
	.section	.nv.info._ZN17fastertransformer34generalAddBiasResidualLayerNormOptI7__half2Lb0ELb1ELi1ELb1ELi4EEEvPT_S3_PKS2_S5_S5_S5_S5_S5_fiiPKfS7_S7_Pfi,"",@"SHT_CUDA_INFO"
	.sectionflags	@""
	.align	4


	//----- nvinfo : EIATTR_CUDA_API_VERSION
	.align		4
        /*0000*/ 	.byte	0x04, 0x37
        /*0002*/ 	.short	(.L_3524 - .L_3523)
.L_3523:
        /*0004*/ 	.word	0x00000082


	//----- nvinfo : EIATTR_KPARAM_INFO
	.align		4
.L_3524:
        /*0008*/ 	.byte	0x04, 0x17
        /*000a*/ 	.short	(.L_3526 - .L_3525)
.L_3525:
        /*000c*/ 	.word	0x00000000
        /*0010*/ 	.short	0x000f
        /*0012*/ 	.short	0x0070
        /*0014*/ 	.byte	0x00, 0xf0, 0x11, 0x00


	//----- nvinfo : EIATTR_KPARAM_INFO
	.align		4
.L_3526:
        /*0018*/ 	.byte	0x04, 0x17
        /*001a*/ 	.short	(.L_3528 - .L_3527)
.L_3527:
        /*001c*/ 	.word	0x00000000
        /*0020*/ 	.short	0x000e
        /*0022*/ 	.short	0x0068
        /*0024*/ 	.byte	0x00, 0xf5, 0x21, 0x00


	//----- nvinfo : EIATTR_KPARAM_INFO
	.align		4
.L_3528:
        /*0028*/ 	.byte	0x04, 0x17
        /*002a*/ 	.short	(.L_3530 - .L_3529)
.L_3529:
        /*002c*/ 	.word	0x00000000
        /*0030*/ 	.short	0x000d
        /*0032*/ 	.short	0x0060
        /*0034*/ 	.byte	0x00, 0xf5, 0x21, 0x00


	//----- nvinfo : EIATTR_KPARAM_INFO
	.align		4
.L_3530:
        /*0038*/ 	.byte	0x04, 0x17
        /*003a*/ 	.short	(.L_3532 - .L_3531)
.L_3531:
        /*003c*/ 	.word	0x00000000
        /*0040*/ 	.short	0x000c
        /*0042*/ 	.short	0x0058
        /*0044*/ 	.byte	0x00, 0xf5, 0x21, 0x00


	//----- nvinfo : EIATTR_KPARAM_INFO
	.align		4
.L_3532:
        /*0048*/ 	.byte	0x04, 0x17
        /*004a*/ 	.short	(.L_3534 - .L_3533)
.L_3533:
        /*004c*/ 	.word	0x00000000
        /*0050*/ 	.short	0x000b
        /*0052*/ 	.short	0x0050
        /*0054*/ 	.byte	0x00, 0xf5, 0x21, 0x00


	//----- nvinfo : EIATTR_KPARAM_INFO
	.align		4
.L_3534:
        /*0058*/ 	.byte	0x04, 0x17
        /*005a*/ 	.short	(.L_3536 - .L_3535)
.L_3535:
        /*005c*/ 	.word	0x00000000
        /*0060*/ 	.short	0x000a
        /*0062*/ 	.short	0x0048
        /*0064*/ 	.byte	0x00, 0xf0, 0x11, 0x00


	//----- nvinfo : EIATTR_KPARAM_INFO
	.align		4
.L_3536:
        /*0068*/ 	.byte	0x04, 0x17
        /*006a*/ 	.short	(.L_3538 - .L_3537)
.L_3537:
        /*006c*/ 	.word	0x00000000
        /*0070*/ 	.short	0x0009
        /*0072*/ 	.short	0x0044
        /*0074*/ 	.byte	0x00, 0xf0, 0x11, 0x00


	//----- nvinfo : EIATTR_KPARAM_INFO
	.align		4
.L_3538:
        /*0078*/ 	.byte	0x04, 0x17
        /*007a*/ 	.short	(.L_3540 - .L_3539)
.L_3539:
        /*007c*/ 	.word	0x00000000
        /*0080*/ 	.short	0x0008
        /*0082*/ 	.short	0x0040
        /*0084*/ 	.byte	0x00, 0xf0, 0x11, 0x00


	//----- nvinfo : EIATTR_KPARAM_INFO
	.align		4
.L_3540:
        /*0088*/ 	.byte	0x04, 0x17
        /*008a*/ 	.short	(.L_3542 - .L_3541)
.L_3541:
        /*008c*/ 	.word	0x00000000
        /*0090*/ 	.short	0x0007
        /*0092*/ 	.short	0x0038
        /*0094*/ 	.byte	0x00, 0xf5, 0x21, 0x00


	//----- nvinfo : EIATTR_KPARAM_INFO
	.align		4
.L_3542:
        /*0098*/ 	.byte	0x04, 0x17
        /*009a*/ 	.short	(.L_3544 - .L_3543)
.L_3543:
        /*009c*/ 	.word	0x00000000
        /*00a0*/ 	.short	0x0006
        /*00a2*/ 	.short	0x0030
        /*00a4*/ 	.byte	0x00, 0xf5, 0x21, 0x00


	//----- nvinfo : EIATTR_KPARAM_INFO
	.align		4
.L_3544:
        /*00a8*/ 	.byte	0x04, 0x17
        /*00aa*/ 	.short	(.L_3546 - .L_3545)
.L_3545:
        /*00ac*/ 	.word	0x00000000
        /*00b0*/ 	.short	0x0005
        /*00b2*/ 	.short	0x0028
        /*00b4*/ 	.byte	0x00, 0xf5, 0x21, 0x00


	//----- nvinfo : EIATTR_KPARAM_INFO
	.align		4
.L_3546:
        /*00b8*/ 	.byte	0x04, 0x17
        /*00ba*/ 	.short	(.L_3548 - .L_3547)
.L_3547:
        /*00bc*/ 	.word	0x00000000
        /*00c0*/ 	.short	0x0004
        /*00c2*/ 	.short	0x0020
        /*00c4*/ 	.byte	0x00, 0xf5, 0x21, 0x00


	//----- nvinfo : EIATTR_KPARAM_INFO
	.align		4
.L_3548:
        /*00c8*/ 	.byte	0x04, 0x17
        /*00ca*/ 	.short	(.L_3550 - .L_3549)
.L_3549:
        /*00cc*/ 	.word	0x00000000
        /*00d0*/ 	.short	0x0003
        /*00d2*/ 	.short	0x0018
        /*00d4*/ 	.byte	0x00, 0xf5, 0x21, 0x00


	//----- nvinfo : EIATTR_KPARAM_INFO
	.align		4
.L_3550:
        /*00d8*/ 	.byte	0x04, 0x17
        /*00da*/ 	.short	(.L_3552 - .L_3551)
.L_3551:
        /*00dc*/ 	.word	0x00000000
        /*00e0*/ 	.short	0x0002
        /*00e2*/ 	.short	0x0010
        /*00e4*/ 	.byte	0x00, 0xf5, 0x21, 0x00


	//----- nvinfo : EIATTR_KPARAM_INFO
	.align		4
.L_3552:
        /*00e8*/ 	.byte	0x04, 0x17
        /*00ea*/ 	.short	(.L_3554 - .L_3553)
.L_3553:
        /*00ec*/ 	.word	0x00000000
        /*00f0*/ 	.short	0x0001
        /*00f2*/ 	.short	0x0008
        /*00f4*/ 	.byte	0x00, 0xf5, 0x21, 0x00


	//----- nvinfo : EIATTR_KPARAM_INFO
	.align		4
.L_3554:
        /*00f8*/ 	.byte	0x04, 0x17
        /*00fa*/ 	.short	(.L_3556 - .L_3555)
.L_3555:
        /*00fc*/ 	.word	0x00000000
        /*0100*/ 	.short	0x0000
        /*0102*/ 	.short	0x0000
        /*0104*/ 	.byte	0x00, 0xf5, 0x21, 0x00


	//----- nvinfo : EIATTR_SPARSE_MMA_MASK
	.align		4
.L_3556:
        /*0108*/ 	.byte	0x03, 0x50
        /*010a*/ 	.short	0x0000


	//----- nvinfo : EIATTR_MAXREG_COUNT
	.align		4
        /*010c*/ 	.byte	0x03, 0x1b
        /*010e*/ 	.short	0x00ff


	//----- nvinfo : EIATTR_NUM_BARRIERS
	.align		4
        /*0110*/ 	.byte	0x02, 0x4c
        /*0112*/ 	.byte	0x01
	.zero		1


	//----- nvinfo : EIATTR_MERCURY_ISA_VERSION
	.align		4
        /*0114*/ 	.byte	0x03, 0x5f
        /*0116*/ 	.short	0x0101


	//----- nvinfo : EIATTR_COOP_GROUP_MASK_REGIDS
	.align		4
        /*0118*/ 	.byte	0x04, 0x29
        /*011a*/ 	.short	(.L_3558 - .L_3557)


	//   ....[0]....
.L_3557:
        /*011c*/ 	.word	0xffffffff


	//   ....[1]....
        /*0120*/ 	.word	0xffffffff


	//   ....[2]....
        /*0124*/ 	.word	0xffffffff


	//   ....[3]....
        /*0128*/ 	.word	0xffffffff


	//   ....[4]....
        /*012c*/ 	.word	0xffffffff


	//   ....[5]....
        /*0130*/ 	.word	0xffffffff


	//   ....[6]....
        /*0134*/ 	.word	0xffffffff


	//   ....[7]....
        /*0138*/ 	.word	0xffffffff


	//   ....[8]....
        /*013c*/ 	.word	0xffffffff


	//   ....[9]....
        /*0140*/ 	.word	0xffffffff


	//   ....[10]....
        /*0144*/ 	.word	0xffffffff


	//   ....[11]....
        /*0148*/ 	.word	0xffffffff


	//   ....[12]....
        /*014c*/ 	.word	0xffffffff


	//   ....[13]....
        /*0150*/ 	.word	0xffffffff


	//   ....[14]....
        /*0154*/ 	.word	0xffffffff


	//   ....[15]....
        /*0158*/ 	.word	0xffffffff


	//   ....[16]....
        /*015c*/ 	.word	0xffffffff


	//   ....[17]....
        /*0160*/ 	.word	0xffffffff


	//   ....[18]....
        /*0164*/ 	.word	0xffffffff


	//   ....[19]....
        /*0168*/ 	.word	0xffffffff


	//   ....[20]....
        /*016c*/ 	.word	0xffffffff


	//   ....[21]....
        /*0170*/ 	.word	0xffffffff


	//   ....[22]....
        /*0174*/ 	.word	0xffffffff


	//   ....[23]....
        /*0178*/ 	.word	0xffffffff


	//   ....[24]....
        /*017c*/ 	.word	0xffffffff


	//   ....[25]....
        /*0180*/ 	.word	0xffffffff


	//   ....[26]....
        /*0184*/ 	.word	0xffffffff


	//   ....[27]....
        /*0188*/ 	.word	0xffffffff


	//   ....[28]....
        /*018c*/ 	.word	0xffffffff


	//   ....[29]....
        /*0190*/ 	.word	0xffffffff


	//----- nvinfo : EIATTR_COOP_GROUP_INSTR_OFFSETS
	.align		4
.L_3558:
        /*0194*/ 	.byte	0x04, 0x28
        /*0196*/ 	.short	(.L_3560 - .L_3559)


	//   ....[0]....
.L_3559:
        /*0198*/ 	.word	0x000002f0


	//   ....[1]....
        /*019c*/ 	.word	0x00000330


	//   ....[2]....
        /*01a0*/ 	.word	0x00000360


	//   ....[3]....
        /*01a4*/ 	.word	0x00000390


	//   ....[4]....
        /*01a8*/ 	.word	0x000003d0


	//   ....[5]....
        /*01ac*/ 	.word	0x00000480


	//   ....[6]....
        /*01b0*/ 	.word	0x000004b0


	//   ....[7]....
        /*01b4*/ 	.word	0x000004e0


	//   ....[8]....
        /*01b8*/ 	.word	0x00000510


	//   ....[9]....
        /*01bc*/ 	.word	0x00000530


	//   ....[10]....
        /*01c0*/ 	.word	0x00000950


	//   ....[11]....
        /*01c4*/ 	.word	0x000009b0


	//   ....[12]....
        /*01c8*/ 	.word	0x000009d0


	//   ....[13]....
        /*01cc*/ 	.word	0x000009f0


	//   ....[14]....
        /*01d0*/ 	.word	0x00000a10


	//   ....[15]....
        /*01d4*/ 	.word	0x00000a70


	//   ....[16]....
        /*01d8*/ 	.word	0x00000a90


	//   ....[17]....
        /*01dc*/ 	.word	0x00000ab0


	//   ....[18]....
        /*01e0*/ 	.word	0x00000ad0


	//   ....[19]....
        /*01e4*/ 	.word	0x00000af0


	//   ....[20]....
        /*01e8*/ 	.word	0x00001820


	//   ....[21]....
        /*01ec*/ 	.word	0x000018a0


	//   ....[22]....
        /*01f0*/ 	.word	0x00001910


	//   ....[23]....
        /*01f4*/ 	.word	0x00001930


	//   ....[24]....
        /*01f8*/ 	.word	0x00001950


	//   ....[25]....
        /*01fc*/ 	.word	0x000019c0


	//   ....[26]....
        /*0200*/ 	.word	0x000019e0


	//   ....[27]....
        /*0204*/ 	.word	0x00001a00


	//   ....[28]....
        /*0208*/ 	.word	0x00001a20


	//   ....[29]....
        /*020c*/ 	.word	0x00001a40


	//----- nvinfo : EIATTR_VRC_CTA_INIT_COUNT
	.align		4
.L_3560:
        /*0210*/ 	.byte	0x02, 0x4a
	.zero		1
	.zero		1


	//----- nvinfo : EIATTR_EXIT_INSTR_OFFSETS
	.align		4
        /*0214*/ 	.byte	0x04, 0x1c
        /*0216*/ 	.short	(.L_3562 - .L_3561)


	//   ....[0]....
.L_3561:
        /*0218*/ 	.word	0x000017d0


	//   ....[1]....
        /*021c*/ 	.word	0x00001da0


	//   ....[2]....
        /*0220*/ 	.word	0x00001e30


	//----- nvinfo : EIATTR_CRS_STACK_SIZE
	.align		4
.L_3562:
        /*0224*/ 	.byte	0x04, 0x1e
        /*0226*/ 	.short	(.L_3564 - .L_3563)
.L_3563:
        /*0228*/ 	.word	0x00000000


	//----- nvinfo : EIATTR_CBANK_PARAM_SIZE
	.align		4
.L_3564:
        /*022c*/ 	.byte	0x03, 0x19
        /*022e*/ 	.short	0x0074


	//----- nvinfo : EIATTR_PARAM_CBANK
	.align		4
        /*0230*/ 	.byte	0x04, 0x0a
        /*0232*/ 	.short	(.L_3566 - .L_3565)
	.align		4
.L_3565:
        /*0234*/ 	.word	index@(.nv.constant0._ZN17fastertransformer34generalAddBiasResidualLayerNormOptI7__half2Lb0ELb1ELi1ELb1ELi4EEEvPT_S3_PKS2_S5_S5_S5_S5_S5_fiiPKfS7_S7_Pfi)
        /*0238*/ 	.short	0x0380
        /*023a*/ 	.short	0x0074


	//----- nvinfo : EIATTR_SW_WAR
	.align		4
.L_3566:
        /*023c*/ 	.byte	0x04, 0x36
        /*023e*/ 	.short	(.L_3568 - .L_3567)
.L_3567:
        /*0240*/ 	.word	0x00000008
.L_3568:


//--------------------- .nv.info._ZN17fastertransformer35generalAddBiasResidualLayerNormOpt2I7__half2Lb1ELb1ELi1ELb1ELi4EEEvPT_S3_PKS2_S5_S5_S5_S5_S5_fiiPKfS7_S7_Pfi --------------------------
	.section	.nv.info._ZN17fastertransformer35generalAddBiasResidualLayerNormOpt2I7__half2Lb1ELb1ELi1ELb1ELi4EEEvPT_S3_PKS2_S5_S5_S5_S5_S5_fiiPKfS7_S7_Pfi,"",@"SHT_CUDA_INFO"
	.sectionflags	@""
	.align	4


	//----- nvinfo : EIATTR_CUDA_API_VERSION
	.align		4
        /*0000*/ 	.byte	0x04, 0x37
        /*0002*/ 	.short	(.L_3570 - .L_3569)
.L_3569:
        /*0004*/ 	.word	0x00000082


	//----- nvinfo : EIATTR_KPARAM_INFO
	.align		4
.L_3570:
        /*0008*/ 	.byte	0x04, 0x17
        /*000a*/ 	.short	(.L_3572 - .L_3571)
.L_3571:
        /*000c*/ 	.word	0x00000000
        /*0010*/ 	.short	0x000f
        /*0012*/ 	.short	0x0070
        /*0014*/ 	.byte	0x00, 0xf0, 0x11, 0x00


	//----- nvinfo : EIATTR_KPARAM_INFO
	.align		4
.L_3572:
        /*0018*/ 	.byte	0x04, 0x17
        /*001a*/ 	.short	(.L_3574 - .L_3573)
.L_3573:
        /*001c*/ 	.word	0x00000000
        /*0020*/ 	.short	0x000e
        /*0022*/ 	.short	0x0068
        /*0024*/ 	.byte	0x00, 0xf5, 0x21, 0x00


	//----- nvinfo : EIATTR_KPARAM_INFO
	.align		4
.L_3574:
        /*0028*/ 	.byte	0x04, 0x17
        /*002a*/ 	.short	(.L_3576 - .L_3575)
.L_3575:
        /*002c*/ 	.word	0x00000000
        /*0030*/ 	.short	0x000d
        /*0032*/ 	.short	0x0060
        /*0034*/ 	.byte	0x00, 0xf5, 0x21, 0x00


	//----- nvinfo : EIATTR_KPARAM_INFO
	.align		4
.L_3576:
        /*0038*/ 	.byte	0x04, 0x17
        /*003a*/ 	.short	(.L_3578 - .L_3577)
.L_3577:
        /*003c*/ 	.word	0x00000000
        /*0040*/ 	.short	0x000c
        /*0042*/ 	.short	0x0058
        /*0044*/ 	.byte	0x00, 0xf5, 0x21, 0x00


	//----- nvinfo : EIATTR_KPARAM_INFO
	.align		4
.L_3578:
        /*0048*/ 	.byte	0x04, 0x17
        /*004a*/ 	.short	(.L_3580 - .L_3579)
.L_3579:
        /*004c*/ 	.word	0x00000000
        /*0050*/ 	.short	0x000b
        /*0052*/ 	.short	0x0050
        /*0054*/ 	.byte	0x00, 0xf5, 0x21, 0x00


	//----- nvinfo : EIATTR_KPARAM_INFO
	.align		4
.L_3580:
        /*0058*/ 	.byte	0x04, 0x17
        /*005a*/ 	.short	(.L_3582 - .L_3581)
.L_3581:
        /*005c*/ 	.word	0x00000000
        /*0060*/ 	.short	0x000a
        /*0062*/ 	.short	0x0048
        /*0064*/ 	.byte	0x00, 0xf0, 0x11, 0x00


	//----- nvinfo : EIATTR_KPARAM_INFO
	.align		4
.L_3582:
        /*0068*/ 	.byte	0x04, 0x17
        /*006a*/ 	.short	(.L_3584 - .L_3583)
.L_3583:
        /*006c*/ 	.word	0x00000000
        /*0070*/ 	.short	0x0009
        /*0072*/ 	.short	0x0044
        /*0074*/ 	.byte	0x00, 0xf0, 0x11, 0x00


	//----- nvinfo : EIATTR_KPARAM_INFO
	.align		4
.L_3584:
        /*0078*/ 	.byte	0x04, 0x17
        /*007a*/ 	.short	(.L_3586 - .L_3585)
.L_3585:
        /*007c*/ 	.word	0x00000000
        /*0080*/ 	.short	0x0008
        /*0082*/ 	.short	0x0040
        /*0084*/ 	.byte	0x00, 0xf0, 0x11, 0x00


	//----- nvinfo : EIATTR_KPARAM_INFO
	.align		4
.L_3586:
        /*0088*/ 	.byte	0x04, 0x17
        /*008a*/ 	.short	(.L_3588 - .L_3587)
.L_3587:
        /*008c*/ 	.word	0x00000000
        /*0090*/ 	.short	0x0007
        /*0092*/ 	.short	0x0038
        /*0094*/ 	.byte	0x00, 0xf5, 0x21, 0x00


	//----- nvinfo : EIATTR_KPARAM_INFO
	.align		4
.L_3588:
        /*0098*/ 	.byte	0x04, 0x17
        /*009a*/ 	.short	(.L_3590 - .L_3589)
.L_3589:
        /*009c*/ 	.word	0x00000000
        /*00a0*/ 	.short	0x0006
        /*00a2*/ 	.short	0x0030
        /*00a4*/ 	.byte	0x00, 0xf5, 0x21, 0x00


	//----- nvinfo : EIATTR_KPARAM_INFO
	.align		4
.L_3590:
        /*00a8*/ 	.byte	0x04, 0x17
        /*00aa*/ 	.short	(.L_3592 - .L_3591)
.L_3591:
        /*00ac*/ 	.word	0x00000000
        /*00b0*/ 	.short	0x0005
        /*00b2*/ 	.short	0x0028
        /*00b4*/ 	.byte	0x00, 0xf5, 0x21, 0x00


	//----- nvinfo : EIATTR_KPARAM_INFO
	.align		4
.L_3592:
        /*00b8*/ 	.byte	0x04, 0x17
        /*00ba*/ 	.short	(.L_3594 - .L_3593)
.L_3593:
        /*00bc*/ 	.word	0x00000000
        /*00c0*/ 	.short	0x0004
        /*00c2*/ 	.short	0x0020
        /*00c4*/ 	.byte	0x00, 0xf5, 0x21, 0x00


	//----- nvinfo : EIATTR_KPARAM_INFO
	.align		4
.L_3594:
        /*00c8*/ 	.byte	0x04, 0x17
        /*00ca*/ 	.short	(.L_3596 - .L_3595)
.L_3595:
        /*00cc*/ 	.word	0x00000000
        /*00d0*/ 	.short	0x0003
        /*00d2*/ 	.short	0x0018
        /*00d4*/ 	.byte	0x00, 0xf5, 0x21, 0x00


	//----- nvinfo : EIATTR_KPARAM_INFO
	.align		4
.L_3596:
        /*00d8*/ 	.byte	0x04, 0x17
        /*00da*/ 	.short	(.L_3598 - .L_3597)
.L_3597:
        /*00dc*/ 	.word	0x00000000
        /*00e0*/ 	.short	0x0002
        /*00e2*/ 	.short	0x0010
        /*00e4*/ 	.byte	0x00, 0xf5, 0x21, 0x00


	//----- nvinfo : EIATTR_KPARAM_INFO
	.align		4
.L_3598:
        /*00e8*/ 	.byte	0x04, 0x17
        /*00ea*/ 	.short	(.L_3600 - .L_3599)
.L_3599:
        /*00ec*/ 	.word	0x00000000
        /*00f0*/ 	.short	0x0001
        /*00f2*/ 	.short	0x0008
        /*00f4*/ 	.byte	0x00, 0xf5, 0x21, 0x00


	//----- nvinfo : EIATTR_KPARAM_INFO
	.align		4
.L_3600:
        /*00f8*/ 	.byte	0x04, 0x17
        /*00fa*/ 	.short	(.L_3602 - .L_3601)
.L_3601:
        /*00fc*/ 	.word	0x00000000
        /*0100*/ 	.short	0x0000
        /*0102*/ 	.short	0x0000
        /*0104*/ 	.byte	0x00, 0xf5, 0x21, 0x00


	//----- nvinfo : EIATTR_SPARSE_MMA_MASK
	.align		4
.L_3602:
        /*0108*/ 	.byte	0x03, 0x50
        /*010a*/ 	.short	0x0000


	//----- nvinfo : EIATTR_MAXREG_COUNT
	.align		4
        /*010c*/ 	.byte	0x03, 0x1b
        /*010e*/ 	.short	0x00ff


	//----- nvinfo : EIATTR_NUM_BARRIERS
	.align		4
        /*0110*/ 	.byte	0x02, 0x4c
        /*0112*/ 	.byte	0x01
	.zero		1


	//----- nvinfo : EIATTR_MERCURY_ISA_VERSION
	.align		4
        /*0114*/ 	.byte	0x03, 0x5f
        /*0116*/ 	.short	0x0101


	//----- nvinfo : EIATTR_COOP_GROUP_MASK_REGIDS
	.align		4
        /*0118*/ 	.byte	0x04, 0x29
        /*011a*/ 	.short	(.L_3604 - .L_3603)


	//   ....[0]....
.L_3603:
        /*011c*/ 	.word	0xffffffff


	//   ....[1]....
        /*0120*/ 	.word	0xffffffff


	//   ....[2]....
        /*0124*/ 	.word	0xffffffff


	//   ....[3]....
        /*0128*/ 	.word	0xffffffff


	//   ....[4]....
        /*012c*/ 	.word	0xffffffff


	//   ....[5]....
        /*0130*/ 	.word	0xffffffff


	//   ....[6]....
        /*0134*/ 	.word	0xffffffff


	//   ....[7]....
        /*0138*/ 	.word	0xffffffff


	//   ....[8]....
        /*013c*/ 	.word	0xffffffff


	//   ....[9]....
        /*0140*/ 	.word	0xffffffff


	//   ....[10]....
        /*0144*/ 	.word	0xffffffff


	//   ....[11]....
        /*0148*/ 	.word	0xffffffff


	//   ....[12]....
        /*014c*/ 	.word	0xffffffff


	//   ....[13]....
        /*0150*/ 	.word	0xffffffff


	//   ....[14]....
        /*0154*/ 	.word	0xffffffff


	//   ....[15]....
        /*0158*/ 	.word	0xffffffff


	//   ....[16]....
        /*015c*/ 	.word	0xffffffff


	//   ....[17]....
        /*0160*/ 	.word	0xffffffff


	//   ....[18]....
        /*0164*/ 	.word	0xffffffff


	//   ....[19]....
        /*0168*/ 	.word	0xffffffff


	//   ....[20]....
        /*016c*/ 	.word	0xffffffff


	//   ....[21]....
        /*0170*/ 	.word	0xffffffff


	//   ....[22]....
        /*0174*/ 	.word	0xffffffff


	//   ....[23]....
        /*0178*/ 	.word	0xffffffff


	//   ....[24]....
        /*017c*/ 	.word	0xffffffff


	//   ....[25]....
        /*0180*/ 	.word	0xffffffff


	//   ....[26]....
        /*0184*/ 	.word	0xffffffff


	//   ....[27]....
        /*0188*/ 	.word	0xffffffff


	//   ....[28]....
        /*018c*/ 	.word	0xffffffff


	//   ....[29]....
        /*0190*/ 	.word	0xffffffff


	//----- nvinfo : EIATTR_COOP_GROUP_INSTR_OFFSETS
	.align		4
.L_3604:
        /*0194*/ 	.byte	0x04, 0x28
        /*0196*/ 	.short	(.L_3606 - .L_3605)


	//   ....[0]....
.L_3605:
        /*0198*/ 	.word	0x00001600


	//   ....[1]....
        /*019c*/ 	.word	0x00001640


	//   ....[2]....
        /*01a0*/ 	.word	0x000016a0


	//   ....[3]....
        /*01a4*/ 	.word	0x000016c0


	//   ....[4]....
        /*01a8*/ 	.word	0x00001730


	//   ....[5]....
        /*01ac*/ 	.word	0x00001740


	//   ....[6]....
        /*01b0*/ 	.word	0x00001780


	//   ....[7]....
        /*01b4*/ 	.word	0x000017a0


	//   ....[8]....
        /*01b8*/ 	.word	0x000017f0


	//   ....[9]....
        /*01bc*/ 	.word	0x00001820


	//   ....[10]....
        /*01c0*/ 	.word	0x000018d0


	//   ....[11]....
        /*01c4*/ 	.word	0x000018e0


	//   ....[12]....
        /*01c8*/ 	.word	0x00001910


	//   ....[13]....
        /*01cc*/ 	.word	0x00001920


	//   ....[14]....
        /*01d0*/ 	.word	0x00001950


	//   ....[15]....
        /*01d4*/ 	.word	0x00001960


	//   ....[16]....
        /*01d8*/ 	.word	0x00001990


	//   ....[17]....
        /*01dc*/ 	.word	0x000019a0


	//   ....[18]....
        /*01e0*/ 	.word	0x000019d0


	//   ....[19]....
        /*01e4*/ 	.word	0x000019e0


	//   ....[20]....
        /*01e8*/ 	.word	0x000027b0


	//   ....[21]....
        /*01ec*/ 	.word	0x00002820


	//   ....[22]....
        /*01f0*/ 	.word	0x00002870


	//   ....[23]....
        /*01f4*/ 	.word	0x000028a0


	//   ....[24]....
        /*01f8*/ 	.word	0x000028e0


	//   ....[25]....
        /*01fc*/ 	.word	0x00002950


	//   ....[26]....
        /*0200*/ 	.word	0x00002970


	//   ....[27]....
        /*0204*/ 	.word	0x00002990


	//   ....[28]....
        /*0208*/ 	.word	0x000029b0


	//   ....[29]....
        /*020c*/ 	.word	0x000029d0


	//----- nvinfo : EIATTR_VRC_CTA_INIT_COUNT
	.align		4
.L_3606:
        /*0210*/ 	.byte	0x02, 0x4a
	.zero		1
	.zero		1


	//----- nvinfo : EIATTR_EXIT_INSTR_OFFSETS
	.align		4
        /*0214*/ 	.byte	0x04, 0x1c
        /*0216*/ 	.short	(.L_3608 - .L_3607)


	//   ....[0]....
.L_3607:
        /*0218*/ 	.word	0x00002760


	//   ....[1]....
        /*021c*/ 	.word	0x00002d20


	//   ....[2]....
        /*0220*/ 	.word	0x00002da0


	//----- nvinfo : EIATTR_CRS_STACK_SIZE
	.align		4
.L_3608:
        /*0224*/ 	.byte	0x04, 0x1e
        /*0226*/ 	.short	(.L_3610 - .L_3609)
.L_3609:
        /*0228*/ 	.word	0x00000000


	//----- nvinfo : EIATTR_CBANK_PARAM_SIZE
	.align		4
.L_3610:
        /*022c*/ 	.byte	0x03, 0x19
        /*022e*/ 	.short	0x0074


	//----- nvinfo : EIATTR_PARAM_CBANK
	.align		4
        /*0230*/ 	.byte	0x04, 0x0a
        /*0232*/ 	.short	(.L_3612 - .L_3611)
	.align		4
.L_3611:
        /*0234*/ 	.word	index@(.nv.constant0._ZN17fastertransformer35generalAddBiasResidualLayerNormOpt2I7__half2Lb1ELb1ELi1ELb1ELi4EEEvPT_S3_PKS2_S5_S5_S5_S5_S5_fiiPKfS7_S7_Pfi)
        /*0238*/ 	.short	0x0380
        /*023a*/ 	.short	0x0074


	//----- nvinfo : EIATTR_SW_WAR
	.align		4
.L_3612:
        /*023c*/ 	.byte	0x04, 0x36
        /*023e*/ 	.short	(.L_3614 - .L_3613)
.L_3613:
        /*0240*/ 	.word	0x00000008
.L_3614:


//--------------------- .nv.info._ZN17fastertransformer34generalAddBiasResidualLayerNormOptI7__half2Lb1ELb1ELi1ELb1ELi4EEEvPT_S3_PKS2_S5_S5_S5_S5_S5_fiiPKfS7_S7_Pfi --------------------------
	.section	.nv.info._ZN17fastertransformer34generalAddBiasResidualLayerNormOptI7__half2Lb1ELb1ELi1ELb1ELi4EEEvPT_S3_PKS2_S5_S5_S5_S5_S5_fiiPKfS7_S7_Pfi,"",@"SHT_CUDA_INFO"
	.sectionflags	@""
	.align	4


	//----- nvinfo : EIATTR_CUDA_API_VERSION
	.align		4
        /*0000*/ 	.byte	0x04, 0x37
        /*0002*/ 	.short	(.L_3616 - .L_3615)
.L_3615:
        /*0004*/ 	.word	0x00000082


	//----- nvinfo : EIATTR_KPARAM_INFO
	.align		4
.L_3616:
        /*0008*/ 	.byte	0x04, 0x17
        /*000a*/ 	.short	(.L_3618 - .L_3617)
.L_3617:
        /*000c*/ 	.word	0x00000000
        /*0010*/ 	.short	0x000f
        /*0012*/ 	.short	0x0070
        /*0014*/ 	.byte	0x00, 0xf0, 0x11, 0x00


	//----- nvinfo : EIATTR_KPARAM_INFO
	.align		4
.L_3618:
        /*0018*/ 	.byte	0x04, 0x17
        /*001a*/ 	.short	(.L_3620 - .L_3619)
.L_3619:
        /*001c*/ 	.word	0x00000000
        /*0020*/ 	.short	0x000e
        /*0022*/ 	.short	0x0068
        /*0024*/ 	.byte	0x00, 0xf5, 0x21, 0x00


	//----- nvinfo : EIATTR_KPARAM_INFO
	.align		4
.L_3620:
        /*0028*/ 	.byte	0x04, 0x17
        /*002a*/ 	.short	(.L_3622 - .L_3621)
.L_3621:
        /*002c*/ 	.word	0x00000000
        /*0030*/ 	.short	0x000d
        /*0032*/ 	.short	0x0060
        /*0034*/ 	.byte	0x00, 0xf5, 0x21, 0x00


	//----- nvinfo : EIATTR_KPARAM_INFO
	.align		4
.L_3622:
        /*0038*/ 	.byte	0x04, 0x17
        /*003a*/ 	.short	(.L_3624 - .L_3623)
.L_3623:
        /*003c*/ 	.word	0x00000000
        /*0040*/ 	.short	0x000c
        /*0042*/ 	.short	0x0058
        /*0044*/ 	.byte	0x00, 0xf5, 0x21, 0x00


	//----- nvinfo : EIATTR_KPARAM_INFO
	.align		4
.L_3624:
        /*0048*/ 	.byte	0x04, 0x17
        /*004a*/ 	.short	(.L_3626 - .L_3625)
.L_3625:
        /*004c*/ 	.word	0x00000000
        /*0050*/ 	.short	0x000b
        /*0052*/ 	.short	0x0050
        /*0054*/ 	.byte	0x00, 0xf5, 0x21, 0x00


	//----- nvinfo : EIATTR_KPARAM_INFO
	.align		4
.L_3626:
        /*0058*/ 	.byte	0x04, 0x17
        /*005a*/ 	.short	(.L_3628 - .L_3627)
.L_3627:
        /*005c*/ 	.word	0x00000000
        /*0060*/ 	.short	0x000a
        /*0062*/ 	.short	0x0048
        /*0064*/ 	.byte	0x00, 0xf0, 0x11, 0x00


	//----- nvinfo : EIATTR_KPARAM_INFO
	.align		4
.L_3628:
        /*0068*/ 	.byte	0x04, 0x17
        /*006a*/ 	.short	(.L_3630 - .L_3629)
.L_3629:
        /*006c*/ 	.word	0x00000000
        /*0070*/ 	.short	0x0009
        /*0072*/ 	.short	0x0044
        /*0074*/ 	.byte	0x00, 0xf0, 0x11, 0x00


	//----- nvinfo : EIATTR_KPARAM_INFO
	.align		4
.L_3630:
        /*0078*/ 	.byte	0x04, 0x17
        /*007a*/ 	.short	(.L_3632 - .L_3631)
.L_3631:
        /*007c*/ 	.word	0x00000000
        /*0080*/ 	.short	0x0008
        /*0082*/ 	.short	0x0040
        /*0084*/ 	.byte	0x00, 0xf0, 0x11, 0x00


	//----- nvinfo : EIATTR_KPARAM_INFO
	.align		4
.L_3632:
        /*0088*/ 	.byte	0x04, 0x17
        /*008a*/ 	.short	(.L_3634 - .L_3633)
.L_3633:
        /*008c*/ 	.word	0x00000000
        /*0090*/ 	.short	0x0007
        /*0092*/ 	.short	0x0038
        /*0094*/ 	.byte	0x00, 0xf5, 0x21, 0x00


	//----- nvinfo : EIATTR_KPARAM_INFO
	.align		4
.L_3634:
        /*0098*/ 	.byte	0x04, 0x17
        /*009a*/ 	.short	(.L_3636 - .L_3635)
.L_3635:
        /*009c*/ 	.word	0x00000000
        /*00a0*/ 	.short	0x0006
        /*00a2*/ 	.short	0x0030
        /*00a4*/ 	.byte	0x00, 0xf5, 0x21, 0x00


	//----- nvinfo : EIATTR_KPARAM_INFO
	.align		4
.L_3636:
        /*00a8*/ 	.byte	0x04, 0x17
        /*00aa*/ 	.short	(.L_3638 - .L_3637)
.L_3637:
        /*00ac*/ 	.word	0x00000000
        /*00b0*/ 	.short	0x0005
        /*00b2*/ 	.short	0x0028
        /*00b4*/ 	.byte	0x00, 0xf5, 0x21, 0x00


	//----- nvinfo : EIATTR_KPARAM_INFO
	.align		4
.L_3638:
        /*00b8*/ 	.byte	0x04, 0x17
        /*00ba*/ 	.short	(.L_3640 - .L_3639)
.L_3639:
        /*00bc*/ 	.word	0x00000000
        /*00c0*/ 	.short	0x0004
        /*00c2*/ 	.short	0x0020
        /*00c4*/ 	.byte	0x00, 0xf5, 0x21, 0x00


	//----- nvinfo : EIATTR_KPARAM_INFO
	.align		4
.L_3640:
        /*00c8*/ 	.byte	0x04, 0x17
        /*00ca*/ 	.short	(.L_3642 - .L_3641)
.L_3641:
        /*00cc*/ 	.word	0x00000000
        /*00d0*/ 	.short	0x0003
        /*00d2*/ 	.short	0x0018
        /*00d4*/ 	.byte	0x00, 0xf5, 0x21, 0x00


	//----- nvinfo : EIATTR_KPARAM_INFO
	.align		4
.L_3642:
        /*00d8*/ 	.byte	0x04, 0x17
        /*00da*/ 	.short	(.L_3644 - .L_3643)
.L_3643:
        /*00dc*/ 	.word	0x00000000
        /*00e0*/ 	.short	0x0002
        /*00e2*/ 	.short	0x0010
        /*00e4*/ 	.byte	0x00, 0xf5, 0x21, 0x00


	//----- nvinfo : EIATTR_KPARAM_INFO
	.align		4
.L_3644:
        /*00e8*/ 	.byte	0x04, 0x17
        /*00ea*/ 	.short	(.L_3646 - .L_3645)
.L_3645:
        /*00ec*/ 	.word	0x00000000
        /*00f0*/ 	.short	0x0001
        /*00f2*/ 	.short	0x0008
        /*00f4*/ 	.byte	0x00, 0xf5, 0x21, 0x00


	//----- nvinfo : EIATTR_KPARAM_INFO
	.align		4
.L_3646:
        /*00f8*/ 	.byte	0x04, 0x17
        /*00fa*/ 	.short	(.L_3648 - .L_3647)
.L_3647:
        /*00fc*/ 	.word	0x00000000
        /*0100*/ 	.short	0x0000
        /*0102*/ 	.short	0x0000
        /*0104*/ 	.byte	0x00, 0xf5, 0x21, 0x00


	//----- nvinfo : EIATTR_SPARSE_MMA_MASK
	.align		4
.L_3648:
        /*0108*/ 	.byte	0x03, 0x50
        /*010a*/ 	.short	0x0000


	//----- nvinfo : EIATTR_MAXREG_COUNT
	.align		4
        /*010c*/ 	.byte	0x03, 0x1b
        /*010e*/ 	.short	0x00ff


	//----- nvinfo : EIATTR_NUM_BARRIERS
	.align		4
        /*0110*/ 	.byte	0x02, 0x4c
        /*0112*/ 	.byte	0x01
	.zero		1


	//----- nvinfo : EIATTR_MERCURY_ISA_VERSION
	.align		4
        /*0114*/ 	.byte	0x03, 0x5f
        /*0116*/ 	.short	0x0101


	//----- nvinfo : EIATTR_COOP_GROUP_MASK_REGIDS
	.align		4
        /*0118*/ 	.byte	0x04, 0x29
        /*011a*/ 	.short	(.L_3650 - .L_3649)


	//   ....[0]....
.L_3649:
        /*011c*/ 	.word	0xffffffff


	//   ....[1]....
        /*0120*/ 	.word	0xffffffff


	//   ....[2]....
        /*0124*/ 	.word	0xffffffff


	//   ....[3]....
        /*0128*/ 	.word	0xffffffff


	//   ....[4]....
        /*012c*/ 	.word	0xffffffff


	//   ....[5]....
        /*0130*/ 	.word	0xffffffff


	//   ....[6]....
        /*0134*/ 	.word	0xffffffff


	//   ....[7]....
        /*0138*/ 	.word	0xffffffff


	//   ....[8]....
        /*013c*/ 	.word	0xffffffff


	//   ....[9]....
        /*0140*/ 	.word	0xffffffff


	//   ....[10]....
        /*0144*/ 	.word	0xffffffff


	//   ....[11]....
        /*0148*/ 	.word	0xffffffff


	//   ....[12]....
        /*014c*/ 	.word	0xffffffff


	//   ....[13]....
        /*0150*/ 	.word	0xffffffff


	//   ....[14]....
        /*0154*/ 	.word	0xffffffff


	//   ....[15]....
        /*0158*/ 	.word	0xffffffff


	//   ....[16]....
        /*015c*/ 	.word	0xffffffff


	//   ....[17]....
        /*0160*/ 	.word	0xffffffff


	//   ....[18]....
        /*0164*/ 	.word	0xffffffff


	//   ....[19]....
        /*0168*/ 	.word	0xffffffff


	//   ....[20]....
        /*016c*/ 	.word	0xffffffff


	//   ....[21]....
        /*0170*/ 	.word	0xffffffff


	//   ....[22]....
        /*0174*/ 	.word	0xffffffff


	//   ....[23]....
        /*0178*/ 	.word	0xffffffff


	//   ....[24]....
        /*017c*/ 	.word	0xffffffff


	//   ....[25]....
        /*0180*/ 	.word	0xffffffff


	//   ....[26]....
        /*0184*/ 	.word	0xffffffff


	//   ....[27]....
        /*0188*/ 	.word	0xffffffff


	//   ....[28]....
        /*018c*/ 	.word	0xffffffff


	//   ....[29]....
        /*0190*/ 	.word	0xffffffff


	//----- nvinfo : EIATTR_COOP_GROUP_INSTR_OFFSETS
	.align		4
.L_3650:
        /*0194*/ 	.byte	0x04, 0x28
        /*0196*/ 	.short	(.L_3652 - .L_3651)


	//   ....[0]....
.L_3651:
        /*0198*/ 	.word	0x000005f0


	//   ....[1]....
        /*019c*/ 	.word	0x00000610


	//   ....[2]....
        /*01a0*/ 	.word	0x00000630


	//   ....[3]....
        /*01a4*/ 	.word	0x00000670


	//   ....[4]....
        /*01a8*/ 	.word	0x000006d0


	//   ....[5]....
        /*01ac*/ 	.word	0x00000790


	//   ....[6]....
        /*01b0*/ 	.word	0x000007c0


	//   ....[7]....
        /*01b4*/ 	.word	0x000007f0


	//   ....[8]....
        /*01b8*/ 	.word	0x00000820


	//   ....[9]....
        /*01bc*/ 	.word	0x00000840


	//   ....[10]....
        /*01c0*/ 	.word	0x00000c60


	//   ....[11]....
        /*01c4*/ 	.word	0x00000cc0


	//   ....[12]....
        /*01c8*/ 	.word	0x00000ce0


	//   ....[13]....
        /*01cc*/ 	.word	0x00000d00


	//   ....[14]....
        /*01d0*/ 	.word	0x00000d20


	//   ....[15]....
        /*01d4*/ 	.word	0x00000d80


	//   ....[16]....
        /*01d8*/ 	.word	0x00000da0


	//   ....[17]....
        /*01dc*/ 	.word	0x00000dc0


	//   ....[18]....
        /*01e0*/ 	.word	0x00000de0


	//   ....[19]....
        /*01e4*/ 	.word	0x00000e00


	//   ....[20]....
        /*01e8*/ 	.word	0x00001b30


	//   ....[21]....
        /*01ec*/ 	.word	0x00001bb0


	//   ....[22]....
        /*01f0*/ 	.word	0x00001c10


	//   ....[23]....
        /*01f4*/ 	.word	0x00001c30


	//   ....[24]....
        /*01f8*/ 	.word	0x00001c50


	//   ....[25]....
        /*01fc*/ 	.word	0x00001cd0


	//   ....[26]....
        /*0200*/ 	.word	0x00001cf0


	//   ....[27]....
        /*0204*/ 	.word	0x00001d10


	//   ....[28]....
        /*0208*/ 	.word	0x00001d30


	//   ....[29]....
        /*020c*/ 	.word	0x00001d50


	//----- nvinfo : EIATTR_VRC_CTA_INIT_COUNT
	.align		4
.L_3652:
        /*0210*/ 	.byte	0x02, 0x4a
	.zero		1
	.zero		1


	//----- nvinfo : EIATTR_EXIT_INSTR_OFFSETS
	.align		4
        /*0214*/ 	.byte	0x04, 0x1c
        /*0216*/ 	.short	(.L_3654 - .L_3653)


	//   ....[0]....
.L_3653:
        /*0218*/ 	.word	0x00001ae0


	//   ....[1]....
        /*021c*/ 	.word	0x000020b0


	//   ....[2]....
        /*0220*/ 	.word	0x00002140


	//----- nvinfo : EIATTR_CRS_STACK_SIZE
	.align		4
.L_3654:
        /*0224*/ 	.byte	0x04, 0x1e
        /*0226*/ 	.short	(.L_3656 - .L_3655)
.L_3655:
        /*0228*/ 	.word	0x00000000


	//----- nvinfo : EIATTR_CBANK_PARAM_SIZE
	.align		4
.L_3656:
        /*022c*/ 	.byte	0x03, 0x19
        /*022e*/ 	.short	0x0074


	//----- nvinfo : EIATTR_PARAM_CBANK
	.align		4
        /*0230*/ 	.byte	0x04, 0x0a
        /*0232*/ 	.short	(.L_3658 - .L_3657)
	.align		4
.L_3657:
        /*0234*/ 	.word	index@(.nv.constant0._ZN17fastertransformer34generalAddBiasResidualLayerNormOptI7__half2Lb1ELb1ELi1ELb1ELi4EEEvPT_S3_PKS2_S5_S5_S5_S5_S5_fiiPKfS7_S7_Pfi)
        /*0238*/ 	.short	0x0380
        /*023a*/ 	.short	0x0074


	//----- nvinfo : EIATTR_SW_WAR
	.align		4
.L_3658:
        /*023c*/ 	.byte	0x04, 0x36
        /*023e*/ 	.short	(.L_3660 - .L_3659)
.L_3659:
        /*0240*/ 	.word	0x00000008
.L_3660:


//--------------------- .nv.info._ZN17fastertransformer35generalAddBiasResidualLayerNormOpt2I7__half2Lb0ELb0ELi2ELb1ELi2EEEvPT_S3_PKS2_S5_S5_S5_S5_S5_fiiPKfS7_S7_Pfi --------------------------
	.section	.nv.info._ZN17fastertransformer35generalAddBiasResidualLayerNormOpt2I7__half2Lb0ELb0ELi2ELb1ELi2EEEvPT_S3_PKS2_S5_S5_S5_S5_S5_fiiPKfS7_S7_Pfi,"",@"SHT_CUDA_INFO"
	.sectionflags	@""
	.align	4


	//----- nvinfo : EIATTR_CUDA_API_VERSION
	.align		4
        /*0000*/ 	.byte	0x04, 0x37
        /*0002*/ 	.short	(.L_3662 - .L_3661)
.L_3661:
        /*0004*/ 	.word	0x00000082


	//----- nvinfo : EIATTR_KPARAM_INFO
	.align		4
.L_3662:
        /*0008*/ 	.byte	0x04, 0x17
        /*000a*/ 	.short	(.L_3664 - .L_3663)
.L_3663:
        /*000c*/ 	.word	0x00000000
        /*0010*/ 	.short	0x000f
        /*0012*/ 	.short	0x0070
        /*0014*/ 	.byte	0x00, 0xf0, 0x11, 0x00


	//----- nvinfo : EIATTR_KPARAM_INFO
	.align		4
.L_3664:
        /*0018*/ 	.byte	0x04, 0x17
        /*001a*/ 	.short	(.L_3666 - .L_3665)
.L_3665:
        /*001c*/ 	.word	0x00000000
        /*0020*/ 	.short	0x000e
        /*0022*/ 	.short	0x0068
        /*0024*/ 	.byte	0x00, 0xf5, 0x21, 0x00


	//----- nvinfo : EIATTR_KPARAM_INFO
	.align		4
.L_3666:
        /*0028*/ 	.byte	0x04, 0x17
        /*002a*/ 	.short	(.L_3668 - .L_3667)
.L_3667:
        /*002c*/ 	.word	0x00000000
        /*0030*/ 	.short	0x000d
        /*0032*/ 	.short	0x0060
        /*0034*/ 	.byte	0x00, 0xf5, 0x21, 0x00


	//----- nvinfo : EIATTR_KPARAM_INFO
	.align		4
.L_3668:
        /*0038*/ 	.byte	0x04, 0x17
        /*003a*/ 	.short	(.L_3670 - .L_3669)
.L_3669:
        /*003c*/ 	.word	0x00000000
        /*0040*/ 	.short	0x000c
        /*0042*/ 	.short	0x0058
        /*0044*/ 	.byte	0x00, 0xf5, 0x21, 0x00


	//----- nvinfo : EIATTR_KPARAM_INFO
	.align		4
.L_3670:
        /*0048*/ 	.byte	0x04, 0x17
        /*004a*/ 	.short	(.L_3672 - .L_3671)
.L_3671:
        /*004c*/ 	.word	0x00000000
        /*0050*/ 	.short	0x000b
        /*0052*/ 	.short	0x0050
        /*0054*/ 	.byte	0x00, 0xf5, 0x21, 0x00


	//----- nvinfo : EIATTR_KPARAM_INFO
	.align		4
.L_3672:
        /*0058*/ 	.byte	0x04, 0x17
        /*005a*/ 	.short	(.L_3674 - .L_3673)
.L_3673:
        /*005c*/ 	.word	0x00000000
        /*0060*/ 	.short	0x000a
        /*0062*/ 	.short	0x0048
        /*0064*/ 	.byte	0x00, 0xf0, 0x11, 0x00


	//----- nvinfo : EIATTR_KPARAM_INFO
	.align		4
.L_3674:
        /*0068*/ 	.byte	0x04, 0x17
        /*006a*/ 	.short	(.L_3676 - .L_3675)
.L_3675:
        /*006c*/ 	.word	0x00000000
        /*0070*/ 	.short	0x0009
        /*0072*/ 	.short	0x0044
        /*0074*/ 	.byte	0x00, 0xf0, 0x11, 0x00


	//----- nvinfo : EIATTR_KPARAM_INFO
	.align		4
.L_3676:
        /*0078*/ 	.byte	0x04, 0x17
        /*007a*/ 	.short	(.L_3678 - .L_3677)
.L_3677:
        /*007c*/ 	.word	0x00000000
        /*0080*/ 	.short	0x0008
        /*0082*/ 	.short	0x0040
        /*0084*/ 	.byte	0x00, 0xf0, 0x11, 0x00


	//----- nvinfo : EIATTR_KPARAM_INFO
	.align		4
.L_3678:
        /*0088*/ 	.byte	0x04, 0x17
        /*008a*/ 	.short	(.L_3680 - .L_3679)
.L_3679:
        /*008c*/ 	.word	0x00000000
        /*0090*/ 	.short	0x0007
        /*0092*/ 	.short	0x0038
        /*0094*/ 	.byte	0x00, 0xf5, 0x21, 0x00


	//----- nvinfo : EIATTR_KPARAM_INFO
	.align		4
.L_3680:
        /*0098*/ 	.byte	0x04, 0x17
        /*009a*/ 	.short	(.L_3682 - .L_3681)
.L_3681:
        /*009c*/ 	.word	0x00000000
        /*00a0*/ 	.short	0x0006
        /*00a2*/ 	.short	0x0030
        /*00a4*/ 	.byte	0x00, 0xf5, 0x21, 0x00


	//----- nvinfo : EIATTR_KPARAM_INFO
	.align		4
.L_3682:
        /*00a8*/ 	.byte	0x04, 0x17
        /*00aa*/ 	.short	(.L_3684 - .L_3683)
.L_3683:
        /*00ac*/ 	.word	0x00000000
        /*00b0*/ 	.short	0x0005
        /*00b2*/ 	.short	0x0028
        /*00b4*/ 	.byte	0x00, 0xf5, 0x21, 0x00


	//----- nvinfo : EIATTR_KPARAM_INFO
	.align		4
.L_3684:
        /*00b8*/ 	.byte	0x04, 0x17
        /*00ba*/ 	.short	(.L_3686 - .L_3685)
.L_3685:
        /*00bc*/ 	.word	0x00000000
        /*00c0*/ 	.short	0x0004
        /*00c2*/ 	.short	0x0020
        /*00c4*/ 	.byte	0x00, 0xf5, 0x21, 0x00


	//----- nvinfo : EIATTR_KPARAM_INFO
	.align		4
.L_3686:
        /*00c8*/ 	.byte	0x04, 0x17
        /*00ca*/ 	.short	(.L_3688 - .L_3687)
.L_3687:
        /*00cc*/ 	.word	0x00000000
        /*00d0*/ 	.short	0x0003
        /*00d2*/ 	.short	0x0018
        /*00d4*/ 	.byte	0x00, 0xf5, 0x21, 0x00


	//----- nvinfo : EIATTR_KPARAM_INFO
	.align		4
.L_3688:
        /*00d8*/ 	.byte	0x04, 0x17
        /*00da*/ 	.short	(.L_3690 - .L_3689)
.L_3689:
        /*00dc*/ 	.word	0x00000000
        /*00e0*/ 	.short	0x0002
        /*00e2*/ 	.short	0x0010
        /*00e4*/ 	.byte	0x00, 0xf5, 0x21, 0x00


	//----- nvinfo : EIATTR_KPARAM_INFO
	.align		4
.L_3690:
        /*00e8*/ 	.byte	0x04, 0x17
        /*00ea*/ 	.short	(.L_3692 - .L_3691)
.L_3691:
        /*00ec*/ 	.word	0x00000000
        /*00f0*/ 	.short	0x0001
        /*00f2*/ 	.short	0x0008
        /*00f4*/ 	.byte	0x00, 0xf5, 0x21, 0x00


	//----- nvinfo : EIATTR_KPARAM_INFO
	.align		4
.L_3692:
        /*00f8*/ 	.byte	0x04, 0x17
        /*00fa*/ 	.short	(.L_3694 - .L_3693)
.L_3693:
        /*00fc*/ 	.word	0x00000000
        /*0100*/ 	.short	0x0000
        /*0102*/ 	.short	0x0000
        /*0104*/ 	.byte	0x00, 0xf5, 0x21, 0x00


	//----- nvinfo : EIATTR_SPARSE_MMA_MASK
	.align		4
.L_3694:
        /*0108*/ 	.byte	0x03, 0x50
        /*010a*/ 	.short	0x0000


	//----- nvinfo : EIATTR_MAXREG_COUNT
	.align		4
        /*010c*/ 	.byte	0x03, 0x1b
        /*010e*/ 	.short	0x00ff


	//----- nvinfo : EIATTR_NUM_BARRIERS
	.align		4
        /*0110*/ 	.byte	0x02, 0x4c
        /*0112*/ 	.byte	0x01
	.zero		1


	//----- nvinfo : EIATTR_MERCURY_ISA_VERSION
	.align		4
        /*0114*/ 	.byte	0x03, 0x5f
        /*0116*/ 	.short	0x0101


	//----- nvinfo : EIATTR_COOP_GROUP_MASK_REGIDS
	.align		4
        /*0118*/ 	.byte	0x04, 0x29
        /*011a*/ 	.short	(.L_3696 - .L_3695)


	//   ....[0]....
.L_3695:
        /*011c*/ 	.word	0xffffffff


	//   ....[1]....
        /*0120*/ 	.word	0xffffffff


	//   ....[2]....
        /*0124*/ 	.word	0xffffffff


	//   ....[3]....
        /*0128*/ 	.word	0xffffffff


	//   ....[4]....
        /*012c*/ 	.word	0xffffffff


	//   ....[5]....
        /*0130*/ 	.word	0xffffffff


	//   ....[6]....
        /*0134*/ 	.word	0xffffffff


	//   ....[7]....
        /*0138*/ 	.word	0xffffffff


	//   ....[8]....
        /*013c*/ 	.word	0xffffffff


	//   ....[9]....
        /*0140*/ 	.word	0xffffffff


	//   ....[10]....
        /*0144*/ 	.word	0xffffffff


	//   ....[11]....
        /*0148*/ 	.word	0xffffffff


	//   ....[12]....
        /*014c*/ 	.word	0xffffffff


	//   ....[13]....
        /*0150*/ 	.word	0xffffffff


	//   ....[14]....
        /*0154*/ 	.word	0xffffffff


	//   ....[15]....
        /*0158*/ 	.word	0xffffffff


	//   ....[16]....
        /*015c*/ 	.word	0xffffffff


	//   ....[17]....
        /*0160*/ 	.word	0xffffffff


	//   ....[18]....
        /*0164*/ 	.word	0xffffffff


	//   ....[19]....
        /*0168*/ 	.word	0xffffffff


	//   ....[20]....
        /*016c*/ 	.word	0xffffffff


	//   ....[21]....
        /*0170*/ 	.word	0xffffffff


	//   ....[22]....
        /*0174*/ 	.word	0xffffffff


	//   ....[23]....
        /*0178*/ 	.word	0xffffffff


	//   ....[24]....
        /*017c*/ 	.word	0xffffffff


	//   ....[25]....
        /*0180*/ 	.word	0xffffffff


	//   ....[26]....
        /*0184*/ 	.word	0xffffffff


	//   ....[27]....
        /*0188*/ 	.word	0xffffffff


	//   ....[28]....
        /*018c*/ 	.word	0xffffffff


	//   ....[29]....
        /*0190*/ 	.word	0xffffffff


	//----- nvinfo : EIATTR_COOP_GROUP_INSTR_OFFSETS
	.align		4
.L_3696:
        /*0194*/ 	.byte	0x04, 0x28
        /*0196*/ 	.short	(.L_3698 - .L_3697)


	//   ....[0]....
.L_3697:
        /*0198*/ 	.word	0x00000550


	//   ....[1]....
        /*019c*/ 	.word	0x00000590


	//   ....[2]....
        /*01a0*/ 	.word	0x000005e0


	//   ....[3]....
        /*01a4*/ 	.word	0x00000600


	//   ....[4]....
        /*01a8*/ 	.word	0x00000640


	//   ....[5]....
        /*01ac*/ 	.word	0x00000650


	//   ....[6]....
        /*01b0*/ 	.word	0x000006b0


	//   ....[7]....
        /*01b4*/ 	.word	0x000006c0


	//   ....[8]....
        /*01b8*/ 	.word	0x00000710


	//   ....[9]....
        /*01bc*/ 	.word	0x00000750


	//   ....[10]....
        /*01c0*/ 	.word	0x00000830


	//   ....[11]....
        /*01c4*/ 	.word	0x00000840


	//   ....[12]....
        /*01c8*/ 	.word	0x00000870


	//   ....[13]....
        /*01cc*/ 	.word	0x00000880


	//   ....[14]....
        /*01d0*/ 	.word	0x000008b0


	//   ....[15]....
        /*01d4*/ 	.word	0x000008c0


	//   ....[16]....
        /*01d8*/ 	.word	0x000008f0


	//   ....[17]....
        /*01dc*/ 	.word	0x00000900


	//   ....[18]....
        /*01e0*/ 	.word	0x00000930


	//   ....[19]....
        /*01e4*/ 	.word	0x00000940


	//   ....[20]....
        /*01e8*/ 	.word	0x00001160


	//   ....[21]....
        /*01ec*/ 	.word	0x000011e0


	//   ....[22]....
        /*01f0*/ 	.word	0x00001220


	//   ....[23]....
        /*01f4*/ 	.word	0x00001250


	//   ....[24]....
        /*01f8*/ 	.word	0x00001290


	//   ....[25]....
        /*01fc*/ 	.word	0x00001320


	//   ....[26]....
        /*0200*/ 	.word	0x00001340


	//   ....[27]....
        /*0204*/ 	.word	0x00001360


	//   ....[28]....
        /*0208*/ 	.word	0x00001380


	//   ....[29]....
        /*020c*/ 	.word	0x000013a0


	//----- nvinfo : EIATTR_VRC_CTA_INIT_COUNT
	.align		4
.L_3698:
        /*0210*/ 	.byte	0x02, 0x4a
	.zero		1
	.zero		1


	//----- nvinfo : EIATTR_EXIT_INSTR_OFFSETS
	.align		4
        /*0214*/ 	.byte	0x04, 0x1c
        /*0216*/ 	.short	(.L_3700 - .L_3699)


	//   ....[0]....
.L_3699:
        /*0218*/ 	.word	0x00001110


	//   ....[1]....
        /*021c*/ 	.word	0x000016f0


	//   ....[2]....
        /*0220*/ 	.word	0x00001770


	//----- nvinfo : EIATTR_CRS_STACK_SIZE
	.align		4
.L_3700:
        /*0224*/ 	.byte	0x04, 0x1e
        /*0226*/ 	.short	(.L_3702 - .L_3701)
.L_3701:
        /*0228*/ 	.word	0x00000000


	//----- nvinfo : EIATTR_CBANK_PARAM_SIZE
	.align		4
.L_3702:
        /*022c*/ 	.byte	0x03, 0x19
        /*022e*/ 	.short	0x0074


	//----- nvinfo : EIATTR_PARAM_CBANK
	.align		4
        /*0230*/ 	.byte	0x04, 0x0a
        /*0232*/ 	.short	(.L_3704 - .L_3703)
	.align		4
.L_3703:
        /*0234*/ 	.word	index@(.nv.constant0._ZN17fastertransformer35generalAddBiasResidualLayerNormOpt2I7__half2Lb0ELb0ELi2ELb1ELi2EEEvPT_S3_PKS2_S5_S5_S5_S5_S5_fiiPKfS7_S7_Pfi)
        /*0238*/ 	.short	0x0380
        /*023a*/ 	.short	0x0074


	//----- nvinfo : EIATTR_SW_WAR
	.align		4
.L_3704:
        /*023c*/ 	.byte	0x04, 0x36
        /*023e*/ 	.short	(.L_3706 - .L_3705)
.L_3705:
        /*0240*/ 	.word	0x00000008
.L_3706:


//--------------------- .nv.info._ZN17fastertransformer34generalAddBiasResidualLayerNormOptI7__half2Lb0ELb0ELi2ELb1ELi2EEEvPT_S3_PKS2_S5_S5_S5_S5_S5_fiiPKfS7_S7_Pfi --------------------------
	.section	.nv.info._ZN17fastertransformer34generalAddBiasResidualLayerNormOptI7__half2Lb0ELb0ELi2ELb1ELi2EEEvPT_S3_PKS2_S5_S5_S5_S5_S5_fiiPKfS7_S7_Pfi,"",@"SHT_CUDA_INFO"
	.sectionflags	@""
	.align	4


	//----- nvinfo : EIATTR_CUDA_API_VERSION
	.align		4
        /*0000*/ 	.byte	0x04, 0x37
        /*0002*/ 	.short	(.L_3708 - .L_3707)
.L_3707:
        /*0004*/ 	.word	0x00000082


	//----- nvinfo : EIATTR_KPARAM_INFO
	.align		4
.L_3708:
        /*0008*/ 	.byte	0x04, 0x17
        /*000a*/ 	.short	(.L_3710 - .L_3709)
.L_3709:
        /*000c*/ 	.word	0x00000000
        /*0010*/ 	.short	0x000f
        /*0012*/ 	.short	0x0070
        /*0014*/ 	.byte	0x00, 0xf0, 0x11, 0x00


	//----- nvinfo : EIATTR_KPARAM_INFO
	.align		4
.L_3710:
        /*0018*/ 	.byte	0x04, 0x17
        /*001a*/ 	.short	(.L_3712 - .L_3711)
.L_3711:
        /*001c*/ 	.word	0x00000000
        /*0020*/ 	.short	0x000e
        /*0022*/ 	.short	0x0068
        /*0024*/ 	.byte	0x00, 0xf5, 0x21, 0x00


	//----- nvinfo : EIATTR_KPARAM_INFO
	.align		4
.L_3712:
        /*0028*/ 	.byte	0x04, 0x17
        /*002a*/ 	.short	(.L_3714 - .L_3713)
.L_3713:
        /*002c*/ 	.word	0x00000000
        /*0030*/ 	.short	0x000d
        /*0032*/ 	.short	0x0060
        /*0034*/ 	.byte	0x00, 0xf5, 0x21, 0x00


	//----- nvinfo : EIATTR_KPARAM_INFO
	.align		4
.L_3714:
        /*0038*/ 	.byte	0x04, 0x17
        /*003a*/ 	.short	(.L_3716 - .L_3715)
.L_3715:
        /*003c*/ 	.word	0x00000000
        /*0040*/ 	.short	0x000c
        /*0042*/ 	.short	0x0058
        /*0044*/ 	.byte	0x00, 0xf5, 0x21, 0x00


	//----- nvinfo : EIATTR_KPARAM_INFO
	.align		4
.L_3716:
        /*0048*/ 	.byte	0x04, 0x17
        /*004a*/ 	.short	(.L_3718 - .L_3717)
.L_3717:
        /*004c*/ 	.word	0x00000000
        /*0050*/ 	.short	0x000b
        /*0052*/ 	.short	0x0050
        /*0054*/ 	.byte	0x00, 0xf5, 0x21, 0x00


	//----- nvinfo : EIATTR_KPARAM_INFO
	.align		4
.L_3718:
        /*0058*/ 	.byte	0x04, 0x17
        /*005a*/ 	.short	(.L_3720 - .L_3719)
.L_3719:
        /*005c*/ 	.word	0x00000000
        /*0060*/ 	.short	0x000a
        /*0062*/ 	.short	0x0048
        /*0064*/ 	.byte	0x00, 0xf0, 0x11, 0x00


	//----- nvinfo : EIATTR_KPARAM_INFO
	.align		4
.L_3720:
        /*0068*/ 	.byte	0x04, 0x17
        /*006a*/ 	.short	(.L_3722 - .L_3721)
.L_3721:
        /*006c*/ 	.word	0x00000000
        /*0070*/ 	.short	0x0009
        /*0072*/ 	.short	0x0044
        /*0074*/ 	.byte	0x00, 0xf0, 0x11, 0x00


	//----- nvinfo : EIATTR_KPARAM_INFO
	.align		4
.L_3722:
        /*0078*/ 	.byte	0x04, 0x17
        /*007a*/ 	.short	(.L_3724 - .L_3723)
.L_3723:
        /*007c*/ 	.word	0x00000000
        /*0080*/ 	.short	0x0008
        /*0082*/ 	.short	0x0040
        /*0084*/ 	.byte	0x00, 0xf0, 0x11, 0x00


	//----- nvinfo : EIATTR_KPARAM_INFO
	.align		4
.L_3724:
        /*0088*/ 	.byte	0x04, 0x17
        /*008a*/ 	.short	(.L_3726 - .L_3725)
.L_3725:
        /*008c*/ 	.word	0x00000000
        /*0090*/ 	.short	0x0007
        /*0092*/ 	.short	0x0038
        /*0094*/ 	.byte	0x00, 0xf5, 0x21, 0x00


	//----- nvinfo : EIATTR_KPARAM_INFO
	.align		4
.L_3726:
        /*0098*/ 	.byte	0x04, 0x17
        /*009a*/ 	.short	(.L_3728 - .L_3727)
.L_3727:
        /*009c*/ 	.word	0x00000000
        /*00a0*/ 	.short	0x0006
        /*00a2*/ 	.short	0x0030
        /*00a4*/ 	.byte	0x00, 0xf5, 0x21, 0x00


	//----- nvinfo : EIATTR_KPARAM_INFO
	.align		4
.L_3728:
        /*00a8*/ 	.byte	0x04, 0x17
        /*00aa*/ 	.short	(.L_3730 - .L_3729)
.L_3729:
        /*00ac*/ 	.word	0x00000000
        /*00b0*/ 	.short	0x0005
        /*00b2*/ 	.short	0x0028
        /*00b4*/ 	.byte	0x00, 0xf5, 0x21, 0x00


	//----- nvinfo : EIATTR_KPARAM_INFO
	.align		4
.L_3730:
        /*00b8*/ 	.byte	0x04, 0x17
        /*00ba*/ 	.short	(.L_3732 - .L_3731)
.L_3731:
        /*00bc*/ 	.word	0x00000000
        /*00c0*/ 	.short	0x0004
        /*00c2*/ 	.short	0x0020
        /*00c4*/ 	.byte	0x00, 0xf5, 0x21, 0x00


	//----- nvinfo : EIATTR_KPARAM_INFO
	.align		4
.L_3732:
        /*00c8*/ 	.byte	0x04, 0x17
        /*00ca*/ 	.short	(.L_3734 - .L_3733)
.L_3733:
        /*00cc*/ 	.word	0x00000000
        /*00d0*/ 	.short	0x0003
        /*00d2*/ 	.short	0x0018
        /*00d4*/ 	.byte	0x00, 0xf5, 0x21, 0x00


	//----- nvinfo : EIATTR_KPARAM_INFO
	.align		4
.L_3734:
        /*00d8*/ 	.byte	0x04, 0x17
        /*00da*/ 	.short	(.L_3736 - .L_3735)
.L_3735:
        /*00dc*/ 	.word	0x00000000
        /*00e0*/ 	.short	0x0002
        /*00e2*/ 	.short	0x0010
        /*00e4*/ 	.byte	0x00, 0xf5, 0x21, 0x00


	//----- nvinfo : EIATTR_KPARAM_INFO
	.align		4
.L_3736:
        /*00e8*/ 	.byte	0x04, 0x17
        /*00ea*/ 	.short	(.L_3738 - .L_3737)
.L_3737:
        /*00ec*/ 	.word	0x00000000
        /*00f0*/ 	.short	0x0001
        /*00f2*/ 	.short	0x0008
        /*00f4*/ 	.byte	0x00, 0xf5, 0x21, 0x00


	//----- nvinfo : EIATTR_KPARAM_INFO
	.align		4
.L_3738:
        /*00f8*/ 	.byte	0x04, 0x17
        /*00fa*/ 	.short	(.L_3740 - .L_3739)
.L_3739:
        /*00fc*/ 	.word	0x00000000
        /*0100*/ 	.short	0x0000
        /*0102*/ 	.short	0x0000
        /*0104*/ 	.byte	0x00, 0xf5, 0x21, 0x00


	//----- nvinfo : EIATTR_SPARSE_MMA_MASK
	.align		4
.L_3740:
        /*0108*/ 	.byte	0x03, 0x50
        /*010a*/ 	.short	0x0000


	//----- nvinfo : EIATTR_MAXREG_COUNT
	.align		4
        /*010c*/ 	.byte	0x03, 0x1b
        /*010e*/ 	.short	0x00ff


	//----- nvinfo : EIATTR_NUM_BARRIERS
	.align		4
        /*0110*/ 	.byte	0x02, 0x4c
        /*0112*/ 	.byte	0x01
	.zero		1


	//----- nvinfo : EIATTR_MERCURY_ISA_VERSION
	.align		4
        /*0114*/ 	.byte	0x03, 0x5f
        /*0116*/ 	.short	0x0101


	//----- nvinfo : EIATTR_COOP_GROUP_MASK_REGIDS
	.align		4
        /*0118*/ 	.byte	0x04, 0x29
        /*011a*/ 	.short	(.L_3742 - .L_3741)


	//   ....[0]....
.L_3741:
        /*011c*/ 	.word	0xffffffff


	//   ....[1]....
        /*0120*/ 	.word	0xffffffff


	//   ....[2]....
        /*0124*/ 	.word	0xffffffff


	//   ....[3]....
        /*0128*/ 	.word	0xffffffff


	//   ....[4]....
        /*012c*/ 	.word	0xffffffff


	//   ....[5]....
        /*0130*/ 	.word	0xffffffff


	//   ....[6]....
        /*0134*/ 	.word	0xffffffff


	//   ....[7]....
        /*0138*/ 	.word	0xffffffff


	//   ....[8]....
        /*013c*/ 	.word	0xffffffff


	//   ....[9]....
        /*0140*/ 	.word	0xffffffff


	//   ....[10]....
        /*0144*/ 	.word	0xffffffff


	//   ....[11]....
        /*0148*/ 	.word	0xffffffff


	//   ....[12]....
        /*014c*/ 	.word	0xffffffff


	//   ....[13]....
        /*0150*/ 	.word	0xffffffff


	//   ....[14]....
        /*0154*/ 	.word	0xffffffff


	//   ....[15]....
        /*0158*/ 	.word	0xffffffff


	//   ....[16]....
        /*015c*/ 	.word	0xffffffff


	//   ....[17]....
        /*0160*/ 	.word	0xffffffff


	//   ....[18]....
        /*0164*/ 	.word	0xffffffff


	//   ....[19]....
        /*0168*/ 	.word	0xffffffff


	//   ....[20]....
        /*016c*/ 	.word	0xffffffff


	//   ....[21]....
        /*0170*/ 	.word	0xffffffff


	//   ....[22]....
        /*0174*/ 	.word	0xffffffff


	//   ....[23]....
        /*0178*/ 	.word	0xffffffff


	//   ....[24]....
        /*017c*/ 	.word	0xffffffff


	//   ....[25]....
        /*0180*/ 	.word	0xffffffff


	//   ....[26]....
        /*0184*/ 	.word	0xffffffff


	//   ....[27]....
        /*0188*/ 	.word	0xffffffff


	//   ....[28]....
        /*018c*/ 	.word	0xffffffff


	//   ....[29]....
        /*0190*/ 	.word	0xffffffff


	//----- nvinfo : EIATTR_COOP_GROUP_INSTR_OFFSETS
	.align		4
.L_3742:
        /*0194*/ 	.byte	0x04, 0x28
        /*0196*/ 	.short	(.L_3744 - .L_3743)


	//   ....[0]....
.L_3743:
        /*0198*/ 	.word	0x000002f0


	//   ....[1]....
        /*019c*/ 	.word	0x00000340


	//   ....[2]....
        /*01a0*/ 	.word	0x00000360


	//   ....[3]....
        /*01a4*/ 	.word	0x000003a0


	//   ....[4]....
        /*01a8*/ 	.word	0x000003e0


	//   ....[5]....
        /*01ac*/ 	.word	0x000004a0


	//   ....[6]....
        /*01b0*/ 	.word	0x000004c0


	//   ....[7]....
        /*01b4*/ 	.word	0x000004e0


	//   ....[8]....
        /*01b8*/ 	.word	0x00000500


	//   ....[9]....
        /*01bc*/ 	.word	0x00000520


	//   ....[10]....
        /*01c0*/ 	.word	0x000007b0


	//   ....[11]....
        /*01c4*/ 	.word	0x00000810


	//   ....[12]....
        /*01c8*/ 	.word	0x00000830


	//   ....[13]....
        /*01cc*/ 	.word	0x00000850


	//   ....[14]....
        /*01d0*/ 	.word	0x00000870


	//   ....[15]....
        /*01d4*/ 	.word	0x000008d0


	//   ....[16]....
        /*01d8*/ 	.word	0x000008f0


	//   ....[17]....
        /*01dc*/ 	.word	0x00000910


	//   ....[18]....
        /*01e0*/ 	.word	0x00000930


	//   ....[19]....
        /*01e4*/ 	.word	0x00000950


	//   ....[20]....
        /*01e8*/ 	.word	0x00001130


	//   ....[21]....
        /*01ec*/ 	.word	0x000011b0


	//   ....[22]....
        /*01f0*/ 	.word	0x000011f0


	//   ....[23]....
        /*01f4*/ 	.word	0x00001220


	//   ....[24]....
        /*01f8*/ 	.word	0x00001260


	//   ....[25]....
        /*01fc*/ 	.word	0x000012d0


	//   ....[26]....
        /*0200*/ 	.word	0x000012f0


	//   ....[27]....
        /*0204*/ 	.word	0x00001310


	//   ....[28]....
        /*0208*/ 	.word	0x00001330


	//   ....[29]....
        /*020c*/ 	.word	0x00001350


	//----- nvinfo : EIATTR_VRC_CTA_INIT_COUNT
	.align		4
.L_3744:
        /*0210*/ 	.byte	0x02, 0x4a
	.zero		1
	.zero		1


	//----- nvinfo : EIATTR_EXIT_INSTR_OFFSETS
	.align		4
        /*0214*/ 	.byte	0x04, 0x1c
        /*0216*/ 	.short	(.L_3746 - .L_3745)


	//   ....[0]....
.L_3745:
        /*0218*/ 	.word	0x000010e0


	//   ....[1]....
        /*021c*/ 	.word	0x000016b0


	//   ....[2]....
        /*0220*/ 	.word	0x00001740


	//----- nvinfo : EIATTR_CRS_STACK_SIZE
	.align		4
.L_3746:
        /*0224*/ 	.byte	0x04, 0x1e
        /*0226*/ 	.short	(.L_3748 - .L_3747)
.L_3747:
        /*0228*/ 	.word	0x00000000


	//----- nvinfo : EIATTR_CBANK_PARAM_SIZE
	.align		4
.L_3748:
        /*022c*/ 	.byte	0x03, 0x19
        /*022e*/ 	.short	0x0074


	//----- nvinfo : EIATTR_PARAM_CBANK
	.align		4
        /*0230*/ 	.byte	0x04, 0x0a
        /*0232*/ 	.short	(.L_3750 - .L_3749)
	.align		4
.L_3749:
        /*0234*/ 	.word	index@(.nv.constant0._ZN17fastertransformer34generalAddBiasResidualLayerNormOptI7__half2Lb0ELb0ELi2ELb1ELi2EEEvPT_S3_PKS2_S5_S5_S5_S5_S5_fiiPKfS7_S7_Pfi)
        /*0238*/ 	.short	0x0380
        /*023a*/ 	.short	0x0074


	//----- nvinfo : EIATTR_SW_WAR
	.align		4
.L_3750:
        /*023c*/ 	.byte	0x04, 0x36
        /*023e*/ 	.short	(.L_3752 - .L_3751)
.L_3751:
        /*0240*/ 	.word	0x00000008
.L_3752:


//--------------------- .nv.info._ZN17fastertransformer35generalAddBiasResidualLayerNormOpt2I7__half2Lb1ELb0ELi2ELb1ELi2EEEvPT_S3_PKS2_S5_S5_S5_S5_S5_fiiPKfS7_S7_Pfi --------------------------
	.section	.nv.info._ZN17fastertransformer35generalAddBiasResidualLayerNormOpt2I7__half2Lb1ELb0ELi2ELb1ELi2EEEvPT_S3_PKS2_S5_S5_S5_S5_S5_fiiPKfS7_S7_Pfi,"",@"SHT_CUDA_INFO"
	.sectionflags	@""
	.align	4


	//----- nvinfo : EIATTR_CUDA_API_VERSION
	.align		4
        /*0000*/ 	.byte	0x04, 0x37
        /*0002*/ 	.short	(.L_3754 - .L_3753)
.L_3753:
        /*0004*/ 	.word	0x00000082


	//----- nvinfo : EIATTR_KPARAM_INFO
	.align		4
.L_3754:
        /*0008*/ 	.byte	0x04, 0x17
        /*000a*/ 	.short	(.L_3756 - .L_3755)
.L_3755:
        /*000c*/ 	.word	0x00000000
        /*0010*/ 	.short	0x000f
        /*0012*/ 	.short	0x0070
        /*0014*/ 	.byte	0x00, 0xf0, 0x11, 0x00


	//----- nvinfo : EIATTR_KPARAM_INFO
	.align		4
.L_3756:
        /*0018*/ 	.byte	0x04, 0x17
        /*001a*/ 	.short	(.L_3758 - .L_3757)
.L_3757:
        /*001c*/ 	.word	0x00000000
        /*0020*/ 	.short	0x000e
        /*0022*/ 	.short	0x0068
        /*0024*/ 	.byte	0x00, 0xf5, 0x21, 0x00


	//----- nvinfo : EIATTR_KPARAM_INFO
	.align		4
.L_3758:
        /*0028*/ 	.byte	0x04, 0x17
        /*002a*/ 	.short	(.L_3760 - .L_3759)
.L_3759:
        /*002c*/ 	.word	0x00000000
        /*0030*/ 	.short	0x000d
        /*0032*/ 	.short	0x0060
        /*0034*/ 	.byte	0x00, 0xf5, 0x21, 0x00


	//----- nvinfo : EIATTR_KPARAM_INFO
	.align		4
.L_3760:
        /*0038*/ 	.byte	0x04, 0x17
        /*003a*/ 	.short	(.L_3762 - .L_3761)
.L_3761:
        /*003c*/ 	.word	0x00000000
        /*0040*/ 	.short	0x000c
        /*0042*/ 	.short	0x0058
        /*0044*/ 	.byte	0x00, 0xf5, 0x21, 0x00


	//----- nvinfo : EIATTR_KPARAM_INFO
	.align		4
.L_3762:
        /*0048*/ 	.byte	0x04, 0x17
        /*004a*/ 	.short	(.L_3764 - .L_3763)
.L_3763:
        /*004c*/ 	.word	0x00000000
        /*0050*/ 	.short	0x000b
        /*0052*/ 	.short	0x0050
        /*0054*/ 	.byte	0x00, 0xf5, 0x21, 0x00


	//----- nvinfo : EIATTR_KPARAM_INFO
	.align		4
.L_3764:
        /*0058*/ 	.byte	0x04, 0x17
        /*005a*/ 	.short	(.L_3766 - .L_3765)
.L_3765:
        /*005c*/ 	.word	0x00000000
        /*0060*/ 	.short	0x000a
        /*0062*/ 	.short	0x0048
        /*0064*/ 	.byte	0x00, 0xf0, 0x11, 0x00


	//----- nvinfo : EIATTR_KPARAM_INFO
	.align		4
.L_3766:
        /*0068*/ 	.byte	0x04, 0x17
        /*006a*/ 	.short	(.L_3768 - .L_3767)
.L_3767:
        /*006c*/ 	.word	0x00000000
        /*0070*/ 	.short	0x0009
        /*0072*/ 	.short	0x0044
        /*0074*/ 	.byte	0x00, 0xf0, 0x11, 0x00


	//----- nvinfo : EIATTR_KPARAM_INFO
	.align		4
.L_3768:
        /*0078*/ 	.byte	0x04, 0x17
        /*007a*/ 	.short	(.L_3770 - .L_3769)
.L_3769:
        /*007c*/ 	.word	0x00000000
        /*0080*/ 	.short	0x0008
        /*0082*/ 	.short	0x0040
        /*0084*/ 	.byte	0x00, 0xf0, 0x11, 0x00


	//----- nvinfo : EIATTR_KPARAM_INFO
	.align		4
.L_3770:
        /*0088*/ 	.byte	0x04, 0x17
        /*008a*/ 	.short	(.L_3772 - .L_3771)
.L_3771:
        /*008c*/ 	.word	0x00000000
        /*0090*/ 	.short	0x0007
        /*0092*/ 	.short	0x0038
        /*0094*/ 	.byte	0x00, 0xf5, 0x21, 0x00


	//----- nvinfo : EIATTR_KPARAM_INFO
	.align		4
.L_3772:
        /*0098*/ 	.byte	0x04, 0x17
        /*009a*/ 	.short	(.L_3774 - .L_3773)
.L_3773:
        /*009c*/ 	.word	0x00000000
        /*00a0*/ 	.short	0x0006
        /*00a2*/ 	.short	0x0030
        /*00a4*/ 	.byte	0x00, 0xf5, 0x21, 0x00


	//----- nvinfo : EIATTR_KPARAM_INFO
	.align		4
.L_3774:
        /*00a8*/ 	.byte	0x04, 0x17
        /*00aa*/ 	.short	(.L_3776 - .L_3775)
.L_3775:
        /*00ac*/ 	.word	0x00000000
        /*00b0*/ 	.short	0x0005
        /*00b2*/ 	.short	0x0028
        /*00b4*/ 	.byte	0x00, 0xf5, 0x21, 0x00


	//----- nvinfo : EIATTR_KPARAM_INFO
	.align		4
.L_3776:
        /*00b8*/ 	.byte	0x04, 0x17
        /*00ba*/ 	.short	(.L_3778 - .L_3777)
.L_3777:
        /*00bc*/ 	.word	0x00000000
        /*00c0*/ 	.short	0x0004
        /*00c2*/ 	.short	0x0020
        /*00c4*/ 	.byte	0x00, 0xf5, 0x21, 0x00


	//----- nvinfo : EIATTR_KPARAM_INFO
	.align		4
.L_3778:
        /*00c8*/ 	.byte	0x04, 0x17
        /*00ca*/ 	.short	(.L_3780 - .L_3779)
.L_3779:
        /*00cc*/ 	.word	0x00000000
        /*00d0*/ 	.short	0x0003
        /*00d2*/ 	.short	0x0018
        /*00d4*/ 	.byte	0x00, 0xf5, 0x21, 0x00


	//----- nvinfo : EIATTR_KPARAM_INFO
	.align		4
.L_3780:
        /*00d8*/ 	.byte	0x04, 0x17
        /*00da*/ 	.short	(.L_3782 - .L_3781)
.L_3781:
        /*00dc*/ 	.word	0x00000000
        /*00e0*/ 	.short	0x0002
        /*00e2*/ 	.short	0x0010
        /*00e4*/ 	.byte	0x00, 0xf5, 0x21, 0x00


	//----- nvinfo : EIATTR_KPARAM_INFO
	.align		4
.L_3782:
        /*00e8*/ 	.byte	0x04, 0x17
        /*00ea*/ 	.short	(.L_3784 - .L_3783)
.L_3783:
        /*00ec*/ 	.word	0x00000000
        /*00f0*/ 	.short	0x0001
        /*00f2*/ 	.short	0x0008
        /*00f4*/ 	.byte	0x00, 0xf5, 0x21, 0x00


	//----- nvinfo : EIATTR_KPARAM_INFO
	.align		4
.L_3784:
        /*00f8*/ 	.byte	0x04, 0x17
        /*00fa*/ 	.short	(.L_3786 - .L_3785)
.L_3785:
        /*00fc*/ 	.word	0x00000000
        /*0100*/ 	.short	0x0000
        /*0102*/ 	.short	0x0000
        /*0104*/ 	.byte	0x00, 0xf5, 0x21, 0x00


	//----- nvinfo : EIATTR_SPARSE_MMA_MASK
	.align		4
.L_3786:
        /*0108*/ 	.byte	0x03, 0x50
        /*010a*/ 	.short	0x0000


	//----- nvinfo : EIATTR_MAXREG_COUNT
	.align		4
        /*010c*/ 	.byte	0x03, 0x1b
        /*010e*/ 	.short	0x00ff


	//----- nvinfo : EIATTR_NUM_BARRIERS
	.align		4
        /*0110*/ 	.byte	0x02, 0x4c
        /*0112*/ 	.byte	0x01
	.zero		1


	//----- nvinfo : EIATTR_MERCURY_ISA_VERSION
	.align		4
        /*0114*/ 	.byte	0x03, 0x5f
        /*0116*/ 	.short	0x0101


	//----- nvinfo : EIATTR_COOP_GROUP_MASK_REGIDS
	.align		4
        /*0118*/ 	.byte	0x04, 0x29
        /*011a*/ 	.short	(.L_3788 - .L_3787)


	//   ....[0]....
.L_3787:
        /*011c*/ 	.word	0xffffffff


	//   ....[1]....
        /*0120*/ 	.word	0xffffffff


	//   ....[2]....
        /*0124*/ 	.word	0xffffffff


	//   ....[3]....
        /*0128*/ 	.word	0xffffffff


	//   ....[4]....
        /*012c*/ 	.word	0xffffffff


	//   ....[5]....
        /*0130*/ 	.word	0xffffffff


	//   ....[6]....
        /*0134*/ 	.word	0xffffffff


	//   ....[7]....
        /*0138*/ 	.word	0xffffffff


	//   ....[8]....
        /*013c*/ 	.word	0xffffffff


	//   ....[9]....
        /*0140*/ 	.word	0xffffffff


	//   ....[10]....
        /*0144*/ 	.word	0xffffffff


	//   ....[11]....
        /*0148*/ 	.word	0xffffffff


	//   ....[12]....
        /*014c*/ 	.word	0xffffffff


	//   ....[13]....
        /*0150*/ 	.word	0xffffffff


	//   ....[14]....
        /*0154*/ 	.word	0xffffffff


	//   ....[15]....
        /*0158*/ 	.word	0xffffffff


	//   ....[16]....
        /*015c*/ 	.word	0xffffffff


	//   ....[17]....
        /*0160*/ 	.word	0xffffffff


	//   ....[18]....
        /*0164*/ 	.word	0xffffffff


	//   ....[19]....
        /*0168*/ 	.word	0xffffffff


	//   ....[20]....
        /*016c*/ 	.word	0xffffffff


	//   ....[21]....
        /*0170*/ 	.word	0xffffffff


	//   ....[22]....
        /*0174*/ 	.word	0xffffffff


	//   ....[23]....
        /*0178*/ 	.word	0xffffffff


	//   ....[24]....
        /*017c*/ 	.word	0xffffffff


	//   ....[25]....
        /*0180*/ 	.word	0xffffffff


	//   ....[26]....
        /*0184*/ 	.word	0xffffffff


	//   ....[27]....
        /*0188*/ 	.word	0xffffffff


	//   ....[28]....
        /*018c*/ 	.word	0xffffffff


	//   ....[29]....
        /*0190*/ 	.word	0xffffffff


	//----- nvinfo : EIATTR_COOP_GROUP_INSTR_OFFSETS
	.align		4
.L_3788:
        /*0194*/ 	.byte	0x04, 0x28
        /*0196*/ 	.short	(.L_3790 - .L_3789)


	//   ....[0]....
.L_3789:
        /*0198*/ 	.word	0x00000c70


	//   ....[1]....
        /*019c*/ 	.word	0x00000cb0


	//   ....[2]....
        /*01a0*/ 	.word	0x00000d00


	//   ....[3]....
        /*01a4*/ 	.word	0x00000d10


	//   ....[4]....
        /*01a8*/ 	.word	0x00000d50


	//   ....[5]....
        /*01ac*/ 	.word	0x00000d80


	//   ....[6]....
        /*01b0*/ 	.word	0x00000dd0


	//   ....[7]....
        /*01b4*/ 	.word	0x00000df0


	//   ....[8]....
        /*01b8*/ 	.word	0x00000e50


	//   ....[9]....
        /*01bc*/ 	.word	0x00000e70


	//   ....[10]....
        /*01c0*/ 	.word	0x00000f50


	//   ....[11]....
        /*01c4*/ 	.word	0x00000f60


	//   ....[12]....
        /*01c8*/ 	.word	0x00000f90


	//   ....[13]....
        /*01cc*/ 	.word	0x00000fa0


	//   ....[14]....
        /*01d0*/ 	.word	0x00000fd0


	//   ....[15]....
        /*01d4*/ 	.word	0x00000fe0


	//   ....[16]....
        /*01d8*/ 	.word	0x00001010


	//   ....[17]....
        /*01dc*/ 	.word	0x00001020


	//   ....[18]....
        /*01e0*/ 	.word	0x00001050


	//   ....[19]....
        /*01e4*/ 	.word	0x00001060


	//   ....[20]....
        /*01e8*/ 	.word	0x00001870


	//   ....[21]....
        /*01ec*/ 	.word	0x000018c0


	//   ....[22]....
        /*01f0*/ 	.word	0x000018f0


	//   ....[23]....
        /*01f4*/ 	.word	0x00001930


	//   ....[24]....
        /*01f8*/ 	.word	0x00001980


	//   ....[25]....
        /*01fc*/ 	.word	0x00001a10


	//   ....[26]....
        /*0200*/ 	.word	0x00001a30


	//   ....[27]....
        /*0204*/ 	.word	0x00001a50


	//   ....[28]....
        /*0208*/ 	.word	0x00001a70


	//   ....[29]....
        /*020c*/ 	.word	0x00001a90


	//----- nvinfo : EIATTR_VRC_CTA_INIT_COUNT
	.align		4
.L_3790:
        /*0210*/ 	.byte	0x02, 0x4a
	.zero		1
	.zero		1


	//----- nvinfo : EIATTR_EXIT_INSTR_OFFSETS
	.align		4
        /*0214*/ 	.byte	0x04, 0x1c
        /*0216*/ 	.short	(.L_3792 - .L_3791)


	//   ....[0]....
.L_3791:
        /*0218*/ 	.word	0x00001820


	//   ....[1]....
        /*021c*/ 	.word	0x00001de0


	//   ....[2]....
        /*0220*/ 	.word	0x00001e60


	//----- nvinfo : EIATTR_CRS_STACK_SIZE
	.align		4
.L_3792:
        /*0224*/ 	.byte	0x04, 0x1e
        /*0226*/ 	.short	(.L_3794 - .L_3793)
.L_3793:
        /*0228*/ 	.word	0x00000000


	//----- nvinfo : EIATTR_CBANK_PARAM_SIZE
	.align		4
.L_3794:
        /*022c*/ 	.byte	0x03, 0x19
        /*022e*/ 	.short	0x0074


	//----- nvinfo : EIATTR_PARAM_CBANK
	.align		4
        /*0230*/ 	.byte	0x04, 0x0a
        /*0232*/ 	.short	(.L_3796 - .L_3795)
	.align		4
.L_3795:
        /*0234*/ 	.word	index@(.nv.constant0._ZN17fastertransformer35generalAddBiasResidualLayerNormOpt2I7__half2Lb1ELb0ELi2ELb1ELi2EEEvPT_S3_PKS2_S5_S5_S5_S5_S5_fiiPKfS7_S7_Pfi)
        /*0238*/ 	.short	0x0380
        /*023a*/ 	.short	0x0074


	//----- nvinfo : EIATTR_SW_WAR
	.align		4
.L_3796:
        /*023c*/ 	.byte	0x04, 0x36
        /*023e*/ 	.short	(.L_3798 - .L_3797)
.L_3797:
        /*0240*/ 	.word	0x00000008
.L_3798:


//--------------------- .nv.info._ZN17fastertransformer34generalAddBiasResidualLayerNormOptI7__half2Lb1ELb0ELi2ELb1ELi2EEEvPT_S3_PKS2_S5_S5_S5_S5_S5_fiiPKfS7_S7_Pfi --------------------------
	.section	.nv.info._ZN17fastertransformer34generalAddBiasResidualLayerNormOptI7__half2Lb1ELb0ELi2ELb1ELi2EEEvPT_S3_PKS2_S5_S5_S5_S5_S5_fiiPKfS7_S7_Pfi,"",@"SHT_CUDA_INFO"
	.sectionflags	@""
	.align	4


	//----- nvinfo : EIATTR_CUDA_API_VERSION
	.align		4
        /*0000*/ 	.byte	0x04, 0x37
        /*0002*/ 	.short	(.L_3800 - .L_3799)
.L_3799:
        /*0004*/ 	.word	0x00000082


	//----- nvinfo : EIATTR_KPARAM_INFO
	.align		4
.L_3800:
        /*0008*/ 	.byte	0x04, 0x17
        /*000a*/ 	.short	(.L_3802 - .L_3801)
.L_3801:
        /*000c*/ 	.word	0x00000000
        /*0010*/ 	.short	0x000f
        /*0012*/ 	.short	0x0070
        /*0014*/ 	.byte	0x00, 0xf0, 0x11, 0x00


	//----- nvinfo : EIATTR_KPARAM_INFO
	.align		4
.L_3802:
        /*0018*/ 	.byte	0x04, 0x17
        /*001a*/ 	.short	(.L_3804 - .L_3803)
.L_3803:
        /*001c*/ 	.word	0x00000000
        /*0020*/ 	.short	0x000e
        /*0022*/ 	.short	0x0068
        /*0024*/ 	.byte	0x00, 0xf5, 0x21, 0x00


	//----- nvinfo : EIATTR_KPARAM_INFO
	.align		4
.L_3804:
        /*0028*/ 	.byte	0x04, 0x17
        /*002a*/ 	.short	(.L_3806 - .L_3805)
.L_3805:
        /*002c*/ 	.word	0x00000000
        /*0030*/ 	.short	0x000d
        /*0032*/ 	.short	0x0060
        /*0034*/ 	.byte	0x00, 0xf5, 0x21, 0x00


	//----- nvinfo : EIATTR_KPARAM_INFO
	.align		4
.L_3806:
        /*0038*/ 	.byte	0x04, 0x17
        /*003a*/ 	.short	(.L_3808 - .L_3807)
.L_3807:
        /*003c*/ 	.word	0x00000000
        /*0040*/ 	.short	0x000c
        /*0042*/ 	.short	0x0058
        /*0044*/ 	.byte	0x00, 0xf5, 0x21, 0x00


	//----- nvinfo : EIATTR_KPARAM_INFO
	.align		4
.L_3808:
        /*0048*/ 	.byte	0x04, 0x17
        /*004a*/ 	.short	(.L_3810 - .L_3809)
.L_3809:
        /*004c*/ 	.word	0x00000000
        /*0050*/ 	.short	0x000b
        /*0052*/ 	.short	0x0050
        /*0054*/ 	.byte	0x00, 0xf5, 0x21, 0x00


	//----- nvinfo : EIATTR_KPARAM_INFO
	.align		4
.L_3810:
        /*0058*/ 	.byte	0x04, 0x17
        /*005a*/ 	.short	(.L_3812 - .L_3811)
.L_3811:
        /*005c*/ 	.word	0x00000000
        /*0060*/ 	.short	0x000a
        /*0062*/ 	.short	0x0048
        /*0064*/ 	.byte	0x00, 0xf0, 0x11, 0x00


	//----- nvinfo : EIATTR_KPARAM_INFO
	.align		4
.L_3812:
        /*0068*/ 	.byte	0x04, 0x17
        /*006a*/ 	.short	(.L_3814 - .L_3813)
.L_3813:
        /*006c*/ 	.word	0x00000000
        /*0070*/ 	.short	0x0009
        /*0072*/ 	.short	0x0044
        /*0074*/ 	.byte	0x00, 0xf0, 0x11, 0x00


	//----- nvinfo : EIATTR_KPARAM_INFO
	.align		4
.L_3814:
        /*0078*/ 	.byte	0x04, 0x17
        /*007a*/ 	.short	(.L_3816 - .L_3815)
.L_3815:
        /*007c*/ 	.word	0x00000000
        /*0080*/ 	.short	0x0008
        /*0082*/ 	.short	0x0040
        /*0084*/ 	.byte	0x00, 0xf0, 0x11, 0x00


	//----- nvinfo : EIATTR_KPARAM_INFO
	.align		4
.L_3816:
        /*0088*/ 	.byte	0x04, 0x17
        /*008a*/ 	.short	(.L_3818 - .L_3817)
.L_3817:
        /*008c*/ 	.word	0x00000000
        /*0090*/ 	.short	0x0007
        /*0092*/ 	.short	0x0038
        /*0094*/ 	.byte	0x00, 0xf5, 0x21, 0x00


	//----- nvinfo : EIATTR_KPARAM_INFO
	.align		4
.L_3818:
        /*0098*/ 	.byte	0x04, 0x17
        /*009a*/ 	.short	(.L_3820 - .L_3819)
.L_3819:
        /*009c*/ 	.word	0x00000000
        /*00a0*/ 	.short	0x0006
        /*00a2*/ 	.short	0x0030
        /*00a4*/ 	.byte	0x00, 0xf5, 0x21, 0x00


	//----- nvinfo : EIATTR_KPARAM_INFO
	.align		4
.L_3820:
        /*00a8*/ 	.byte	0x04, 0x17
        /*00aa*/ 	.short	(.L_3822 - .L_3821)
.L_3821:
        /*00ac*/ 	.word	0x00000000
        /*00b0*/ 	.short	0x0005
        /*00b2*/ 	.short	0x0028
        /*00b4*/ 	.byte	0x00, 0xf5, 0x21, 0x00


	//----- nvinfo : EIATTR_KPARAM_INFO
	.align		4
.L_3822:
        /*00b8*/ 	.byte	0x04, 0x17
        /*00ba*/ 	.short	(.L_3824 - .L_3823)
.L_3823:
        /*00bc*/ 	.word	0x00000000
        /*00c0*/ 	.short	0x0004
        /*00c2*/ 	.short	0x0020
        /*00c4*/ 	.byte	0x00, 0xf5, 0x21, 0x00


	//----- nvinfo : EIATTR_KPARAM_INFO
	.align		4
.L_3824:
        /*00c8*/ 	.byte	0x04, 0x17
        /*00ca*/ 	.short	(.L_3826 - .L_3825)
.L_3825:
        /*00cc*/ 	.word	0x00000000
        /*00d0*/ 	.short	0x0003
        /*00d2*/ 	.short	0x0018
        /*00d4*/ 	.byte	0x00, 0xf5, 0x21, 0x00


	//----- nvinfo : EIATTR_KPARAM_INFO
	.align		4
.L_3826:
        /*00d8*/ 	.byte	0x04, 0x17
        /*00da*/ 	.short	(.L_3828 - .L_3827)
.L_3827:
        /*00dc*/ 	.word	0x00000000
        /*00e0*/ 	.short	0x0002
        /*00e2*/ 	.short	0x0010
        /*00e4*/ 	.byte	0x00, 0xf5, 0x21, 0x00


	//----- nvinfo : EIATTR_KPARAM_INFO
	.align		4
.L_3828:
        /*00e8*/ 	.byte	0x04, 0x17
        /*00ea*/ 	.short	(.L_3830 - .L_3829)
.L_3829:
        /*00ec*/ 	.word	0x00000000
        /*00f0*/ 	.short	0x0001
        /*00f2*/ 	.short	0x0008
        /*00f4*/ 	.byte	0x00, 0xf5, 0x21, 0x00


	//----- nvinfo : EIATTR_KPARAM_INFO
	.align		4
.L_3830:
        /*00f8*/ 	.byte	0x04, 0x17
        /*00fa*/ 	.short	(.L_3832 - .L_3831)
.L_3831:
        /*00fc*/ 	.word	0x00000000
        /*0100*/ 	.short	0x0000
        /*0102*/ 	.short	0x0000
        /*0104*/ 	.byte	0x00, 0xf5, 0x21, 0x00


	//----- nvinfo : EIATTR_SPARSE_MMA_MASK
	.align		4
.L_3832:
        /*0108*/ 	.byte	0x03, 0x50
        /*010a*/ 	.short	0x0000


	//----- nvinfo : EIATTR_MAXREG_COUNT
	.align		4
        /*010c*/ 	.byte	0x03, 0x1b
        /*010e*/ 	.short	0x00ff


	//----- nvinfo : EIATTR_NUM_BARRIERS
	.align		4
        /*0110*/ 	.byte	0x02, 0x4c
        /*0112*/ 	.byte	0x01
	.zero		1


	//----- nvinfo : EIATTR_MERCURY_ISA_VERSION
	.align		4
        /*0114*/ 	.byte	0x03, 0x5f
        /*0116*/ 	.short	0x0101


	//----- nvinfo : EIATTR_COOP_GROUP_MASK_REGIDS
	.align		4
        /*0118*/ 	.byte	0x04, 0x29
        /*011a*/ 	.short	(.L_3834 - .L_3833)


	//   ....[0]....
.L_3833:
        /*011c*/ 	.word	0xffffffff


	//   ....[1]....
        /*0120*/ 	.word	0xffffffff


	//   ....[2]....
        /*0124*/ 	.word	0xffffffff


	//   ....[3]....
        /*0128*/ 	.word	0xffffffff


	//   ....[4]....
        /*012c*/ 	.word	0xffffffff


	//   ....[5]....
        /*0130*/ 	.word	0xffffffff


	//   ....[6]....
        /*0134*/ 	.word	0xffffffff


	//   ....[7]....
        /*0138*/ 	.word	0xffffffff


	//   ....[8]....
        /*013c*/ 	.word	0xffffffff


	//   ....[9]....
        /*0140*/ 	.word	0xffffffff


	//   ....[10]....
        /*0144*/ 	.word	0xffffffff


	//   ....[11]....
        /*0148*/ 	.word	0xffffffff


	//   ....[12]....
        /*014c*/ 	.word	0xffffffff


	//   ....[13]....
        /*0150*/ 	.word	0xffffffff


	//   ....[14]....
        /*0154*/ 	.word	0xffffffff


	//   ....[15]....
        /*0158*/ 	.word	0xffffffff


	//   ....[16]....
        /*015c*/ 	.word	0xffffffff


	//   ....[17]....
        /*0160*/ 	.word	0xffffffff


	//   ....[18]....
        /*0164*/ 	.word	0xffffffff


	//   ....[19]....
        /*0168*/ 	.word	0xffffffff


	//   ....[20]....
        /*016c*/ 	.word	0xffffffff


	//   ....[21]....
        /*0170*/ 	.word	0xffffffff


	//   ....[22]....
        /*0174*/ 	.word	0xffffffff


	//   ....[23]....
        /*0178*/ 	.word	0xffffffff


	//   ....[24]....
        /*017c*/ 	.word	0xffffffff


	//   ....[25]....
        /*0180*/ 	.word	0xffffffff


	//   ....[26]....
        /*0184*/ 	.word	0xffffffff


	//   ....[27]....
        /*0188*/ 	.word	0xffffffff


	//   ....[28]....
        /*018c*/ 	.word	0xffffffff


	//   ....[29]....
        /*0190*/ 	.word	0xffffffff


	//----- nvinfo : EIATTR_COOP_GROUP_INSTR_OFFSETS
	.align		4
.L_3834:
        /*0194*/ 	.byte	0x04, 0x28
        /*0196*/ 	.short	(.L_3836 - .L_3835)


	//   ....[0]....
.L_3835:
        /*0198*/ 	.word	0x00000610


	//   ....[1]....
        /*019c*/ 	.word	0x00000640


	//   ....[2]....
        /*01a0*/ 	.word	0x00000660


	//   ....[3]....
        /*01a4*/ 	.word	0x000006a0


	//   ....[4]....
        /*01a8*/ 	.word	0x00000700


	//   ....[5]....
        /*01ac*/ 	.word	0x000007b0


	//   ....[6]....
        /*01b0*/ 	.word	0x000007d0


	//   ....[7]....
        /*01b4*/ 	.word	0x000007f0


	//   ....[8]....
        /*01b8*/ 	.word	0x00000810


	//   ....[9]....
        /*01bc*/ 	.word	0x00000830


	//   ....[10]....
        /*01c0*/ 	.word	0x00000ac0


	//   ....[11]....
        /*01c4*/ 	.word	0x00000b20


	//   ....[12]....
        /*01c8*/ 	.word	0x00000b40


	//   ....[13]....
        /*01cc*/ 	.word	0x00000b60


	//   ....[14]....
        /*01d0*/ 	.word	0x00000b80


	//   ....[15]....
        /*01d4*/ 	.word	0x00000be0


	//   ....[16]....
        /*01d8*/ 	.word	0x00000c00


	//   ....[17]....
        /*01dc*/ 	.word	0x00000c20


	//   ....[18]....
        /*01e0*/ 	.word	0x00000c40


	//   ....[19]....
        /*01e4*/ 	.word	0x00000c60


	//   ....[20]....
        /*01e8*/ 	.word	0x00001440


	//   ....[21]....
        /*01ec*/ 	.word	0x000014c0


	//   ....[22]....
        /*01f0*/ 	.word	0x00001500


	//   ....[23]....
        /*01f4*/ 	.word	0x00001530


	//   ....[24]....
        /*01f8*/ 	.word	0x00001570


	//   ....[25]....
        /*01fc*/ 	.word	0x000015e0


	//   ....[26]....
        /*0200*/ 	.word	0x00001600


	//   ....[27]....
        /*0204*/ 	.word	0x00001620


	//   ....[28]....
        /*0208*/ 	.word	0x00001640


	//   ....[29]....
        /*020c*/ 	.word	0x00001660


	//----- nvinfo : EIATTR_VRC_CTA_INIT_COUNT
	.align		4
.L_3836:
        /*0210*/ 	.byte	0x02, 0x4a
	.zero		1
	.zero		1


	//----- nvinfo : EIATTR_EXIT_INSTR_OFFSETS
	.align		4
        /*0214*/ 	.byte	0x04, 0x1c
        /*0216*/ 	.short	(.L_3838 - .L_3837)


	//   ....[0]....
.L_3837:
        /*0218*/ 	.word	0x000013f0


	//   ....[1]....
        /*021c*/ 	.word	0x000019c0


	//   ....[2]....
        /*0220*/ 	.word	0x00001a50


	//----- nvinfo : EIATTR_CRS_STACK_SIZE
	.align		4
.L_3838:
        /*0224*/ 	.byte	0x04, 0x1e
        /*0226*/ 	.short	(.L_3840 - .L_3839)
.L_3839:
        /*0228*/ 	.word	0x00000000


	//----- nvinfo : EIATTR_CBANK_PARAM_SIZE
	.align		4
.L_3840:
        /*022c*/ 	.byte	0x03, 0x19
        /*022e*/ 	.short	0x0074


	//----- nvinfo : EIATTR_PARAM_CBANK
	.align		4
        /*0230*/ 	.byte	0x04, 0x0a
        /*0232*/ 	.short	(.L_3842 - .L_3841)
	.align		4
.L_3841:
        /*0234*/ 	.word	index@(.nv.constant0._ZN17fastertransformer34generalAddBiasResidualLayerNormOptI7__half2Lb1ELb0ELi2ELb1ELi2EEEvPT_S3_PKS2_S5_S5_S5_S5_S5_fiiPKfS7_S7_Pfi)
        /*0238*/ 	.short	0x0380
        /*023a*/ 	.short	0x0074


	//----- nvinfo : EIATTR_SW_WAR
	.align		4
.L_3842:
        /*023c*/ 	.byte	0x04, 0x36
        /*023e*/ 	.short	(.L_3844 - .L_3843)
.L_3843:
        /*0240*/ 	.word	0x00000008
.L_3844:


//--------------------- .nv.info._ZN17fastertransformer35generalAddBiasResidualLayerNormOpt2I7__half2Lb0ELb1ELi2ELb1ELi2EEEvPT_S3_PKS2_S5_S5_S5_S5_S5_fiiPKfS7_S7_Pfi --------------------------
	.section	.nv.info._ZN17fastertransformer35generalAddBiasResidualLayerNormOpt2I7__half2Lb0ELb1ELi2ELb1ELi2EEEvPT_S3_PKS2_S5_S5_S5_S5_S5_fiiPKfS7_S7_Pfi,"",@"SHT_CUDA_INFO"
	.sectionflags	@""
	.align	4


	//----- nvinfo : EIATTR_CUDA_API_VERSION
	.align		4
        /*0000*/ 	.byte	0x04, 0x37
        /*0002*/ 	.short	(.L_3846 - .L_3845)
.L_3845:
        /*0004*/ 	.word	0x00000082


	//----- nvinfo : EIATTR_KPARAM_INFO
	.align		4
.L_3846:
        /*0008*/ 	.byte	0x04, 0x17
        /*000a*/ 	.short	(.L_3848 - .L_3847)
.L_3847:
        /*000c*/ 	.word	0x00000000
        /*0010*/ 	.short	0x000f
        /*0012*/ 	.short	0x0070
        /*0014*/ 	.byte	0x00, 0xf0, 0x11, 0x00


	//----- nvinfo : EIATTR_KPARAM_INFO
	.align		4
.L_3848:
        /*0018*/ 	.byte	0x04, 0x17
        /*001a*/ 	.short	(.L_3850 - .L_3849)
.L_3849:
        /*001c*/ 	.word	0x00000000
        /*0020*/ 	.short	0x000e
        /*0022*/ 	.short	0x0068
        /*0024*/ 	.byte	0x00, 0xf5, 0x21, 0x00


	//----- nvinfo : EIATTR_KPARAM_INFO
	.align		4
.L_3850:
        /*0028*/ 	.byte	0x04, 0x17
        /*002a*/ 	.short	(.L_3852 - .L_3851)
.L_3851:
        /*002c*/ 	.word	0x00000000
        /*0030*/ 	.short	0x000d
        /*0032*/ 	.short	0x0060
        /*0034*/ 	.byte	0x00, 0xf5, 0x21, 0x00


	//----- nvinfo : EIATTR_KPARAM_INFO
	.align		4
.L_3852:
        /*0038*/ 	.byte	0x04, 0x17
        /*003a*/ 	.short	(.L_3854 - .L_3853)
.L_3853:
        /*003c*/ 	.word	0x00000000
        /*0040*/ 	.short	0x000c
        /*0042*/ 	.short	0x0058
        /*0044*/ 	.byte	0x00, 0xf5, 0x21, 0x00


	//----- nvinfo : EIATTR_KPARAM_INFO
	.align		4
.L_3854:
        /*0048*/ 	.byte	0x04, 0x17
        /*004a*/ 	.short	(.L_3856 - .L_3855)
.L_3855:
        /*004c*/ 	.word	0x00000000
        /*0050*/ 	.short	0x000b
        /*0052*/ 	.short	0x0050
        /*0054*/ 	.byte	0x00, 0xf5, 0x21, 0x00


	//----- nvinfo : EIATTR_KPARAM_INFO
	.align		4
.L_3856:
        /*0058*/ 	.byte	0x04, 0x17
        /*005a*/ 	.short	(.L_3858 - .L_3857)
.L_3857:
        /*005c*/ 	.word	0x00000000
        /*0060*/ 	.short	0x000a
        /*0062*/ 	.short	0x0048
        /*0064*/ 	.byte	0x00, 0xf0, 0x11, 0x00


	//----- nvinfo : EIATTR_KPARAM_INFO
	.align		4
.L_3858:
        /*0068*/ 	.byte	0x04, 0x17
        /*006a*/ 	.short	(.L_3860 - .L_3859)
.L_3859:
        /*006c*/ 	.word	0x00000000
        /*0070*/ 	.short	0x0009
        /*0072*/ 	.short	0x0044
        /*0074*/ 	.byte	0x00, 0xf0, 0x11, 0x00


	//----- nvinfo : EIATTR_KPARAM_INFO
	.align		4
.L_3860:
        /*0078*/ 	.byte	0x04, 0x17
        /*007a*/ 	.short	(.L_3862 - .L_3861)
.L_3861:
        /*007c*/ 	.word	0x00000000
        /*0080*/ 	.short	0x0008
        /*0082*/ 	.short	0x0040
        /*0084*/ 	.byte	0x00, 0xf0, 0x11, 0x00


	//----- nvinfo : EIATTR_KPARAM_INFO
	.align		4
.L_3862:
        /*0088*/ 	.byte	0x04, 0x17
        /*008a*/ 	.short	(.L_3864 - .L_3863)
.L_3863:
        /*008c*/ 	.word	0x00000000
        /*0090*/ 	.short	0x0007
        /*0092*/ 	.short	0x0038
        /*0094*/ 	.byte	0x00, 0xf5, 0x21, 0x00


	//----- nvinfo : EIATTR_KPARAM_INFO
	.align		4
.L_3864:
        /*0098*/ 	.byte	0x04, 0x17
        /*009a*/ 	.short	(.L_3866 - .L_3865)
.L_3865:
        /*009c*/ 	.word	0x00000000
        /*00a0*/ 	.short	0x0006
        /*00a2*/ 	.short	0x0030
        /*00a4*/ 	.byte	0x00, 0xf5, 0x21, 0x00


	//----- nvinfo : EIATTR_KPARAM_INFO
	.align		4
.L_3866:
        /*00a8*/ 	.byte	0x04, 0x17
        /*00aa*/ 	.short	(.L_3868 - .L_3867)
.L_3867:
        /*00ac*/ 	.word	0x00000000
        /*00b0*/ 	.short	0x0005
        /*00b2*/ 	.short	0x0028
        /*00b4*/ 	.byte	0x00, 0xf5, 0x21, 0x00


	//----- nvinfo : EIATTR_KPARAM_INFO
	.align		4
.L_3868:
        /*00b8*/ 	.byte	0x04, 0x17
        /*00ba*/ 	.short	(.L_3870 - .L_3869)
.L_3869:
        /*00bc*/ 	.word	0x00000000
        /*00c0*/ 	.short	0x0004
        /*00c2*/ 	.short	0x0020
        /*00c4*/ 	.byte	0x00, 0xf5, 0x21, 0x00


	//----- nvinfo : EIATTR_KPARAM_INFO
	.align		4
.L_3870:
        /*00c8*/ 	.byte	0x04, 0x17
        /*00ca*/ 	.short	(.L_3872 - .L_3871)
.L_3871:
        /*00cc*/ 	.word	0x00000000
        /*00d0*/ 	.short	0x0003
        /*00d2*/ 	.short	0x0018
        /*00d4*/ 	.byte	0x00, 0xf5, 0x21, 0x00


	//----- nvinfo : EIATTR_KPARAM_INFO
	.align		4
.L_3872:
        /*00d8*/ 	.byte	0x04, 0x17
        /*00da*/ 	.short	(.L_3874 - .L_3873)
.L_3873:
        /*00dc*/ 	.word	0x00000000
        /*00e0*/ 	.short	0x0002
        /*00e2*/ 	.short	0x0010
        /*00e4*/ 	.byte	0x00, 0xf5, 0x21, 0x00


	//----- nvinfo : EIATTR_KPARAM_INFO
	.align		4
.L_3874:
        /*00e8*/ 	.byte	0x04, 0x17
        /*00ea*/ 	.short	(.L_3876 - .L_3875)
.L_3875:
        /*00ec*/ 	.word	0x00000000
        /*00f0*/ 	.short	0x0001
        /*00f2*/ 	.short	0x0008
        /*00f4*/ 	.byte	0x00, 0xf5, 0x21, 0x00


	//----- nvinfo : EIATTR_KPARAM_INFO
	.align		4
.L_3876:
        /*00f8*/ 	.byte	0x04, 0x17
        /*00fa*/ 	.short	(.L_3878 - .L_3877)
.L_3877:
        /*00fc*/ 	.word	0x00000000
        /*0100*/ 	.short	0x0000
        /*0102*/ 	.short	0x0000
        /*0104*/ 	.byte	0x00, 0xf5, 0x21, 0x00


	//----- nvinfo : EIATTR_SPARSE_MMA_MASK
	.align		4
.L_3878:
        /*0108*/ 	.byte	0x03, 0x50
        /*010a*/ 	.short	0x0000


	//----- nvinfo : EIATTR_MAXREG_COUNT
	.align		4
        /*010c*/ 	.byte	0x03, 0x1b
        /*010e*/ 	.short	0x00ff


	//----- nvinfo : EIATTR_NUM_BARRIERS
	.align		4
        /*0110*/ 	.byte	0x02, 0x4c
        /*0112*/ 	.byte	0x01
	.zero		1


	//----- nvinfo : EIATTR_MERCURY_ISA_VERSION
	.align		4
        /*0114*/ 	.byte	0x03, 0x5f
        /*0116*/ 	.short	0x0101


	//----- nvinfo : EIATTR_COOP_GROUP_MASK_REGIDS
	.align		4
        /*0118*/ 	.byte	0x04, 0x29
        /*011a*/ 	.short	(.L_3880 - .L_3879)


	//   ....[0]....
.L_3879:
        /*011c*/ 	.word	0xffffffff


	//   ....[1]....
        /*0120*/ 	.word	0xffffffff


	//   ....[2]....
        /*0124*/ 	.word	0xffffffff


	//   ....[3]....
        /*0128*/ 	.word	0xffffffff


	//   ....[4]....
        /*012c*/ 	.word	0xffffffff


	//   ....[5]....
        /*0130*/ 	.word	0xffffffff


	//   ....[6]....
        /*0134*/ 	.word	0xffffffff


	//   ....[7]....
        /*0138*/ 	.word	0xffffffff


	//   ....[8]....
        /*013c*/ 	.word	0xffffffff


	//   ....[9]....
        /*0140*/ 	.word	0xffffffff


	//   ....[10]....
        /*0144*/ 	.word	0xffffffff


	//   ....[11]....
        /*0148*/ 	.word	0xffffffff


	//   ....[12]....
        /*014c*/ 	.word	0xffffffff


	//   ....[13]....
        /*0150*/ 	.word	0xffffffff


	//   ....[14]....
        /*0154*/ 	.word	0xffffffff


	//   ....[15]....
        /*0158*/ 	.word	0xffffffff


	//   ....[16]....
        /*015c*/ 	.word	0xffffffff


	//   ....[17]....
        /*0160*/ 	.word	0xffffffff


	//   ....[18]....
        /*0164*/ 	.word	0xffffffff


	//   ....[19]....
        /*0168*/ 	.word	0xffffffff


	//   ....[20]....
        /*016c*/ 	.word	0xffffffff


	//   ....[21]....
        /*0170*/ 	.word	0xffffffff


	//   ....[22]....
        /*0174*/ 	.word	0xffffffff


	//   ....[23]....
        /*0178*/ 	.word	0xffffffff


	//   ....[24]....
        /*017c*/ 	.word	0xffffffff


	//   ....[25]....
        /*0180*/ 	.word	0xffffffff


	//   ....[26]....
        /*0184*/ 	.word	0xffffffff


	//   ....[27]....
        /*0188*/ 	.word	0xffffffff


	//   ....[28]....
        /*018c*/ 	.word	0xffffffff


	//   ....[29]....
        /*0190*/ 	.word	0xffffffff


	//----- nvinfo : EIATTR_COOP_GROUP_INSTR_OFFSETS
	.align		4
.L_3880:
        /*0194*/ 	.byte	0x04, 0x28
        /*0196*/ 	.short	(.L_3882 - .L_3881)


	//   ....[0]....
.L_3881:
        /*0198*/ 	.word	0x00000610


	//   ....[1]....
        /*019c*/ 	.word	0x00000650


	//   ....[2]....
        /*01a0*/ 	.word	0x000006c0


	//   ....[3]....
        /*01a4*/ 	.word	0x000006e0


	//   ....[4]....
        /*01a8*/ 	.word	0x00000720


	//   ....[5]....
        /*01ac*/ 	.word	0x00000730


	//   ....[6]....
        /*01b0*/ 	.word	0x00000780


	//   ....[7]....
        /*01b4*/ 	.word	0x000007b0


	//   ....[8]....
        /*01b8*/ 	.word	0x00000820


	//   ....[9]....
        /*01bc*/ 	.word	0x00000830


	//   ....[10]....
        /*01c0*/ 	.word	0x000008f0


	//   ....[11]....
        /*01c4*/ 	.word	0x00000900


	//   ....[12]....
        /*01c8*/ 	.word	0x00000930


	//   ....[13]....
        /*01cc*/ 	.word	0x00000940


	//   ....[14]....
        /*01d0*/ 	.word	0x00000970


	//   ....[15]....
        /*01d4*/ 	.word	0x00000980


	//   ....[16]....
        /*01d8*/ 	.word	0x000009b0


	//   ....[17]....
        /*01dc*/ 	.word	0x000009c0


	//   ....[18]....
        /*01e0*/ 	.word	0x000009f0


	//   ....[19]....
        /*01e4*/ 	.word	0x00000a00


	//   ....[20]....
        /*01e8*/ 	.word	0x00001220


	//   ....[21]....
        /*01ec*/ 	.word	0x000012a0


	//   ....[22]....
        /*01f0*/ 	.word	0x000012c0


	//   ....[23]....
        /*01f4*/ 	.word	0x000012f0


	//   ....[24]....
        /*01f8*/ 	.word	0x00001340


	//   ....[25]....
        /*01fc*/ 	.word	0x000013c0


	//   ....[26]....
        /*0200*/ 	.word	0x000013e0


	//   ....[27]....
        /*0204*/ 	.word	0x00001400


	//   ....[28]....
        /*0208*/ 	.word	0x00001420


	//   ....[29]....
        /*020c*/ 	.word	0x00001440


	//----- nvinfo : EIATTR_VRC_CTA_INIT_COUNT
	.align		4
.L_3882:
        /*0210*/ 	.byte	0x02, 0x4a
	.zero		1
	.zero		1


	//----- nvinfo : EIATTR_EXIT_INSTR_OFFSETS
	.align		4
        /*0214*/ 	.byte	0x04, 0x1c
        /*0216*/ 	.short	(.L_3884 - .L_3883)


	//   ....[0]....
.L_3883:
        /*0218*/ 	.word	0x000011d0


	//   ....[1]....
        /*021c*/ 	.word	0x00001790


	//   ....[2]....
        /*0220*/ 	.word	0x00001810


	//----- nvinfo : EIATTR_CRS_STACK_SIZE
	.align		4
.L_3884:
        /*0224*/ 	.byte	0x04, 0x1e
        /*0226*/ 	.short	(.L_3886 - .L_3885)
.L_3885:
        /*0228*/ 	.word	0x00000000


	//----- nvinfo : EIATTR_CBANK_PARAM_SIZE
	.align		4
.L_3886:
        /*022c*/ 	.byte	0x03, 0x19
        /*022e*/ 	.short	0x0074


	//----- nvinfo : EIATTR_PARAM_CBANK
	.align		4
        /*0230*/ 	.byte	0x04, 0x0a
        /*0232*/ 	.short	(.L_3888 - .L_3887)
	.align		4
.L_3887:
        /*0234*/ 	.word	index@(.nv.constant0._ZN17fastertransformer35generalAddBiasResidualLayerNormOpt2I7__half2Lb0ELb1ELi2ELb1ELi2EEEvPT_S3_PKS2_S5_S5_S5_S5_S5_fiiPKfS7_S7_Pfi)
        /*0238*/ 	.short	0x0380
        /*023a*/ 	.short	0x0074


	//----- nvinfo : EIATTR_SW_WAR
	.align		4
.L_3888:
        /*023c*/ 	.byte	0x04, 0x36
        /*023e*/ 	.short	(.L_3890 - .L_3889)
.L_3889:
        /*0240*/ 	.word	0x00000008
.L_3890:


//--------------------- .nv.info._ZN17fastertransformer34generalAddBiasResidualLayerNormOptI7__half2Lb0ELb1ELi2ELb1ELi2EEEvPT_S3_PKS2_S5_S5_S5_S5_S5_fiiPKfS7_S7_Pfi --------------------------
	.section	.nv.info._ZN17fastertransformer34generalAddBiasResidualLayerNormOptI7__half2Lb0ELb1ELi2ELb1ELi2EEEvPT_S3_PKS2_S5_S5_S5_S5_S5_fiiPKfS7_S7_Pfi,"",@"SHT_CUDA_INFO"
	.sectionflags	@""
	.align	4


	//----- nvinfo : EIATTR_CUDA_API_VERSION
	.align		4
        /*0000*/ 	.byte	0x04, 0x37
        /*0002*/ 	.short	(.L_3892 - .L_3891)
.L_3891:
        /*0004*/ 	.word	0x00000082


	//----- nvinfo : EIATTR_KPARAM_INFO
	.align		4
.L_3892:
        /*0008*/ 	.byte	0x04, 0x17
        /*000a*/ 	.short	(.L_3894 - .L_3893)
.L_3893:
        /*000c*/ 	.word	0x00000000
        /*0010*/ 	.short	0x000f
        /*0012*/ 	.short	0x0070
        /*0014*/ 	.byte	0x00, 0xf0, 0x11, 0x00


	//----- nvinfo : EIATTR_KPARAM_INFO
	.align		4
.L_3894:
        /*0018*/ 	.byte	0x04, 0x17
        /*001a*/ 	.short	(.L_3896 - .L_3895)
.L_3895:
        /*001c*/ 	.word	0x00000000
        /*0020*/ 	.short	0x000e
        /*0022*/ 	.short	0x0068
        /*0024*/ 	.byte	0x00, 0xf5, 0x21, 0x00


	//----- nvinfo : EIATTR_KPARAM_INFO
	.align		4
.L_3896:
        /*0028*/ 	.byte	0x04, 0x17
        /*002a*/ 	.short	(.L_3898 - .L_3897)
.L_3897:
        /*002c*/ 	.word	0x00000000
        /*0030*/ 	.short	0x000d
        /*0032*/ 	.short	0x0060
        /*0034*/ 	.byte	0x00, 0xf5, 0x21, 0x00


	//----- nvinfo : EIATTR_KPARAM_INFO
	.align		4
.L_3898:
        /*0038*/ 	.byte	0x04, 0x17
        /*003a*/ 	.short	(.L_3900 - .L_3899)
.L_3899:
        /*003c*/ 	.word	0x00000000
        /*0040*/ 	.short	0x000c
        /*0042*/ 	.short	0x0058
        /*0044*/ 	.byte	0x00, 0xf5, 0x21, 0x00


	//----- nvinfo : EIATTR_KPARAM_INFO
	.align		4
.L_3900:
        /*0048*/ 	.byte	0x04, 0x17
        /*004a*/ 	.short	(.L_3902 - .L_3901)
.L_3901:
        /*004c*/ 	.word	0x00000000
        /*0050*/ 	.short	0x000b
        /*0052*/ 	.short	0x0050
        /*0054*/ 	.byte	0x00, 0xf5, 0x21, 0x00


	//----- nvinfo : EIATTR_KPARAM_INFO
	.align		4
.L_3902:
        /*0058*/ 	.byte	0x04, 0x17
        /*005a*/ 	.short	(.L_3904 - .L_3903)
.L_3903:
        /*005c*/ 	.word	0x00000000
        /*0060*/ 	.short	0x000a
        /*0062*/ 	.short	0x0048
        /*0064*/ 	.byte	0x00, 0xf0, 0x11, 0x00


	//----- nvinfo : EIATTR_KPARAM_INFO
	.align		4
.L_3904:
        /*0068*/ 	.byte	0x04, 0x17
        /*006a*/ 	.short	(.L_3906 - .L_3905)
.L_3905:
        /*006c*/ 	.word	0x00000000
        /*0070*/ 	.short	0x0009
        /*0072*/ 	.short	0x0044
        /*0074*/ 	.byte	0x00, 0xf0, 0x11, 0x00


	//----- nvinfo : EIATTR_KPARAM_INFO
	.align		4
.L_3906:
        /*0078*/ 	.byte	0x04, 0x17
        /*007a*/ 	.short	(.L_3908 - .L_3907)
.L_3907:
        /*007c*/ 	.word	0x00000000
        /*0080*/ 	.short	0x0008
        /*0082*/ 	.short	0x0040
        /*0084*/ 	.byte	0x00, 0xf0, 0x11, 0x00


	//----- nvinfo : EIATTR_KPARAM_INFO
	.align		4
.L_3908:
        /*0088*/ 	.byte	0x04, 0x17
        /*008a*/ 	.short	(.L_3910 - .L_3909)
.L_3909:
        /*008c*/ 	.word	0x00000000
        /*0090*/ 	.short	0x0007
        /*0092*/ 	.short	0x0038
        /*0094*/ 	.byte	0x00, 0xf5, 0x21, 0x00


	//----- nvinfo : EIATTR_KPARAM_INFO
	.align		4
.L_3910:
        /*0098*/ 	.byte	0x04, 0x17
        /*009a*/ 	.short	(.L_3912 - .L_3911)
.L_3911:
        /*009c*/ 	.word	0x00000000
        /*00a0*/ 	.short	0x0006
        /*00a2*/ 	.short	0x0030
        /*00a4*/ 	.byte	0x00, 0xf5, 0x21, 0x00


	//----- nvinfo : EIATTR_KPARAM_INFO
	.align		4
.L_3912:
        /*00a8*/ 	.byte	0x04, 0x17
        /*00aa*/ 	.short	(.L_3914 - .L_3913)
.L_3913:
        /*00ac*/ 	.word	0x00000000
        /*00b0*/ 	.short	0x0005
        /*00b2*/ 	.short	0x0028
        /*00b4*/ 	.byte	0x00, 0xf5, 0x21, 0x00


	//----- nvinfo : EIATTR_KPARAM_INFO
	.align		4
.L_3914:
        /*00b8*/ 	.byte	0x04, 0x17
        /*00ba*/ 	.short	(.L_3916 - .L_3915)
.L_3915:
        /*00bc*/ 	.word	0x00000000
        /*00c0*/ 	.short	0x0004
        /*00c2*/ 	.short	0x0020
        /*00c4*/ 	.byte	0x00, 0xf5, 0x21, 0x00


	//----- nvinfo : EIATTR_KPARAM_INFO
	.align		4
.L_3916:
        /*00c8*/ 	.byte	0x04, 0x17
        /*00ca*/ 	.short	(.L_3918 - .L_3917)
.L_3917:
        /*00cc*/ 	.word	0x00000000
        /*00d0*/ 	.short	0x0003
        /*00d2*/ 	.short	0x0018
        /*00d4*/ 	.byte	0x00, 0xf5, 0x21, 0x00


	//----- nvinfo : EIATTR_KPARAM_INFO
	.align		4
.L_3918:
        /*00d8*/ 	.byte	0x04, 0x17
        /*00da*/ 	.short	(.L_3920 - .L_3919)
.L_3919:
        /*00dc*/ 	.word	0x00000000
        /*00e0*/ 	.short	0x0002
        /*00e2*/ 	.short	0x0010
        /*00e4*/ 	.byte	0x00, 0xf5, 0x21, 0x00


	//----- nvinfo : EIATTR_KPARAM_INFO
	.align		4
.L_3920:
        /*00e8*/ 	.byte	0x04, 0x17
        /*00ea*/ 	.short	(.L_3922 - .L_3921)
.L_3921:
        /*00ec*/ 	.word	0x00000000
        /*00f0*/ 	.short	0x0001
        /*00f2*/ 	.short	0x0008
        /*00f4*/ 	.byte	0x00, 0xf5, 0x21, 0x00


	//----- nvinfo : EIATTR_KPARAM_INFO
	.align		4
.L_3922:
        /*00f8*/ 	.byte	0x04, 0x17
        /*00fa*/ 	.short	(.L_3924 - .L_3923)
.L_3923:
        /*00fc*/ 	.word	0x00000000
        /*0100*/ 	.short	0x0000
        /*0102*/ 	.short	0x0000
        /*0104*/ 	.byte	0x00, 0xf5, 0x21, 0x00


	//----- nvinfo : EIATTR_SPARSE_MMA_MASK
	.align		4
.L_3924:
        /*0108*/ 	.byte	0x03, 0x50
        /*010a*/ 	.short	0x0000


	//----- nvinfo : EIATTR_MAXREG_COUNT
	.align		4
        /*010c*/ 	.byte	0x03, 0x1b
        /*010e*/ 	.short	0x00ff


	//----- nvinfo : EIATTR_NUM_BARRIERS
	.align		4
        /*0110*/ 	.byte	0x02, 0x4c
        /*0112*/ 	.byte	0x01
	.zero		1


	//----- nvinfo : EIATTR_MERCURY_ISA_VERSION
	.align		4
        /*0114*/ 	.byte	0x03, 0x5f
        /*0116*/ 	.short	0x0101


	//----- nvinfo : EIATTR_COOP_GROUP_MASK_REGIDS
	.align		4
        /*0118*/ 	.byte	0x04, 0x29
        /*011a*/ 	.short	(.L_3926 - .L_3925)


	//   ....[0]....
.L_3925:
        /*011c*/ 	.word	0xffffffff


	//   ....[1]....
        /*0120*/ 	.word	0xffffffff


	//   ....[2]....
        /*0124*/ 	.word	0xffffffff


	//   ....[3]....
        /*0128*/ 	.word	0xffffffff


	//   ....[4]....
        /*012c*/ 	.word	0xffffffff


	//   ....[5]....
        /*0130*/ 	.word	0xffffffff


	//   ....[6]....
        /*0134*/ 	.word	0xffffffff


	//   ....[7]....
        /*0138*/ 	.word	0xffffffff


	//   ....[8]....
        /*013c*/ 	.word	0xffffffff


	//   ....[9]....
        /*0140*/ 	.word	0xffffffff


	//   ....[10]....
        /*0144*/ 	.word	0xffffffff


	//   ....[11]....
        /*0148*/ 	.word	0xffffffff


	//   ....[12]....
        /*014c*/ 	.word	0xffffffff


	//   ....[13]....
        /*0150*/ 	.word	0xffffffff


	//   ....[14]....
        /*0154*/ 	.word	0xffffffff


	//   ....[15]....
        /*0158*/ 	.word	0xffffffff


	//   ....[16]....
        /*015c*/ 	.word	0xffffffff


	//   ....[17]....
        /*0160*/ 	.word	0xffffffff


	//   ....[18]....
        /*0164*/ 	.word	0xffffffff


	//   ....[19]....
        /*0168*/ 	.word	0xffffffff


	//   ....[20]....
        /*016c*/ 	.word	0xffffffff


	//   ....[21]....
        /*0170*/ 	.word	0xffffffff


	//   ....[22]....
        /*0174*/ 	.word	0xffffffff


	//   ....[23]....
        /*0178*/ 	.word	0xffffffff


	//   ....[24]....
        /*017c*/ 	.word	0xffffffff


	//   ....[25]....
        /*0180*/ 	.word	0xffffffff


	//   ....[26]....
        /*0184*/ 	.word	0xffffffff


	//   ....[27]....
        /*0188*/ 	.word	0xffffffff


	//   ....[28]....
        /*018c*/ 	.word	0xffffffff


	//   ....[29]....
        /*0190*/ 	.word	0xffffffff


	//----- nvinfo : EIATTR_COOP_GROUP_INSTR_OFFSETS
	.align		4
.L_3926:
        /*0194*/ 	.byte	0x04, 0x28
        /*0196*/ 	.short	(.L_3928 - .L_3927)


	//   ....[0]....
.L_3927:
        /*0198*/ 	.word	0x00000330


	//   ....[1]....
        /*019c*/ 	.word	0x00000370


	//   ....[2]....
        /*01a0*/ 	.word	0x00000390


	//   ....[3]....
        /*01a4*/ 	.word	0x000003d0


	//   ....[4]....
        /*01a8*/ 	.word	0x00000410


	//   ....[5]....
        /*01ac*/ 	.word	0x000004e0


	//   ....[6]....
        /*01b0*/ 	.word	0x00000500


	//   ....[7]....
        /*01b4*/ 	.word	0x00000520


	//   ....[8]....
        /*01b8*/ 	.word	0x00000540


	//   ....[9]....
        /*01bc*/ 	.word	0x00000560


	//   ....[10]....
        /*01c0*/ 	.word	0x000007f0


	//   ....[11]....
        /*01c4*/ 	.word	0x00000850


	//   ....[12]....
        /*01c8*/ 	.word	0x00000870


	//   ....[13]....
        /*01cc*/ 	.word	0x00000890


	//   ....[14]....
        /*01d0*/ 	.word	0x000008b0


	//   ....[15]....
        /*01d4*/ 	.word	0x00000910


	//   ....[16]....
        /*01d8*/ 	.word	0x00000930


	//   ....[17]....
        /*01dc*/ 	.word	0x00000950


	//   ....[18]....
        /*01e0*/ 	.word	0x00000970


	//   ....[19]....
        /*01e4*/ 	.word	0x00000990


	//   ....[20]....
        /*01e8*/ 	.word	0x00001170


	//   ....[21]....
        /*01ec*/ 	.word	0x000011f0


	//   ....[22]....
        /*01f0*/ 	.word	0x00001230


	//   ....[23]....
        /*01f4*/ 	.word	0x00001260


	//   ....[24]....
        /*01f8*/ 	.word	0x000012a0


	//   ....[25]....
        /*01fc*/ 	.word	0x00001310


	//   ....[26]....
        /*0200*/ 	.word	0x00001330


	//   ....[27]....
        /*0204*/ 	.word	0x00001350


	//   ....[28]....
        /*0208*/ 	.word	0x00001370


	//   ....[29]....
        /*020c*/ 	.word	0x00001390


	//----- nvinfo : EIATTR_VRC_CTA_INIT_COUNT
	.align		4
.L_3928:
        /*0210*/ 	.byte	0x02, 0x4a
	.zero		1
	.zero		1


	//----- nvinfo : EIATTR_EXIT_INSTR_OFFSETS
	.align		4
        /*0214*/ 	.byte	0x04, 0x1c
        /*0216*/ 	.short	(.L_3930 - .L_3929)


	//   ....[0]....
.L_3929:
        /*0218*/ 	.word	0x00001120


	//   ....[1]....
        /*021c*/ 	.word	0x000016f0


	//   ....[2]....
        /*0220*/ 	.word	0x00001780


	//----- nvinfo : EIATTR_CRS_STACK_SIZE
	.align		4
.L_3930:
        /*0224*/ 	.byte	0x04, 0x1e
        /*0226*/ 	.short	(.L_3932 - .L_3931)
.L_3931:
        /*0228*/ 	.word	0x00000000


	//----- nvinfo : EIATTR_CBANK_PARAM_SIZE
	.align		4
.L_3932:
        /*022c*/ 	.byte	0x03, 0x19
        /*022e*/ 	.short	0x0074


	//----- nvinfo : EIATTR_PARAM_CBANK
	.align		4
        /*0230*/ 	.byte	0x04, 0x0a
        /*0232*/ 	.short	(.L_3934 - .L_3933)
	.align		4
.L_3933:
        /*0234*/ 	.word	index@(.nv.constant0._ZN17fastertransformer34generalAddBiasResidualLayerNormOptI7__half2Lb0ELb1ELi2ELb1ELi2EEEvPT_S3_PKS2_S5_S5_S5_S5_S5_fiiPKfS7_S7_Pfi)
        /*0238*/ 	.short	0x0380
        /*023a*/ 	.short	0x0074


	//----- nvinfo : EIATTR_SW_WAR
	.align		4
.L_3934:
        /*023c*/ 	.byte	0x04, 0x36
        /*023e*/ 	.short	(.L_3936 - .L_3935)
.L_3935:
        /*0240*/ 	.word	0x00000008
.L_3936:


//--------------------- .nv.info._ZN17fastertransformer35generalAddBiasResidualLayerNormOpt2I7__half2Lb1ELb1ELi2ELb1ELi2EEEvPT_S3_PKS2_S5_S5_S5_S5_S5_fiiPKfS7_S7_Pfi --------------------------
	.section	.nv.info._ZN17fastertransformer35generalAddBiasResidualLayerNormOpt2I7__half2Lb1ELb1ELi2ELb1ELi2EEEvPT_S3_PKS2_S5_S5_S5_S5_S5_fiiPKfS7_S7_Pfi,"",@"SHT_CUDA_INFO"
	.sectionflags	@""
	.align	4


	//----- nvinfo : EIATTR_CUDA_API_VERSION
	.align		4
        /*0000*/ 	.byte	0x04, 0x37
        /*0002*/ 	.short	(.L_3938 - .L_3937)
.L_3937:
        /*0004*/ 	.word	0x00000082


	//----- nvinfo : EIATTR_KPARAM_INFO
	.align		4
.L_3938:
        /*0008*/ 	.byte	0x04, 0x17
        /*000a*/ 	.short	(.L_3940 - .L_3939)
.L_3939:
        /*000c*/ 	.word	0x00000000
        /*0010*/ 	.short	0x000f
        /*0012*/ 	.short	0x0070
        /*0014*/ 	.byte	0x00, 0xf0, 0x11, 0x00


	//----- nvinfo : EIATTR_KPARAM_INFO
	.align		4
.L_3940:
        /*0018*/ 	.byte	0x04, 0x17
        /*001a*/ 	.short	(.L_3942 - .L_3941)
.L_3941:
        /*001c*/ 	.word	0x00000000
        /*0020*/ 	.short	0x000e
        /*0022*/ 	.short	0x0068
        /*0024*/ 	.byte	0x00, 0xf5, 0x21, 0x00


	//----- nvinfo : EIATTR_KPARAM_INFO
	.align		4
.L_3942:
        /*0028*/ 	.byte	0x04, 0x17
        /*002a*/ 	.short	(.L_3944 - .L_3943)
.L_3943:
        /*002c*/ 	.word	0x00000000
        /*0030*/ 	.short	0x000d
        /*0032*/ 	.short	0x0060
        /*0034*/ 	.byte	0x00, 0xf5, 0x21, 0x00


	//----- nvinfo : EIATTR_KPARAM_INFO
	.align		4
.L_3944:
        /*0038*/ 	.byte	0x04, 0x17
        /*003a*/ 	.short	(.L_3946 - .L_3945)
.L_3945:
        /*003c*/ 	.word	0x00000000
        /*0040*/ 	.short	0x000c
        /*0042*/ 	.short	0x0058
        /*0044*/ 	.byte	0x00, 0xf5, 0x21, 0x00


	//----- nvinfo : EIATTR_KPARAM_INFO
	.align		4
.L_3946:
        /*0048*/ 	.byte	0x04, 0x17
        /*004a*/ 	.short	(.L_3948 - .L_3947)
.L_3947:
        /*004c*/ 	.word	0x00000000
        /*0050*/ 	.short	0x000b
        /*0052*/ 	.short	0x0050
        /*0054*/ 	.byte	0x00, 0xf5, 0x21, 0x00


	//----- nvinfo : EIATTR_KPARAM_INFO
	.align		4
.L_3948:
        /*0058*/ 	.byte	0x04, 0x17
        /*005a*/ 	.short	(.L_3950 - .L_3949)
.L_3949:
        /*005c*/ 	.word	0x00000000
        /*0060*/ 	.short	0x000a
        /*0062*/ 	.short	0x0048
        /*0064*/ 	.byte	0x00, 0xf0, 0x11, 0x00


	//----- nvinfo : EIATTR_KPARAM_INFO
	.align		4
.L_3950:
        /*0068*/ 	.byte	0x04, 0x17
        /*006a*/ 	.short	(.L_3952 - .L_3951)
.L_3951:
        /*006c*/ 	.word	0x00000000
        /*0070*/ 	.short	0x0009
        /*0072*/ 	.short	0x0044
        /*0074*/ 	.byte	0x00, 0xf0, 0x11, 0x00


	//----- nvinfo : EIATTR_KPARAM_INFO
	.align		4
.L_3952:
        /*0078*/ 	.byte	0x04, 0x17
        /*007a*/ 	.short	(.L_3954 - .L_3953)
.L_3953:
        /*007c*/ 	.word	0x00000000
        /*0080*/ 	.short	0x0008
        /*0082*/ 	.short	0x0040
        /*0084*/ 	.byte	0x00, 0xf0, 0x11, 0x00


	//----- nvinfo : EIATTR_KPARAM_INFO
	.align		4
.L_3954:
        /*0088*/ 	.byte	0x04, 0x17
        /*008a*/ 	.short	(.L_3956 - .L_3955)
.L_3955:
        /*008c*/ 	.word	0x00000000
        /*0090*/ 	.short	0x0007
        /*0092*/ 	.short	0x0038
        /*0094*/ 	.byte	0x00, 0xf5, 0x21, 0x00


	//----- nvinfo : EIATTR_KPARAM_INFO
	.align		4
.L_3956:
        /*0098*/ 	.byte	0x04, 0x17
        /*009a*/ 	.short	(.L_3958 - .L_3957)
.L_3957:
        /*009c*/ 	.word	0x00000000
        /*00a0*/ 	.short	0x0006
        /*00a2*/ 	.short	0x0030
        /*00a4*/ 	.byte	0x00, 0xf5, 0x21, 0x00


	//----- nvinfo : EIATTR_KPARAM_INFO
	.align		4
.L_3958:
        /*00a8*/ 	.byte	0x04, 0x17
        /*00aa*/ 	.short	(.L_3960 - .L_3959)
.L_3959:
        /*00ac*/ 	.word	0x00000000
        /*00b0*/ 	.short	0x0005
        /*00b2*/ 	.short	0x0028
        /*00b4*/ 	.byte	0x00, 0xf5, 0x21, 0x00


	//----- nvinfo : EIATTR_KPARAM_INFO
	.align		4
.L_3960:
        /*00b8*/ 	.byte	0x04, 0x17
        /*00ba*/ 	.short	(.L_3962 - .L_3961)
.L_3961:
        /*00bc*/ 	.word	0x00000000
        /*00c0*/ 	.short	0x0004
        /*00c2*/ 	.short	0x0020
        /*00c4*/ 	.byte	0x00, 0xf5, 0x21, 0x00


	//----- nvinfo : EIATTR_KPARAM_INFO
	.align		4
.L_3962:
        /*00c8*/ 	.byte	0x04, 0x17
        /*00ca*/ 	.short	(.L_3964 - .L_3963)
.L_3963:
        /*00cc*/ 	.word	0x00000000
        /*00d0*/ 	.short	0x0003
        /*00d2*/ 	.short	0x0018
        /*00d4*/ 	.byte	0x00, 0xf5, 0x21, 0x00


	//----- nvinfo : EIATTR_KPARAM_INFO
	.align		4
.L_3964:
        /*00d8*/ 	.byte	0x04, 0x17
        /*00da*/ 	.short	(.L_3966 - .L_3965)
.L_3965:
        /*00dc*/ 	.word	0x00000000
        /*00e0*/ 	.short	0x0002
        /*00e2*/ 	.short	0x0010
        /*00e4*/ 	.byte	0x00, 0xf5, 0x21, 0x00


	//----- nvinfo : EIATTR_KPARAM_INFO
	.align		4
.L_3966:
        /*00e8*/ 	.byte	0x04, 0x17
        /*00ea*/ 	.short	(.L_3968 - .L_3967)
.L_3967:
        /*00ec*/ 	.word	0x00000000
        /*00f0*/ 	.short	0x0001
        /*00f2*/ 	.short	0x0008
        /*00f4*/ 	.byte	0x00, 0xf5, 0x21, 0x00


	//----- nvinfo : EIATTR_KPARAM_INFO
	.align		4
.L_3968:
        /*00f8*/ 	.byte	0x04, 0x17
        /*00fa*/ 	.short	(.L_3970 - .L_3969)
.L_3969:
        /*00fc*/ 	.word	0x00000000
        /*0100*/ 	.short	0x0000
        /*0102*/ 	.short	0x0000
        /*0104*/ 	.byte	0x00, 0xf5, 0x21, 0x00


	//----- nvinfo : EIATTR_SPARSE_MMA_MASK
	.align		4
.L_3970:
        /*0108*/ 	.byte	0x03, 0x50
        /*010a*/ 	.short	0x0000


	//----- nvinfo : EIATTR_MAXREG_COUNT
	.align		4
        /*010c*/ 	.byte	0x03, 0x1b
        /*010e*/ 	.short	0x00ff


	//----- nvinfo : EIATTR_NUM_BARRIERS
	.align		4
        /*0110*/ 	.byte	0x02, 0x4c
        /*0112*/ 	.byte	0x01
	.zero		1


	//----- nvinfo : EIATTR_MERCURY_ISA_VERSION
	.align		4
        /*0114*/ 	.byte	0x03, 0x5f
        /*0116*/ 	.short	0x0101


	//----- nvinfo : EIATTR_COOP_GROUP_MASK_REGIDS
	.align		4
        /*0118*/ 	.byte	0x04, 0x29
        /*011a*/ 	.short	(.L_3972 - .L_3971)


	//   ....[0]....
.L_3971:
        /*011c*/ 	.word	0xffffffff


	//   ....[1]....
        /*0120*/ 	.word	0xffffffff


	//   ....[2]....
        /*0124*/ 	.word	0xffffffff


	//   ....[3]....
        /*0128*/ 	.word	0xffffffff


	//   ....[4]....
        /*012c*/ 	.word	0xffffffff


	//   ....[5]....
        /*0130*/ 	.word	0xffffffff


	//   ....[6]....
        /*0134*/ 	.word	0xffffffff


	//   ....[7]....
        /*0138*/ 	.word	0xffffffff


	//   ....[8]....
        /*013c*/ 	.word	0xffffffff


	//   ....[9]....
        /*0140*/ 	.word	0xffffffff


	//   ....[10]....
        /*0144*/ 	.word	0xffffffff


	//   ....[11]....
        /*0148*/ 	.word	0xffffffff


	//   ....[12]....
        /*014c*/ 	.word	0xffffffff


	//   ....[13]....
        /*0150*/ 	.word	0xffffffff


	//   ....[14]....
        /*0154*/ 	.word	0xffffffff


	//   ....[15]....
        /*0158*/ 	.word	0xffffffff


	//   ....[16]....
        /*015c*/ 	.word	0xffffffff


	//   ....[17]....
        /*0160*/ 	.word	0xffffffff


	//   ....[18]....
        /*0164*/ 	.word	0xffffffff


	//   ....[19]....
        /*0168*/ 	.word	0xffffffff


	//   ....[20]....
        /*016c*/ 	.word	0xffffffff


	//   ....[21]....
        /*0170*/ 	.word	0xffffffff


	//   ....[22]....
        /*0174*/ 	.word	0xffffffff


	//   ....[23]....
        /*0178*/ 	.word	0xffffffff


	//   ....[24]....
        /*017c*/ 	.word	0xffffffff


	//   ....[25]....
        /*0180*/ 	.word	0xffffffff


	//   ....[26]....
        /*0184*/ 	.word	0xffffffff


	//   ....[27]....
        /*0188*/ 	.word	0xffffffff


	//   ....[28]....
        /*018c*/ 	.word	0xffffffff


	//   ....[29]....
        /*0190*/ 	.word	0xffffffff


	//----- nvinfo : EIATTR_COOP_GROUP_INSTR_OFFSETS
	.align		4
.L_3972:
        /*0194*/ 	.byte	0x04, 0x28
        /*0196*/ 	.short	(.L_3974 - .L_3973)


	//   ....[0]....
.L_3973:
        /*0198*/ 	.word	0x00000e40


	//   ....[1]....
        /*019c*/ 	.word	0x00000e80


	//   ....[2]....
        /*01a0*/ 	.word	0x00000ec0


	//   ....[3]....
        /*01a4*/ 	.word	0x00000ed0


	//   ....[4]....
        /*01a8*/ 	.word	0x00000f10


	//   ....[5]....
        /*01ac*/ 	.word	0x00000f40


	//   ....[6]....
        /*01b0*/ 	.word	0x00000fa0


	//   ....[7]....
        /*01b4*/ 	.word	0x00000fd0


	//   ....[8]....
        /*01b8*/ 	.word	0x00001030


	//   ....[9]....
        /*01bc*/ 	.word	0x00001050


	//   ....[10]....
        /*01c0*/ 	.word	0x00001110


	//   ....[11]....
        /*01c4*/ 	.word	0x00001120


	//   ....[12]....
        /*01c8*/ 	.word	0x00001150


	//   ....[13]....
        /*01cc*/ 	.word	0x00001160


	//   ....[14]....
        /*01d0*/ 	.word	0x00001190


	//   ....[15]....
        /*01d4*/ 	.word	0x000011a0


	//   ....[16]....
        /*01d8*/ 	.word	0x000011d0


	//   ....[17]....
        /*01dc*/ 	.word	0x000011e0


	//   ....[18]....
        /*01e0*/ 	.word	0x00001210


	//   ....[19]....
        /*01e4*/ 	.word	0x00001220


	//   ....[20]....
        /*01e8*/ 	.word	0x00001a40


	//   ....[21]....
        /*01ec*/ 	.word	0x00001ab0


	//   ....[22]....
        /*01f0*/ 	.word	0x00001af0


	//   ....[23]....
        /*01f4*/ 	.word	0x00001b20


	//   ....[24]....
        /*01f8*/ 	.word	0x00001b80


	//   ....[25]....
        /*01fc*/ 	.word	0x00001be0


	//   ....[26]....
        /*0200*/ 	.word	0x00001c00


	//   ....[27]....
        /*0204*/ 	.word	0x00001c20


	//   ....[28]....
        /*0208*/ 	.word	0x00001c40


	//   ....[29]....
        /*020c*/ 	.word	0x00001c60


	//----- nvinfo : EIATTR_VRC_CTA_INIT_COUNT
	.align		4
.L_3974:
        /*0210*/ 	.byte	0x02, 0x4a
	.zero		1
	.zero		1


	//----- nvinfo : EIATTR_EXIT_INSTR_OFFSETS
	.align		4
        /*0214*/ 	.byte	0x04, 0x1c
        /*0216*/ 	.short	(.L_3976 - .L_3975)


	//   ....[0]....
.L_3975:
        /*0218*/ 	.word	0x000019f0


	//   ....[1]....
        /*021c*/ 	.word	0x00001fb0


	//   ....[2]....
        /*0220*/ 	.word	0x00002030


	//----- nvinfo : EIATTR_CRS_STACK_SIZE
	.align		4
.L_3976:
        /*0224*/ 	.byte	0x04, 0x1e
        /*0226*/ 	.short	(.L_3978 - .L_3977)
.L_3977:
        /*0228*/ 	.word	0x00000000


	//----- nvinfo : EIATTR_CBANK_PARAM_SIZE
	.align		4
.L_3978:
        /*022c*/ 	.byte	0x03, 0x19
        /*022e*/ 	.short	0x0074


	//----- nvinfo : EIATTR_PARAM_CBANK
	.align		4
        /*0230*/ 	.byte	0x04, 0x0a
        /*0232*/ 	.short	(.L_3980 - .L_3979)
	.align		4
.L_3979:
        /*0234*/ 	.word	index@(.nv.constant0._ZN17fastertransformer35generalAddBiasResidualLayerNormOpt2I7__half2Lb1ELb1ELi2ELb1ELi2EEEvPT_S3_PKS2_S5_S5_S5_S5_S5_fiiPKfS7_S7_Pfi)
        /*0238*/ 	.short	0x0380
        /*023a*/ 	.short	0x0074


	//----- nvinfo : EIATTR_SW_WAR
	.align		4
.L_3980:
        /*023c*/ 	.byte	0x04, 0x36
        /*023e*/ 	.short	(.L_3982 - .L_3981)
.L_3981:
        /*0240*/ 	.word	0x00000008
.L_3982:


//--------------------- .nv.info._ZN17fastertransformer34generalAddBiasResidualLayerNormOptI7__half2Lb1ELb1ELi2ELb1ELi2EEEvPT_S3_PKS2_S5_S5_S5_S5_S5_fiiPKfS7_S7_Pfi --------------------------
	.section	.nv.info._ZN17fastertransformer34generalAddBiasResidualLayerNormOptI7__half2Lb1ELb1ELi2ELb1ELi2EEEvPT_S3_PKS2_S5_S5_S5_S5_S5_fiiPKfS7_S7_Pfi,"",@"SHT_CUDA_INFO"
	.sectionflags	@""
	.align	4


	//----- nvinfo : EIATTR_CUDA_API_VERSION
	.align		4
        /*0000*/ 	.byte	0x04, 0x37
        /*0002*/ 	.short	(.L_3984 - .L_3983)
.L_3983:
        /*0004*/ 	.word	0x00000082


	//----- nvinfo : EIATTR_KPARAM_INFO
	.align		4
.L_3984:
        /*0008*/ 	.byte	0x04, 0x17
        /*000a*/ 	.short	(.L_3986 - .L_3985)
.L_3985:
        /*000c*/ 	.word	0x00000000
        /*0010*/ 	.short	0x000f
        /*0012*/ 	.short	0x0070
        /*0014*/ 	.byte	0x00, 0xf0, 0x11, 0x00


	//----- nvinfo : EIATTR_KPARAM_INFO
	.align		4
.L_3986:
        /*0018*/ 	.byte	0x04, 0x17
        /*001a*/ 	.short	(.L_3988 - .L_3987)
.L_3987:
        /*001c*/ 	.word	0x00000000
        /*0020*/ 	.short	0x000e
        /*0022*/ 	.short	0x0068
        /*0024*/ 	.byte	0x00, 0xf5, 0x21, 0x00


	//----- nvinfo : EIATTR_KPARAM_INFO
	.align		4
.L_3988:
        /*0028*/ 	.byte	0x04, 0x17
        /*002a*/ 	.short	(.L_3990 - .L_3989)
.L_3989:
        /*002c*/ 	.word	0x00000000
        /*0030*/ 	.short	0x000d
        /*0032*/ 	.short	0x0060
        /*0034*/ 	.byte	0x00, 0xf5, 0x21, 0x00


	//----- nvinfo : EIATTR_KPARAM_INFO
	.align		4
.L_3990:
        /*0038*/ 	.byte	0x04, 0x17
        /*003a*/ 	.short	(.L_3992 - .L_3991)
.L_3991:
        /*003c*/ 	.word	0x00000000
        /*0040*/ 	.short	0x000c
        /*0042*/ 	.short	0x0058
        /*0044*/ 	.byte	0x00, 0xf5, 0x21, 0x00


	//----- nvinfo : EIATTR_KPARAM_INFO
	.align		4
.L_3992:
        /*0048*/ 	.byte	0x04, 0x17
        /*004a*/ 	.short	(.L_3994 - .L_3993)
.L_3993:
        /*004c*/ 	.word	0x00000000
        /*0050*/ 	.short	0x000b
        /*0052*/ 	.short	0x0050
        /*0054*/ 	.byte	0x00, 0xf5, 0x21, 0x00


	//----- nvinfo : EIATTR_KPARAM_INFO
	.align		4
.L_3994:
        /*0058*/ 	.byte	0x04, 0x17
        /*005a*/ 	.short	(.L_3996 - .L_3995)
.L_3995:
        /*005c*/ 	.word	0x00000000
        /*0060*/ 	.short	0x000a
        /*0062*/ 	.short	0x0048
        /*0064*/ 	.byte	0x00, 0xf0, 0x11, 0x00


	//----- nvinfo : EIATTR_KPARAM_INFO
	.align		4
.L_3996:
        /*0068*/ 	.byte	0x04, 0x17
        /*006a*/ 	.short	(.L_3998 - .L_3997)
.L_3997:
        /*006c*/ 	.word	0x00000000
        /*0070*/ 	.short	0x0009
        /*0072*/ 	.short	0x0044
        /*0074*/ 	.byte	0x00, 0xf0, 0x11, 0x00


	//----- nvinfo : EIATTR_KPARAM_INFO
	.align		4
.L_3998:
        /*0078*/ 	.byte	0x04, 0x17
        /*007a*/ 	.short	(.L_4000 - .L_3999)
.L_3999:
        /*007c*/ 	.word	0x00000000
        /*0080*/ 	.short	0x0008
        /*0082*/ 	.short	0x0040
        /*0084*/ 	.byte	0x00, 0xf0, 0x11, 0x00


	//----- nvinfo : EIATTR_KPARAM_INFO
	.align		4
.L_4000:
        /*0088*/ 	.byte	0x04, 0x17
        /*008a*/ 	.short	(.L_4002 - .L_4001)
.L_4001:
        /*008c*/ 	.word	0x00000000
        /*0090*/ 	.short	0x0007
        /*0092*/ 	.short	0x0038
        /*0094*/ 	.byte	0x00, 0xf5, 0x21, 0x00


	//----- nvinfo : EIATTR_KPARAM_INFO
	.align		4
.L_4002:
        /*0098*/ 	.byte	0x04, 0x17
        /*009a*/ 	.short	(.L_4004 - .L_4003)
.L_4003:
        /*009c*/ 	.word	0x00000000
        /*00a0*/ 	.short	0x0006
        /*00a2*/ 	.short	0x0030
        /*00a4*/ 	.byte	0x00, 0xf5, 0x21, 0x00


	//----- nvinfo : EIATTR_KPARAM_INFO
	.align		4
.L_4004:
        /*00a8*/ 	.byte	0x04, 0x17
        /*00aa*/ 	.short	(.L_4006 - .L_4005)
.L_4005:
        /*00ac*/ 	.word	0x00000000
        /*00b0*/ 	.short	0x0005
        /*00b2*/ 	.short	0x0028
        /*00b4*/ 	.byte	0x00, 0xf5, 0x21, 0x00


	//----- nvinfo : EIATTR_KPARAM_INFO
	.align		4
.L_4006:
        /*00b8*/ 	.byte	0x04, 0x17
        /*00ba*/ 	.short	(.L_4008 - .L_4007)
.L_4007:
        /*00bc*/ 	.word	0x00000000
        /*00c0*/ 	.short	0x0004
        /*00c2*/ 	.short	0x0020
        /*00c4*/ 	.byte	0x00, 0xf5, 0x21, 0x00


	//----- nvinfo : EIATTR_KPARAM_INFO
	.align		4
.L_4008:
        /*00c8*/ 	.byte	0x04, 0x17
        /*00ca*/ 	.short	(.L_4010 - .L_4009)
.L_4009:
        /*00cc*/ 	.word	0x00000000
        /*00d0*/ 	.short	0x0003
        /*00d2*/ 	.short	0x0018
        /*00d4*/ 	.byte	0x00, 0xf5, 0x21, 0x00


	//----- nvinfo : EIATTR_KPARAM_INFO
	.align		4
.L_4010:
        /*00d8*/ 	.byte	0x04, 0x17
        /*00da*/ 	.short	(.L_4012 - .L_4011)
.L_4011:
        /*00dc*/ 	.word	0x00000000
        /*00e0*/ 	.short	0x0002
        /*00e2*/ 	.short	0x0010
        /*00e4*/ 	.byte	0x00, 0xf5, 0x21, 0x00


	//----- nvinfo : EIATTR_KPARAM_INFO
	.align		4
.L_4012:
        /*00e8*/ 	.byte	0x04, 0x17
        /*00ea*/ 	.short	(.L_4014 - .L_4013)
.L_4013:
        /*00ec*/ 	.word	0x00000000
        /*00f0*/ 	.short	0x0001
        /*00f2*/ 	.short	0x0008
        /*00f4*/ 	.byte	0x00, 0xf5, 0x21, 0x00


	//----- nvinfo : EIATTR_KPARAM_INFO
	.align		4
.L_4014:
        /*00f8*/ 	.byte	0x04, 0x17
        /*00fa*/ 	.short	(.L_4016 - .L_4015)
.L_4015:
        /*00fc*/ 	.word	0x00000000
        /*0100*/ 	.short	0x0000
        /*0102*/ 	.short	0x0000
        /*0104*/ 	.byte	0x00, 0xf5, 0x21, 0x00


	//----- nvinfo : EIATTR_SPARSE_MMA_MASK
	.align		4
.L_4016:
        /*0108*/ 	.byte	0x03, 0x50
        /*010a*/ 	.short	0x0000


	//----- nvinfo : EIATTR_MAXREG_COUNT
	.align		4
        /*010c*/ 	.byte	0x03, 0x1b
        /*010e*/ 	.short	0x00ff


	//----- nvinfo : EIATTR_NUM_BARRIERS
	.align		4
        /*0110*/ 	.byte	0x02, 0x4c
        /*0112*/ 	.byte	0x01
	.zero		1


	//----- nvinfo : EIATTR_MERCURY_ISA_VERSION
	.align		4
        /*0114*/ 	.byte	0x03, 0x5f
        /*0116*/ 	.short	0x0101


	//----- nvinfo : EIATTR_COOP_GROUP_MASK_REGIDS
	.align		4
        /*0118*/ 	.byte	0x04, 0x29
        /*011a*/ 	.short	(.L_4018 - .L_4017)


	//   ....[0]....
.L_4017:
        /*011c*/ 	.word	0xffffffff


	//   ....[1]....
        /*0120*/ 	.word	0xffffffff


	//   ....[2]....
        /*0124*/ 	.word	0xffffffff


	//   ....[3]....
        /*0128*/ 	.word	0xffffffff


	//   ....[4]....
        /*012c*/ 	.word	0xffffffff


	//   ....[5]....
        /*0130*/ 	.word	0xffffffff


	//   ....[6]....
        /*0134*/ 	.word	0xffffffff


	//   ....[7]....
        /*0138*/ 	.word	0xffffffff


	//   ....[8]....
        /*013c*/ 	.word	0xffffffff


	//   ....[9]....
        /*0140*/ 	.word	0xffffffff


	//   ....[10]....
        /*0144*/ 	.word	0xffffffff


	//   ....[11]....
        /*0148*/ 	.word	0xffffffff


	//   ....[12]....
        /*014c*/ 	.word	0xffffffff


	//   ....[13]....
        /*0150*/ 	.word	0xffffffff


	//   ....[14]....
        /*0154*/ 	.word	0xffffffff


	//   ....[15]....
        /*0158*/ 	.word	0xffffffff


	//   ....[16]....
        /*015c*/ 	.word	0xffffffff


	//   ....[17]....
        /*0160*/ 	.word	0xffffffff


	//   ....[18]....
        /*0164*/ 	.word	0xffffffff


	//   ....[19]....
        /*0168*/ 	.word	0xffffffff


	//   ....[20]....
        /*016c*/ 	.word	0xffffffff


	//   ....[21]....
        /*0170*/ 	.word	0xffffffff


	//   ....[22]....
        /*0174*/ 	.word	0xffffffff


	//   ....[23]....
        /*0178*/ 	.word	0xffffffff


	//   ....[24]....
        /*017c*/ 	.word	0xffffffff


	//   ....[25]....
        /*0180*/ 	.word	0xffffffff


	//   ....[26]....
        /*0184*/ 	.word	0xffffffff


	//   ....[27]....
        /*0188*/ 	.word	0xffffffff


	//   ....[28]....
        /*018c*/ 	.word	0xffffffff


	//   ....[29]....
        /*0190*/ 	.word	0xffffffff


	//----- nvinfo : EIATTR_COOP_GROUP_INSTR_OFFSETS
	.align		4
.L_4018:
        /*0194*/ 	.byte	0x04, 0x28
        /*0196*/ 	.short	(.L_4020 - .L_4019)


	//   ....[0]....
.L_4019:
        /*0198*/ 	.word	0x00000680


	//   ....[1]....
        /*019c*/ 	.word	0x000006c0


	//   ....[2]....
        /*01a0*/ 	.word	0x000006e0


	//   ....[3]....
        /*01a4*/ 	.word	0x00000720


	//   ....[4]....
        /*01a8*/ 	.word	0x00000760


	//   ....[5]....
        /*01ac*/ 	.word	0x00000830


	//   ....[6]....
        /*01b0*/ 	.word	0x00000850


	//   ....[7]....
        /*01b4*/ 	.word	0x00000870


	//   ....[8]....
        /*01b8*/ 	.word	0x00000890


	//   ....[9]....
        /*01bc*/ 	.word	0x000008b0


	//   ....[10]....
        /*01c0*/ 	.word	0x00000b40


	//   ....[11]....
        /*01c4*/ 	.word	0x00000ba0


	//   ....[12]....
        /*01c8*/ 	.word	0x00000bc0


	//   ....[13]....
        /*01cc*/ 	.word	0x00000be0


	//   ....[14]....
        /*01d0*/ 	.word	0x00000c00


	//   ....[15]....
        /*01d4*/ 	.word	0x00000c60


	//   ....[16]....
        /*01d8*/ 	.word	0x00000c80


	//   ....[17]....
        /*01dc*/ 	.word	0x00000ca0


	//   ....[18]....
        /*01e0*/ 	.word	0x00000cc0


	//   ....[19]....
        /*01e4*/ 	.word	0x00000ce0


	//   ....[20]....
        /*01e8*/ 	.word	0x000014c0


	//   ....[21]....
        /*01ec*/ 	.word	0x00001540


	//   ....[22]....
        /*01f0*/ 	.word	0x00001580


	//   ....[23]....
        /*01f4*/ 	.word	0x000015b0


	//   ....[24]....
        /*01f8*/ 	.word	0x000015e0


	//   ....[25]....
        /*01fc*/ 	.word	0x00001660


	//   ....[26]....
        /*0200*/ 	.word	0x00001680


	//   ....[27]....
        /*0204*/ 	.word	0x000016a0


	//   ....[28]....
        /*0208*/ 	.word	0x000016c0


	//   ....[29]....
        /*020c*/ 	.word	0x000016e0


	//----- nvinfo : EIATTR_VRC_CTA_INIT_COUNT
	.align		4
.L_4020:
        /*0210*/ 	.byte	0x02, 0x4a
	.zero		1
	.zero		1


	//----- nvinfo : EIATTR_EXIT_INSTR_OFFSETS
	.align		4
        /*0214*/ 	.byte	0x04, 0x1c
        /*0216*/ 	.short	(.L_4022 - .L_4021)


	//   ....[0]....
.L_4021:
        /*0218*/ 	.word	0x00001470


	//   ....[1]....
        /*021c*/ 	.word	0x00001a40


	//   ....[2]....
        /*0220*/ 	.word	0x00001ad0


	//----- nvinfo : EIATTR_CRS_STACK_SIZE
	.align		4
.L_4022:
        /*0224*/ 	.byte	0x04, 0x1e
        /*0226*/ 	.short	(.L_4024 - .L_4023)
.L_4023:
        /*0228*/ 	.word	0x00000000


	//----- nvinfo : EIATTR_CBANK_PARAM_SIZE
	.align		4
.L_4024:
        /*022c*/ 	.byte	0x03, 0x19
        /*022e*/ 	.short	0x0074


	//----- nvinfo : EIATTR_PARAM_CBANK
	.align		4
        /*0230*/ 	.byte	0x04, 0x0a
        /*0232*/ 	.short	(.L_4026 - .L_4025)
	.align		4
.L_4025:
        /*0234*/ 	.word	index@(.nv.constant0._ZN17fastertransformer34generalAddBiasResidualLayerNormOptI7__half2Lb1ELb1ELi2ELb1ELi2EEEvPT_S3_PKS2_S5_S5_S5_S5_S5_fiiPKfS7_S7_Pfi)
        /*0238*/ 	.short	0x0380
        /*023a*/ 	.short	0x0074


	//----- nvinfo : EIATTR_SW_WAR
	.align		4
.L_4026:
        /*023c*/ 	.byte	0x04, 0x36
        /*023e*/ 	.short	(.L_4028 - .L_4027)
.L_4027:
        /*0240*/ 	.word	0x00000008
.L_4028:


//--------------------- .nv.info._ZN17fastertransformer35generalAddBiasResidualLayerNormOpt2I7__half2Lb0ELb0ELi1ELb1ELi2EEEvPT_S3_PKS2_S5_S5_S5_S5_S5_fiiPKfS7_S7_Pfi --------------------------
	.section	.nv.info._ZN17fastertransformer35generalAddBiasResidualLayerNormOpt2I7__half2Lb0ELb0ELi1ELb1ELi2EEEvPT_S3_PKS2_S5_S5_S5_S5_S5_fiiPKfS7_S7_Pfi,"",@"SHT_CUDA_INFO"
	.sectionflags	@""
	.align	4


	//----- nvinfo : EIATTR_CUDA_API_VERSION
	.align		4
        /*0000*/ 	.byte	0x04, 0x37
        /*0002*/ 	.short	(.L_4030 - .L_4029)
.L_4029:
        /*0004*/ 	.word	0x00000082


	//----- nvinfo : EIATTR_KPARAM_INFO
	.align		4
.L_4030:
        /*0008*/ 	.byte	0x04, 0x17
        /*000a*/ 	.short	(.L_4032 - .L_4031)
.L_4031:
        /*000c*/ 	.word	0x00000000
        /*0010*/ 	.short	0x000f
        /*0012*/ 	.short	0x0070
        /*0014*/ 	.byte	0x00, 0xf0, 0x11, 0x00


	//----- nvinfo : EIATTR_KPARAM_INFO
	.align		4
.L_4032:
        /*0018*/ 	.byte	0x04, 0x17
        /*001a*/ 	.short	(.L_4034 - .L_4033)
.L_4033:
        /*001c*/ 	.word	0x00000000
        /*0020*/ 	.short	0x000e
        /*0022*/ 	.short	0x0068
        /*0024*/ 	.byte	0x00, 0xf5, 0x21, 0x00


	//----- nvinfo : EIATTR_KPARAM_INFO
	.align		4
.L_4034:
        /*0028*/ 	.byte	0x04, 0x17
        /*002a*/ 	.short	(.L_4036 - .L_4035)
.L_4035:
        /*002c*/ 	.word	0x00000000
        /*0030*/ 	.short	0x000d
        /*0032*/ 	.short	0x0060
        /*0034*/ 	.byte	0x00, 0xf5, 0x21, 0x00


	//----- nvinfo : EIATTR_KPARAM_INFO
	.align		4
.L_4036:
        /*0038*/ 	.byte	0x04, 0x17
        /*003a*/ 	.short	(.L_4038 - .L_4037)
.L_4037:
        /*003c*/ 	.word	0x00000000
        /*0040*/ 	.short	0x000c
        /*0042*/ 	.short	0x0058
        /*0044*/ 	.byte	0x00, 0xf5, 0x21, 0x00


	//----- nvinfo : EIATTR_KPARAM_INFO
	.align		4
.L_4038:
        /*0048*/ 	.byte	0x04, 0x17
        /*004a*/ 	.short	(.L_4040 - .L_4039)
.L_4039:
        /*004c*/ 	.word	0x00000000
        /*0050*/ 	.short	0x000b
        /*0052*/ 	.short	0x0050
        /*0054*/ 	.byte	0x00, 0xf5, 0x21, 0x00


	//----- nvinfo : EIATTR_KPARAM_INFO
	.align		4
.L_4040:
        /*0058*/ 	.byte	0x04, 0x17
        /*005a*/ 	.short	(.L_4042 - .L_4041)
.L_4041:
        /*005c*/ 	.word	0x00000000
        /*0060*/ 	.short	0x000a
        /*0062*/ 	.short	0x0048
        /*0064*/ 	.byte	0x00, 0xf0, 0x11, 0x00


	//----- nvinfo : EIATTR_KPARAM_INFO
	.align		4
.L_4042:
        /*0068*/ 	.byte	0x04, 0x17
        /*006a*/ 	.short	(.L_4044 - .L_4043)
.L_4043:
        /*006c*/ 	.word	0x00000000
        /*0070*/ 	.short	0x0009
        /*0072*/ 	.short	0x0044
        /*0074*/ 	.byte	0x00, 0xf0, 0x11, 0x00


	//----- nvinfo : EIATTR_KPARAM_INFO
	.align		4
.L_4044:
        /*0078*/ 	.byte	0x04, 0x17
        /*007a*/ 	.short	(.L_4046 - .L_4045)
.L_4045:
        /*007c*/ 	.word	0x00000000
        /*0080*/ 	.short	0x0008
        /*0082*/ 	.short	0x0040
        /*0084*/ 	.byte	0x00, 0xf0, 0x11, 0x00


	//----- nvinfo : EIATTR_KPARAM_INFO
	.align		4
.L_4046:
        /*0088*/ 	.byte	0x04, 0x17
        /*008a*/ 	.short	(.L_4048 - .L_4047)
.L_4047:
        /*008c*/ 	.word	0x00000000
        /*0090*/ 	.short	0x0007
        /*0092*/ 	.short	0x0038
        /*0094*/ 	.byte	0x00, 0xf5, 0x21, 0x00


	//----- nvinfo : EIATTR_KPARAM_INFO
	.align		4
.L_4048:
        /*0098*/ 	.byte	0x04, 0x17
        /*009a*/ 	.short	(.L_4050 - .L_4049)
.L_4049:
        /*009c*/ 	.word	0x00000000
        /*00a0*/ 	.short	0x0006
        /*00a2*/ 	.short	0x0030
        /*00a4*/ 	.byte	0x00, 0xf5, 0x21, 0x00


	//----- nvinfo : EIATTR_KPARAM_INFO
	.align		4
.L_4050:
        /*00a8*/ 	.byte	0x04, 0x17
        /*00aa*/ 	.short	(.L_4052 - .L_4051)
.L_4051:
        /*00ac*/ 	.word	0x00000000
        /*00b0*/ 	.short	0x0005
        /*00b2*/ 	.short	0x0028
        /*00b4*/ 	.byte	0x00, 0xf5, 0x21, 0x00


	//----- nvinfo : EIATTR_KPARAM_INFO
	.align		4
.L_4052:
        /*00b8*/ 	.byte	0x04, 0x17
        /*00ba*/ 	.short	(.L_4054 - .L_4053)
.L_4053:
        /*00bc*/ 	.word	0x00000000
        /*00c0*/ 	.short	0x0004
        /*00c2*/ 	.short	0x0020
        /*00c4*/ 	.byte	0x00, 0xf5, 0x21, 0x00


	//----- nvinfo : EIATTR_KPARAM_INFO
	.align		4
.L_4054:
        /*00c8*/ 	.byte	0x04, 0x17
        /*00ca*/ 	.short	(.L_4056 - .L_4055)
.L_4055:
        /*00cc*/ 	.word	0x00000000
        /*00d0*/ 	.short	0x0003
        /*00d2*/ 	.short	0x0018
        /*00d4*/ 	.byte	0x00, 0xf5, 0x21, 0x00


	//----- nvinfo : EIATTR_KPARAM_INFO
	.align		4
.L_4056:
        /*00d8*/ 	.byte	0x04, 0x17
        /*00da*/ 	.short	(.L_4058 - .L_4057)
.L_4057:
        /*00dc*/ 	.word	0x00000000
        /*00e0*/ 	.short	0x0002
        /*00e2*/ 	.short	0x0010
        /*00e4*/ 	.byte	0x00, 0xf5, 0x21, 0x00


	//----- nvinfo : EIATTR_KPARAM_INFO
	.align		4
.L_4058:
        /*00e8*/ 	.byte	0x04, 0x17
        /*00ea*/ 	.short	(.L_4060 - .L_4059)
.L_4059:
        /*00ec*/ 	.word	0x00000000
        /*00f0*/ 	.short	0x0001
        /*00f2*/ 	.short	0x0008
        /*00f4*/ 	.byte	0x00, 0xf5, 0x21, 0x00


	//----- nvinfo : EIATTR_KPARAM_INFO
	.align		4
.L_4060:
        /*00f8*/ 	.byte	0x04, 0x17
        /*00fa*/ 	.short	(.L_4062 - .L_4061)
.L_4061:
        /*00fc*/ 	.word	0x00000000
        /*0100*/ 	.short	0x0000
        /*0102*/ 	.short	0x0000
        /*0104*/ 	.byte	0x00, 0xf5, 0x21, 0x00


	//----- nvinfo : EIATTR_SPARSE_MMA_MASK
	.align		4
.L_4062:
        /*0108*/ 	.byte	0x03, 0x50
        /*010a*/ 	.short	0x0000


	//----- nvinfo : EIATTR_MAXREG_COUNT
	.align		4
        /*010c*/ 	.byte	0x03, 0x1b
        /*010e*/ 	.short	0x00ff


	//----- nvinfo : EIATTR_NUM_BARRIERS
	.align		4
        /*0110*/ 	.byte	0x02, 0x4c
        /*0112*/ 	.byte	0x01
	.zero		1


	//----- nvinfo : EIATTR_MERCURY_ISA_VERSION
	.align		4
        /*0114*/ 	.byte	0x03, 0x5f
        /*0116*/ 	.short	0x0101


	//----- nvinfo : EIATTR_COOP_GROUP_MASK_REGIDS
	.align		4
        /*0118*/ 	.byte	0x04, 0x29
        /*011a*/ 	.short	(.L_4064 - .L_4063)


	//   ....[0]....
.L_4063:
        /*011c*/ 	.word	0xffffffff


	//   ....[1]....
        /*0120*/ 	.word	0xffffffff


	//   ....[2]....
        /*0124*/ 	.word	0xffffffff


	//   ....[3]....
        /*0128*/ 	.word	0xffffffff


	//   ....[4]....
        /*012c*/ 	.word	0xffffffff


	//   ....[5]....
        /*0130*/ 	.word	0xffffffff


	//   ....[6]....
        /*0134*/ 	.word	0xffffffff


	//   ....[7]....
        /*0138*/ 	.word	0xffffffff


	//   ....[8]....
        /*013c*/ 	.word	0xffffffff


	//   ....[9]....
        /*0140*/ 	.word	0xffffffff


	//   ....[10]....
        /*0144*/ 	.word	0xffffffff


	//   ....[11]....
        /*0148*/ 	.word	0xffffffff


	//   ....[12]....
        /*014c*/ 	.word	0xffffffff


	//   ....[13]....
        /*0150*/ 	.word	0xffffffff


	//   ....[14]....
        /*0154*/ 	.word	0xffffffff


	//   ....[15]....
        /*0158*/ 	.word	0xffffffff


	//   ....[16]....
        /*015c*/ 	.word	0xffffffff


	//   ....[17]....
        /*0160*/ 	.word	0xffffffff


	//   ....[18]....
        /*0164*/ 	.word	0xffffffff


	//   ....[19]....
        /*0168*/ 	.word	0xffffffff


	//   ....[20]....
        /*016c*/ 	.word	0xffffffff


	//   ....[21]....
        /*0170*/ 	.word	0xffffffff


	//   ....[22]....
        /*0174*/ 	.word	0xffffffff


	//   ....[23]....
        /*0178*/ 	.word	0xffffffff


	//   ....[24]....
        /*017c*/ 	.word	0xffffffff


	//   ....[25]....
        /*0180*/ 	.word	0xffffffff


	//   ....[26]....
        /*0184*/ 	.word	0xffffffff


	//   ....[27]....
        /*0188*/ 	.word	0xffffffff


	//   ....[28]....
        /*018c*/ 	.word	0xffffffff


	//   ....[29]....
        /*0190*/ 	.word	0xffffffff


	//----- nvinfo : EIATTR_COOP_GROUP_INSTR_OFFSETS
	.align		4
.L_4064:
        /*0194*/ 	.byte	0x04, 0x28
        /*0196*/ 	.short	(.L_4066 - .L_4065)


	//   ....[0]....
.L_4065:
        /*0198*/ 	.word	0x00000470


	//   ....[1]....
        /*019c*/ 	.word	0x000004b0


	//   ....[2]....
        /*01a0*/ 	.word	0x000004e0


	//   ....[3]....
        /*01a4*/ 	.word	0x00000500


	//   ....[4]....
        /*01a8*/ 	.word	0x00000560


	//   ....[5]....
        /*01ac*/ 	.word	0x00000570


	//   ....[6]....
        /*01b0*/ 	.word	0x000005d0


	//   ....[7]....
        /*01b4*/ 	.word	0x000005e0


	//   ....[8]....
        /*01b8*/ 	.word	0x00000630


	//   ....[9]....
        /*01bc*/ 	.word	0x00000670


	//   ....[10]....
        /*01c0*/ 	.word	0x00000750


	//   ....[11]....
        /*01c4*/ 	.word	0x00000760


	//   ....[12]....
        /*01c8*/ 	.word	0x00000790


	//   ....[13]....
        /*01cc*/ 	.word	0x000007a0


	//   ....[14]....
        /*01d0*/ 	.word	0x000007d0


	//   ....[15]....
        /*01d4*/ 	.word	0x000007e0


	//   ....[16]....
        /*01d8*/ 	.word	0x00000810


	//   ....[17]....
        /*01dc*/ 	.word	0x00000820


	//   ....[18]....
        /*01e0*/ 	.word	0x00000850


	//   ....[19]....
        /*01e4*/ 	.word	0x00000860


	//   ....[20]....
        /*01e8*/ 	.word	0x00001080


	//   ....[21]....
        /*01ec*/ 	.word	0x00001100


	//   ....[22]....
        /*01f0*/ 	.word	0x00001140


	//   ....[23]....
        /*01f4*/ 	.word	0x00001170


	//   ....[24]....
        /*01f8*/ 	.word	0x000011b0


	//   ....[25]....
        /*01fc*/ 	.word	0x00001240


	//   ....[26]....
        /*0200*/ 	.word	0x00001260


	//   ....[27]....
        /*0204*/ 	.word	0x00001280


	//   ....[28]....
        /*0208*/ 	.word	0x000012a0


	//   ....[29]....
        /*020c*/ 	.word	0x000012c0


	//----- nvinfo : EIATTR_VRC_CTA_INIT_COUNT
	.align		4
.L_4066:
        /*0210*/ 	.byte	0x02, 0x4a
	.zero		1
	.zero		1


	//----- nvinfo : EIATTR_EXIT_INSTR_OFFSETS
	.align		4
        /*0214*/ 	.byte	0x04, 0x1c
        /*0216*/ 	.short	(.L_4068 - .L_4067)


	//   ....[0]....
.L_4067:
        /*0218*/ 	.word	0x00001030


	//   ....[1]....
        /*021c*/ 	.word	0x00001610


	//   ....[2]....
        /*0220*/ 	.word	0x00001690


	//----- nvinfo : EIATTR_CRS_STACK_SIZE
	.align		4
.L_4068:
        /*0224*/ 	.byte	0x04, 0x1e
        /*0226*/ 	.short	(.L_4070 - .L_4069)
.L_4069:
        /*0228*/ 	.word	0x00000000


	//----- nvinfo : EIATTR_CBANK_PARAM_SIZE
	.align		4
.L_4070:
        /*022c*/ 	.byte	0x03, 0x19
        /*022e*/ 	.short	0x0074


	//----- nvinfo : EIATTR_PARAM_CBANK
	.align		4
        /*0230*/ 	.byte	0x04, 0x0a
        /*0232*/ 	.short	(.L_4072 - .L_4071)
	.align		4
.L_4071:
        /*0234*/ 	.word	index@(.nv.constant0._ZN17fastertransformer35generalAddBiasResidualLayerNormOpt2I7__half2Lb0ELb0ELi1ELb1ELi2EEEvPT_S3_PKS2_S5_S5_S5_S5_S5_fiiPKfS7_S7_Pfi)
        /*0238*/ 	.short	0x0380
        /*023a*/ 	.short	0x0074


	//----- nvinfo : EIATTR_SW_WAR
	.align		4
.L_4072:
        /*023c*/ 	.byte	0x04, 0x36
        /*023e*/ 	.short	(.L_4074 - .L_4073)
.L_4073:
        /*0240*/ 	.word	0x00000008
.L_4074:


//--------------------- .nv.info._ZN17fastertransformer34generalAddBiasResidualLayerNormOptI7__half2Lb0ELb0ELi1ELb1ELi2EEEvPT_S3_PKS2_S5_S5_S5_S5_S5_fiiPKfS7_S7_Pfi --------------------------
	.section	.nv.info._ZN17fastertransformer34generalAddBiasResidualLayerNormOptI7__half2Lb0ELb0ELi1ELb1ELi2EEEvPT_S3_PKS2_S5_S5_S5_S5_S5_fiiPKfS7_S7_Pfi,"",@"SHT_CUDA_INFO"
	.sectionflags	@""
	.align	4


	//----- nvinfo : EIATTR_CUDA_API_VERSION
	.align		4
        /*0000*/ 	.byte	0x04, 0x37
        /*0002*/ 	.short	(.L_4076 - .L_4075)
.L_4075:
        /*0004*/ 	.word	0x00000082


	//----- nvinfo : EIATTR_KPARAM_INFO
	.align		4
.L_4076:
        /*0008*/ 	.byte	0x04, 0x17
        /*000a*/ 	.short	(.L_4078 - .L_4077)
.L_4077:
        /*000c*/ 	.word	0x00000000
        /*0010*/ 	.short	0x000f
        /*0012*/ 	.short	0x0070
        /*0014*/ 	.byte	0x00, 0xf0, 0x11, 0x00


	//----- nvinfo : EIATTR_KPARAM_INFO
	.align		4
.L_4078:
        /*0018*/ 	.byte	0x04, 0x17
        /*001a*/ 	.short	(.L_4080 - .L_4079)
.L_4079:
        /*001c*/ 	.word	0x00000000
        /*0020*/ 	.short	0x000e
        /*0022*/ 	.short	0x0068
        /*0024*/ 	.byte	0x00, 0xf5, 0x21, 0x00


	//----- nvinfo : EIATTR_KPARAM_INFO
	.align		4
.L_4080:
        /*0028*/ 	.byte	0x04, 0x17
        /*002a*/ 	.short	(.L_4082 - .L_4081)
.L_4081:
        /*002c*/ 	.word	0x00000000
        /*0030*/ 	.short	0x000d
        /*0032*/ 	.short	0x0060
        /*0034*/ 	.byte	0x00, 0xf5, 0x21, 0x00


	//----- nvinfo : EIATTR_KPARAM_INFO
	.align		4
.L_4082:
        /*0038*/ 	.byte	0x04, 0x17
        /*003a*/ 	.short	(.L_4084 - .L_4083)
.L_4083:
        /*003c*/ 	.word	0x00000000
        /*0040*/ 	.short	0x000c
        /*0042*/ 	.short	0x0058
        /*0044*/ 	.byte	0x00, 0xf5, 0x21, 0x00


	//----- nvinfo : EIATTR_KPARAM_INFO
	.align		4
.L_4084:
        /*0048*/ 	.byte	0x04, 0x17
        /*004a*/ 	.short	(.L_4086 - .L_4085)
.L_4085:
        /*004c*/ 	.word	0x00000000
        /*0050*/ 	.short	0x000b
        /*0052*/ 	.short	0x0050
        /*0054*/ 	.byte	0x00, 0xf5, 0x21, 0x00


	//----- nvinfo : EIATTR_KPARAM_INFO
	.align		4
.L_4086:
        /*0058*/ 	.byte	0x04, 0x17
        /*005a*/ 	.short	(.L_4088 - .L_4087)
.L_4087:
        /*005c*/ 	.word	0x00000000
        /*0060*/ 	.short	0x000a
        /*0062*/ 	.short	0x0048
        /*0064*/ 	.byte	0x00, 0xf0, 0x11, 0x00


	//----- nvinfo : EIATTR_KPARAM_INFO
	.align		4
.L_4088:
        /*0068*/ 	.byte	0x04, 0x17
        /*006a*/ 	.short	(.L_4090 - .L_4089)
.L_4089:
        /*006c*/ 	.word	0x00000000
        /*0070*/ 	.short	0x0009
        /*0072*/ 	.short	0x0044
        /*0074*/ 	.byte	0x00, 0xf0, 0x11, 0x00


	//----- nvinfo : EIATTR_KPARAM_INFO
	.align		4
.L_4090:
        /*0078*/ 	.byte	0x04, 0x17
        /*007a*/ 	.short	(.L_4092 - .L_4091)
.L_4091:
        /*007c*/ 	.word	0x00000000
        /*0080*/ 	.short	0x0008
        /*0082*/ 	.short	0x0040
        /*0084*/ 	.byte	0x00, 0xf0, 0x11, 0x00


	//----- nvinfo : EIATTR_KPARAM_INFO
	.align		4
.L_4092:
        /*0088*/ 	.byte	0x04, 0x17
        /*008a*/ 	.short	(.L_4094 - .L_4093)
.L_4093:
        /*008c*/ 	.word	0x00000000
        /*0090*/ 	.short	0x0007
        /*0092*/ 	.short	0x0038
        /*0094*/ 	.byte	0x00, 0xf5, 0x21, 0x00


	//----- nvinfo : EIATTR_KPARAM_INFO
	.align		4
.L_4094:
        /*0098*/ 	.byte	0x04, 0x17
        /*009a*/ 	.short	(.L_4096 - .L_4095)
.L_4095:
        /*009c*/ 	.word	0x00000000
        /*00a0*/ 	.short	0x0006
        /*00a2*/ 	.short	0x0030
        /*00a4*/ 	.byte	0x00, 0xf5, 0x21, 0x00


	//----- nvinfo : EIATTR_KPARAM_INFO
	.align		4
.L_4096:
        /*00a8*/ 	.byte	0x04, 0x17
        /*00aa*/ 	.short	(.L_4098 - .L_4097)
.L_4097:
        /*00ac*/ 	.word	0x00000000
        /*00b0*/ 	.short	0x0005
        /*00b2*/ 	.short	0x0028
        /*00b4*/ 	.byte	0x00, 0xf5, 0x21, 0x00


	//----- nvinfo : EIATTR_KPARAM_INFO
	.align		4
.L_4098:
        /*00b8*/ 	.byte	0x04, 0x17
        /*00ba*/ 	.short	(.L_4100 - .L_4099)
.L_4099:
        /*00bc*/ 	.word	0x00000000
        /*00c0*/ 	.short	0x0004
        /*00c2*/ 	.short	0x0020
        /*00c4*/ 	.byte	0x00, 0xf5, 0x21, 0x00


	//----- nvinfo : EIATTR_KPARAM_INFO
	.align		4
.L_4100:
        /*00c8*/ 	.byte	0x04, 0x17
        /*00ca*/ 	.short	(.L_4102 - .L_4101)
.L_4101:
        /*00cc*/ 	.word	0x00000000
        /*00d0*/ 	.short	0x0003
        /*00d2*/ 	.short	0x0018
        /*00d4*/ 	.byte	0x00, 0xf5, 0x21, 0x00


	//----- nvinfo : EIATTR_KPARAM_INFO
	.align		4
.L_4102:
        /*00d8*/ 	.byte	0x04, 0x17
        /*00da*/ 	.short	(.L_4104 - .L_4103)
.L_4103:
        /*00dc*/ 	.word	0x00000000
        /*00e0*/ 	.short	0x0002
        /*00e2*/ 	.short	0x0010
        /*00e4*/ 	.byte	0x00, 0xf5, 0x21, 0x00


	//----- nvinfo : EIATTR_KPARAM_INFO
	.align		4
.L_4104:
        /*00e8*/ 	.byte	0x04, 0x17
        /*00ea*/ 	.short	(.L_4106 - .L_4105)
.L_4105:
        /*00ec*/ 	.word	0x00000000
        /*00f0*/ 	.short	0x0001
        /*00f2*/ 	.short	0x0008
        /*00f4*/ 	.byte	0x00, 0xf5, 0x21, 0x00


	//----- nvinfo : EIATTR_KPARAM_INFO
	.align		4
.L_4106:
        /*00f8*/ 	.byte	0x04, 0x17
        /*00fa*/ 	.short	(.L_4108 - .L_4107)
.L_4107:
        /*00fc*/ 	.word	0x00000000
        /*0100*/ 	.short	0x0000
        /*0102*/ 	.short	0x0000
        /*0104*/ 	.byte	0x00, 0xf5, 0x21, 0x00


	//----- nvinfo : EIATTR_SPARSE_MMA_MASK
	.align		4
.L_4108:
        /*0108*/ 	.byte	0x03, 0x50
        /*010a*/ 	.short	0x0000


	//----- nvinfo : EIATTR_MAXREG_COUNT
	.align		4
        /*010c*/ 	.byte	0x03, 0x1b
        /*010e*/ 	.short	0x00ff


	//----- nvinfo : EIATTR_NUM_BARRIERS
	.align		4
        /*0110*/ 	.byte	0x02, 0x4c
        /*0112*/ 	.byte	0x01
	.zero		1


	//----- nvinfo : EIATTR_MERCURY_ISA_VERSION
	.align		4
        /*0114*/ 	.byte	0x03, 0x5f
        /*0116*/ 	.short	0x0101


	//----- nvinfo : EIATTR_COOP_GROUP_MASK_REGIDS
	.align		4
        /*0118*/ 	.byte	0x04, 0x29
        /*011a*/ 	.short	(.L_4110 - .L_4109)


	//   ....[0]....
.L_4109:
        /*011c*/ 	.word	0xffffffff


	//   ....[1]....
        /*0120*/ 	.word	0xffffffff


	//   ....[2]....
        /*0124*/ 	.word	0xffffffff


	//   ....[3]....
        /*0128*/ 	.word	0xffffffff


	//   ....[4]....
        /*012c*/ 	.word	0xffffffff


	//   ....[5]....
        /*0130*/ 	.word	0xffffffff


	//   ....[6]....
        /*0134*/ 	.word	0xffffffff


	//   ....[7]....
        /*0138*/ 	.word	0xffffffff


	//   ....[8]....
        /*013c*/ 	.word	0xffffffff


	//   ....[9]....
        /*0140*/ 	.word	0xffffffff


	//   ....[10]....
        /*0144*/ 	.word	0xffffffff


	//   ....[11]....
        /*0148*/ 	.word	0xffffffff


	//   ....[12]....
        /*014c*/ 	.word	0xffffffff


	//   ....[13]....
        /*0150*/ 	.word	0xffffffff


	//   ....[14]....
        /*0154*/ 	.word	0xffffffff


	//   ....[15]....
        /*0158*/ 	.word	0xffffffff


	//   ....[16]....
        /*015c*/ 	.word	0xffffffff


	//   ....[17]....
        /*0160*/ 	.word	0xffffffff


	//   ....[18]....
        /*0164*/ 	.word	0xffffffff


	//   ....[19]....
        /*0168*/ 	.word	0xffffffff


	//   ....[20]....
        /*016c*/ 	.word	0xffffffff


	//   ....[21]....
        /*0170*/ 	.word	0xffffffff


	//   ....[22]....
        /*0174*/ 	.word	0xffffffff


	//   ....[23]....
        /*0178*/ 	.word	0xffffffff


	//   ....[24]....
        /*017c*/ 	.word	0xffffffff


	//   ....[25]....
        /*0180*/ 	.word	0xffffffff


	//   ....[26]....
        /*0184*/ 	.word	0xffffffff


	//   ....[27]....
        /*0188*/ 	.word	0xffffffff


	//   ....[28]....
        /*018c*/ 	.word	0xffffffff


	//   ....[29]....
        /*0190*/ 	.word	0xffffffff


	//----- nvinfo : EIATTR_COOP_GROUP_INSTR_OFFSETS
	.align		4
.L_4110:
        /*0194*/ 	.byte	0x04, 0x28
        /*0196*/ 	.short	(.L_4112 - .L_4111)


	//   ....[0]....
.L_4111:
        /*0198*/ 	.word	0x000002b0


	//   ....[1]....
        /*019c*/ 	.word	0x00000300


	//   ....[2]....
        /*01a0*/ 	.word	0x00000320


	//   ....[3]....
        /*01a4*/ 	.word	0x00000360


	//   ....[4]....
        /*01a8*/ 	.word	0x000003a0


	//   ....[5]....
        /*01ac*/ 	.word	0x00000460


	//   ....[6]....
        /*01b0*/ 	.word	0x00000480


	//   ....[7]....
        /*01b4*/ 	.word	0x000004a0


	//   ....[8]....
        /*01b8*/ 	.word	0x000004c0


	//   ....[9]....
        /*01bc*/ 	.word	0x000004e0


	//   ....[10]....
        /*01c0*/ 	.word	0x00000770


	//   ....[11]....
        /*01c4*/ 	.word	0x000007d0


	//   ....[12]....
        /*01c8*/ 	.word	0x000007f0


	//   ....[13]....
        /*01cc*/ 	.word	0x00000810


	//   ....[14]....
        /*01d0*/ 	.word	0x00000830


	//   ....[15]....
        /*01d4*/ 	.word	0x00000890


	//   ....[16]....
        /*01d8*/ 	.word	0x000008b0


	//   ....[17]....
        /*01dc*/ 	.word	0x000008d0


	//   ....[18]....
        /*01e0*/ 	.word	0x000008f0


	//   ....[19]....
        /*01e4*/ 	.word	0x00000910


	//   ....[20]....
        /*01e8*/ 	.word	0x000010f0


	//   ....[21]....
        /*01ec*/ 	.word	0x00001170


	//   ....[22]....
        /*01f0*/ 	.word	0x000011b0


	//   ....[23]....
        /*01f4*/ 	.word	0x000011e0


	//   ....[24]....
        /*01f8*/ 	.word	0x00001220


	//   ....[25]....
        /*01fc*/ 	.word	0x00001290


	//   ....[26]....
        /*0200*/ 	.word	0x000012b0


	//   ....[27]....
        /*0204*/ 	.word	0x000012d0


	//   ....[28]....
        /*0208*/ 	.word	0x000012f0


	//   ....[29]....
        /*020c*/ 	.word	0x00001310


	//----- nvinfo : EIATTR_VRC_CTA_INIT_COUNT
	.align		4
.L_4112:
        /*0210*/ 	.byte	0x02, 0x4a
	.zero		1
	.zero		1


	//----- nvinfo : EIATTR_EXIT_INSTR_OFFSETS
	.align		4
        /*0214*/ 	.byte	0x04, 0x1c
        /*0216*/ 	.short	(.L_4114 - .L_4113)


	//   ....[0]....
.L_4113:
        /*0218*/ 	.word	0x000010a0


	//   ....[1]....
        /*021c*/ 	.word	0x00001670


	//   ....[2]....
        /*0220*/ 	.word	0x00001700


	//----- nvinfo : EIATTR_CRS_STACK_SIZE
	.align		4
.L_4114:
        /*0224*/ 	.byte	0x04, 0x1e
        /*0226*/ 	.short	(.L_4116 - .L_4115)
.L_4115:
        /*0228*/ 	.word	0x00000000


	//----- nvinfo : EIATTR_CBANK_PARAM_SIZE
	.align		4
.L_4116:
        /*022c*/ 	.byte	0x03, 0x19
        /*022e*/ 	.short	0x0074


	//----- nvinfo : EIATTR_PARAM_CBANK
	.align		4
        /*0230*/ 	.byte	0x04, 0x0a
        /*0232*/ 	.short	(.L_4118 - .L_4117)
	.align		4
.L_4117:
        /*0234*/ 	.word	index@(.nv.constant0._ZN17fastertransformer34generalAddBiasResidualLayerNormOptI7__half2Lb0ELb0ELi1ELb1ELi2EEEvPT_S3_PKS2_S5_S5_S5_S5_S5_fiiPKfS7_S7_Pfi)
        /*0238*/ 	.short	0x0380
        /*023a*/ 	.short	0x0074


	//----- nvinfo : EIATTR_SW_WAR
	.align		4
.L_4118:
        /*023c*/ 	.byte	0x04, 0x36
        /*023e*/ 	.short	(.L_4120 - .L_4119)
.L_4119:
        /*0240*/ 	.word	0x00000008
.L_4120:


//--------------------- .nv.info._ZN17fastertransformer35generalAddBiasResidualLayerNormOpt2I7__half2Lb1ELb0ELi1ELb1ELi2EEEvPT_S3_PKS2_S5_S5_S5_S5_S5_fiiPKfS7_S7_Pfi --------------------------
	.section	.nv.info._ZN17fastertransformer35generalAddBiasResidualLayerNormOpt2I7__half2Lb1ELb0ELi1ELb1ELi2EEEvPT_S3_PKS2_S5_S5_S5_S5_S5_fiiPKfS7_S7_Pfi,"",@"SHT_CUDA_INFO"
	.sectionflags	@""
	.align	4


	//----- nvinfo : EIATTR_CUDA_API_VERSION
	.align		4
        /*0000*/ 	.byte	0x04, 0x37
        /*0002*/ 	.short	(.L_4122 - .L_4121)
.L_4121:
        /*0004*/ 	.word	0x00000082


	//----- nvinfo : EIATTR_KPARAM_INFO
	.align		4
.L_4122:
        /*0008*/ 	.byte	0x04, 0x17
        /*000a*/ 	.short	(.L_4124 - .L_4123)
.L_4123:
        /*000c*/ 	.word	0x00000000
        /*0010*/ 	.short	0x000f
        /*0012*/ 	.short	0x0070
        /*0014*/ 	.byte	0x00, 0xf0, 0x11, 0x00


	//----- nvinfo : EIATTR_KPARAM_INFO
	.align		4
.L_4124:
        /*0018*/ 	.byte	0x04, 0x17
        /*001a*/ 	.short	(.L_4126 - .L_4125)
.L_4125:
        /*001c*/ 	.word	0x00000000
        /*0020*/ 	.short	0x000e
        /*0022*/ 	.short	0x0068
        /*0024*/ 	.byte	0x00, 0xf5, 0x21, 0x00


	//----- nvinfo : EIATTR_KPARAM_INFO
	.align		4
.L_4126:
        /*0028*/ 	.byte	0x04, 0x17
        /*002a*/ 	.short	(.L_4128 - .L_4127)
.L_4127:
        /*002c*/ 	.word	0x00000000
        /*0030*/ 	.short	0x000d
        /*0032*/ 	.short	0x0060
        /*0034*/ 	.byte	0x00, 0xf5, 0x21, 0x00


	//----- nvinfo : EIATTR_KPARAM_INFO
	.align		4
.L_4128:
        /*0038*/ 	.byte	0x04, 0x17
        /*003a*/ 	.short	(.L_4130 - .L_4129)
.L_4129:
        /*003c*/ 	.word	0x00000000
        /*0040*/ 	.short	0x000c
        /*0042*/ 	.short	0x0058
        /*0044*/ 	.byte	0x00, 0xf5, 0x21, 0x00


	//----- nvinfo : EIATTR_KPARAM_INFO
	.align		4
.L_4130:
        /*0048*/ 	.byte	0x04, 0x17
        /*004a*/ 	.short	(.L_4132 - .L_4131)
.L_4131:
        /*004c*/ 	.word	0x00000000
        /*0050*/ 	.short	0x000b
        /*0052*/ 	.short	0x0050
        /*0054*/ 	.byte	0x00, 0xf5, 0x21, 0x00


	//----- nvinfo : EIATTR_KPARAM_INFO
	.align		4
.L_4132:
        /*0058*/ 	.byte	0x04, 0x17
        /*005a*/ 	.short	(.L_4134 - .L_4133)
.L_4133:
        /*005c*/ 	.word	0x00000000
        /*0060*/ 	.short	0x000a
        /*0062*/ 	.short	0x0048
        /*0064*/ 	.byte	0x00, 0xf0, 0x11, 0x00


	//----- nvinfo : EIATTR_KPARAM_INFO
	.align		4
.L_4134:
        /*0068*/ 	.byte	0x04, 0x17
        /*006a*/ 	.short	(.L_4136 - .L_4135)
.L_4135:
        /*006c*/ 	.word	0x00000000
        /*0070*/ 	.short	0x0009
        /*0072*/ 	.short	0x0044
        /*0074*/ 	.byte	0x00, 0xf0, 0x11, 0x00


	//----- nvinfo : EIATTR_KPARAM_INFO
	.align		4
.L_4136:
        /*0078*/ 	.byte	0x04, 0x17
        /*007a*/ 	.short	(.L_4138 - .L_4137)
.L_4137:
        /*007c*/ 	.word	0x00000000
        /*0080*/ 	.short	0x0008
        /*0082*/ 	.short	0x0040
        /*0084*/ 	.byte	0x00, 0xf0, 0x11, 0x00


	//----- nvinfo : EIATTR_KPARAM_INFO
	.align		4
.L_4138:
        /*0088*/ 	.byte	0x04, 0x17
        /*008a*/ 	.short	(.L_4140 - .L_4139)
.L_4139:
        /*008c*/ 	.word	0x00000000
        /*0090*/ 	.short	0x0007
        /*0092*/ 	.short	0x0038
        /*0094*/ 	.byte	0x00, 0xf5, 0x21, 0x00


	//----- nvinfo : EIATTR_KPARAM_INFO
	.align		4
.L_4140:
        /*0098*/ 	.byte	0x04, 0x17
        /*009a*/ 	.short	(.L_4142 - .L_4141)
.L_4141:
        /*009c*/ 	.word	0x00000000
        /*00a0*/ 	.short	0x0006
        /*00a2*/ 	.short	0x0030
        /*00a4*/ 	.byte	0x00, 0xf5, 0x21, 0x00


	//----- nvinfo : EIATTR_KPARAM_INFO
	.align		4
.L_4142:
        /*00a8*/ 	.byte	0x04, 0x17
        /*00aa*/ 	.short	(.L_4144 - .L_4143)
.L_4143:
        /*00ac*/ 	.word	0x00000000
        /*00b0*/ 	.short	0x0005
        /*00b2*/ 	.short	0x0028
        /*00b4*/ 	.byte	0x00, 0xf5, 0x21, 0x00


	//----- nvinfo : EIATTR_KPARAM_INFO
	.align		4
.L_4144:
        /*00b8*/ 	.byte	0x04, 0x17
        /*00ba*/ 	.short	(.L_4146 - .L_4145)
.L_4145:
        /*00bc*/ 	.word	0x00000000
        /*00c0*/ 	.short	0x0004
        /*00c2*/ 	.short	0x0020
        /*00c4*/ 	.byte	0x00, 0xf5, 0x21, 0x00


	//----- nvinfo : EIATTR_KPARAM_INFO
	.align		4
.L_4146:
        /*00c8*/ 	.byte	0x04, 0x17
        /*00ca*/ 	.short	(.L_4148 - .L_4147)
.L_4147:
        /*00cc*/ 	.word	0x00000000
        /*00d0*/ 	.short	0x0003
        /*00d2*/ 	.short	0x0018
        /*00d4*/ 	.byte	0x00, 0xf5, 0x21, 0x00


	//----- nvinfo : EIATTR_KPARAM_INFO
	.align		4
.L_4148:
        /*00d8*/ 	.byte	0x04, 0x17
        /*00da*/ 	.short	(.L_4150 - .L_4149)
.L_4149:
        /*00dc*/ 	.word	0x00000000
        /*00e0*/ 	.short	0x0002
        /*00e2*/ 	.short	0x0010
        /*00e4*/ 	.byte	0x00, 0xf5, 0x21, 0x00


	//----- nvinfo : EIATTR_KPARAM_INFO
	.align		4
.L_4150:
        /*00e8*/ 	.byte	0x04, 0x17
        /*00ea*/ 	.short	(.L_4152 - .L_4151)
.L_4151:
        /*00ec*/ 	.word	0x00000000
        /*00f0*/ 	.short	0x0001
        /*00f2*/ 	.short	0x0008
        /*00f4*/ 	.byte	0x00, 0xf5, 0x21, 0x00


	//----- nvinfo : EIATTR_KPARAM_INFO
	.align		4
.L_4152:
        /*00f8*/ 	.byte	0x04, 0x17
        /*00fa*/ 	.short	(.L_4154 - .L_4153)
.L_4153:
        /*00fc*/ 	.word	0x00000000
        /*0100*/ 	.short	0x0000
        /*0102*/ 	.short	0x0000
        /*0104*/ 	.byte	0x00, 0xf5, 0x21, 0x00


	//----- nvinfo : EIATTR_SPARSE_MMA_MASK
	.align		4
.L_4154:
        /*0108*/ 	.byte	0x03, 0x50
        /*010a*/ 	.short	0x0000


	//----- nvinfo : EIATTR_MAXREG_COUNT
	.align		4
        /*010c*/ 	.byte	0x03, 0x1b
        /*010e*/ 	.short	0x00ff


	//----- nvinfo : EIATTR_NUM_BARRIERS
	.align		4
        /*0110*/ 	.byte	0x02, 0x4c
        /*0112*/ 	.byte	0x01
	.zero		1


	//----- nvinfo : EIATTR_MERCURY_ISA_VERSION
	.align		4
        /*0114*/ 	.byte	0x03, 0x5f
        /*0116*/ 	.short	0x0101


	//----- nvinfo : EIATTR_COOP_GROUP_MASK_REGIDS
	.align		4
        /*0118*/ 	.byte	0x04, 0x29
        /*011a*/ 	.short	(.L_4156 - .L_4155)


	//   ....[0]....
.L_4155:
        /*011c*/ 	.word	0xffffffff


	//   ....[1]....
        /*0120*/ 	.word	0xffffffff


	//   ....[2]....
        /*0124*/ 	.word	0xffffffff


	//   ....[3]....
        /*0128*/ 	.word	0xffffffff


	//   ....[4]....
        /*012c*/ 	.word	0xffffffff


	//   ....[5]....
        /*0130*/ 	.word	0xffffffff


	//   ....[6]....
        /*0134*/ 	.word	0xffffffff


	//   ....[7]....
        /*0138*/ 	.word	0xffffffff


	//   ....[8]....
        /*013c*/ 	.word	0xffffffff


	//   ....[9]....
        /*0140*/ 	.word	0xffffffff


	//   ....[10]....
        /*0144*/ 	.word	0xffffffff


	//   ....[11]....
        /*0148*/ 	.word	0xffffffff


	//   ....[12]....
        /*014c*/ 	.word	0xffffffff


	//   ....[13]....
        /*0150*/ 	.word	0xffffffff


	//   ....[14]....
        /*0154*/ 	.word	0xffffffff


	//   ....[15]....
        /*0158*/ 	.word	0xffffffff


	//   ....[16]....
        /*015c*/ 	.word	0xffffffff


	//   ....[17]....
        /*0160*/ 	.word	0xffffffff


	//   ....[18]....
        /*0164*/ 	.word	0xffffffff


	//   ....[19]....
        /*0168*/ 	.word	0xffffffff


	//   ....[20]....
        /*016c*/ 	.word	0xffffffff


	//   ....[21]....
        /*0170*/ 	.word	0xffffffff


	//   ....[22]....
        /*0174*/ 	.word	0xffffffff


	//   ....[23]....
        /*0178*/ 	.word	0xffffffff


	//   ....[24]....
        /*017c*/ 	.word	0xffffffff


	//   ....[25]....
        /*0180*/ 	.word	0xffffffff


	//   ....[26]....
        /*0184*/ 	.word	0xffffffff


	//   ....[27]....
        /*0188*/ 	.word	0xffffffff


	//   ....[28]....
        /*018c*/ 	.word	0xffffffff


	//   ....[29]....
        /*0190*/ 	.word	0xffffffff


	//----- nvinfo : EIATTR_COOP_GROUP_INSTR_OFFSETS
	.align		4
.L_4156:
        /*0194*/ 	.byte	0x04, 0x28
        /*0196*/ 	.short	(.L_4158 - .L_4157)


	//   ....[0]....
.L_4157:
        /*0198*/ 	.word	0x00000ab0


	//   ....[1]....
        /*019c*/ 	.word	0x00000af0


	//   ....[2]....
        /*01a0*/ 	.word	0x00000b40


	//   ....[3]....
        /*01a4*/ 	.word	0x00000b50


	//   ....[4]....
        /*01a8*/ 	.word	0x00000b90


	//   ....[5]....
        /*01ac*/ 	.word	0x00000bc0


	//   ....[6]....
        /*01b0*/ 	.word	0x00000c10


	//   ....[7]....
        /*01b4*/ 	.word	0x00000c30


	//   ....[8]....
        /*01b8*/ 	.word	0x00000c90


	//   ....[9]....
        /*01bc*/ 	.word	0x00000cb0


	//   ....[10]....
        /*01c0*/ 	.word	0x00000d90


	//   ....[11]....
        /*01c4*/ 	.word	0x00000da0


	//   ....[12]....
        /*01c8*/ 	.word	0x00000dd0


	//   ....[13]....
        /*01cc*/ 	.word	0x00000de0


	//   ....[14]....
        /*01d0*/ 	.word	0x00000e10


	//   ....[15]....
        /*01d4*/ 	.word	0x00000e20


	//   ....[16]....
        /*01d8*/ 	.word	0x00000e50


	//   ....[17]....
        /*01dc*/ 	.word	0x00000e60


	//   ....[18]....
        /*01e0*/ 	.word	0x00000e90


	//   ....[19]....
        /*01e4*/ 	.word	0x00000ea0


	//   ....[20]....
        /*01e8*/ 	.word	0x000016b0


	//   ....[21]....
        /*01ec*/ 	.word	0x00001700


	//   ....[22]....
        /*01f0*/ 	.word	0x00001730


	//   ....[23]....
        /*01f4*/ 	.word	0x00001770


	//   ....[24]....
        /*01f8*/ 	.word	0x000017b0


	//   ....[25]....
        /*01fc*/ 	.word	0x00001850


	//   ....[26]....
        /*0200*/ 	.word	0x00001870


	//   ....[27]....
        /*0204*/ 	.word	0x00001890


	//   ....[28]....
        /*0208*/ 	.word	0x000018b0


	//   ....[29]....
        /*020c*/ 	.word	0x000018d0


	//----- nvinfo : EIATTR_VRC_CTA_INIT_COUNT
	.align		4
.L_4158:
        /*0210*/ 	.byte	0x02, 0x4a
	.zero		1
	.zero		1


	//----- nvinfo : EIATTR_EXIT_INSTR_OFFSETS
	.align		4
        /*0214*/ 	.byte	0x04, 0x1c
        /*0216*/ 	.short	(.L_4160 - .L_4159)


	//   ....[0]....
.L_4159:
        /*0218*/ 	.word	0x00001660


	//   ....[1]....
        /*021c*/ 	.word	0x00001c20


	//   ....[2]....
        /*0220*/ 	.word	0x00001ca0


	//----- nvinfo : EIATTR_CRS_STACK_SIZE
	.align		4
.L_4160:
        /*0224*/ 	.byte	0x04, 0x1e
        /*0226*/ 	.short	(.L_4162 - .L_4161)
.L_4161:
        /*0228*/ 	.word	0x00000000


	//----- nvinfo : EIATTR_CBANK_PARAM_SIZE
	.align		4
.L_4162:
        /*022c*/ 	.byte	0x03, 0x19
        /*022e*/ 	.short	0x0074


	//----- nvinfo : EIATTR_PARAM_CBANK
	.align		4
        /*0230*/ 	.byte	0x04, 0x0a
        /*0232*/ 	.short	(.L_4164 - .L_4163)
	.align		4
.L_4163:
        /*0234*/ 	.word	index@(.nv.constant0._ZN17fastertransformer35generalAddBiasResidualLayerNormOpt2I7__half2Lb1ELb0ELi1ELb1ELi2EEEvPT_S3_PKS2_S5_S5_S5_S5_S5_fiiPKfS7_S7_Pfi)
        /*0238*/ 	.short	0x0380
        /*023a*/ 	.short	0x0074


	//----- nvinfo : EIATTR_SW_WAR
	.align		4
.L_4164:
        /*023c*/ 	.byte	0x04, 0x36
        /*023e*/ 	.short	(.L_4166 - .L_4165)
.L_4165:
        /*0240*/ 	.word	0x00000008
.L_4166:


//--------------------- .nv.info._ZN17fastertransformer34generalAddBiasResidualLayerNormOptI7__half2Lb1ELb0ELi1ELb1ELi2EEEvPT_S3_PKS2_S5_S5_S5_S5_S5_fiiPKfS7_S7_Pfi --------------------------
	.section	.nv.info._ZN17fastertransformer34generalAddBiasResidualLayerNormOptI7__half2Lb1ELb0ELi1ELb1ELi2EEEvPT_S3_PKS2_S5_S5_S5_S5_S5_fiiPKfS7_S7_Pfi,"",@"SHT_CUDA_INFO"
	.sectionflags	@""
	.align	4


	//----- nvinfo : EIATTR_CUDA_API_VERSION
	.align		4
        /*0000*/ 	.byte	0x04, 0x37
        /*0002*/ 	.short	(.L_4168 - .L_4167)
.L_4167:
        /*0004*/ 	.word	0x00000082


	//----- nvinfo : EIATTR_KPARAM_INFO
	.align		4
.L_4168:
        /*0008*/ 	.byte	0x04, 0x17
        /*000a*/ 	.short	(.L_4170 - .L_4169)
.L_4169:
        /*000c*/ 	.word	0x00000000
        /*0010*/ 	.short	0x000f
        /*0012*/ 	.short	0x0070
        /*0014*/ 	.byte	0x00, 0xf0, 0x11, 0x00


	//----- nvinfo : EIATTR_KPARAM_INFO
	.align		4
.L_4170:
        /*0018*/ 	.byte	0x04, 0x17
        /*001a*/ 	.short	(.L_4172 - .L_4171)
.L_4171:
        /*001c*/ 	.word	0x00000000
        /*0020*/ 	.short	0x000e
        /*0022*/ 	.short	0x0068
        /*0024*/ 	.byte	0x00, 0xf5, 0x21, 0x00


	//----- nvinfo : EIATTR_KPARAM_INFO
	.align		4
.L_4172:
        /*0028*/ 	.byte	0x04, 0x17
        /*002a*/ 	.short	(.L_4174 - .L_4173)
.L_4173:
        /*002c*/ 	.word	0x00000000
        /*0030*/ 	.short	0x000d
        /*0032*/ 	.short	0x0060
        /*0034*/ 	.byte	0x00, 0xf5, 0x21, 0x00


	//----- nvinfo : EIATTR_KPARAM_INFO
	.align		4
.L_4174:
        /*0038*/ 	.byte	0x04, 0x17
        /*003a*/ 	.short	(.L_4176 - .L_4175)
.L_4175:
        /*003c*/ 	.word	0x00000000
        /*0040*/ 	.short	0x000c
        /*0042*/ 	.short	0x0058
        /*0044*/ 	.byte	0x00, 0xf5, 0x21, 0x00


	//----- nvinfo : EIATTR_KPARAM_INFO
	.align		4
.L_4176:
        /*0048*/ 	.byte	0x04, 0x17
        /*004a*/ 	.short	(.L_4178 - .L_4177)
.L_4177:
        /*004c*/ 	.word	0x00000000
        /*0050*/ 	.short	0x000b
        /*0052*/ 	.short	0x0050
        /*0054*/ 	.byte	0x00, 0xf5, 0x21, 0x00


	//----- nvinfo : EIATTR_KPARAM_INFO
	.align		4
.L_4178:
        /*0058*/ 	.byte	0x04, 0x17
        /*005a*/ 	.short	(.L_4180 - .L_4179)
.L_4179:
        /*005c*/ 	.word	0x00000000
        /*0060*/ 	.short	0x000a
        /*0062*/ 	.short	0x0048
        /*0064*/ 	.byte	0x00, 0xf0, 0x11, 0x00


	//----- nvinfo : EIATTR_KPARAM_INFO
	.align		4
.L_4180:
        /*0068*/ 	.byte	0x04, 0x17
        /*006a*/ 	.short	(.L_4182 - .L_4181)
.L_4181:
        /*006c*/ 	.word	0x00000000
        /*0070*/ 	.short	0x0009
        /*0072*/ 	.short	0x0044
        /*0074*/ 	.byte	0x00, 0xf0, 0x11, 0x00


	//----- nvinfo : EIATTR_KPARAM_INFO
	.align		4
.L_4182:
        /*0078*/ 	.byte	0x04, 0x17
        /*007a*/ 	.short	(.L_4184 - .L_4183)
.L_4183:
        /*007c*/ 	.word	0x00000000
        /*0080*/ 	.short	0x0008
        /*0082*/ 	.short	0x0040
        /*0084*/ 	.byte	0x00, 0xf0, 0x11, 0x00


	//----- nvinfo : EIATTR_KPARAM_INFO
	.align		4
.L_4184:
        /*0088*/ 	.byte	0x04, 0x17
        /*008a*/ 	.short	(.L_4186 - .L_4185)
.L_4185:
        /*008c*/ 	.word	0x00000000
        /*0090*/ 	.short	0x0007
        /*0092*/ 	.short	0x0038
        /*0094*/ 	.byte	0x00, 0xf5, 0x21, 0x00


	//----- nvinfo : EIATTR_KPARAM_INFO
	.align		4
.L_4186:
        /*0098*/ 	.byte	0x04, 0x17
        /*009a*/ 	.short	(.L_4188 - .L_4187)
.L_4187:
        /*009c*/ 	.word	0x00000000
        /*00a0*/ 	.short	0x0006
        /*00a2*/ 	.short	0x0030
        /*00a4*/ 	.byte	0x00, 0xf5, 0x21, 0x00


	//----- nvinfo : EIATTR_KPARAM_INFO
	.align		4
.L_4188:
        /*00a8*/ 	.byte	0x04, 0x17
        /*00aa*/ 	.short	(.L_4190 - .L_4189)
.L_4189:
        /*00ac*/ 	.word	0x00000000
        /*00b0*/ 	.short	0x0005
        /*00b2*/ 	.short	0x0028
        /*00b4*/ 	.byte	0x00, 0xf5, 0x21, 0x00


	//----- nvinfo : EIATTR_KPARAM_INFO
	.align		4
.L_4190:
        /*00b8*/ 	.byte	0x04, 0x17
        /*00ba*/ 	.short	(.L_4192 - .L_4191)
.L_4191:
        /*00bc*/ 	.word	0x00000000
        /*00c0*/ 	.short	0x0004
        /*00c2*/ 	.short	0x0020
        /*00c4*/ 	.byte	0x00, 0xf5, 0x21, 0x00


	//----- nvinfo : EIATTR_KPARAM_INFO
	.align		4
.L_4192:
        /*00c8*/ 	.byte	0x04, 0x17
        /*00ca*/ 	.short	(.L_4194 - .L_4193)
.L_4193:
        /*00cc*/ 	.word	0x00000000
        /*00d0*/ 	.short	0x0003
        /*00d2*/ 	.short	0x0018
        /*00d4*/ 	.byte	0x00, 0xf5, 0x21, 0x00


	//----- nvinfo : EIATTR_KPARAM_INFO
	.align		4
.L_4194:
        /*00d8*/ 	.byte	0x04, 0x17
        /*00da*/ 	.short	(.L_4196 - .L_4195)
.L_4195:
        /*00dc*/ 	.word	0x00000000
        /*00e0*/ 	.short	0x0002
        /*00e2*/ 	.short	0x0010
        /*00e4*/ 	.byte	0x00, 0xf5, 0x21, 0x00


	//----- nvinfo : EIATTR_KPARAM_INFO
	.align		4
.L_4196:
        /*00e8*/ 	.byte	0x04, 0x17
        /*00ea*/ 	.short	(.L_4198 - .L_4197)
.L_4197:
        /*00ec*/ 	.word	0x00000000
        /*00f0*/ 	.short	0x0001
        /*00f2*/ 	.short	0x0008
        /*00f4*/ 	.byte	0x00, 0xf5, 0x21, 0x00


	//----- nvinfo : EIATTR_KPARAM_INFO
	.align		4
.L_4198:
        /*00f8*/ 	.byte	0x04, 0x17
        /*00fa*/ 	.short	(.L_4200 - .L_4199)
.L_4199:
        /*00fc*/ 	.word	0x00000000
        /*0100*/ 	.short	0x0000
        /*0102*/ 	.short	0x0000
        /*0104*/ 	.byte	0x00, 0xf5, 0x21, 0x00


	//----- nvinfo : EIATTR_SPARSE_MMA_MASK
	.align		4
.L_4200:
        /*0108*/ 	.byte	0x03, 0x50
        /*010a*/ 	.short	0x0000


	//----- nvinfo : EIATTR_MAXREG_COUNT
	.align		4
        /*010c*/ 	.byte	0x03, 0x1b
        /*010e*/ 	.short	0x00ff


	//----- nvinfo : EIATTR_NUM_BARRIERS
	.align		4
        /*0110*/ 	.byte	0x02, 0x4c
        /*0112*/ 	.byte	0x01
	.zero		1


	//----- nvinfo : EIATTR_MERCURY_ISA_VERSION
	.align		4
        /*0114*/ 	.byte	0x03, 0x5f
        /*0116*/ 	.short	0x0101


	//----- nvinfo : EIATTR_COOP_GROUP_MASK_REGIDS
	.align		4
        /*0118*/ 	.byte	0x04, 0x29
        /*011a*/ 	.short	(.L_4202 - .L_4201)


	//   ....[0]....
.L_4201:
        /*011c*/ 	.word	0xffffffff


	//   ....[1]....
        /*0120*/ 	.word	0xffffffff


	//   ....[2]....
        /*0124*/ 	.word	0xffffffff


	//   ....[3]....
        /*0128*/ 	.word	0xffffffff


	//   ....[4]....
        /*012c*/ 	.word	0xffffffff


	//   ....[5]....
        /*0130*/ 	.word	0xffffffff


	//   ....[6]....
        /*0134*/ 	.word	0xffffffff


	//   ....[7]....
        /*0138*/ 	.word	0xffffffff


	//   ....[8]....
        /*013c*/ 	.word	0xffffffff


	//   ....[9]....
        /*0140*/ 	.word	0xffffffff


	//   ....[10]....
        /*0144*/ 	.word	0xffffffff


	//   ....[11]....
        /*0148*/ 	.word	0xffffffff


	//   ....[12]....
        /*014c*/ 	.word	0xffffffff


	//   ....[13]....
        /*0150*/ 	.word	0xffffffff


	//   ....[14]....
        /*0154*/ 	.word	0xffffffff


	//   ....[15]....
        /*0158*/ 	.word	0xffffffff


	//   ....[16]....
        /*015c*/ 	.word	0xffffffff


	//   ....[17]....
        /*0160*/ 	.word	0xffffffff


	//   ....[18]....
        /*0164*/ 	.word	0xffffffff


	//   ....[19]....
        /*0168*/ 	.word	0xffffffff


	//   ....[20]....
        /*016c*/ 	.word	0xffffffff


	//   ....[21]....
        /*0170*/ 	.word	0xffffffff


	//   ....[22]....
        /*0174*/ 	.word	0xffffffff


	//   ....[23]....
        /*0178*/ 	.word	0xffffffff


	//   ....[24]....
        /*017c*/ 	.word	0xffffffff


	//   ....[25]....
        /*0180*/ 	.word	0xffffffff


	//   ....[26]....
        /*0184*/ 	.word	0xffffffff


	//   ....[27]....
        /*0188*/ 	.word	0xffffffff


	//   ....[28]....
        /*018c*/ 	.word	0xffffffff


	//   ....[29]....
        /*0190*/ 	.word	0xffffffff


	//----- nvinfo : EIATTR_COOP_GROUP_INSTR_OFFSETS
	.align		4
.L_4202:
        /*0194*/ 	.byte	0x04, 0x28
        /*0196*/ 	.short	(.L_4204 - .L_4203)


	//   ....[0]....
.L_4203:
        /*0198*/ 	.word	0x00000570


	//   ....[1]....
        /*019c*/ 	.word	0x000005b0


	//   ....[2]....
        /*01a0*/ 	.word	0x000005d0


	//   ....[3]....
        /*01a4*/ 	.word	0x00000610


	//   ....[4]....
        /*01a8*/ 	.word	0x00000650


	//   ....[5]....
        /*01ac*/ 	.word	0x00000720


	//   ....[6]....
        /*01b0*/ 	.word	0x00000740


	//   ....[7]....
        /*01b4*/ 	.word	0x00000760


	//   ....[8]....
        /*01b8*/ 	.word	0x00000780


	//   ....[9]....
        /*01bc*/ 	.word	0x000007a0


	//   ....[10]....
        /*01c0*/ 	.word	0x00000a30


	//   ....[11]....
        /*01c4*/ 	.word	0x00000a90


	//   ....[12]....
        /*01c8*/ 	.word	0x00000ab0


	//   ....[13]....
        /*01cc*/ 	.word	0x00000ad0


	//   ....[14]....
        /*01d0*/ 	.word	0x00000af0


	//   ....[15]....
        /*01d4*/ 	.word	0x00000b50


	//   ....[16]....
        /*01d8*/ 	.word	0x00000b70


	//   ....[17]....
        /*01dc*/ 	.word	0x00000b90


	//   ....[18]....
        /*01e0*/ 	.word	0x00000bb0


	//   ....[19]....
        /*01e4*/ 	.word	0x00000bd0


	//   ....[20]....
        /*01e8*/ 	.word	0x000013b0


	//   ....[21]....
        /*01ec*/ 	.word	0x00001430


	//   ....[22]....
        /*01f0*/ 	.word	0x00001470


	//   ....[23]....
        /*01f4*/ 	.word	0x000014a0


	//   ....[24]....
        /*01f8*/ 	.word	0x000014e0


	//   ....[25]....
        /*01fc*/ 	.word	0x00001550


	//   ....[26]....
        /*0200*/ 	.word	0x00001570


	//   ....[27]....
        /*0204*/ 	.word	0x00001590


	//   ....[28]....
        /*0208*/ 	.word	0x000015b0


	//   ....[29]....
        /*020c*/ 	.word	0x000015d0


	//----- nvinfo : EIATTR_VRC_CTA_INIT_COUNT
	.align		4
.L_4204:
        /*0210*/ 	.byte	0x02, 0x4a
	.zero		1
	.zero		1


	//----- nvinfo : EIATTR_EXIT_INSTR_OFFSETS
	.align		4
        /*0214*/ 	.byte	0x04, 0x1c
        /*0216*/ 	.short	(.L_4206 - .L_4205)


	//   ....[0]....
.L_4205:
        /*0218*/ 	.word	0x00001360


	//   ....[1]....
        /*021c*/ 	.word	0x00001930


	//   ....[2]....
        /*0220*/ 	.word	0x000019c0


	//----- nvinfo : EIATTR_CRS_STACK_SIZE
	.align		4
.L_4206:
        /*0224*/ 	.byte	0x04, 0x1e
        /*0226*/ 	.short	(.L_4208 - .L_4207)
.L_4207:
        /*0228*/ 	.word	0x00000000


	//----- nvinfo : EIATTR_CBANK_PARAM_SIZE
	.align		4
.L_4208:
        /*022c*/ 	.byte	0x03, 0x19
        /*022e*/ 	.short	0x0074


	//----- nvinfo : EIATTR_PARAM_CBANK
	.align		4
        /*0230*/ 	.byte	0x04, 0x0a
        /*0232*/ 	.short	(.L_4210 - .L_4209)
	.align		4
.L_4209:
        /*0234*/ 	.word	index@(.nv.constant0._ZN17fastertransformer34generalAddBiasResidualLayerNormOptI7__half2Lb1ELb0ELi1ELb1ELi2EEEvPT_S3_PKS2_S5_S5_S5_S5_S5_fiiPKfS7_S7_Pfi)
        /*0238*/ 	.short	0x0380
        /*023a*/ 	.short	0x0074


	//----- nvinfo : EIATTR_SW_WAR
	.align		4
.L_4210:
        /*023c*/ 	.byte	0x04, 0x36
        /*023e*/ 	.short	(.L_4212 - .L_4211)
.L_4211:
        /*0240*/ 	.word	0x00000008
.L_4212:


//--------------------- .nv.info._ZN17fastertransformer35generalAddBiasResidualLayerNormOpt2I7__half2Lb0ELb1ELi1ELb1ELi2EEEvPT_S3_PKS2_S5_S5_S5_S5_S5_fiiPKfS7_S7_Pfi --------------------------
	.section	.nv.info._ZN17fastertransformer35generalAddBiasResidualLayerNormOpt2I7__half2Lb0ELb1ELi1ELb1ELi2EEEvPT_S3_PKS2_S5_S5_S5_S5_S5_fiiPKfS7_S7_Pfi,"",@"SHT_CUDA_INFO"
	.sectionflags	@""
	.align	4


	//----- nvinfo : EIATTR_CUDA_API_VERSION
	.align		4
        /*0000*/ 	.byte	0x04, 0x37
        /*0002*/ 	.short	(.L_4214 - .L_4213)
.L_4213:
        /*0004*/ 	.word	0x00000082


	//----- nvinfo : EIATTR_KPARAM_INFO
	.align		4
.L_4214:
        /*0008*/ 	.byte	0x04, 0x17
        /*000a*/ 	.short	(.L_4216 - .L_4215)
.L_4215:
        /*000c*/ 	.word	0x00000000
        /*0010*/ 	.short	0x000f
        /*0012*/ 	.short	0x0070
        /*0014*/ 	.byte	0x00, 0xf0, 0x11, 0x00


	//----- nvinfo : EIATTR_KPARAM_INFO
	.align		4
.L_4216:
        /*0018*/ 	.byte	0x04, 0x17
        /*001a*/ 	.short	(.L_4218 - .L_4217)
.L_4217:
        /*001c*/ 	.word	0x00000000
        /*0020*/ 	.short	0x000e
        /*0022*/ 	.short	0x0068
        /*0024*/ 	.byte	0x00, 0xf5, 0x21, 0x00


	//----- nvinfo : EIATTR_KPARAM_INFO
	.align		4
.L_4218:
        /*0028*/ 	.byte	0x04, 0x17
        /*002a*/ 	.short	(.L_4220 - .L_4219)
.L_4219:
        /*002c*/ 	.word	0x00000000
        /*0030*/ 	.short	0x000d
        /*0032*/ 	.short	0x0060
        /*0034*/ 	.byte	0x00, 0xf5, 0x21, 0x00


	//----- nvinfo : EIATTR_KPARAM_INFO
	.align		4
.L_4220:
        /*0038*/ 	.byte	0x04, 0x17
        /*003a*/ 	.short	(.L_4222 - .L_4221)
.L_4221:
        /*003c*/ 	.word	0x00000000
        /*0040*/ 	.short	0x000c
        /*0042*/ 	.short	0x0058
        /*0044*/ 	.byte	0x00, 0xf5, 0x21, 0x00


	//----- nvinfo : EIATTR_KPARAM_INFO
	.align		4
.L_4222:
        /*0048*/ 	.byte	0x04, 0x17
        /*004a*/ 	.short	(.L_4224 - .L_4223)
.L_4223:
        /*004c*/ 	.word	0x00000000
        /*0050*/ 	.short	0x000b
        /*0052*/ 	.short	0x0050
        /*0054*/ 	.byte	0x00, 0xf5, 0x21, 0x00


	//----- nvinfo : EIATTR_KPARAM_INFO
	.align		4
.L_4224:
        /*0058*/ 	.byte	0x04, 0x17
        /*005a*/ 	.short	(.L_4226 - .L_4225)
.L_4225:
        /*005c*/ 	.word	0x00000000
        /*0060*/ 	.short	0x000a
        /*0062*/ 	.short	0x0048
        /*0064*/ 	.byte	0x00, 0xf0, 0x11, 0x00


	//----- nvinfo : EIATTR_KPARAM_INFO
	.align		4
.L_4226:
        /*0068*/ 	.byte	0x04, 0x17
        /*006a*/ 	.short	(.L_4228 - .L_4227)
.L_4227:
        /*006c*/ 	.word	0x00000000
        /*0070*/ 	.short	0x0009
        /*0072*/ 	.short	0x0044
        /*0074*/ 	.byte	0x00, 0xf0, 0x11, 0x00


	//----- nvinfo : EIATTR_KPARAM_INFO
	.align		4
.L_4228:
        /*0078*/ 	.byte	0x04, 0x17
        /*007a*/ 	.short	(.L_4230 - .L_4229)
.L_4229:
        /*007c*/ 	.word	0x00000000
        /*0080*/ 	.short	0x0008
        /*0082*/ 	.short	0x0040
        /*0084*/ 	.byte	0x00, 0xf0, 0x11, 0x00


	//----- nvinfo : EIATTR_KPARAM_INFO
	.align		4
.L_4230:
        /*0088*/ 	.byte	0x04, 0x17
        /*008a*/ 	.short	(.L_4232 - .L_4231)
.L_4231:
        /*008c*/ 	.word	0x00000000
        /*0090*/ 	.short	0x0007
        /*0092*/ 	.short	0x0038
        /*0094*/ 	.byte	0x00, 0xf5, 0x21, 0x00


	//----- nvinfo : EIATTR_KPARAM_INFO
	.align		4
.L_4232:
        /*0098*/ 	.byte	0x04, 0x17
        /*009a*/ 	.short	(.L_4234 - .L_4233)
.L_4233:
        /*009c*/ 	.word	0x00000000
        /*00a0*/ 	.short	0x0006
        /*00a2*/ 	.short	0x0030
        /*00a4*/ 	.byte	0x00, 0xf5, 0x21, 0x00


	//----- nvinfo : EIATTR_KPARAM_INFO
	.align		4
.L_4234:
        /*00a8*/ 	.byte	0x04, 0x17
        /*00aa*/ 	.short	(.L_4236 - .L_4235)
.L_4235:
        /*00ac*/ 	.word	0x00000000
        /*00b0*/ 	.short	0x0005
        /*00b2*/ 	.short	0x0028
        /*00b4*/ 	.byte	0x00, 0xf5, 0x21, 0x00


	//----- nvinfo : EIATTR_KPARAM_INFO
	.align		4
.L_4236:
        /*00b8*/ 	.byte	0x04, 0x17
        /*00ba*/ 	.short	(.L_4238 - .L_4237)
.L_4237:
        /*00bc*/ 	.word	0x00000000
        /*00c0*/ 	.short	0x0004
        /*00c2*/ 	.short	0x0020
        /*00c4*/ 	.byte	0x00, 0xf5, 0x21, 0x00


	//----- nvinfo : EIATTR_KPARAM_INFO
	.align		4
.L_4238:
        /*00c8*/ 	.byte	0x04, 0x17
        /*00ca*/ 	.short	(.L_4240 - .L_4239)
.L_4239:
        /*00cc*/ 	.word	0x00000000
        /*00d0*/ 	.short	0x0003
        /*00d2*/ 	.short	0x0018
        /*00d4*/ 	.byte	0x00, 0xf5, 0x21, 0x00


	//----- nvinfo : EIATTR_KPARAM_INFO
	.align		4
.L_4240:
        /*00d8*/ 	.byte	0x04, 0x17
        /*00da*/ 	.short	(.L_4242 - .L_4241)
.L_4241:
        /*00dc*/ 	.word	0x00000000
        /*00e0*/ 	.short	0x0002
        /*00e2*/ 	.short	0x0010
        /*00e4*/ 	.byte	0x00, 0xf5, 0x21, 0x00


	//----- nvinfo : EIATTR_KPARAM_INFO
	.align		4
.L_4242:
        /*00e8*/ 	.byte	0x04, 0x17
        /*00ea*/ 	.short	(.L_4244 - .L_4243)
.L_4243:
        /*00ec*/ 	.word	0x00000000
        /*00f0*/ 	.short	0x0001
        /*00f2*/ 	.short	0x0008
        /*00f4*/ 	.byte	0x00, 0xf5, 0x21, 0x00


	//----- nvinfo : EIATTR_KPARAM_INFO
	.align		4
.L_4244:
        /*00f8*/ 	.byte	0x04, 0x17
        /*00fa*/ 	.short	(.L_4246 - .L_4245)
.L_4245:
        /*00fc*/ 	.word	0x00000000
        /*0100*/ 	.short	0x0000
        /*0102*/ 	.short	0x0000
        /*0104*/ 	.byte	0x00, 0xf5, 0x21, 0x00


	//----- nvinfo : EIATTR_SPARSE_MMA_MASK
	.align		4
.L_4246:
        /*0108*/ 	.byte	0x03, 0x50
        /*010a*/ 	.short	0x0000


	//----- nvinfo : EIATTR_MAXREG_COUNT
	.align		4
        /*010c*/ 	.byte	0x03, 0x1b
        /*010e*/ 	.short	0x00ff


	//----- nvinfo : EIATTR_NUM_BARRIERS
	.align		4
        /*0110*/ 	.byte	0x02, 0x4c
        /*0112*/ 	.byte	0x01
	.zero		1


	//----- nvinfo : EIATTR_MERCURY_ISA_VERSION
	.align		4
        /*0114*/ 	.byte	0x03, 0x5f
        /*0116*/ 	.short	0x0101


	//----- nvinfo : EIATTR_COOP_GROUP_MASK_REGIDS
	.align		4
        /*0118*/ 	.byte	0x04, 0x29
        /*011a*/ 	.short	(.L_4248 - .L_4247)


	//   ....[0]....
.L_4247:
        /*011c*/ 	.word	0xffffffff


	//   ....[1]....
        /*0120*/ 	.word	0xffffffff


	//   ....[2]....
        /*0124*/ 	.word	0xffffffff


	//   ....[3]....
        /*0128*/ 	.word	0xffffffff


	//   ....[4]....
        /*012c*/ 	.word	0xffffffff


	//   ....[5]....
        /*0130*/ 	.word	0xffffffff


	//   ....[6]....
        /*0134*/ 	.word	0xffffffff


	//   ....[7]....
        /*0138*/ 	.word	0xffffffff


	//   ....[8]....
        /*013c*/ 	.word	0xffffffff


	//   ....[9]....
        /*0140*/ 	.word	0xffffffff


	//   ....[10]....
        /*0144*/ 	.word	0xffffffff


	//   ....[11]....
        /*0148*/ 	.word	0xffffffff


	//   ....[12]....
        /*014c*/ 	.word	0xffffffff


	//   ....[13]....
        /*0150*/ 	.word	0xffffffff


	//   ....[14]....
        /*0154*/ 	.word	0xffffffff


	//   ....[15]....
        /*0158*/ 	.word	0xffffffff


	//   ....[16]....
        /*015c*/ 	.word	0xffffffff


	//   ....[17]....
        /*0160*/ 	.word	0xffffffff


	//   ....[18]....
        /*0164*/ 	.word	0xffffffff


	//   ....[19]....
        /*0168*/ 	.word	0xffffffff


	//   ....[20]....
        /*016c*/ 	.word	0xffffffff


	//   ....[21]....
        /*0170*/ 	.word	0xffffffff


	//   ....[22]....
        /*0174*/ 	.word	0xffffffff


	//   ....[23]....
        /*0178*/ 	.word	0xffffffff


	//   ....[24]....
        /*017c*/ 	.word	0xffffffff


	//   ....[25]....
        /*0180*/ 	.word	0xffffffff


	//   ....[26]....
        /*0184*/ 	.word	0xffffffff


	//   ....[27]....
        /*0188*/ 	.word	0xffffffff


	//   ....[28]....
        /*018c*/ 	.word	0xffffffff


	//   ....[29]....
        /*0190*/ 	.word	0xffffffff


	//----- nvinfo : EIATTR_COOP_GROUP_INSTR_OFFSETS
	.align		4
.L_4248:
        /*0194*/ 	.byte	0x04, 0x28
        /*0196*/ 	.short	(.L_4250 - .L_4249)


	//   ....[0]....
.L_4249:
        /*0198*/ 	.word	0x00000550


	//   ....[1]....
        /*019c*/ 	.word	0x00000590


	//   ....[2]....
        /*01a0*/ 	.word	0x000005e0


	//   ....[3]....
        /*01a4*/ 	.word	0x00000600


	//   ....[4]....
        /*01a8*/ 	.word	0x00000640


	//   ....[5]....
        /*01ac*/ 	.word	0x00000650


	//   ....[6]....
        /*01b0*/ 	.word	0x000006b0


	//   ....[7]....
        /*01b4*/ 	.word	0x000006c0


	//   ....[8]....
        /*01b8*/ 	.word	0x00000710


	//   ....[9]....
        /*01bc*/ 	.word	0x00000750


	//   ....[10]....
        /*01c0*/ 	.word	0x00000830


	//   ....[11]....
        /*01c4*/ 	.word	0x00000840


	//   ....[12]....
        /*01c8*/ 	.word	0x00000870


	//   ....[13]....
        /*01cc*/ 	.word	0x00000880


	//   ....[14]....
        /*01d0*/ 	.word	0x000008b0


	//   ....[15]....
        /*01d4*/ 	.word	0x000008c0


	//   ....[16]....
        /*01d8*/ 	.word	0x000008f0


	//   ....[17]....
        /*01dc*/ 	.word	0x00000900


	//   ....[18]....
        /*01e0*/ 	.word	0x00000930


	//   ....[19]....
        /*01e4*/ 	.word	0x00000940


	//   ....[20]....
        /*01e8*/ 	.word	0x00001160


	//   ....[21]....
        /*01ec*/ 	.word	0x000011e0


	//   ....[22]....
        /*01f0*/ 	.word	0x00001220


	//   ....[23]....
        /*01f4*/ 	.word	0x00001250


	//   ....[24]....
        /*01f8*/ 	.word	0x00001290


	//   ....[25]....
        /*01fc*/ 	.word	0x00001320


	//   ....[26]....
        /*0200*/ 	.word	0x00001340


	//   ....[27]....
        /*0204*/ 	.word	0x00001360


	//   ....[28]....
        /*0208*/ 	.word	0x00001380


	//   ....[29]....
        /*020c*/ 	.word	0x000013a0


	//----- nvinfo : EIATTR_VRC_CTA_INIT_COUNT
	.align		4
.L_4250:
        /*0210*/ 	.byte	0x02, 0x4a
	.zero		1
	.zero		1


	//----- nvinfo : EIATTR_EXIT_INSTR_OFFSETS
	.align		4
        /*0214*/ 	.byte	0x04, 0x1c
        /*0216*/ 	.short	(.L_4252 - .L_4251)


	//   ....[0]....
.L_4251:
        /*0218*/ 	.word	0x00001110


	//   ....[1]....
        /*021c*/ 	.word	0x000016f0


	//   ....[2]....
        /*0220*/ 	.word	0x00001770


	//----- nvinfo : EIATTR_CRS_STACK_SIZE
	.align		4
.L_4252:
        /*0224*/ 	.byte	0x04, 0x1e
        /*0226*/ 	.short	(.L_4254 - .L_4253)
.L_4253:
        /*0228*/ 	.word	0x00000000


	//----- nvinfo : EIATTR_CBANK_PARAM_SIZE
	.align		4
.L_4254:
        /*022c*/ 	.byte	0x03, 0x19
        /*022e*/ 	.short	0x0074


	//----- nvinfo : EIATTR_PARAM_CBANK
	.align		4
        /*0230*/ 	.byte	0x04, 0x0a
        /*0232*/ 	.short	(.L_4256 - .L_4255)
	.align		4
.L_4255:
        /*0234*/ 	.word	index@(.nv.constant0._ZN17fastertransformer35generalAddBiasResidualLayerNormOpt2I7__half2Lb0ELb1ELi1ELb1ELi2EEEvPT_S3_PKS2_S5_S5_S5_S5_S5_fiiPKfS7_S7_Pfi)
        /*0238*/ 	.short	0x0380
        /*023a*/ 	.short	0x0074


	//----- nvinfo : EIATTR_SW_WAR
	.align		4
.L_4256:
        /*023c*/ 	.byte	0x04, 0x36
        /*023e*/ 	.short	(.L_4258 - .L_4257)
.L_4257:
        /*0240*/ 	.word	0x00000008
.L_4258:


//--------------------- .nv.info._ZN17fastertransformer34generalAddBiasResidualLayerNormOptI7__half2Lb0ELb1ELi1ELb1ELi2EEEvPT_S3_PKS2_S5_S5_S5_S5_S5_fiiPKfS7_S7_Pfi --------------------------
	.section	.nv.info._ZN17fastertransformer34generalAddBiasResidualLayerNormOptI7__half2Lb0ELb1ELi1ELb1ELi2EEEvPT_S3_PKS2_S5_S5_S5_S5_S5_fiiPKfS7_S7_Pfi,"",@"SHT_CUDA_INFO"
	.sectionflags	@""
	.align	4


	//----- nvinfo : EIATTR_CUDA_API_VERSION
	.align		4
        /*0000*/ 	.byte	0x04, 0x37
        /*0002*/ 	.short	(.L_4260 - .L_4259)
.L_4259:
        /*0004*/ 	.word	0x00000082


	//----- nvinfo : EIATTR_KPARAM_INFO
	.align		4
.L_4260:
        /*0008*/ 	.byte	0x04, 0x17
        /*000a*/ 	.short	(.L_4262 - .L_4261)
.L_4261:
        /*000c*/ 	.word	0x00000000
        /*0010*/ 	.short	0x000f
        /*0012*/ 	.short	0x0070
        /*0014*/ 	.byte	0x00, 0xf0, 0x11, 0x00


	//----- nvinfo : EIATTR_KPARAM_INFO
	.align		4
.L_4262:
        /*0018*/ 	.byte	0x04, 0x17
        /*001a*/ 	.short	(.L_4264 - .L_4263)
.L_4263:
        /*001c*/ 	.word	0x00000000
        /*0020*/ 	.short	0x000e
        /*0022*/ 	.short	0x0068
        /*0024*/ 	.byte	0x00, 0xf5, 0x21, 0x00


	//----- nvinfo : EIATTR_KPARAM_INFO
	.align		4
.L_4264:
        /*0028*/ 	.byte	0x04, 0x17
        /*002a*/ 	.short	(.L_4266 - .L_4265)
.L_4265:
        /*002c*/ 	.word	0x00000000
        /*0030*/ 	.short	0x000d
        /*0032*/ 	.short	0x0060
        /*0034*/ 	.byte	0x00, 0xf5, 0x21, 0x00


	//----- nvinfo : EIATTR_KPARAM_INFO
	.align		4
.L_4266:
        /*0038*/ 	.byte	0x04, 0x17
        /*003a*/ 	.short	(.L_4268 - .L_4267)
.L_4267:
        /*003c*/ 	.word	0x00000000
        /*0040*/ 	.short	0x000c
        /*0042*/ 	.short	0x0058
        /*0044*/ 	.byte	0x00, 0xf5, 0x21, 0x00


	//----- nvinfo : EIATTR_KPARAM_INFO
	.align		4
.L_4268:
        /*0048*/ 	.byte	0x04, 0x17
        /*004a*/ 	.short	(.L_4270 - .L_4269)
.L_4269:
        /*004c*/ 	.word	0x00000000
        /*0050*/ 	.short	0x000b
        /*0052*/ 	.short	0x0050
        /*0054*/ 	.byte	0x00, 0xf5, 0x21, 0x00


	//----- nvinfo : EIATTR_KPARAM_INFO
	.align		4
.L_4270:
        /*0058*/ 	.byte	0x04, 0x17
        /*005a*/ 	.short	(.L_4272 - .L_4271)
.L_4271:
        /*005c*/ 	.word	0x00000000
        /*0060*/ 	.short	0x000a
        /*0062*/ 	.short	0x0048
        /*0064*/ 	.byte	0x00, 0xf0, 0x11, 0x00


	//----- nvinfo : EIATTR_KPARAM_INFO
	.align		4
.L_4272:
        /*0068*/ 	.byte	0x04, 0x17
        /*006a*/ 	.short	(.L_4274 - .L_4273)
.L_4273:
        /*006c*/ 	.word	0x00000000
        /*0070*/ 	.short	0x0009
        /*0072*/ 	.short	0x0044
        /*0074*/ 	.byte	0x00, 0xf0, 0x11, 0x00


	//----- nvinfo : EIATTR_KPARAM_INFO
	.align		4
.L_4274:
        /*0078*/ 	.byte	0x04, 0x17
        /*007a*/ 	.short	(.L_4276 - .L_4275)
.L_4275:
        /*007c*/ 	.word	0x00000000
        /*0080*/ 	.short	0x0008
        /*0082*/ 	.short	0x0040
        /*0084*/ 	.byte	0x00, 0xf0, 0x11, 0x00


	//----- nvinfo : EIATTR_KPARAM_INFO
	.align		4
.L_4276:
        /*0088*/ 	.byte	0x04, 0x17
        /*008a*/ 	.short	(.L_4278 - .L_4277)
.L_4277:
        /*008c*/ 	.word	0x00000000
        /*0090*/ 	.short	0x0007
        /*0092*/ 	.short	0x0038
        /*0094*/ 	.byte	0x00, 0xf5, 0x21, 0x00


	//----- nvinfo : EIATTR_KPARAM_INFO
	.align		4
.L_4278:
        /*0098*/ 	.byte	0x04, 0x17
        /*009a*/ 	.short	(.L_4280 - .L_4279)
.L_4279:
        /*009c*/ 	.word	0x00000000
        /*00a0*/ 	.short	0x0006
        /*00a2*/ 	.short	0x0030
        /*00a4*/ 	.byte	0x00, 0xf5, 0x21, 0x00


	//----- nvinfo : EIATTR_KPARAM_INFO
	.align		4
.L_4280:
        /*00a8*/ 	.byte	0x04, 0x17
        /*00aa*/ 	.short	(.L_4282 - .L_4281)
.L_4281:
        /*00ac*/ 	.word	0x00000000
        /*00b0*/ 	.short	0x0005
        /*00b2*/ 	.short	0x0028
        /*00b4*/ 	.byte	0x00, 0xf5, 0x21, 0x00


	//----- nvinfo : EIATTR_KPARAM_INFO
	.align		4
.L_4282:
        /*00b8*/ 	.byte	0x04, 0x17
        /*00ba*/ 	.short	(.L_4284 - .L_4283)
.L_4283:
        /*00bc*/ 	.word	0x00000000
        /*00c0*/ 	.short	0x0004
        /*00c2*/ 	.short	0x0020
        /*00c4*/ 	.byte	0x00, 0xf5, 0x21, 0x00


	//----- nvinfo : EIATTR_KPARAM_INFO
	.align		4
.L_4284:
        /*00c8*/ 	.byte	0x04, 0x17
        /*00ca*/ 	.short	(.L_4286 - .L_4285)
.L_4285:
        /*00cc*/ 	.word	0x00000000
        /*00d0*/ 	.short	0x0003
        /*00d2*/ 	.short	0x0018
        /*00d4*/ 	.byte	0x00, 0xf5, 0x21, 0x00


	//----- nvinfo : EIATTR_KPARAM_INFO
	.align		4
.L_4286:
        /*00d8*/ 	.byte	0x04, 0x17
        /*00da*/ 	.short	(.L_4288 - .L_4287)
.L_4287:
        /*00dc*/ 	.word	0x00000000
        /*00e0*/ 	.short	0x0002
        /*00e2*/ 	.short	0x0010
        /*00e4*/ 	.byte	0x00, 0xf5, 0x21, 0x00


	//----- nvinfo : EIATTR_KPARAM_INFO
	.align		4
.L_4288:
        /*00e8*/ 	.byte	0x04, 0x17
        /*00ea*/ 	.short	(.L_4290 - .L_4289)
.L_4289:
        /*00ec*/ 	.word	0x00000000
        /*00f0*/ 	.short	0x0001
        /*00f2*/ 	.short	0x0008
        /*00f4*/ 	.byte	0x00, 0xf5, 0x21, 0x00


	//----- nvinfo : EIATTR_KPARAM_INFO
	.align		4
.L_4290:
        /*00f8*/ 	.byte	0x04, 0x17
        /*00fa*/ 	.short	(.L_4292 - .L_4291)
.L_4291:
        /*00fc*/ 	.word	0x00000000
        /*0100*/ 	.short	0x0000
        /*0102*/ 	.short	0x0000
        /*0104*/ 	.byte	0x00, 0xf5, 0x21, 0x00


	//----- nvinfo : EIATTR_SPARSE_MMA_MASK
	.align		4
.L_4292:
        /*0108*/ 	.byte	0x03, 0x50
        /*010a*/ 	.short	0x0000


	//----- nvinfo : EIATTR_MAXREG_COUNT
	.align		4
        /*010c*/ 	.byte	0x03, 0x1b
        /*010e*/ 	.short	0x00ff


	//----- nvinfo : EIATTR_NUM_BARRIERS
	.align		4
        /*0110*/ 	.byte	0x02, 0x4c
        /*0112*/ 	.byte	0x01
	.zero		1


	//----- nvinfo : EIATTR_MERCURY_ISA_VERSION
	.align		4
        /*0114*/ 	.byte	0x03, 0x5f
        /*0116*/ 	.short	0x0101


	//----- nvinfo : EIATTR_COOP_GROUP_MASK_REGIDS
	.align		4
        /*0118*/ 	.byte	0x04, 0x29
        /*011a*/ 	.short	(.L_4294 - .L_4293)


	//   ....[0]....
.L_4293:
        /*011c*/ 	.word	0xffffffff


	//   ....[1]....
        /*0120*/ 	.word	0xffffffff


	//   ....[2]....
        /*0124*/ 	.word	0xffffffff


	//   ....[3]....
        /*0128*/ 	.word	0xffffffff


	//   ....[4]....
        /*012c*/ 	.word	0xffffffff


	//   ....[5]....
        /*0130*/ 	.word	0xffffffff


	//   ....[6]....
        /*0134*/ 	.word	0xffffffff


	//   ....[7]....
        /*0138*/ 	.word	0xffffffff


	//   ....[8]....
        /*013c*/ 	.word	0xffffffff


	//   ....[9]....
        /*0140*/ 	.word	0xffffffff


	//   ....[10]....
        /*0144*/ 	.word	0xffffffff


	//   ....[11]....
        /*0148*/ 	.word	0xffffffff


	//   ....[12]....
        /*014c*/ 	.word	0xffffffff


	//   ....[13]....
        /*0150*/ 	.word	0xffffffff


	//   ....[14]....
        /*0154*/ 	.word	0xffffffff


	//   ....[15]....
        /*0158*/ 	.word	0xffffffff


	//   ....[16]....
        /*015c*/ 	.word	0xffffffff


	//   ....[17]....
        /*0160*/ 	.word	0xffffffff


	//   ....[18]....
        /*0164*/ 	.word	0xffffffff


	//   ....[19]....
        /*0168*/ 	.word	0xffffffff


	//   ....[20]....
        /*016c*/ 	.word	0xffffffff


	//   ....[21]....
        /*0170*/ 	.word	0xffffffff


	//   ....[22]....
        /*0174*/ 	.word	0xffffffff


	//   ....[23]....
        /*0178*/ 	.word	0xffffffff


	//   ....[24]....
        /*017c*/ 	.word	0xffffffff


	//   ....[25]....
        /*0180*/ 	.word	0xffffffff


	//   ....[26]....
        /*0184*/ 	.word	0xffffffff


	//   ....[27]....
        /*0188*/ 	.word	0xffffffff


	//   ....[28]....
        /*018c*/ 	.word	0xffffffff


	//   ....[29]....
        /*0190*/ 	.word	0xffffffff


	//----- nvinfo : EIATTR_COOP_GROUP_INSTR_OFFSETS
	.align		4
.L_4294:
        /*0194*/ 	.byte	0x04, 0x28
        /*0196*/ 	.short	(.L_4296 - .L_4295)


	//   ....[0]....
.L_4295:
        /*0198*/ 	.word	0x000002f0


	//   ....[1]....
        /*019c*/ 	.word	0x00000340


	//   ....[2]....
        /*01a0*/ 	.word	0x00000360


	//   ....[3]....
        /*01a4*/ 	.word	0x000003a0


	//   ....[4]....
        /*01a8*/ 	.word	0x000003e0


	//   ....[5]....
        /*01ac*/ 	.word	0x000004a0


	//   ....[6]....
        /*01b0*/ 	.word	0x000004c0


	//   ....[7]....
        /*01b4*/ 	.word	0x000004e0


	//   ....[8]....
        /*01b8*/ 	.word	0x00000500


	//   ....[9]....
        /*01bc*/ 	.word	0x00000520


	//   ....[10]....
        /*01c0*/ 	.word	0x000007b0


	//   ....[11]....
        /*01c4*/ 	.word	0x00000810


	//   ....[12]....
        /*01c8*/ 	.word	0x00000830


	//   ....[13]....
        /*01cc*/ 	.word	0x00000850


	//   ....[14]....
        /*01d0*/ 	.word	0x00000870


	//   ....[15]....
        /*01d4*/ 	.word	0x000008d0


	//   ....[16]....
        /*01d8*/ 	.word	0x000008f0


	//   ....[17]....
        /*01dc*/ 	.word	0x00000910


	//   ....[18]....
        /*01e0*/ 	.word	0x00000930


	//   ....[19]....
        /*01e4*/ 	.word	0x00000950


	//   ....[20]....
        /*01e8*/ 	.word	0x00001130


	//   ....[21]....
        /*01ec*/ 	.word	0x000011b0


	//   ....[22]....
        /*01f0*/ 	.word	0x000011f0


	//   ....[23]....
        /*01f4*/ 	.word	0x00001220


	//   ....[24]....
        /*01f8*/ 	.word	0x00001260


	//   ....[25]....
        /*01fc*/ 	.word	0x000012d0


	//   ....[26]....
        /*0200*/ 	.word	0x000012f0


	//   ....[27]....
        /*0204*/ 	.word	0x00001310


	//   ....[28]....
        /*0208*/ 	.word	0x00001330


	//   ....[29]....
        /*020c*/ 	.word	0x00001350


	//----- nvinfo : EIATTR_VRC_CTA_INIT_COUNT
	.align		4
.L_4296:
        /*0210*/ 	.byte	0x02, 0x4a
	.zero		1
	.zero		1


	//----- nvinfo : EIATTR_EXIT_INSTR_OFFSETS
	.align		4
        /*0214*/ 	.byte	0x04, 0x1c
        /*0216*/ 	.short	(.L_4298 - .L_4297)


	//   ....[0]....
.L_4297:
        /*0218*/ 	.word	0x000010e0


	//   ....[1]....
        /*021c*/ 	.word	0x000016b0


	//   ....[2]....
        /*0220*/ 	.word	0x00001740


	//----- nvinfo : EIATTR_CRS_STACK_SIZE
	.align		4
.L_4298:
        /*0224*/ 	.byte	0x04, 0x1e
        /*0226*/ 	.short	(.L_4300 - .L_4299)
.L_4299:
        /*0228*/ 	.word	0x00000000


	//----- nvinfo : EIATTR_CBANK_PARAM_SIZE
	.align		4
.L_4300:
        /*022c*/ 	.byte	0x03, 0x19
        /*022e*/ 	.short	0x0074


	//----- nvinfo : EIATTR_PARAM_CBANK
	.align		4
        /*0230*/ 	.byte	0x04, 0x0a
        /*0232*/ 	.short	(.L_4302 - .L_4301)
	.align		4
.L_4301:
        /*0234*/ 	.word	index@(.nv.constant0._ZN17fastertransformer34generalAddBiasResidualLayerNormOptI7__half2Lb0ELb1ELi1ELb1ELi2EEEvPT_S3_PKS2_S5_S5_S5_S5_S5_fiiPKfS7_S7_Pfi)
        /*0238*/ 	.short	0x0380
        /*023a*/ 	.short	0x0074


	//----- nvinfo : EIATTR_SW_WAR
	.align		4
.L_4302:
        /*023c*/ 	.byte	0x04, 0x36
        /*023e*/ 	.short	(.L_4304 - .L_4303)
.L_4303:
        /*0240*/ 	.word	0x00000008
.L_4304:


//--------------------- .nv.info._ZN17fastertransformer35generalAddBiasResidualLayerNormOpt2I7__half2Lb1ELb1ELi1ELb1ELi2EEEvPT_S3_PKS2_S5_S5_S5_S5_S5_fiiPKfS7_S7_Pfi --------------------------
	.section	.nv.info._ZN17fastertransformer35generalAddBiasResidualLayerNormOpt2I7__half2Lb1ELb1ELi1ELb1ELi2EEEvPT_S3_PKS2_S5_S5_S5_S5_S5_fiiPKfS7_S7_Pfi,"",@"SHT_CUDA_INFO"
	.sectionflags	@""
	.align	4


	//----- nvinfo : EIATTR_CUDA_API_VERSION
	.align		4
        /*0000*/ 	.byte	0x04, 0x37
        /*0002*/ 	.short	(.L_4306 - .L_4305)
.L_4305:
        /*0004*/ 	.word	0x00000082


	//----- nvinfo : EIATTR_KPARAM_INFO
	.align		4
.L_4306:
        /*0008*/ 	.byte	0x04, 0x17
        /*000a*/ 	.short	(.L_4308 - .L_4307)
.L_4307:
        /*000c*/ 	.word	0x00000000
        /*0010*/ 	.short	0x000f
        /*0012*/ 	.short	0x0070
        /*0014*/ 	.byte	0x00, 0xf0, 0x11, 0x00


	//----- nvinfo : EIATTR_KPARAM_INFO
	.align		4
.L_4308:
        /*0018*/ 	.byte	0x04, 0x17
        /*001a*/ 	.short	(.L_4310 - .L_4309)
.L_4309:
        /*001c*/ 	.word	0x00000000
        /*0020*/ 	.short	0x000e
        /*0022*/ 	.short	0x0068
        /*0024*/ 	.byte	0x00, 0xf5, 0x21, 0x00


	//----- nvinfo : EIATTR_KPARAM_INFO
	.align		4
.L_4310:
        /*0028*/ 	.byte	0x04, 0x17
        /*002a*/ 	.short	(.L_4312 - .L_4311)
.L_4311:
        /*002c*/ 	.word	0x00000000
        /*0030*/ 	.short	0x000d
        /*0032*/ 	.short	0x0060
        /*0034*/ 	.byte	0x00, 0xf5, 0x21, 0x00


	//----- nvinfo : EIATTR_KPARAM_INFO
	.align		4
.L_4312:
        /*0038*/ 	.byte	0x04, 0x17
        /*003a*/ 	.short	(.L_4314 - .L_4313)
.L_4313:
        /*003c*/ 	.word	0x00000000
        /*0040*/ 	.short	0x000c
        /*0042*/ 	.short	0x0058
        /*0044*/ 	.byte	0x00, 0xf5, 0x21, 0x00


	//----- nvinfo : EIATTR_KPARAM_INFO
	.align		4
.L_4314:
        /*0048*/ 	.byte	0x04, 0x17
        /*004a*/ 	.short	(.L_4316 - .L_4315)
.L_4315:
        /*004c*/ 	.word	0x00000000
        /*0050*/ 	.short	0x000b
        /*0052*/ 	.short	0x0050
        /*0054*/ 	.byte	0x00, 0xf5, 0x21, 0x00


	//----- nvinfo : EIATTR_KPARAM_INFO
	.align		4
.L_4316:
        /*0058*/ 	.byte	0x04, 0x17
        /*005a*/ 	.short	(.L_4318 - .L_4317)
.L_4317:
        /*005c*/ 	.word	0x00000000
        /*0060*/ 	.short	0x000a
        /*0062*/ 	.short	0x0048
        /*0064*/ 	.byte	0x00, 0xf0, 0x11, 0x00


	//----- nvinfo : EIATTR_KPARAM_INFO
	.align		4
.L_4318:
        /*0068*/ 	.byte	0x04, 0x17
        /*006a*/ 	.short	(.L_4320 - .L_4319)
.L_4319:
        /*006c*/ 	.word	0x00000000
        /*0070*/ 	.short	0x0009
        /*0072*/ 	.short	0x0044
        /*0074*/ 	.byte	0x00, 0xf0, 0x11, 0x00


	//----- nvinfo : EIATTR_KPARAM_INFO
	.align		4
.L_4320:
        /*0078*/ 	.byte	0x04, 0x17
        /*007a*/ 	.short	(.L_4322 - .L_4321)
.L_4321:
        /*007c*/ 	.word	0x00000000
        /*0080*/ 	.short	0x0008
        /*0082*/ 	.short	0x0040
        /*0084*/ 	.byte	0x00, 0xf0, 0x11, 0x00


	//----- nvinfo : EIATTR_KPARAM_INFO
	.align		4
.L_4322:
        /*0088*/ 	.byte	0x04, 0x17
        /*008a*/ 	.short	(.L_4324 - .L_4323)
.L_4323:
        /*008c*/ 	.word	0x00000000
        /*0090*/ 	.short	0x0007
        /*0092*/ 	.short	0x0038
        /*0094*/ 	.byte	0x00, 0xf5, 0x21, 0x00


	//----- nvinfo : EIATTR_KPARAM_INFO
	.align		4
.L_4324:
        /*0098*/ 	.byte	0x04, 0x17
        /*009a*/ 	.short	(.L_4326 - .L_4325)
.L_4325:
        /*009c*/ 	.word	0x00000000
        /*00a0*/ 	.short	0x0006
        /*00a2*/ 	.short	0x0030
        /*00a4*/ 	.byte	0x00, 0xf5, 0x21, 0x00


	//----- nvinfo : EIATTR_KPARAM_INFO
	.align		4
.L_4326:
        /*00a8*/ 	.byte	0x04, 0x17
        /*00aa*/ 	.short	(.L_4328 - .L_4327)
.L_4327:
        /*00ac*/ 	.word	0x00000000
        /*00b0*/ 	.short	0x0005
        /*00b2*/ 	.short	0x0028
        /*00b4*/ 	.byte	0x00, 0xf5, 0x21, 0x00


	//----- nvinfo : EIATTR_KPARAM_INFO
	.align		4
.L_4328:
        /*00b8*/ 	.byte	0x04, 0x17
        /*00ba*/ 	.short	(.L_4330 - .L_4329)
.L_4329:
        /*00bc*/ 	.word	0x00000000
        /*00c0*/ 	.short	0x0004
        /*00c2*/ 	.short	0x0020
        /*00c4*/ 	.byte	0x00, 0xf5, 0x21, 0x00


	//----- nvinfo : EIATTR_KPARAM_INFO
	.align		4
.L_4330:
        /*00c8*/ 	.byte	0x04, 0x17
        /*00ca*/ 	.short	(.L_4332 - .L_4331)
.L_4331:
        /*00cc*/ 	.word	0x00000000
        /*00d0*/ 	.short	0x0003
        /*00d2*/ 	.short	0x0018
        /*00d4*/ 	.byte	0x00, 0xf5, 0x21, 0x00


	//----- nvinfo : EIATTR_KPARAM_INFO
	.align		4
.L_4332:
        /*00d8*/ 	.byte	0x04, 0x17
        /*00da*/ 	.short	(.L_4334 - .L_4333)
.L_4333:
        /*00dc*/ 	.word	0x00000000
        /*00e0*/ 	.short	0x0002
        /*00e2*/ 	.short	0x0010
        /*00e4*/ 	.byte	0x00, 0xf5, 0x21, 0x00


	//----- nvinfo : EIATTR_KPARAM_INFO
	.align		4
.L_4334:
        /*00e8*/ 	.byte	0x04, 0x17
        /*00ea*/ 	.short	(.L_4336 - .L_4335)
.L_4335:
        /*00ec*/ 	.word	0x00000000
        /*00f0*/ 	.short	0x0001
        /*00f2*/ 	.short	0x0008
        /*00f4*/ 	.byte	0x00, 0xf5, 0x21, 0x00


	//----- nvinfo : EIATTR_KPARAM_INFO
	.align		4
.L_4336:
        /*00f8*/ 	.byte	0x04, 0x17
        /*00fa*/ 	.short	(.L_4338 - .L_4337)
.L_4337:
        /*00fc*/ 	.word	0x00000000
        /*0100*/ 	.short	0x0000
        /*0102*/ 	.short	0x0000
        /*0104*/ 	.byte	0x00, 0xf5, 0x21, 0x00


	//----- nvinfo : EIATTR_SPARSE_MMA_MASK
	.align		4
.L_4338:
        /*0108*/ 	.byte	0x03, 0x50
        /*010a*/ 	.short	0x0000


	//----- nvinfo : EIATTR_MAXREG_COUNT
	.align		4
        /*010c*/ 	.byte	0x03, 0x1b
        /*010e*/ 	.short	0x00ff


	//----- nvinfo : EIATTR_NUM_BARRIERS
	.align		4
        /*0110*/ 	.byte	0x02, 0x4c
        /*0112*/ 	.byte	0x01
	.zero		1


	//----- nvinfo : EIATTR_MERCURY_ISA_VERSION
	.align		4
        /*0114*/ 	.byte	0x03, 0x5f
        /*0116*/ 	.short	0x0101


	//----- nvinfo : EIATTR_COOP_GROUP_MASK_REGIDS
	.align		4
        /*0118*/ 	.byte	0x04, 0x29
        /*011a*/ 	.short	(.L_4340 - .L_4339)


	//   ....[0]....
.L_4339:
        /*011c*/ 	.word	0xffffffff


	//   ....[1]....
        /*0120*/ 	.word	0xffffffff


	//   ....[2]....
        /*0124*/ 	.word	0xffffffff


	//   ....[3]....
        /*0128*/ 	.word	0xffffffff


	//   ....[4]....
        /*012c*/ 	.word	0xffffffff


	//   ....[5]....
        /*0130*/ 	.word	0xffffffff


	//   ....[6]....
        /*0134*/ 	.word	0xffffffff


	//   ....[7]....
        /*0138*/ 	.word	0xffffffff


	//   ....[8]....
        /*013c*/ 	.word	0xffffffff


	//   ....[9]....
        /*0140*/ 	.word	0xffffffff


	//   ....[10]....
        /*0144*/ 	.word	0xffffffff


	//   ....[11]....
        /*0148*/ 	.word	0xffffffff


	//   ....[12]....
        /*014c*/ 	.word	0xffffffff


	//   ....[13]....
        /*0150*/ 	.word	0xffffffff


	//   ....[14]....
        /*0154*/ 	.word	0xffffffff


	//   ....[15]....
        /*0158*/ 	.word	0xffffffff


	//   ....[16]....
        /*015c*/ 	.word	0xffffffff


	//   ....[17]....
        /*0160*/ 	.word	0xffffffff


	//   ....[18]....
        /*0164*/ 	.word	0xffffffff


	//   ....[19]....
        /*0168*/ 	.word	0xffffffff


	//   ....[20]....
        /*016c*/ 	.word	0xffffffff


	//   ....[21]....
        /*0170*/ 	.word	0xffffffff


	//   ....[22]....
        /*0174*/ 	.word	0xffffffff


	//   ....[23]....
        /*0178*/ 	.word	0xffffffff


	//   ....[24]....
        /*017c*/ 	.word	0xffffffff


	//   ....[25]....
        /*0180*/ 	.word	0xffffffff


	//   ....[26]....
        /*0184*/ 	.word	0xffffffff


	//   ....[27]....
        /*0188*/ 	.word	0xffffffff


	//   ....[28]....
        /*018c*/ 	.word	0xffffffff


	//   ....[29]....
        /*0190*/ 	.word	0xffffffff


	//----- nvinfo : EIATTR_COOP_GROUP_INSTR_OFFSETS
	.align		4
.L_4340:
        /*0194*/ 	.byte	0x04, 0x28
        /*0196*/ 	.short	(.L_4342 - .L_4341)


	//   ....[0]....
.L_4341:
        /*0198*/ 	.word	0x00000c70


	//   ....[1]....
        /*019c*/ 	.word	0x00000cb0


	//   ....[2]....
        /*01a0*/ 	.word	0x00000d00


	//   ....[3]....
        /*01a4*/ 	.word	0x00000d10


	//   ....[4]....
        /*01a8*/ 	.word	0x00000d50


	//   ....[5]....
        /*01ac*/ 	.word	0x00000d80


	//   ....[6]....
        /*01b0*/ 	.word	0x00000dd0


	//   ....[7]....
        /*01b4*/ 	.word	0x00000df0


	//   ....[8]....
        /*01b8*/ 	.word	0x00000e50


	//   ....[9]....
        /*01bc*/ 	.word	0x00000e70


	//   ....[10]....
        /*01c0*/ 	.word	0x00000f50


	//   ....[11]....
        /*01c4*/ 	.word	0x00000f60


	//   ....[12]....
        /*01c8*/ 	.word	0x00000f90


	//   ....[13]....
        /*01cc*/ 	.word	0x00000fa0


	//   ....[14]....
        /*01d0*/ 	.word	0x00000fd0


	//   ....[15]....
        /*01d4*/ 	.word	0x00000fe0


	//   ....[16]....
        /*01d8*/ 	.word	0x00001010


	//   ....[17]....
        /*01dc*/ 	.word	0x00001020


	//   ....[18]....
        /*01e0*/ 	.word	0x00001050


	//   ....[19]....
        /*01e4*/ 	.word	0x00001060


	//   ....[20]....
        /*01e8*/ 	.word	0x00001870


	//   ....[21]....
        /*01ec*/ 	.word	0x000018c0


	//   ....[22]....
        /*01f0*/ 	.word	0x000018f0


	//   ....[23]....
        /*01f4*/ 	.word	0x00001930


	//   ....[24]....
        /*01f8*/ 	.word	0x00001980


	//   ....[25]....
        /*01fc*/ 	.word	0x00001a10


	//   ....[26]....
        /*0200*/ 	.word	0x00001a30


	//   ....[27]....
        /*0204*/ 	.word	0x00001a50


	//   ....[28]....
        /*0208*/ 	.word	0x00001a70


	//   ....[29]....
        /*020c*/ 	.word	0x00001a90


	//----- nvinfo : EIATTR_VRC_CTA_INIT_COUNT
	.align		4
.L_4342:
        /*0210*/ 	.byte	0x02, 0x4a
	.zero		1
	.zero		1


	//----- nvinfo : EIATTR_EXIT_INSTR_OFFSETS
	.align		4
        /*0214*/ 	.byte	0x04, 0x1c
        /*0216*/ 	.short	(.L_4344 - .L_4343)


	//   ....[0]....
.L_4343:
        /*0218*/ 	.word	0x00001820


	//   ....[1]....
        /*021c*/ 	.word	0x00001de0


	//   ....[2]....
        /*0220*/ 	.word	0x00001e60


	//----- nvinfo : EIATTR_CRS_STACK_SIZE
	.align		4
.L_4344:
        /*0224*/ 	.byte	0x04, 0x1e
        /*0226*/ 	.short	(.L_4346 - .L_4345)
.L_4345:
        /*0228*/ 	.word	0x00000000


	//----- nvinfo : EIATTR_CBANK_PARAM_SIZE
	.align		4
.L_4346:
        /*022c*/ 	.byte	0x03, 0x19
        /*022e*/ 	.short	0x0074


	//----- nvinfo : EIATTR_PARAM_CBANK
	.align		4
        /*0230*/ 	.byte	0x04, 0x0a
        /*0232*/ 	.short	(.L_4348 - .L_4347)
	.align		4
.L_4347:
        /*0234*/ 	.word	index@(.nv.constant0._ZN17fastertransformer35generalAddBiasResidualLayerNormOpt2I7__half2Lb1ELb1ELi1ELb1ELi2EEEvPT_S3_PKS2_S5_S5_S5_S5_S5_fiiPKfS7_S7_Pfi)
        /*0238*/ 	.short	0x0380
        /*023a*/ 	.short	0x0074


	//----- nvinfo : EIATTR_SW_WAR
	.align		4
.L_4348:
        /*023c*/ 	.byte	0x04, 0x36
        /*023e*/ 	.short	(.L_4350 - .L_4349)
.L_4349:
        /*0240*/ 	.word	0x00000008
.L_4350:


//--------------------- .nv.info._ZN17fastertransformer34generalAddBiasResidualLayerNormOptI7__half2Lb1ELb1ELi1ELb1ELi2EEEvPT_S3_PKS2_S5_S5_S5_S5_S5_fiiPKfS7_S7_Pfi --------------------------
	.section	.nv.info._ZN17fastertransformer34generalAddBiasResidualLayerNormOptI7__half2Lb1ELb1ELi1ELb1ELi2EEEvPT_S3_PKS2_S5_S5_S5_S5_S5_fiiPKfS7_S7_Pfi,"",@"SHT_CUDA_INFO"
	.sectionflags	@""
	.align	4


	//----- nvinfo : EIATTR_CUDA_API_VERSION
	.align		4
        /*0000*/ 	.byte	0x04, 0x37
        /*0002*/ 	.short	(.L_4352 - .L_4351)
.L_4351:
        /*0004*/ 	.word	0x00000082


	//----- nvinfo : EIATTR_KPARAM_INFO
	.align		4
.L_4352:
        /*0008*/ 	.byte	0x04, 0x17
        /*000a*/ 	.short	(.L_4354 - .L_4353)
.L_4353:
        /*000c*/ 	.word	0x00000000
        /*0010*/ 	.short	0x000f
        /*0012*/ 	.short	0x0070
        /*0014*/ 	.byte	0x00, 0xf0, 0x11, 0x00


	//----- nvinfo : EIATTR_KPARAM_INFO
	.align		4
.L_4354:
        /*0018*/ 	.byte	0x04, 0x17
        /*001a*/ 	.short	(.L_4356 - .L_4355)
.L_4355:
        /*001c*/ 	.word	0x00000000
        /*0020*/ 	.short	0x000e
        /*0022*/ 	.short	0x0068
        /*0024*/ 	.byte	0x00, 0xf5, 0x21, 0x00


	//----- nvinfo : EIATTR_KPARAM_INFO
	.align		4
.L_4356:
        /*0028*/ 	.byte	0x04, 0x17
        /*002a*/ 	.short	(.L_4358 - .L_4357)
.L_4357:
        /*002c*/ 	.word	0x00000000
        /*0030*/ 	.short	0x000d
        /*0032*/ 	.short	0x0060
        /*0034*/ 	.byte	0x00, 0xf5, 0x21, 0x00


	//----- nvinfo : EIATTR_KPARAM_INFO
	.align		4
.L_4358:
        /*0038*/ 	.byte	0x04, 0x17
        /*003a*/ 	.short	(.L_4360 - .L_4359)
.L_4359:
        /*003c*/ 	.word	0x00000000
        /*0040*/ 	.short	0x000c
        /*0042*/ 	.short	0x0058
        /*0044*/ 	.byte	0x00, 0xf5, 0x21, 0x00


	//----- nvinfo : EIATTR_KPARAM_INFO
	.align		4
.L_4360:
        /*0048*/ 	.byte	0x04, 0x17
        /*004a*/ 	.short	(.L_4362 - .L_4361)
.L_4361:
        /*004c*/ 	.word	0x00000000
        /*0050*/ 	.short	0x000b
        /*0052*/ 	.short	0x0050
        /*0054*/ 	.byte	0x00, 0xf5, 0x21, 0x00


	//----- nvinfo : EIATTR_KPARAM_INFO
	.align		4
.L_4362:
        /*0058*/ 	.byte	0x04, 0x17
        /*005a*/ 	.short	(.L_4364 - .L_4363)
.L_4363:
        /*005c*/ 	.word	0x00000000
        /*0060*/ 	.short	0x000a
        /*0062*/ 	.short	0x0048
        /*0064*/ 	.byte	0x00, 0xf0, 0x11, 0x00


	//----- nvinfo : EIATTR_KPARAM_INFO
	.align		4
.L_4364:
        /*0068*/ 	.byte	0x04, 0x17
        /*006a*/ 	.short	(.L_4366 - .L_4365)
.L_4365:
        /*006c*/ 	.word	0x00000000
        /*0070*/ 	.short	0x0009
        /*0072*/ 	.short	0x0044
        /*0074*/ 	.byte	0x00, 0xf0, 0x11, 0x00


	//----- nvinfo : EIATTR_KPARAM_INFO
	.align		4
.L_4366:
        /*0078*/ 	.byte	0x04, 0x17
        /*007a*/ 	.short	(.L_4368 - .L_4367)
.L_4367:
        /*007c*/ 	.word	0x00000000
        /*0080*/ 	.short	0x0008
        /*0082*/ 	.short	0x0040
        /*0084*/ 	.byte	0x00, 0xf0, 0x11, 0x00


	//----- nvinfo : EIATTR_KPARAM_INFO
	.align		4
.L_4368:
        /*0088*/ 	.byte	0x04, 0x17
        /*008a*/ 	.short	(.L_4370 - .L_4369)
.L_4369:
        /*008c*/ 	.word	0x00000000
        /*0090*/ 	.short	0x0007
        /*0092*/ 	.short	0x0038
        /*0094*/ 	.byte	0x00, 0xf5, 0x21, 0x00


	//----- nvinfo : EIATTR_KPARAM_INFO
	.align		4
.L_4370:
        /*0098*/ 	.byte	0x04, 0x17
        /*009a*/ 	.short	(.L_4372 - .L_4371)
.L_4371:
        /*009c*/ 	.word	0x00000000
        /*00a0*/ 	.short	0x0006
        /*00a2*/ 	.short	0x0030
        /*00a4*/ 	.byte	0x00, 0xf5, 0x21, 0x00


	//----- nvinfo : EIATTR_KPARAM_INFO
	.align		4
.L_4372:
        /*00a8*/ 	.byte	0x04, 0x17
        /*00aa*/ 	.short	(.L_4374 - .L_4373)
.L_4373:
        /*00ac*/ 	.word	0x00000000
        /*00b0*/ 	.short	0x0005
        /*00b2*/ 	.short	0x0028
        /*00b4*/ 	.byte	0x00, 0xf5, 0x21, 0x00


	//----- nvinfo : EIATTR_KPARAM_INFO
	.align		4
.L_4374:
        /*00b8*/ 	.byte	0x04, 0x17
        /*00ba*/ 	.short	(.L_4376 - .L_4375)
.L_4375:
        /*00bc*/ 	.word	0x00000000
        /*00c0*/ 	.short	0x0004
        /*00c2*/ 	.short	0x0020
        /*00c4*/ 	.byte	0x00, 0xf5, 0x21, 0x00


	//----- nvinfo : EIATTR_KPARAM_INFO
	.align		4
.L_4376:
        /*00c8*/ 	.byte	0x04, 0x17
        /*00ca*/ 	.short	(.L_4378 - .L_4377)
.L_4377:
        /*00cc*/ 	.word	0x00000000
        /*00d0*/ 	.short	0x0003
        /*00d2*/ 	.short	0x0018
        /*00d4*/ 	.byte	0x00, 0xf5, 0x21, 0x00


	//----- nvinfo : EIATTR_KPARAM_INFO
	.align		4
.L_4378:
        /*00d8*/ 	.byte	0x04, 0x17
        /*00da*/ 	.short	(.L_4380 - .L_4379)
.L_4379:
        /*00dc*/ 	.word	0x00000000
        /*00e0*/ 	.short	0x0002
        /*00e2*/ 	.short	0x0010
        /*00e4*/ 	.byte	0x00, 0xf5, 0x21, 0x00


	//----- nvinfo : EIATTR_KPARAM_INFO
	.align		4
.L_4380:
        /*00e8*/ 	.byte	0x04, 0x17
        /*00ea*/ 	.short	(.L_4382 - .L_4381)
.L_4381:
        /*00ec*/ 	.word	0x00000000
        /*00f0*/ 	.short	0x0001
        /*00f2*/ 	.short	0x0008
        /*00f4*/ 	.byte	0x00, 0xf5, 0x21, 0x00


	//----- nvinfo : EIATTR_KPARAM_INFO
	.align		4
.L_4382:
        /*00f8*/ 	.byte	0x04, 0x17
        /*00fa*/ 	.short	(.L_4384 - .L_4383)
.L_4383:
        /*00fc*/ 	.word	0x00000000
        /*0100*/ 	.short	0x0000
        /*0102*/ 	.short	0x0000
        /*0104*/ 	.byte	0x00, 0xf5, 0x21, 0x00


	//----- nvinfo : EIATTR_SPARSE_MMA_MASK
	.align		4
.L_4384:
        /*0108*/ 	.byte	0x03, 0x50
        /*010a*/ 	.short	0x0000


	//----- nvinfo : EIATTR_MAXREG_COUNT
	.align		4
        /*010c*/ 	.byte	0x03, 0x1b
        /*010e*/ 	.short	0x00ff


	//----- nvinfo : EIATTR_NUM_BARRIERS
	.align		4
        /*0110*/ 	.byte	0x02, 0x4c
        /*0112*/ 	.byte	0x01
	.zero		1


	//----- nvinfo : EIATTR_MERCURY_ISA_VERSION
	.align		4
        /*0114*/ 	.byte	0x03, 0x5f
        /*0116*/ 	.short	0x0101


	//----- nvinfo : EIATTR_COOP_GROUP_MASK_REGIDS
	.align		4
        /*0118*/ 	.byte	0x04, 0x29
        /*011a*/ 	.short	(.L_4386 - .L_4385)


	//   ....[0]....
.L_4385:
        /*011c*/ 	.word	0xffffffff


	//   ....[1]....
        /*0120*/ 	.word	0xffffffff


	//   ....[2]....
        /*0124*/ 	.word	0xffffffff


	//   ....[3]....
        /*0128*/ 	.word	0xffffffff


	//   ....[4]....
        /*012c*/ 	.word	0xffffffff


	//   ....[5]....
        /*0130*/ 	.word	0xffffffff


	//   ....[6]....
        /*0134*/ 	.word	0xffffffff


	//   ....[7]....
        /*0138*/ 	.word	0xffffffff


	//   ....[8]....
        /*013c*/ 	.word	0xffffffff


	//   ....[9]....
        /*0140*/ 	.word	0xffffffff


	//   ....[10]....
        /*0144*/ 	.word	0xffffffff


	//   ....[11]....
        /*0148*/ 	.word	0xffffffff


	//   ....[12]....
        /*014c*/ 	.word	0xffffffff


	//   ....[13]....
        /*0150*/ 	.word	0xffffffff


	//   ....[14]....
        /*0154*/ 	.word	0xffffffff


	//   ....[15]....
        /*0158*/ 	.word	0xffffffff


	//   ....[16]....
        /*015c*/ 	.word	0xffffffff


	//   ....[17]....
        /*0160*/ 	.word	0xffffffff


	//   ....[18]....
        /*0164*/ 	.word	0xffffffff


	//   ....[19]....
        /*0168*/ 	.word	0xffffffff


	//   ....[20]....
        /*016c*/ 	.word	0xffffffff


	//   ....[21]....
        /*0170*/ 	.word	0xffffffff


	//   ....[22]....
        /*0174*/ 	.word	0xffffffff


	//   ....[23]....
        /*0178*/ 	.word	0xffffffff


	//   ....[24]....
        /*017c*/ 	.word	0xffffffff


	//   ....[25]....
        /*0180*/ 	.word	0xffffffff


	//   ....[26]....
        /*0184*/ 	.word	0xffffffff


	//   ....[27]....
        /*0188*/ 	.word	0xffffffff


	//   ....[28]....
        /*018c*/ 	.word	0xffffffff


	//   ....[29]....
        /*0190*/ 	.word	0xffffffff


	//----- nvinfo : EIATTR_COOP_GROUP_INSTR_OFFSETS
	.align		4
.L_4386:
        /*0194*/ 	.byte	0x04, 0x28
        /*0196*/ 	.short	(.L_4388 - .L_4387)


	//   ....[0]....
.L_4387:
        /*0198*/ 	.word	0x00000610


	//   ....[1]....
        /*019c*/ 	.word	0x00000640


	//   ....[2]....
        /*01a0*/ 	.word	0x00000660


	//   ....[3]....
        /*01a4*/ 	.word	0x000006a0


	//   ....[4]....
        /*01a8*/ 	.word	0x00000700


	//   ....[5]....
        /*01ac*/ 	.word	0x000007b0


	//   ....[6]....
        /*01b0*/ 	.word	0x000007d0


	//   ....[7]....
        /*01b4*/ 	.word	0x000007f0


	//   ....[8]....
        /*01b8*/ 	.word	0x00000810


	//   ....[9]....
        /*01bc*/ 	.word	0x00000830


	//   ....[10]....
        /*01c0*/ 	.word	0x00000ac0


	//   ....[11]....
        /*01c4*/ 	.word	0x00000b20


	//   ....[12]....
        /*01c8*/ 	.word	0x00000b40


	//   ....[13]....
        /*01cc*/ 	.word	0x00000b60


	//   ....[14]....
        /*01d0*/ 	.word	0x00000b80


	//   ....[15]....
        /*01d4*/ 	.word	0x00000be0


	//   ....[16]....
        /*01d8*/ 	.word	0x00000c00


	//   ....[17]....
        /*01dc*/ 	.word	0x00000c20


	//   ....[18]....
        /*01e0*/ 	.word	0x00000c40


	//   ....[19]....
        /*01e4*/ 	.word	0x00000c60


	//   ....[20]....
        /*01e8*/ 	.word	0x00001440


	//   ....[21]....
        /*01ec*/ 	.word	0x000014c0


	//   ....[22]....
        /*01f0*/ 	.word	0x00001500


	//   ....[23]....
        /*01f4*/ 	.word	0x00001530


	//   ....[24]....
        /*01f8*/ 	.word	0x00001570


	//   ....[25]....
        /*01fc*/ 	.word	0x000015e0


	//   ....[26]....
        /*0200*/ 	.word	0x00001600


	//   ....[27]....
        /*0204*/ 	.word	0x00001620


	//   ....[28]....
        /*0208*/ 	.word	0x00001640


	//   ....[29]....
        /*020c*/ 	.word	0x00001660


	//----- nvinfo : EIATTR_VRC_CTA_INIT_COUNT
	.align		4
.L_4388:
        /*0210*/ 	.byte	0x02, 0x4a
	.zero		1
	.zero		1


	//----- nvinfo : EIATTR_EXIT_INSTR_OFFSETS
	.align		4
        /*0214*/ 	.byte	0x04, 0x1c
        /*0216*/ 	.short	(.L_4390 - .L_4389)


	//   ....[0]....
.L_4389:
        /*0218*/ 	.word	0x000013f0


	//   ....[1]....
        /*021c*/ 	.word	0x000019c0


	//   ....[2]....
        /*0220*/ 	.word	0x00001a50


	//----- nvinfo : EIATTR_CRS_STACK_SIZE
	.align		4
.L_4390:
        /*0224*/ 	.byte	0x04, 0x1e
        /*0226*/ 	.short	(.L_4392 - .L_4391)
.L_4391:
        /*0228*/ 	.word	0x00000000


	//----- nvinfo : EIATTR_CBANK_PARAM_SIZE
	.align		4
.L_4392:
        /*022c*/ 	.byte	0x03, 0x19
        /*022e*/ 	.short	0x0074


	//----- nvinfo : EIATTR_PARAM_CBANK
	.align		4
        /*0230*/ 	.byte	0x04, 0x0a
        /*0232*/ 	.short	(.L_4394 - .L_4393)
	.align		4
.L_4393:
        /*0234*/ 	.word	index@(.nv.constant0._ZN17fastertransformer34generalAddBiasResidualLayerNormOptI7__half2Lb1ELb1ELi1ELb1ELi2EEEvPT_S3_PKS2_S5_S5_S5_S5_S5_fiiPKfS7_S7_Pfi)
        /*0238*/ 	.short	0x0380
        /*023a*/ 	.short	0x0074


	//----- nvinfo : EIATTR_SW_WAR
	.align		4
.L_4394:
        /*023c*/ 	.byte	0x04, 0x36
        /*023e*/ 	.short	(.L_4396 - .L_4395)
.L_4395:
        /*0240*/ 	.word	0x00000008
.L_4396:


//--------------------- .nv.info._ZN17fastertransformer35generalAddBiasResidualLayerNormOpt2I7__half2Lb0ELb0ELi2ELb1ELi1EEEvPT_S3_PKS2_S5_S5_S5_S5_S5_fiiPKfS7_S7_Pfi --------------------------
	.section	.nv.info._ZN17fastertransformer35generalAddBiasResidualLayerNormOpt2I7__half2Lb0ELb0ELi2ELb1ELi1EEEvPT_S3_PKS2_S5_S5_S5_S5_S5_fiiPKfS7_S7_Pfi,"",@"SHT_CUDA_INFO"
	.sectionflags	@""
	.align	4


	//----- nvinfo : EIATTR_CUDA_API_VERSION
	.align		4
        /*0000*/ 	.byte	0x04, 0x37
        /*0002*/ 	.short	(.L_4398 - .L_4397)
.L_4397:
        /*0004*/ 	.word	0x00000082


	//----- nvinfo : EIATTR_KPARAM_INFO
	.align		4
.L_4398:
        /*0008*/ 	.byte	0x04, 0x17
        /*000a*/ 	.short	(.L_4400 - .L_4399)
.L_4399:
        /*000c*/ 	.word	0x00000000
        /*0010*/ 	.short	0x000f
        /*0012*/ 	.short	0x0070
        /*0014*/ 	.byte	0x00, 0xf0, 0x11, 0x00


	//----- nvinfo : EIATTR_KPARAM_INFO
	.align		4
.L_4400:
        /*0018*/ 	.byte	0x04, 0x17
        /*001a*/ 	.short	(.L_4402 - .L_4401)
.L_4401:
        /*001c*/ 	.word	0x00000000
        /*0020*/ 	.short	0x000e
        /*0022*/ 	.short	0x0068
        /*0024*/ 	.byte	0x00, 0xf5, 0x21, 0x00


	//----- nvinfo : EIATTR_KPARAM_INFO
	.align		4
.L_4402:
        /*0028*/ 	.byte	0x04, 0x17
        /*002a*/ 	.short	(.L_4404 - .L_4403)
.L_4403:
        /*002c*/ 	.word	0x00000000
        /*0030*/ 	.short	0x000d
        /*0032*/ 	.short	0x0060
        /*0034*/ 	.byte	0x00, 0xf5, 0x21, 0x00


	//----- nvinfo : EIATTR_KPARAM_INFO
	.align		4
.L_4404:
        /*0038*/ 	.byte	0x04, 0x17
        /*003a*/ 	.short	(.L_4406 - .L_4405)
.L_4405:
        /*003c*/ 	.word	0x00000000
        /*0040*/ 	.short	0x000c
        /*0042*/ 	.short	0x0058
        /*0044*/ 	.byte	0x00, 0xf5, 0x21, 0x00


	//----- nvinfo : EIATTR_KPARAM_INFO
	.align		4
.L_4406:
        /*0048*/ 	.byte	0x04, 0x17
        /*004a*/ 	.short	(.L_4408 - .L_4407)
.L_4407:
        /*004c*/ 	.word	0x00000000
        /*0050*/ 	.short	0x000b
        /*0052*/ 	.short	0x0050
        /*0054*/ 	.byte	0x00, 0xf5, 0x21, 0x00


	//----- nvinfo : EIATTR_KPARAM_INFO
	.align		4
.L_4408:
        /*0058*/ 	.byte	0x04, 0x17
        /*005a*/ 	.short	(.L_4410 - .L_4409)
.L_4409:
        /*005c*/ 	.word	0x00000000
        /*0060*/ 	.short	0x000a
        /*0062*/ 	.short	0x0048
        /*0064*/ 	.byte	0x00, 0xf0, 0x11, 0x00


	//----- nvinfo : EIATTR_KPARAM_INFO
	.align		4
.L_4410:
        /*0068*/ 	.byte	0x04, 0x17
        /*006a*/ 	.short	(.L_4412 - .L_4411)
.L_4411:
        /*006c*/ 	.word	0x00000000
        /*0070*/ 	.short	0x0009
        /*0072*/ 	.short	0x0044
        /*0074*/ 	.byte	0x00, 0xf0, 0x11, 0x00


	//----- nvinfo : EIATTR_KPARAM_INFO
	.align		4
.L_4412:
        /*0078*/ 	.byte	0x04, 0x17
        /*007a*/ 	.short	(.L_4414 - .L_4413)
.L_4413:
        /*007c*/ 	.word	0x00000000
        /*0080*/ 	.short	0x0008
        /*0082*/ 	.short	0x0040
        /*0084*/ 	.byte	0x00, 0xf0, 0x11, 0x00


	//----- nvinfo : EIATTR_KPARAM_INFO
	.align		4
.L_4414:
        /*0088*/ 	.byte	0x04, 0x17
        /*008a*/ 	.short	(.L_4416 - .L_4415)
.L_4415:
        /*008c*/ 	.word	0x00000000
        /*0090*/ 	.short	0x0007
        /*0092*/ 	.short	0x0038
        /*0094*/ 	.byte	0x00, 0xf5, 0x21, 0x00


	//----- nvinfo : EIATTR_KPARAM_INFO
	.align		4
.L_4416:
        /*0098*/ 	.byte	0x04, 0x17
        /*009a*/ 	.short	(.L_4418 - .L_4417)
.L_4417:
        /*009c*/ 	.word	0x00000000
        /*00a0*/ 	.short	0x0006
        /*00a2*/ 	.short	0x0030
        /*00a4*/ 	.byte	0x00, 0xf5, 0x21, 0x00


	//----- nvinfo : EIATTR_KPARAM_INFO
	.align		4
.L_4418:
        /*00a8*/ 	.byte	0x04, 0x17
        /*00aa*/ 	.short	(.L_4420 - .L_4419)
.L_4419:
        /*00ac*/ 	.word	0x00000000
        /*00b0*/ 	.short	0x0005
        /*00b2*/ 	.short	0x0028
        /*00b4*/ 	.byte	0x00, 0xf5, 0x21, 0x00


	//----- nvinfo : EIATTR_KPARAM_INFO
	.align		4
.L_4420:
        /*00b8*/ 	.byte	0x04, 0x17
        /*00ba*/ 	.short	(.L_4422 - .L_4421)
.L_4421:
        /*00bc*/ 	.word	0x00000000
        /*00c0*/ 	.short	0x0004
        /*00c2*/ 	.short	0x0020
        /*00c4*/ 	.byte	0x00, 0xf5, 0x21, 0x00


	//----- nvinfo : EIATTR_KPARAM_INFO
	.align		4
.L_4422:
        /*00c8*/ 	.byte	0x04, 0x17
        /*00ca*/ 	.short	(.L_4424 - .L_4423)
.L_4423:
        /*00cc*/ 	.word	0x00000000
        /*00d0*/ 	.short	0x0003
        /*00d2*/ 	.short	0x0018
        /*00d4*/ 	.byte	0x00, 0xf5, 0x21, 0x00


	//----- nvinfo : EIATTR_KPARAM_INFO
	.align		4
.L_4424:
        /*00d8*/ 	.byte	0x04, 0x17
        /*00da*/ 	.short	(.L_4426 - .L_4425)
.L_4425:
        /*00dc*/ 	.word	0x00000000
        /*00e0*/ 	.short	0x0002
        /*00e2*/ 	.short	0x0010
        /*00e4*/ 	.byte	0x00, 0xf5, 0x21, 0x00


	//----- nvinfo : EIATTR_KPARAM_INFO
	.align		4
.L_4426:
        /*00e8*/ 	.byte	0x04, 0x17
        /*00ea*/ 	.short	(.L_4428 - .L_4427)
.L_4427:
        /*00ec*/ 	.word	0x00000000
        /*00f0*/ 	.short	0x0001
        /*00f2*/ 	.short	0x0008
        /*00f4*/ 	.byte	0x00, 0xf5, 0x21, 0x00


	//----- nvinfo : EIATTR_KPARAM_INFO
	.align		4
.L_4428:
        /*00f8*/ 	.byte	0x04, 0x17
        /*00fa*/ 	.short	(.L_4430 - .L_4429)
.L_4429:
        /*00fc*/ 	.word	0x00000000
        /*0100*/ 	.short	0x0000
        /*0102*/ 	.short	0x0000
        /*0104*/ 	.byte	0x00, 0xf5, 0x21, 0x00


	//----- nvinfo : EIATTR_SPARSE_MMA_MASK
	.align		4
.L_4430:
        /*0108*/ 	.byte	0x03, 0x50
        /*010a*/ 	.short	0x0000


	//----- nvinfo : EIATTR_MAXREG_COUNT
	.align		4
        /*010c*/ 	.byte	0x03, 0x1b
        /*010e*/ 	.short	0x00ff


	//----- nvinfo : EIATTR_NUM_BARRIERS
	.align		4
        /*0110*/ 	.byte	0x02, 0x4c
        /*0112*/ 	.byte	0x01
	.zero		1


	//----- nvinfo : EIATTR_MERCURY_ISA_VERSION
	.align		4
        /*0114*/ 	.byte	0x03, 0x5f
        /*0116*/ 	.short	0x0101


	//----- nvinfo : EIATTR_COOP_GROUP_MASK_REGIDS
	.align		4
        /*0118*/ 	.byte	0x04, 0x29
        /*011a*/ 	.short	(.L_4432 - .L_4431)


	//   ....[0]....
.L_4431:
        /*011c*/ 	.word	0xffffffff


	//   ....[1]....
        /*0120*/ 	.word	0xffffffff


	//   ....[2]....
        /*0124*/ 	.word	0xffffffff


	//   ....[3]....
        /*0128*/ 	.word	0xffffffff


	//   ....[4]....
        /*012c*/ 	.word	0xffffffff


	//   ....[5]....
        /*0130*/ 	.word	0xffffffff


	//   ....[6]....
        /*0134*/ 	.word	0xffffffff


	//   ....[7]....
        /*0138*/ 	.word	0xffffffff


	//   ....[8]....
        /*013c*/ 	.word	0xffffffff


	//   ....[9]....
        /*0140*/ 	.word	0xffffffff


	//   ....[10]....
        /*0144*/ 	.word	0xffffffff


	//   ....[11]....
        /*0148*/ 	.word	0xffffffff


	//   ....[12]....
        /*014c*/ 	.word	0xffffffff


	//   ....[13]....
        /*0150*/ 	.word	0xffffffff


	//   ....[14]....
        /*0154*/ 	.word	0xffffffff


	//   ....[15]....
        /*0158*/ 	.word	0xffffffff


	//   ....[16]....
        /*015c*/ 	.word	0xffffffff


	//   ....[17]....
        /*0160*/ 	.word	0xffffffff


	//   ....[18]....
        /*0164*/ 	.word	0xffffffff


	//   ....[19]....
        /*0168*/ 	.word	0xffffffff


	//   ....[20]....
        /*016c*/ 	.word	0xffffffff


	//   ....[21]....
        /*0170*/ 	.word	0xffffffff


	//   ....[22]....
        /*0174*/ 	.word	0xffffffff


	//   ....[23]....
        /*0178*/ 	.word	0xffffffff


	//   ....[24]....
        /*017c*/ 	.word	0xffffffff


	//   ....[25]....
        /*0180*/ 	.word	0xffffffff


	//   ....[26]....
        /*0184*/ 	.word	0xffffffff


	//   ....[27]....
        /*0188*/ 	.word	0xffffffff


	//   ....[28]....
        /*018c*/ 	.word	0xffffffff


	//   ....[29]....
        /*0190*/ 	.word	0xffffffff


	//----- nvinfo : EIATTR_COOP_GROUP_INSTR_OFFSETS
	.align		4
.L_4432:
        /*0194*/ 	.byte	0x04, 0x28
        /*0196*/ 	.short	(.L_4434 - .L_4433)


	//   ....[0]....
.L_4433:
        /*0198*/ 	.word	0x00000360


	//   ....[1]....
        /*019c*/ 	.word	0x000003a0


	//   ....[2]....
        /*01a0*/ 	.word	0x000003d0


	//   ....[3]....
        /*01a4*/ 	.word	0x000003f0


	//   ....[4]....
        /*01a8*/ 	.word	0x00000440


	//   ....[5]....
        /*01ac*/ 	.word	0x00000460


	//   ....[6]....
        /*01b0*/ 	.word	0x000004d0


	//   ....[7]....
        /*01b4*/ 	.word	0x00000500


	//   ....[8]....
        /*01b8*/ 	.word	0x00000570


	//   ....[9]....
        /*01bc*/ 	.word	0x00000580


	//   ....[10]....
        /*01c0*/ 	.word	0x00000640


	//   ....[11]....
        /*01c4*/ 	.word	0x00000650


	//   ....[12]....
        /*01c8*/ 	.word	0x00000680


	//   ....[13]....
        /*01cc*/ 	.word	0x00000690


	//   ....[14]....
        /*01d0*/ 	.word	0x000006c0


	//   ....[15]....
        /*01d4*/ 	.word	0x000006d0


	//   ....[16]....
        /*01d8*/ 	.word	0x00000700


	//   ....[17]....
        /*01dc*/ 	.word	0x00000710


	//   ....[18]....
        /*01e0*/ 	.word	0x00000740


	//   ....[19]....
        /*01e4*/ 	.word	0x00000750


	//   ....[20]....
        /*01e8*/ 	.word	0x00000cb0


	//   ....[21]....
        /*01ec*/ 	.word	0x00000d30


	//   ....[22]....
        /*01f0*/ 	.word	0x00000d70


	//   ....[23]....
        /*01f4*/ 	.word	0x00000da0


	//   ....[24]....
        /*01f8*/ 	.word	0x00000de0


	//   ....[25]....
        /*01fc*/ 	.word	0x00000e50


	//   ....[26]....
        /*0200*/ 	.word	0x00000e70


	//   ....[27]....
        /*0204*/ 	.word	0x00000e90


	//   ....[28]....
        /*0208*/ 	.word	0x00000eb0


	//   ....[29]....
        /*020c*/ 	.word	0x00000ed0


	//----- nvinfo : EIATTR_VRC_CTA_INIT_COUNT
	.align		4
.L_4434:
        /*0210*/ 	.byte	0x02, 0x4a
	.zero		1
	.zero		1


	//----- nvinfo : EIATTR_EXIT_INSTR_OFFSETS
	.align		4
        /*0214*/ 	.byte	0x04, 0x1c
        /*0216*/ 	.short	(.L_4436 - .L_4435)


	//   ....[0]....
.L_4435:
        /*0218*/ 	.word	0x00000c60


	//   ....[1]....
        /*021c*/ 	.word	0x00001220


	//   ....[2]....
        /*0220*/ 	.word	0x000012a0


	//----- nvinfo : EIATTR_CRS_STACK_SIZE
	.align		4
.L_4436:
        /*0224*/ 	.byte	0x04, 0x1e
        /*0226*/ 	.short	(.L_4438 - .L_4437)
.L_4437:
        /*0228*/ 	.word	0x00000000


	//----- nvinfo : EIATTR_CBANK_PARAM_SIZE
	.align		4
.L_4438:
        /*022c*/ 	.byte	0x03, 0x19
        /*022e*/ 	.short	0x0074


	//----- nvinfo : EIATTR_PARAM_CBANK
	.align		4
        /*0230*/ 	.byte	0x04, 0x0a
        /*0232*/ 	.short	(.L_4440 - .L_4439)
	.align		4
.L_4439:
        /*0234*/ 	.word	index@(.nv.constant0._ZN17fastertransformer35generalAddBiasResidualLayerNormOpt2I7__half2Lb0ELb0ELi2ELb1ELi1EEEvPT_S3_PKS2_S5_S5_S5_S5_S5_fiiPKfS7_S7_Pfi)
        /*0238*/ 	.short	0x0380
        /*023a*/ 	.short	0x0074


	//----- nvinfo : EIATTR_SW_WAR
	.align		4
.L_4440:
        /*023c*/ 	.byte	0x04, 0x36
        /*023e*/ 	.short	(.L_4442 - .L_4441)
.L_4441:
        /*0240*/ 	.word	0x00000008
.L_4442:


//--------------------- .nv.info._ZN17fastertransformer34generalAddBiasResidualLayerNormOptI7__half2Lb0ELb0ELi2ELb1ELi1EEEvPT_S3_PKS2_S5_S5_S5_S5_S5_fiiPKfS7_S7_Pfi --------------------------
	.section	.nv.info._ZN17fastertransformer34generalAddBiasResidualLayerNormOptI7__half2Lb0ELb0ELi2ELb1ELi1EEEvPT_S3_PKS2_S5_S5_S5_S5_S5_fiiPKfS7_S7_Pfi,"",@"SHT_CUDA_INFO"
	.sectionflags	@""
	.align	4


	//----- nvinfo : EIATTR_CUDA_API_VERSION
	.align		4
        /*0000*/ 	.byte	0x04, 0x37
        /*0002*/ 	.short	(.L_4444 - .L_4443)
.L_4443:
        /*0004*/ 	.word	0x00000082


	//----- nvinfo : EIATTR_KPARAM_INFO
	.align		4
.L_4444:
        /*0008*/ 	.byte	0x04, 0x17
        /*000a*/ 	.short	(.L_4446 - .L_4445)
.L_4445:
        /*000c*/ 	.word	0x00000000
        /*0010*/ 	.short	0x000f
        /*0012*/ 	.short	0x0070
        /*0014*/ 	.byte	0x00, 0xf0, 0x11, 0x00


	//----- nvinfo : EIATTR_KPARAM_INFO
	.align		4
.L_4446:
        /*0018*/ 	.byte	0x04, 0x17
        /*001a*/ 	.short	(.L_4448 - .L_4447)
.L_4447:
        /*001c*/ 	.word	0x00000000
        /*0020*/ 	.short	0x000e
        /*0022*/ 	.short	0x0068
        /*0024*/ 	.byte	0x00, 0xf5, 0x21, 0x00


	//----- nvinfo : EIATTR_KPARAM_INFO
	.align		4
.L_4448:
        /*0028*/ 	.byte	0x04, 0x17
        /*002a*/ 	.short	(.L_4450 - .L_4449)
.L_4449:
        /*002c*/ 	.word	0x00000000
        /*0030*/ 	.short	0x000d
        /*0032*/ 	.short	0x0060
        /*0034*/ 	.byte	0x00, 0xf5, 0x21, 0x00


	//----- nvinfo : EIATTR_KPARAM_INFO
	.align		4
.L_4450:
        /*0038*/ 	.byte	0x04, 0x17
        /*003a*/ 	.short	(.L_4452 - .L_4451)
.L_4451:
        /*003c*/ 	.word	0x00000000
        /*0040*/ 	.short	0x000c
        /*0042*/ 	.short	0x0058
        /*0044*/ 	.byte	0x00, 0xf5, 0x21, 0x00


	//----- nvinfo : EIATTR_KPARAM_INFO
	.align		4
.L_4452:
        /*0048*/ 	.byte	0x04, 0x17
        /*004a*/ 	.short	(.L_4454 - .L_4453)
.L_4453:
        /*004c*/ 	.word	0x00000000
        /*0050*/ 	.short	0x000b
        /*0052*/ 	.short	0x0050
        /*0054*/ 	.byte	0x00, 0xf5, 0x21, 0x00


	//----- nvinfo : EIATTR_KPARAM_INFO
	.align		4
.L_4454:
        /*0058*/ 	.byte	0x04, 0x17
        /*005a*/ 	.short	(.L_4456 - .L_4455)
.L_4455:
        /*005c*/ 	.word	0x00000000
        /*0060*/ 	.short	0x000a
        /*0062*/ 	.short	0x0048
        /*0064*/ 	.byte	0x00, 0xf0, 0x11, 0x00


	//----- nvinfo : EIATTR_KPARAM_INFO
	.align		4
.L_4456:
        /*0068*/ 	.byte	0x04, 0x17
        /*006a*/ 	.short	(.L_4458 - .L_4457)
.L_4457:
        /*006c*/ 	.word	0x00000000
        /*0070*/ 	.short	0x0009
        /*0072*/ 	.short	0x0044
        /*0074*/ 	.byte	0x00, 0xf0, 0x11, 0x00


	//----- nvinfo : EIATTR_KPARAM_INFO
	.align		4
.L_4458:
        /*0078*/ 	.byte	0x04, 0x17
        /*007a*/ 	.short	(.L_4460 - .L_4459)
.L_4459:
        /*007c*/ 	.word	0x00000000
        /*0080*/ 	.short	0x0008
        /*0082*/ 	.short	0x0040
        /*0084*/ 	.byte	0x00, 0xf0, 0x11, 0x00


	//----- nvinfo : EIATTR_KPARAM_INFO
	.align		4
.L_4460:
        /*0088*/ 	.byte	0x04, 0x17
        /*008a*/ 	.short	(.L_4462 - .L_4461)
.L_4461:
        /*008c*/ 	.word	0x00000000
        /*0090*/ 	.short	0x0007
        /*0092*/ 	.short	0x0038
        /*0094*/ 	.byte	0x00, 0xf5, 0x21, 0x00


	//----- nvinfo : EIATTR_KPARAM_INFO
	.align		4
.L_4462:
        /*0098*/ 	.byte	0x04, 0x17
        /*009a*/ 	.short	(.L_4464 - .L_4463)
.L_4463:
        /*009c*/ 	.word	0x00000000
        /*00a0*/ 	.short	0x0006
        /*00a2*/ 	.short	0x0030
        /*00a4*/ 	.byte	0x00, 0xf5, 0x21, 0x00


	//----- nvinfo : EIATTR_KPARAM_INFO
	.align		4
.L_4464:
        /*00a8*/ 	.byte	0x04, 0x17
        /*00aa*/ 	.short	(.L_4466 - .L_4465)
.L_4465:
        /*00ac*/ 	.word	0x00000000
        /*00b0*/ 	.short	0x0005
        /*00b2*/ 	.short	0x0028
        /*00b4*/ 	.byte	0x00, 0xf5, 0x21, 0x00


	//----- nvinfo : EIATTR_KPARAM_INFO
	.align		4
.L_4466:
        /*00b8*/ 	.byte	0x04, 0x17
        /*00ba*/ 	.short	(.L_4468 - .L_4467)
.L_4467:
        /*00bc*/ 	.word	0x00000000
        /*00c0*/ 	.short	0x0004
        /*00c2*/ 	.short	0x0020
        /*00c4*/ 	.byte	0x00, 0xf5, 0x21, 0x00


	//----- nvinfo : EIATTR_KPARAM_INFO
	.align		4
.L_4468:
        /*00c8*/ 	.byte	0x04, 0x17
        /*00ca*/ 	.short	(.L_4470 - .L_4469)
.L_4469:
        /*00cc*/ 	.word	0x00000000
        /*00d0*/ 	.short	0x0003
        /*00d2*/ 	.short	0x0018
        /*00d4*/ 	.byte	0x00, 0xf5, 0x21, 0x00


	//----- nvinfo : EIATTR_KPARAM_INFO
	.align		4
.L_4470:
        /*00d8*/ 	.byte	0x04, 0x17
        /*00da*/ 	.short	(.L_4472 - .L_4471)
.L_4471:
        /*00dc*/ 	.word	0x00000000
        /*00e0*/ 	.short	0x0002
        /*00e2*/ 	.short	0x0010
        /*00e4*/ 	.byte	0x00, 0xf5, 0x21, 0x00


	//----- nvinfo : EIATTR_KPARAM_INFO
	.align		4
.L_4472:
        /*00e8*/ 	.byte	0x04, 0x17
        /*00ea*/ 	.short	(.L_4474 - .L_4473)
.L_4473:
        /*00ec*/ 	.word	0x00000000
        /*00f0*/ 	.short	0x0001
        /*00f2*/ 	.short	0x0008
        /*00f4*/ 	.byte	0x00, 0xf5, 0x21, 0x00


	//----- nvinfo : EIATTR_KPARAM_INFO
	.align		4
.L_4474:
        /*00f8*/ 	.byte	0x04, 0x17
        /*00fa*/ 	.short	(.L_4476 - .L_4475)
.L_4475:
        /*00fc*/ 	.word	0x00000000
        /*0100*/ 	.short	0x0000
        /*0102*/ 	.short	0x0000
        /*0104*/ 	.byte	0x00, 0xf5, 0x21, 0x00


	//----- nvinfo : EIATTR_SPARSE_MMA_MASK
	.align		4
.L_4476:
        /*0108*/ 	.byte	0x03, 0x50
        /*010a*/ 	.short	0x0000


	//----- nvinfo : EIATTR_MAXREG_COUNT
	.align		4
        /*010c*/ 	.byte	0x03, 0x1b
        /*010e*/ 	.short	0x00ff


	//----- nvinfo : EIATTR_NUM_BARRIERS
	.align		4
        /*0110*/ 	.byte	0x02, 0x4c
        /*0112*/ 	.byte	0x01
	.zero		1


	//----- nvinfo : EIATTR_MERCURY_ISA_VERSION
	.align		4
        /*0114*/ 	.byte	0x03, 0x5f
        /*0116*/ 	.short	0x0101


	//----- nvinfo : EIATTR_COOP_GROUP_MASK_REGIDS
	.align		4
        /*0118*/ 	.byte	0x04, 0x29
        /*011a*/ 	.short	(.L_4478 - .L_4477)


	//   ....[0]....
.L_4477:
        /*011c*/ 	.word	0xffffffff


	//   ....[1]....
        /*0120*/ 	.word	0xffffffff


	//   ....[2]....
        /*0124*/ 	.word	0xffffffff


	//   ....[3]....
        /*0128*/ 	.word	0xffffffff


	//   ....[4]....
        /*012c*/ 	.word	0xffffffff


	//   ....[5]....
        /*0130*/ 	.word	0xffffffff


	//   ....[6]....
        /*0134*/ 	.word	0xffffffff


	//   ....[7]....
        /*0138*/ 	.word	0xffffffff


	//   ....[8]....
        /*013c*/ 	.word	0xffffffff


	//   ....[9]....
        /*0140*/ 	.word	0xffffffff


	//   ....[10]....
        /*0144*/ 	.word	0xffffffff


	//   ....[11]....
        /*0148*/ 	.word	0xffffffff


	//   ....[12]....
        /*014c*/ 	.word	0xffffffff


	//   ....[13]....
        /*0150*/ 	.word	0xffffffff


	//   ....[14]....
        /*0154*/ 	.word	0xffffffff


	//   ....[15]....
        /*0158*/ 	.word	0xffffffff


	//   ....[16]....
        /*015c*/ 	.word	0xffffffff


	//   ....[17]....
        /*0160*/ 	.word	0xffffffff


	//   ....[18]....
        /*0164*/ 	.word	0xffffffff


	//   ....[19]....
        /*0168*/ 	.word	0xffffffff


	//   ....[20]....
        /*016c*/ 	.word	0xffffffff


	//   ....[21]....
        /*0170*/ 	.word	0xffffffff


	//   ....[22]....
        /*0174*/ 	.word	0xffffffff


	//   ....[23]....
        /*0178*/ 	.word	0xffffffff


	//   ....[24]....
        /*017c*/ 	.word	0xffffffff


	//   ....[25]....
        /*0180*/ 	.word	0xffffffff


	//   ....[26]....
        /*0184*/ 	.word	0xffffffff


	//   ....[27]....
        /*0188*/ 	.word	0xffffffff


	//   ....[28]....
        /*018c*/ 	.word	0xffffffff


	//   ....[29]....
        /*0190*/ 	.word	0xffffffff


	//----- nvinfo : EIATTR_COOP_GROUP_INSTR_OFFSETS
	.align		4
.L_4478:
        /*0194*/ 	.byte	0x04, 0x28
        /*0196*/ 	.short	(.L_4480 - .L_4479)


	//   ....[0]....
.L_4479:
        /*0198*/ 	.word	0x000002f0


	//   ....[1]....
        /*019c*/ 	.word	0x00000340


	//   ....[2]....
        /*01a0*/ 	.word	0x00000390


	//   ....[3]....
        /*01a4*/ 	.word	0x000003d0


	//   ....[4]....
        /*01a8*/ 	.word	0x00000400


	//   ....[5]....
        /*01ac*/ 	.word	0x00000480


	//   ....[6]....
        /*01b0*/ 	.word	0x000004a0


	//   ....[7]....
        /*01b4*/ 	.word	0x000004c0


	//   ....[8]....
        /*01b8*/ 	.word	0x000004e0


	//   ....[9]....
        /*01bc*/ 	.word	0x00000500


	//   ....[10]....
        /*01c0*/ 	.word	0x000006c0


	//   ....[11]....
        /*01c4*/ 	.word	0x00000730


	//   ....[12]....
        /*01c8*/ 	.word	0x00000750


	//   ....[13]....
        /*01cc*/ 	.word	0x00000770


	//   ....[14]....
        /*01d0*/ 	.word	0x00000790


	//   ....[15]....
        /*01d4*/ 	.word	0x00000800


	//   ....[16]....
        /*01d8*/ 	.word	0x00000830


	//   ....[17]....
        /*01dc*/ 	.word	0x00000850


	//   ....[18]....
        /*01e0*/ 	.word	0x00000870


	//   ....[19]....
        /*01e4*/ 	.word	0x00000890


	//   ....[20]....
        /*01e8*/ 	.word	0x00000cf0


	//   ....[21]....
        /*01ec*/ 	.word	0x00000d70


	//   ....[22]....
        /*01f0*/ 	.word	0x00000db0


	//   ....[23]....
        /*01f4*/ 	.word	0x00000de0


	//   ....[24]....
        /*01f8*/ 	.word	0x00000e20


	//   ....[25]....
        /*01fc*/ 	.word	0x00000e90


	//   ....[26]....
        /*0200*/ 	.word	0x00000eb0


	//   ....[27]....
        /*0204*/ 	.word	0x00000ed0


	//   ....[28]....
        /*0208*/ 	.word	0x00000ef0


	//   ....[29]....
        /*020c*/ 	.word	0x00000f10


	//----- nvinfo : EIATTR_VRC_CTA_INIT_COUNT
	.align		4
.L_4480:
        /*0210*/ 	.byte	0x02, 0x4a
	.zero		1
	.zero		1


	//----- nvinfo : EIATTR_EXIT_INSTR_OFFSETS
	.align		4
        /*0214*/ 	.byte	0x04, 0x1c
        /*0216*/ 	.short	(.L_4482 - .L_4481)


	//   ....[0]....
.L_4481:
        /*0218*/ 	.word	0x00000ca0


	//   ....[1]....
        /*021c*/ 	.word	0x00001270


	//   ....[2]....
        /*0220*/ 	.word	0x00001300


	//----- nvinfo : EIATTR_CRS_STACK_SIZE
	.align		4
.L_4482:
        /*0224*/ 	.byte	0x04, 0x1e
        /*0226*/ 	.short	(.L_4484 - .L_4483)
.L_4483:
        /*0228*/ 	.word	0x00000000


	//----- nvinfo : EIATTR_CBANK_PARAM_SIZE
	.align		4
.L_4484:
        /*022c*/ 	.byte	0x03, 0x19
        /*022e*/ 	.short	0x0074


	//----- nvinfo : EIATTR_PARAM_CBANK
	.align		4
        /*0230*/ 	.byte	0x04, 0x0a
        /*0232*/ 	.short	(.L_4486 - .L_4485)
	.align		4
.L_4485:
        /*0234*/ 	.word	index@(.nv.constant0._ZN17fastertransformer34generalAddBiasResidualLayerNormOptI7__half2Lb0ELb0ELi2ELb1ELi1EEEvPT_S3_PKS2_S5_S5_S5_S5_S5_fiiPKfS7_S7_Pfi)
        /*0238*/ 	.short	0x0380
        /*023a*/ 	.short	0x0074


	//----- nvinfo : EIATTR_SW_WAR
	.align		4
.L_4486:
        /*023c*/ 	.byte	0x04, 0x36
        /*023e*/ 	.short	(.L_4488 - .L_4487)
.L_4487:
        /*0240*/ 	.word	0x00000008
.L_4488:


//--------------------- .nv.info._ZN17fastertransformer35generalAddBiasResidualLayerNormOpt2I7__half2Lb1ELb0ELi2ELb1ELi1EEEvPT_S3_PKS2_S5_S5_S5_S5_S5_fiiPKfS7_S7_Pfi --------------------------
	.section	.nv.info._ZN17fastertransformer35generalAddBiasResidualLayerNormOpt2I7__half2Lb1ELb0ELi2ELb1ELi1EEEvPT_S3_PKS2_S5_S5_S5_S5_S5_fiiPKfS7_S7_Pfi,"",@"SHT_CUDA_INFO"
	.sectionflags	@""
	.align	4


	//----- nvinfo : EIATTR_CUDA_API_VERSION
	.align		4
        /*0000*/ 	.byte	0x04, 0x37
        /*0002*/ 	.short	(.L_4490 - .L_4489)
.L_4489:
        /*0004*/ 	.word	0x00000082


	//----- nvinfo : EIATTR_KPARAM_INFO
	.align		4
.L_4490:
        /*0008*/ 	.byte	0x04, 0x17
        /*000a*/ 	.short	(.L_4492 - .L_4491)
.L_4491:
        /*000c*/ 	.word	0x00000000
        /*0010*/ 	.short	0x000f
        /*0012*/ 	.short	0x0070
        /*0014*/ 	.byte	0x00, 0xf0, 0x11, 0x00


	//----- nvinfo : EIATTR_KPARAM_INFO
	.align		4
.L_4492:
        /*0018*/ 	.byte	0x04, 0x17
        /*001a*/ 	.short	(.L_4494 - .L_4493)
.L_4493:
        /*001c*/ 	.word	0x00000000
        /*0020*/ 	.short	0x000e
        /*0022*/ 	.short	0x0068
        /*0024*/ 	.byte	0x00, 0xf5, 0x21, 0x00


	//----- nvinfo : EIATTR_KPARAM_INFO
	.align		4
.L_4494:
        /*0028*/ 	.byte	0x04, 0x17
        /*002a*/ 	.short	(.L_4496 - .L_4495)
.L_4495:
        /*002c*/ 	.word	0x00000000
        /*0030*/ 	.short	0x000d
        /*0032*/ 	.short	0x0060
        /*0034*/ 	.byte	0x00, 0xf5, 0x21, 0x00


	//----- nvinfo : EIATTR_KPARAM_INFO
	.align		4
.L_4496:
        /*0038*/ 	.byte	0x04, 0x17
        /*003a*/ 	.short	(.L_4498 - .L_4497)
.L_4497:
        /*003c*/ 	.word	0x00000000
        /*0040*/ 	.short	0x000c
        /*0042*/ 	.short	0x0058
        /*0044*/ 	.byte	0x00, 0xf5, 0x21, 0x00


	//----- nvinfo : EIATTR_KPARAM_INFO
	.align		4
.L_4498:
        /*0048*/ 	.byte	0x04, 0x17
        /*004a*/ 	.short	(.L_4500 - .L_4499)
.L_4499:
        /*004c*/ 	.word	0x00000000
        /*0050*/ 	.short	0x000b
        /*0052*/ 	.short	0x0050
        /*0054*/ 	.byte	0x00, 0xf5, 0x21, 0x00


	//----- nvinfo : EIATTR_KPARAM_INFO
	.align		4
.L_4500:
        /*0058*/ 	.byte	0x04, 0x17
        /*005a*/ 	.short	(.L_4502 - .L_4501)
.L_4501:
        /*005c*/ 	.word	0x00000000
        /*0060*/ 	.short	0x000a
        /*0062*/ 	.short	0x0048
        /*0064*/ 	.byte	0x00, 0xf0, 0x11, 0x00


	//----- nvinfo : EIATTR_KPARAM_INFO
	.align		4
.L_4502:
        /*0068*/ 	.byte	0x04, 0x17
        /*006a*/ 	.short	(.L_4504 - .L_4503)
.L_4503:
        /*006c*/ 	.word	0x00000000
        /*0070*/ 	.short	0x0009
        /*0072*/ 	.short	0x0044
        /*0074*/ 	.byte	0x00, 0xf0, 0x11, 0x00


	//----- nvinfo : EIATTR_KPARAM_INFO
	.align		4
.L_4504:
        /*0078*/ 	.byte	0x04, 0x17
        /*007a*/ 	.short	(.L_4506 - .L_4505)
.L_4505:
        /*007c*/ 	.word	0x00000000
        /*0080*/ 	.short	0x0008
        /*0082*/ 	.short	0x0040
        /*0084*/ 	.byte	0x00, 0xf0, 0x11, 0x00


	//----- nvinfo : EIATTR_KPARAM_INFO
	.align		4
.L_4506:
        /*0088*/ 	.byte	0x04, 0x17
        /*008a*/ 	.short	(.L_4508 - .L_4507)
.L_4507:
        /*008c*/ 	.word	0x00000000
        /*0090*/ 	.short	0x0007
        /*0092*/ 	.short	0x0038
        /*0094*/ 	.byte	0x00, 0xf5, 0x21, 0x00


	//----- nvinfo : EIATTR_KPARAM_INFO
	.align		4
.L_4508:
        /*0098*/ 	.byte	0x04, 0x17
        /*009a*/ 	.short	(.L_4510 - .L_4509)
.L_4509:
        /*009c*/ 	.word	0x00000000
        /*00a0*/ 	.short	0x0006
        /*00a2*/ 	.short	0x0030
        /*00a4*/ 	.byte	0x00, 0xf5, 0x21, 0x00


	//----- nvinfo : EIATTR_KPARAM_INFO
	.align		4
.L_4510:
        /*00a8*/ 	.byte	0x04, 0x17
        /*00aa*/ 	.short	(.L_4512 - .L_4511)
.L_4511:
        /*00ac*/ 	.word	0x00000000
        /*00b0*/ 	.short	0x0005
        /*00b2*/ 	.short	0x0028
        /*00b4*/ 	.byte	0x00, 0xf5, 0x21, 0x00


	//----- nvinfo : EIATTR_KPARAM_INFO
	.align		4
.L_4512:
        /*00b8*/ 	.byte	0x04, 0x17
        /*00ba*/ 	.short	(.L_4514 - .L_4513)
.L_4513:
        /*00bc*/ 	.word	0x00000000
        /*00c0*/ 	.short	0x0004
        /*00c2*/ 	.short	0x0020
        /*00c4*/ 	.byte	0x00, 0xf5, 0x21, 0x00


	//----- nvinfo : EIATTR_KPARAM_INFO
	.align		4
.L_4514:
        /*00c8*/ 	.byte	0x04, 0x17
        /*00ca*/ 	.short	(.L_4516 - .L_4515)
.L_4515:
        /*00cc*/ 	.word	0x00000000
        /*00d0*/ 	.short	0x0003
        /*00d2*/ 	.short	0x0018
        /*00d4*/ 	.byte	0x00, 0xf5, 0x21, 0x00


	//----- nvinfo : EIATTR_KPARAM_INFO
	.align		4
.L_4516:
        /*00d8*/ 	.byte	0x04, 0x17
        /*00da*/ 	.short	(.L_4518 - .L_4517)
.L_4517:
        /*00dc*/ 	.word	0x00000000
        /*00e0*/ 	.short	0x0002
        /*00e2*/ 	.short	0x0010
        /*00e4*/ 	.byte	0x00, 0xf5, 0x21, 0x00


	//----- nvinfo : EIATTR_KPARAM_INFO
	.align		4
.L_4518:
        /*00e8*/ 	.byte	0x04, 0x17
        /*00ea*/ 	.short	(.L_4520 - .L_4519)
.L_4519:
        /*00ec*/ 	.word	0x00000000
        /*00f0*/ 	.short	0x0001
        /*00f2*/ 	.short	0x0008
        /*00f4*/ 	.byte	0x00, 0xf5, 0x21, 0x00


	//----- nvinfo : EIATTR_KPARAM_INFO
	.align		4
.L_4520:
        /*00f8*/ 	.byte	0x04, 0x17
        /*00fa*/ 	.short	(.L_4522 - .L_4521)
.L_4521:
        /*00fc*/ 	.word	0x00000000
        /*0100*/ 	.short	0x0000
        /*0102*/ 	.short	0x0000
        /*0104*/ 	.byte	0x00, 0xf5, 0x21, 0x00


	//----- nvinfo : EIATTR_SPARSE_MMA_MASK
	.align		4
.L_4522:
        /*0108*/ 	.byte	0x03, 0x50
        /*010a*/ 	.short	0x0000


	//----- nvinfo : EIATTR_MAXREG_COUNT
	.align		4
        /*010c*/ 	.byte	0x03, 0x1b
        /*010e*/ 	.short	0x00ff


	//----- nvinfo : EIATTR_NUM_BARRIERS
	.align		4
        /*0110*/ 	.byte	0x02, 0x4c
        /*0112*/ 	.byte	0x01
	.zero		1


	//----- nvinfo : EIATTR_MERCURY_ISA_VERSION
	.align		4
        /*0114*/ 	.byte	0x03, 0x5f
        /*0116*/ 	.short	0x0101


	//----- nvinfo : EIATTR_COOP_GROUP_MASK_REGIDS
	.align		4
        /*0118*/ 	.byte	0x04, 0x29
        /*011a*/ 	.short	(.L_4524 - .L_4523)


	//   ....[0]....
.L_4523:
        /*011c*/ 	.word	0xffffffff


	//   ....[1]....
        /*0120*/ 	.word	0xffffffff


	//   ....[2]....
        /*0124*/ 	.word	0xffffffff


	//   ....[3]....
        /*0128*/ 	.word	0xffffffff


	//   ....[4]....
        /*012c*/ 	.word	0xffffffff


	//   ....[5]....
        /*0130*/ 	.word	0xffffffff


	//   ....[6]....
        /*0134*/ 	.word	0xffffffff


	//   ....[7]....
        /*0138*/ 	.word	0xffffffff


	//   ....[8]....
        /*013c*/ 	.word	0xffffffff


	//   ....[9]....
        /*0140*/ 	.word	0xffffffff


	//   ....[10]....
        /*0144*/ 	.word	0xffffffff


	//   ....[11]....
        /*0148*/ 	.word	0xffffffff


	//   ....[12]....
        /*014c*/ 	.word	0xffffffff


	//   ....[13]....
        /*0150*/ 	.word	0xffffffff


	//   ....[14]....
        /*0154*/ 	.word	0xffffffff


	//   ....[15]....
        /*0158*/ 	.word	0xffffffff


	//   ....[16]....
        /*015c*/ 	.word	0xffffffff


	//   ....[17]....
        /*0160*/ 	.word	0xffffffff


	//   ....[18]....
        /*0164*/ 	.word	0xffffffff


	//   ....[19]....
        /*0168*/ 	.word	0xffffffff


	//   ....[20]....
        /*016c*/ 	.word	0xffffffff


	//   ....[21]....
        /*0170*/ 	.word	0xffffffff


	//   ....[22]....
        /*0174*/ 	.word	0xffffffff


	//   ....[23]....
        /*0178*/ 	.word	0xffffffff


	//   ....[24]....
        /*017c*/ 	.word	0xffffffff


	//   ....[25]....
        /*0180*/ 	.word	0xffffffff


	//   ....[26]....
        /*0184*/ 	.word	0xffffffff


	//   ....[27]....
        /*0188*/ 	.word	0xffffffff


	//   ....[28]....
        /*018c*/ 	.word	0xffffffff


	//   ....[29]....
        /*0190*/ 	.word	0xffffffff


	//----- nvinfo : EIATTR_COOP_GROUP_INSTR_OFFSETS
	.align		4
.L_4524:
        /*0194*/ 	.byte	0x04, 0x28
        /*0196*/ 	.short	(.L_4526 - .L_4525)


	//   ....[0]....
.L_4525:
        /*0198*/ 	.word	0x00000760


	//   ....[1]....
        /*019c*/ 	.word	0x000007a0


	//   ....[2]....
        /*01a0*/ 	.word	0x00000810


	//   ....[3]....
        /*01a4*/ 	.word	0x00000830


	//   ....[4]....
        /*01a8*/ 	.word	0x00000870


	//   ....[5]....
        /*01ac*/ 	.word	0x00000880


	//   ....[6]....
        /*01b0*/ 	.word	0x000008d0


	//   ....[7]....
        /*01b4*/ 	.word	0x00000900


	//   ....[8]....
        /*01b8*/ 	.word	0x00000970


	//   ....[9]....
        /*01bc*/ 	.word	0x00000980


	//   ....[10]....
        /*01c0*/ 	.word	0x00000a30


	//   ....[11]....
        /*01c4*/ 	.word	0x00000a40


	//   ....[12]....
        /*01c8*/ 	.word	0x00000a70


	//   ....[13]....
        /*01cc*/ 	.word	0x00000a80


	//   ....[14]....
        /*01d0*/ 	.word	0x00000ab0


	//   ....[15]....
        /*01d4*/ 	.word	0x00000ac0


	//   ....[16]....
        /*01d8*/ 	.word	0x00000af0


	//   ....[17]....
        /*01dc*/ 	.word	0x00000b00


	//   ....[18]....
        /*01e0*/ 	.word	0x00000b30


	//   ....[19]....
        /*01e4*/ 	.word	0x00000b40


	//   ....[20]....
        /*01e8*/ 	.word	0x000010a0


	//   ....[21]....
        /*01ec*/ 	.word	0x00001120


	//   ....[22]....
        /*01f0*/ 	.word	0x00001160


	//   ....[23]....
        /*01f4*/ 	.word	0x00001190


	//   ....[24]....
        /*01f8*/ 	.word	0x000011d0


	//   ....[25]....
        /*01fc*/ 	.word	0x00001240


	//   ....[26]....
        /*0200*/ 	.word	0x00001260


	//   ....[27]....
        /*0204*/ 	.word	0x00001280


	//   ....[28]....
        /*0208*/ 	.word	0x000012a0


	//   ....[29]....
        /*020c*/ 	.word	0x000012c0


	//----- nvinfo : EIATTR_VRC_CTA_INIT_COUNT
	.align		4
.L_4526:
        /*0210*/ 	.byte	0x02, 0x4a
	.zero		1
	.zero		1


	//----- nvinfo : EIATTR_EXIT_INSTR_OFFSETS
	.align		4
        /*0214*/ 	.byte	0x04, 0x1c
        /*0216*/ 	.short	(.L_4528 - .L_4527)


	//   ....[0]....
.L_4527:
        /*0218*/ 	.word	0x00001050


	//   ....[1]....
        /*021c*/ 	.word	0x00001610


	//   ....[2]....
        /*0220*/ 	.word	0x00001690


	//----- nvinfo : EIATTR_CRS_STACK_SIZE
	.align		4
.L_4528:
        /*0224*/ 	.byte	0x04, 0x1e
        /*0226*/ 	.short	(.L_4530 - .L_4529)
.L_4529:
        /*0228*/ 	.word	0x00000000


	//----- nvinfo : EIATTR_CBANK_PARAM_SIZE
	.align		4
.L_4530:
        /*022c*/ 	.byte	0x03, 0x19
        /*022e*/ 	.short	0x0074


	//----- nvinfo : EIATTR_PARAM_CBANK
	.align		4
        /*0230*/ 	.byte	0x04, 0x0a
        /*0232*/ 	.short	(.L_4532 - .L_4531)
	.align		4
.L_4531:
        /*0234*/ 	.word	index@(.nv.constant0._ZN17fastertransformer35generalAddBiasResidualLayerNormOpt2I7__half2Lb1ELb0ELi2ELb1ELi1EEEvPT_S3_PKS2_S5_S5_S5_S5_S5_fiiPKfS7_S7_Pfi)
        /*0238*/ 	.short	0x0380
        /*023a*/ 	.short	0x0074


	//----- nvinfo : EIATTR_SW_WAR
	.align		4
.L_4532:
        /*023c*/ 	.byte	0x04, 0x36
        /*023e*/ 	.short	(.L_4534 - .L_4533)
.L_4533:
        /*0240*/ 	.word	0x00000008
.L_4534:


//--------------------- .nv.info._ZN17fastertransformer34generalAddBiasResidualLayerNormOptI7__half2Lb1ELb0ELi2ELb1ELi1EEEvPT_S3_PKS2_S5_S5_S5_S5_S5_fiiPKfS7_S7_Pfi --------------------------
	.section	.nv.info._ZN17fastertransformer34generalAddBiasResidualLayerNormOptI7__half2Lb1ELb0ELi2ELb1ELi1EEEvPT_S3_PKS2_S5_S5_S5_S5_S5_fiiPKfS7_S7_Pfi,"",@"SHT_CUDA_INFO"
	.sectionflags	@""
	.align	4


	//----- nvinfo : EIATTR_CUDA_API_VERSION
	.align		4
        /*0000*/ 	.byte	0x04, 0x37
        /*0002*/ 	.short	(.L_4536 - .L_4535)
.L_4535:
        /*0004*/ 	.word	0x00000082


	//----- nvinfo : EIATTR_KPARAM_INFO
	.align		4
.L_4536:
        /*0008*/ 	.byte	0x04, 0x17
        /*000a*/ 	.short	(.L_4538 - .L_4537)
.L_4537:
        /*000c*/ 	.word	0x00000000
        /*0010*/ 	.short	0x000f
        /*0012*/ 	.short	0x0070
        /*0014*/ 	.byte	0x00, 0xf0, 0x11, 0x00


	//----- nvinfo : EIATTR_KPARAM_INFO
	.align		4
.L_4538:
        /*0018*/ 	.byte	0x04, 0x17
        /*001a*/ 	.short	(.L_4540 - .L_4539)
.L_4539:
        /*001c*/ 	.word	0x00000000
        /*0020*/ 	.short	0x000e
        /*0022*/ 	.short	0x0068
        /*0024*/ 	.byte	0x00, 0xf5, 0x21, 0x00


	//----- nvinfo : EIATTR_KPARAM_INFO
	.align		4
.L_4540:
        /*0028*/ 	.byte	0x04, 0x17
        /*002a*/ 	.short	(.L_4542 - .L_4541)
.L_4541:
        /*002c*/ 	.word	0x00000000
        /*0030*/ 	.short	0x000d
        /*0032*/ 	.short	0x0060
        /*0034*/ 	.byte	0x00, 0xf5, 0x21, 0x00


	//----- nvinfo : EIATTR_KPARAM_INFO
	.align		4
.L_4542:
        /*0038*/ 	.byte	0x04, 0x17
        /*003a*/ 	.short	(.L_4544 - .L_4543)
.L_4543:
        /*003c*/ 	.word	0x00000000
        /*0040*/ 	.short	0x000c
        /*0042*/ 	.short	0x0058
        /*0044*/ 	.byte	0x00, 0xf5, 0x21, 0x00


	//----- nvinfo : EIATTR_KPARAM_INFO
	.align		4
.L_4544:
        /*0048*/ 	.byte	0x04, 0x17
        /*004a*/ 	.short	(.L_4546 - .L_4545)
.L_4545:
        /*004c*/ 	.word	0x00000000
        /*0050*/ 	.short	0x000b
        /*0052*/ 	.short	0x0050
        /*0054*/ 	.byte	0x00, 0xf5, 0x21, 0x00


	//----- nvinfo : EIATTR_KPARAM_INFO
	.align		4
.L_4546:
        /*0058*/ 	.byte	0x04, 0x17
        /*005a*/ 	.short	(.L_4548 - .L_4547)
.L_4547:
        /*005c*/ 	.word	0x00000000
        /*0060*/ 	.short	0x000a
        /*0062*/ 	.short	0x0048
        /*0064*/ 	.byte	0x00, 0xf0, 0x11, 0x00


	//----- nvinfo : EIATTR_KPARAM_INFO
	.align		4
.L_4548:
        /*0068*/ 	.byte	0x04, 0x17
        /*006a*/ 	.short	(.L_4550 - .L_4549)
.L_4549:
        /*006c*/ 	.word	0x00000000
        /*0070*/ 	.short	0x0009
        /*0072*/ 	.short	0x0044
        /*0074*/ 	.byte	0x00, 0xf0, 0x11, 0x00


	//----- nvinfo : EIATTR_KPARAM_INFO
	.align		4
.L_4550:
        /*0078*/ 	.byte	0x04, 0x17
        /*007a*/ 	.short	(.L_4552 - .L_4551)
.L_4551:
        /*007c*/ 	.word	0x00000000
        /*0080*/ 	.short	0x0008
        /*0082*/ 	.short	0x0040
        /*0084*/ 	.byte	0x00, 0xf0, 0x11, 0x00


	//----- nvinfo : EIATTR_KPARAM_INFO
	.align		4
.L_4552:
        /*0088*/ 	.byte	0x04, 0x17
        /*008a*/ 	.short	(.L_4554 - .L_4553)
.L_4553:
        /*008c*/ 	.word	0x00000000
        /*0090*/ 	.short	0x0007
        /*0092*/ 	.short	0x0038
        /*0094*/ 	.byte	0x00, 0xf5, 0x21, 0x00


	//----- nvinfo : EIATTR_KPARAM_INFO
	.align		4
.L_4554:
        /*0098*/ 	.byte	0x04, 0x17
        /*009a*/ 	.short	(.L_4556 - .L_4555)
.L_4555:
        /*009c*/ 	.word	0x00000000
        /*00a0*/ 	.short	0x0006
        /*00a2*/ 	.short	0x0030
        /*00a4*/ 	.byte	0x00, 0xf5, 0x21, 0x00


	//----- nvinfo : EIATTR_KPARAM_INFO
	.align		4
.L_4556:
        /*00a8*/ 	.byte	0x04, 0x17
        /*00aa*/ 	.short	(.L_4558 - .L_4557)
.L_4557:
        /*00ac*/ 	.word	0x00000000
        /*00b0*/ 	.short	0x0005
        /*00b2*/ 	.short	0x0028
        /*00b4*/ 	.byte	0x00, 0xf5, 0x21, 0x00


	//----- nvinfo : EIATTR_KPARAM_INFO
	.align		4
.L_4558:
        /*00b8*/ 	.byte	0x04, 0x17
        /*00ba*/ 	.short	(.L_4560 - .L_4559)
.L_4559:
        /*00bc*/ 	.word	0x00000000
        /*00c0*/ 	.short	0x0004
        /*00c2*/ 	.short	0x0020
        /*00c4*/ 	.byte	0x00, 0xf5, 0x21, 0x00


	//----- nvinfo : EIATTR_KPARAM_INFO
	.align		4
.L_4560:
        /*00c8*/ 	.byte	0x04, 0x17
        /*00ca*/ 	.short	(.L_4562 - .L_4561)
.L_4561:
        /*00cc*/ 	.word	0x00000000
        /*00d0*/ 	.short	0x0003
        /*00d2*/ 	.short	0x0018
        /*00d4*/ 	.byte	0x00, 0xf5, 0x21, 0x00


	//----- nvinfo : EIATTR_KPARAM_INFO
	.align		4
.L_4562:
        /*00d8*/ 	.byte	0x04, 0x17
        /*00da*/ 	.short	(.L_4564 - .L_4563)
.L_4563:
        /*00dc*/ 	.word	0x00000000
        /*00e0*/ 	.short	0x0002
        /*00e2*/ 	.short	0x0010
        /*00e4*/ 	.byte	0x00, 0xf5, 0x21, 0x00


	//----- nvinfo : EIATTR_KPARAM_INFO
	.align		4
.L_4564:
        /*00e8*/ 	.byte	0x04, 0x17
        /*00ea*/ 	.short	(.L_4566 - .L_4565)
.L_4565:
        /*00ec*/ 	.word	0x00000000
        /*00f0*/ 	.short	0x0001
        /*00f2*/ 	.short	0x0008
        /*00f4*/ 	.byte	0x00, 0xf5, 0x21, 0x00


	//----- nvinfo : EIATTR_KPARAM_INFO
	.align		4
.L_4566:
        /*00f8*/ 	.byte	0x04, 0x17
        /*00fa*/ 	.short	(.L_4568 - .L_4567)
.L_4567:
        /*00fc*/ 	.word	0x00000000
        /*0100*/ 	.short	0x0000
        /*0102*/ 	.short	0x0000
        /*0104*/ 	.byte	0x00, 0xf5, 0x21, 0x00


	//----- nvinfo : EIATTR_SPARSE_MMA_MASK
	.align		4
.L_4568:
        /*0108*/ 	.byte	0x03, 0x50
        /*010a*/ 	.short	0x0000


	//----- nvinfo : EIATTR_MAXREG_COUNT
	.align		4
        /*010c*/ 	.byte	0x03, 0x1b
        /*010e*/ 	.short	0x00ff


	//----- nvinfo : EIATTR_NUM_BARRIERS
	.align		4
        /*0110*/ 	.byte	0x02, 0x4c
        /*0112*/ 	.byte	0x01
	.zero		1


	//----- nvinfo : EIATTR_MERCURY_ISA_VERSION
	.align		4
        /*0114*/ 	.byte	0x03, 0x5f
        /*0116*/ 	.short	0x0101


	//----- nvinfo : EIATTR_COOP_GROUP_MASK_REGIDS
	.align		4
        /*0118*/ 	.byte	0x04, 0x29
        /*011a*/ 	.short	(.L_4570 - .L_4569)


	//   ....[0]....
.L_4569:
        /*011c*/ 	.word	0xffffffff


	//   ....[1]....
        /*0120*/ 	.word	0xffffffff


	//   ....[2]....
        /*0124*/ 	.word	0xffffffff


	//   ....[3]....
        /*0128*/ 	.word	0xffffffff


	//   ....[4]....
        /*012c*/ 	.word	0xffffffff


	//   ....[5]....
        /*0130*/ 	.word	0xffffffff


	//   ....[6]....
        /*0134*/ 	.word	0xffffffff


	//   ....[7]....
        /*0138*/ 	.word	0xffffffff


	//   ....[8]....
        /*013c*/ 	.word	0xffffffff


	//   ....[9]....
        /*0140*/ 	.word	0xffffffff


	//   ....[10]....
        /*0144*/ 	.word	0xffffffff


	//   ....[11]....
        /*0148*/ 	.word	0xffffffff


	//   ....[12]....
        /*014c*/ 	.word	0xffffffff


	//   ....[13]....
        /*0150*/ 	.word	0xffffffff


	//   ....[14]....
        /*0154*/ 	.word	0xffffffff


	//   ....[15]....
        /*0158*/ 	.word	0xffffffff


	//   ....[16]....
        /*015c*/ 	.word	0xffffffff


	//   ....[17]....
        /*0160*/ 	.word	0xffffffff


	//   ....[18]....
        /*0164*/ 	.word	0xffffffff


	//   ....[19]....
        /*0168*/ 	.word	0xffffffff


	//   ....[20]....
        /*016c*/ 	.word	0xffffffff


	//   ....[21]....
        /*0170*/ 	.word	0xffffffff


	//   ....[22]....
        /*0174*/ 	.word	0xffffffff


	//   ....[23]....
        /*0178*/ 	.word	0xffffffff


	//   ....[24]....
        /*017c*/ 	.word	0xffffffff


	//   ....[25]....
        /*0180*/ 	.word	0xffffffff


	//   ....[26]....
        /*0184*/ 	.word	0xffffffff


	//   ....[27]....
        /*0188*/ 	.word	0xffffffff


	//   ....[28]....
        /*018c*/ 	.word	0xffffffff


	//   ....[29]....
        /*0190*/ 	.word	0xffffffff


	//----- nvinfo : EIATTR_COOP_GROUP_INSTR_OFFSETS
	.align		4
.L_4570:
        /*0194*/ 	.byte	0x04, 0x28
        /*0196*/ 	.short	(.L_4572 - .L_4571)


	//   ....[0]....
.L_4571:
        /*0198*/ 	.word	0x00000600


	//   ....[1]....
        /*019c*/ 	.word	0x00000650


	//   ....[2]....
        /*01a0*/ 	.word	0x00000690


	//   ....[3]....
        /*01a4*/ 	.word	0x000006e0


	//   ....[4]....
        /*01a8*/ 	.word	0x00000710


	//   ....[5]....
        /*01ac*/ 	.word	0x00000790


	//   ....[6]....
        /*01b0*/ 	.word	0x000007b0


	//   ....[7]....
        /*01b4*/ 	.word	0x000007d0


	//   ....[8]....
        /*01b8*/ 	.word	0x000007f0


	//   ....[9]....
        /*01bc*/ 	.word	0x00000810


	//   ....[10]....
        /*01c0*/ 	.word	0x000009d0


	//   ....[11]....
        /*01c4*/ 	.word	0x00000a40


	//   ....[12]....
        /*01c8*/ 	.word	0x00000a60


	//   ....[13]....
        /*01cc*/ 	.word	0x00000a80


	//   ....[14]....
        /*01d0*/ 	.word	0x00000aa0


	//   ....[15]....
        /*01d4*/ 	.word	0x00000b10


	//   ....[16]....
        /*01d8*/ 	.word	0x00000b40


	//   ....[17]....
        /*01dc*/ 	.word	0x00000b60


	//   ....[18]....
        /*01e0*/ 	.word	0x00000b80


	//   ....[19]....
        /*01e4*/ 	.word	0x00000ba0


	//   ....[20]....
        /*01e8*/ 	.word	0x00001000


	//   ....[21]....
        /*01ec*/ 	.word	0x00001080


	//   ....[22]....
        /*01f0*/ 	.word	0x000010c0


	//   ....[23]....
        /*01f4*/ 	.word	0x000010f0


	//   ....[24]....
        /*01f8*/ 	.word	0x00001130


	//   ....[25]....
        /*01fc*/ 	.word	0x000011a0


	//   ....[26]....
        /*0200*/ 	.word	0x000011c0


	//   ....[27]....
        /*0204*/ 	.word	0x000011e0


	//   ....[28]....
        /*0208*/ 	.word	0x00001200


	//   ....[29]....
        /*020c*/ 	.word	0x00001220


	//----- nvinfo : EIATTR_VRC_CTA_INIT_COUNT
	.align		4
.L_4572:
        /*0210*/ 	.byte	0x02, 0x4a
	.zero		1
	.zero		1


	//----- nvinfo : EIATTR_EXIT_INSTR_OFFSETS
	.align		4
        /*0214*/ 	.byte	0x04, 0x1c
        /*0216*/ 	.short	(.L_4574 - .L_4573)


	//   ....[0]....
.L_4573:
        /*0218*/ 	.word	0x00000fb0


	//   ....[1]....
        /*021c*/ 	.word	0x00001580


	//   ....[2]....
        /*0220*/ 	.word	0x00001610


	//----- nvinfo : EIATTR_CRS_STACK_SIZE
	.align		4
.L_4574:
        /*0224*/ 	.byte	0x04, 0x1e
        /*0226*/ 	.short	(.L_4576 - .L_4575)
.L_4575:
        /*0228*/ 	.word	0x00000000


	//----- nvinfo : EIATTR_CBANK_PARAM_SIZE
	.align		4
.L_4576:
        /*022c*/ 	.byte	0x03, 0x19
        /*022e*/ 	.short	0x0074


	//----- nvinfo : EIATTR_PARAM_CBANK
	.align		4
        /*0230*/ 	.byte	0x04, 0x0a
        /*0232*/ 	.short	(.L_4578 - .L_4577)
	.align		4
.L_4577:
        /*0234*/ 	.word	index@(.nv.constant0._ZN17fastertransformer34generalAddBiasResidualLayerNormOptI7__half2Lb1ELb0ELi2ELb1ELi1EEEvPT_S3_PKS2_S5_S5_S5_S5_S5_fiiPKfS7_S7_Pfi)
        /*0238*/ 	.short	0x0380
        /*023a*/ 	.short	0x0074


	//----- nvinfo : EIATTR_SW_WAR
	.align		4
.L_4578:
        /*023c*/ 	.byte	0x04, 0x36
        /*023e*/ 	.short	(.L_4580 - .L_4579)
.L_4579:
        /*0240*/ 	.word	0x00000008
.L_4580:


//--------------------- .nv.info._ZN17fastertransformer35generalAddBiasResidualLayerNormOpt2I7__half2Lb0ELb1ELi2ELb1ELi1EEEvPT_S3_PKS2_S5_S5_S5_S5_S5_fiiPKfS7_S7_Pfi --------------------------
	.section	.nv.info._ZN17fastertransformer35generalAddBiasResidualLayerNormOpt2I7__half2Lb0ELb1ELi2ELb1ELi1EEEvPT_S3_PKS2_S5_S5_S5_S5_S5_fiiPKfS7_S7_Pfi,"",@"SHT_CUDA_INFO"
	.sectionflags	@""
	.align	4


	//----- nvinfo : EIATTR_CUDA_API_VERSION
	.align		4
        /*0000*/ 	.byte	0x04, 0x37
        /*0002*/ 	.short	(.L_4582 - .L_4581)
.L_4581:
        /*0004*/ 	.word	0x00000082


	//----- nvinfo : EIATTR_KPARAM_INFO
	.align		4
.L_4582:
        /*0008*/ 	.byte	0x04, 0x17
        /*000a*/ 	.short	(.L_4584 - .L_4583)
.L_4583:
        /*000c*/ 	.word	0x00000000
        /*0010*/ 	.short	0x000f
        /*0012*/ 	.short	0x0070
        /*0014*/ 	.byte	0x00, 0xf0, 0x11, 0x00


	//----- nvinfo : EIATTR_KPARAM_INFO
	.align		4
.L_4584:
        /*0018*/ 	.byte	0x04, 0x17
        /*001a*/ 	.short	(.L_4586 - .L_4585)
.L_4585:
        /*001c*/ 	.word	0x00000000
        /*0020*/ 	.short	0x000e
        /*0022*/ 	.short	0x0068
        /*0024*/ 	.byte	0x00, 0xf5, 0x21, 0x00


	//----- nvinfo : EIATTR_KPARAM_INFO
	.align		4
.L_4586:
        /*0028*/ 	.byte	0x04, 0x17
        /*002a*/ 	.short	(.L_4588 - .L_4587)
.L_4587:
        /*002c*/ 	.word	0x00000000
        /*0030*/ 	.short	0x000d
        /*0032*/ 	.short	0x0060
        /*0034*/ 	.byte	0x00, 0xf5, 0x21, 0x00


	//----- nvinfo : EIATTR_KPARAM_INFO
	.align		4
.L_4588:
        /*0038*/ 	.byte	0x04, 0x17
        /*003a*/ 	.short	(.L_4590 - .L_4589)
.L_4589:
        /*003c*/ 	.word	0x00000000
        /*0040*/ 	.short	0x000c
        /*0042*/ 	.short	0x0058
        /*0044*/ 	.byte	0x00, 0xf5, 0x21, 0x00


	//----- nvinfo : EIATTR_KPARAM_INFO
	.align		4
.L_4590:
        /*0048*/ 	.byte	0x04, 0x17
        /*004a*/ 	.short	(.L_4592 - .L_4591)
.L_4591:
        /*004c*/ 	.word	0x00000000
        /*0050*/ 	.short	0x000b
        /*0052*/ 	.short	0x0050
        /*0054*/ 	.byte	0x00, 0xf5, 0x21, 0x00


	//----- nvinfo : EIATTR_KPARAM_INFO
	.align		4
.L_4592:
        /*0058*/ 	.byte	0x04, 0x17
        /*005a*/ 	.short	(.L_4594 - .L_4593)
.L_4593:
        /*005c*/ 	.word	0x00000000
        /*0060*/ 	.short	0x000a
        /*0062*/ 	.short	0x0048
        /*0064*/ 	.byte	0x00, 0xf0, 0x11, 0x00


	//----- nvinfo : EIATTR_KPARAM_INFO
	.align		4
.L_4594:
        /*0068*/ 	.byte	0x04, 0x17
        /*006a*/ 	.short	(.L_4596 - .L_4595)
.L_4595:
        /*006c*/ 	.word	0x00000000
        /*0070*/ 	.short	0x0009
        /*0072*/ 	.short	0x0044
        /*0074*/ 	.byte	0x00, 0xf0, 0x11, 0x00


	//----- nvinfo : EIATTR_KPARAM_INFO
	.align		4
.L_4596:
        /*0078*/ 	.byte	0x04, 0x17
        /*007a*/ 	.short	(.L_4598 - .L_4597)
.L_4597:
        /*007c*/ 	.word	0x00000000
        /*0080*/ 	.short	0x0008
        /*0082*/ 	.short	0x0040
        /*0084*/ 	.byte	0x00, 0xf0, 0x11, 0x00


	//----- nvinfo : EIATTR_KPARAM_INFO
	.align		4
.L_4598:
        /*0088*/ 	.byte	0x04, 0x17
        /*008a*/ 	.short	(.L_4600 - .L_4599)
.L_4599:
        /*008c*/ 	.word	0x00000000
        /*0090*/ 	.short	0x0007
        /*0092*/ 	.short	0x0038
        /*0094*/ 	.byte	0x00, 0xf5, 0x21, 0x00


	//----- nvinfo : EIATTR_KPARAM_INFO
	.align		4
.L_4600:
        /*0098*/ 	.byte	0x04, 0x17
        /*009a*/ 	.short	(.L_4602 - .L_4601)
.L_4601:
        /*009c*/ 	.word	0x00000000
        /*00a0*/ 	.short	0x0006
        /*00a2*/ 	.short	0x0030
        /*00a4*/ 	.byte	0x00, 0xf5, 0x21, 0x00


	//----- nvinfo : EIATTR_KPARAM_INFO
	.align		4
.L_4602:
        /*00a8*/ 	.byte	0x04, 0x17
        /*00aa*/ 	.short	(.L_4604 - .L_4603)
.L_4603:
        /*00ac*/ 	.word	0x00000000
        /*00b0*/ 	.short	0x0005
        /*00b2*/ 	.short	0x0028
        /*00b4*/ 	.byte	0x00, 0xf5, 0x21, 0x00


	//----- nvinfo : EIATTR_KPARAM_INFO
	.align		4
.L_4604:
        /*00b8*/ 	.byte	0x04, 0x17
        /*00ba*/ 	.short	(.L_4606 - .L_4605)
.L_4605:
        /*00bc*/ 	.word	0x00000000
        /*00c0*/ 	.short	0x0004
        /*00c2*/ 	.short	0x0020
        /*00c4*/ 	.byte	0x00, 0xf5, 0x21, 0x00


	//----- nvinfo : EIATTR_KPARAM_INFO
	.align		4
.L_4606:
        /*00c8*/ 	.byte	0x04, 0x17
        /*00ca*/ 	.short	(.L_4608 - .L_4607)
.L_4607:
        /*00cc*/ 	.word	0x00000000
        /*00d0*/ 	.short	0x0003
        /*00d2*/ 	.short	0x0018
        /*00d4*/ 	.byte	0x00, 0xf5, 0x21, 0x00


	//----- nvinfo : EIATTR_KPARAM_INFO
	.align		4
.L_4608:
        /*00d8*/ 	.byte	0x04, 0x17
        /*00da*/ 	.short	(.L_4610 - .L_4609)
.L_4609:
        /*00dc*/ 	.word	0x00000000
        /*00e0*/ 	.short	0x0002
        /*00e2*/ 	.short	0x0010
        /*00e4*/ 	.byte	0x00, 0xf5, 0x21, 0x00


	//----- nvinfo : EIATTR_KPARAM_INFO
	.align		4
.L_4610:
        /*00e8*/ 	.byte	0x04, 0x17
        /*00ea*/ 	.short	(.L_4612 - .L_4611)
.L_4611:
        /*00ec*/ 	.word	0x00000000
        /*00f0*/ 	.short	0x0001
        /*00f2*/ 	.short	0x0008
        /*00f4*/ 	.byte	0x00, 0xf5, 0x21, 0x00


	//----- nvinfo : EIATTR_KPARAM_INFO
	.align		4
.L_4612:
        /*00f8*/ 	.byte	0x04, 0x17
        /*00fa*/ 	.short	(.L_4614 - .L_4613)
.L_4613:
        /*00fc*/ 	.word	0x00000000
        /*0100*/ 	.short	0x0000
        /*0102*/ 	.short	0x0000
        /*0104*/ 	.byte	0x00, 0xf5, 0x21, 0x00


	//----- nvinfo : EIATTR_SPARSE_MMA_MASK
	.align		4
.L_4614:
        /*0108*/ 	.byte	0x03, 0x50
        /*010a*/ 	.short	0x0000


	//----- nvinfo : EIATTR_MAXREG_COUNT
	.align		4
        /*010c*/ 	.byte	0x03, 0x1b
        /*010e*/ 	.short	0x00ff


	//----- nvinfo : EIATTR_NUM_BARRIERS
	.align		4
        /*0110*/ 	.byte	0x02, 0x4c
        /*0112*/ 	.byte	0x01
	.zero		1


	//----- nvinfo : EIATTR_MERCURY_ISA_VERSION
	.align		4
        /*0114*/ 	.byte	0x03, 0x5f
        /*0116*/ 	.short	0x0101


	//----- nvinfo : EIATTR_COOP_GROUP_MASK_REGIDS
	.align		4
        /*0118*/ 	.byte	0x04, 0x29
        /*011a*/ 	.short	(.L_4616 - .L_4615)


	//   ....[0]....
.L_4615:
        /*011c*/ 	.word	0xffffffff


	//   ....[1]....
        /*0120*/ 	.word	0xffffffff


	//   ....[2]....
        /*0124*/ 	.word	0xffffffff


	//   ....[3]....
        /*0128*/ 	.word	0xffffffff


	//   ....[4]....
        /*012c*/ 	.word	0xffffffff


	//   ....[5]....
        /*0130*/ 	.word	0xffffffff


	//   ....[6]....
        /*0134*/ 	.word	0xffffffff


	//   ....[7]....
        /*0138*/ 	.word	0xffffffff


	//   ....[8]....
        /*013c*/ 	.word	0xffffffff


	//   ....[9]....
        /*0140*/ 	.word	0xffffffff


	//   ....[10]....
        /*0144*/ 	.word	0xffffffff


	//   ....[11]....
        /*0148*/ 	.word	0xffffffff


	//   ....[12]....
        /*014c*/ 	.word	0xffffffff


	//   ....[13]....
        /*0150*/ 	.word	0xffffffff


	//   ....[14]....
        /*0154*/ 	.word	0xffffffff


	//   ....[15]....
        /*0158*/ 	.word	0xffffffff


	//   ....[16]....
        /*015c*/ 	.word	0xffffffff


	//   ....[17]....
        /*0160*/ 	.word	0xffffffff


	//   ....[18]....
        /*0164*/ 	.word	0xffffffff


	//   ....[19]....
        /*0168*/ 	.word	0xffffffff


	//   ....[20]....
        /*016c*/ 	.word	0xffffffff


	//   ....[21]....
        /*0170*/ 	.word	0xffffffff


	//   ....[22]....
        /*0174*/ 	.word	0xffffffff


	//   ....[23]....
        /*0178*/ 	.word	0xffffffff


	//   ....[24]....
        /*017c*/ 	.word	0xffffffff


	//   ....[25]....
        /*0180*/ 	.word	0xffffffff


	//   ....[26]....
        /*0184*/ 	.word	0xffffffff


	//   ....[27]....
        /*0188*/ 	.word	0xffffffff


	//   ....[28]....
        /*018c*/ 	.word	0xffffffff


	//   ....[29]....
        /*0190*/ 	.word	0xffffffff


	//----- nvinfo : EIATTR_COOP_GROUP_INSTR_OFFSETS
	.align		4
.L_4616:
        /*0194*/ 	.byte	0x04, 0x28
        /*0196*/ 	.short	(.L_4618 - .L_4617)


	//   ....[0]....
.L_4617:
        /*0198*/ 	.word	0x000003d0


	//   ....[1]....
        /*019c*/ 	.word	0x00000410


	//   ....[2]....
        /*01a0*/ 	.word	0x00000460


	//   ....[3]....
        /*01a4*/ 	.word	0x00000470


	//   ....[4]....
        /*01a8*/ 	.word	0x000004b0


	//   ....[5]....
        /*01ac*/ 	.word	0x000004d0


	//   ....[6]....
        /*01b0*/ 	.word	0x00000540


	//   ....[7]....
        /*01b4*/ 	.word	0x00000570


	//   ....[8]....
        /*01b8*/ 	.word	0x000005e0


	//   ....[9]....
        /*01bc*/ 	.word	0x000005f0


	//   ....[10]....
        /*01c0*/ 	.word	0x000006b0


	//   ....[11]....
        /*01c4*/ 	.word	0x000006c0


	//   ....[12]....
        /*01c8*/ 	.word	0x000006f0


	//   ....[13]....
        /*01cc*/ 	.word	0x00000700


	//   ....[14]....
        /*01d0*/ 	.word	0x00000730


	//   ....[15]....
        /*01d4*/ 	.word	0x00000740


	//   ....[16]....
        /*01d8*/ 	.word	0x00000770


	//   ....[17]....
        /*01dc*/ 	.word	0x00000780


	//   ....[18]....
        /*01e0*/ 	.word	0x000007b0


	//   ....[19]....
        /*01e4*/ 	.word	0x000007c0


	//   ....[20]....
        /*01e8*/ 	.word	0x00000d20


	//   ....[21]....
        /*01ec*/ 	.word	0x00000da0


	//   ....[22]....
        /*01f0*/ 	.word	0x00000de0


	//   ....[23]....
        /*01f4*/ 	.word	0x00000e10


	//   ....[24]....
        /*01f8*/ 	.word	0x00000e50


	//   ....[25]....
        /*01fc*/ 	.word	0x00000ec0


	//   ....[26]....
        /*0200*/ 	.word	0x00000ee0


	//   ....[27]....
        /*0204*/ 	.word	0x00000f00


	//   ....[28]....
        /*0208*/ 	.word	0x00000f20


	//   ....[29]....
        /*020c*/ 	.word	0x00000f40


	//----- nvinfo : EIATTR_VRC_CTA_INIT_COUNT
	.align		4
.L_4618:
        /*0210*/ 	.byte	0x02, 0x4a
	.zero		1
	.zero		1


	//----- nvinfo : EIATTR_EXIT_INSTR_OFFSETS
	.align		4
        /*0214*/ 	.byte	0x04, 0x1c
        /*0216*/ 	.short	(.L_4620 - .L_4619)


	//   ....[0]....
.L_4619:
        /*0218*/ 	.word	0x00000cd0


	//   ....[1]....
        /*021c*/ 	.word	0x00001290


	//   ....[2]....
        /*0220*/ 	.word	0x00001310


	//----- nvinfo : EIATTR_CRS_STACK_SIZE
	.align		4
.L_4620:
        /*0224*/ 	.byte	0x04, 0x1e
        /*0226*/ 	.short	(.L_4622 - .L_4621)
.L_4621:
        /*0228*/ 	.word	0x00000000


	//----- nvinfo : EIATTR_CBANK_PARAM_SIZE
	.align		4
.L_4622:
        /*022c*/ 	.byte	0x03, 0x19
        /*022e*/ 	.short	0x0074


	//----- nvinfo : EIATTR_PARAM_CBANK
	.align		4
        /*0230*/ 	.byte	0x04, 0x0a
        /*0232*/ 	.short	(.L_4624 - .L_4623)
	.align		4
.L_4623:
        /*0234*/ 	.word	index@(.nv.constant0._ZN17fastertransformer35generalAddBiasResidualLayerNormOpt2I7__half2Lb0ELb1ELi2ELb1ELi1EEEvPT_S3_PKS2_S5_S5_S5_S5_S5_fiiPKfS7_S7_Pfi)
        /*0238*/ 	.short	0x0380
        /*023a*/ 	.short	0x0074


	//----- nvinfo : EIATTR_SW_WAR
	.align		4
.L_4624:
        /*023c*/ 	.byte	0x04, 0x36
        /*023e*/ 	.short	(.L_4626 - .L_4625)
.L_4625:
        /*0240*/ 	.word	0x00000008
.L_4626:


//--------------------- .nv.info._ZN17fastertransformer34generalAddBiasResidualLayerNormOptI7__half2Lb0ELb1ELi2ELb1ELi1EEEvPT_S3_PKS2_S5_S5_S5_S5_S5_fiiPKfS7_S7_Pfi --------------------------
	.section	.nv.info._ZN17fastertransformer34generalAddBiasResidualLayerNormOptI7__half2Lb0ELb1ELi2ELb1ELi1EEEvPT_S3_PKS2_S5_S5_S5_S5_S5_fiiPKfS7_S7_Pfi,"",@"SHT_CUDA_INFO"
	.sectionflags	@""
	.align	4


	//----- nvinfo : EIATTR_CUDA_API_VERSION
	.align		4
        /*0000*/ 	.byte	0x04, 0x37
        /*0002*/ 	.short	(.L_4628 - .L_4627)
.L_4627:
        /*0004*/ 	.word	0x00000082


	//----- nvinfo : EIATTR_KPARAM_INFO
	.align		4
.L_4628:
        /*0008*/ 	.byte	0x04, 0x17
        /*000a*/ 	.short	(.L_4630 - .L_4629)
.L_4629:
        /*000c*/ 	.word	0x00000000
        /*0010*/ 	.short	0x000f
        /*0012*/ 	.short	0x0070
        /*0014*/ 	.byte	0x00, 0xf0, 0x11, 0x00


	//----- nvinfo : EIATTR_KPARAM_INFO
	.align		4
.L_4630:
        /*0018*/ 	.byte	0x04, 0x17
        /*001a*/ 	.short	(.L_4632 - .L_4631)
.L_4631:
        /*001c*/ 	.word	0x00000000
        /*0020*/ 	.short	0x000e
        /*0022*/ 	.short	0x0068
        /*0024*/ 	.byte	0x00, 0xf5, 0x21, 0x00


	//----- nvinfo : EIATTR_KPARAM_INFO
	.align		4
.L_4632:
        /*0028*/ 	.byte	0x04, 0x17
        /*002a*/ 	.short	(.L_4634 - .L_4633)
.L_4633:
        /*002c*/ 	.word	0x00000000
        /*0030*/ 	.short	0x000d
        /*0032*/ 	.short	0x0060
        /*0034*/ 	.byte	0x00, 0xf5, 0x21, 0x00


	//----- nvinfo : EIATTR_KPARAM_INFO
	.align		4
.L_4634:
        /*0038*/ 	.byte	0x04, 0x17
        /*003a*/ 	.short	(.L_4636 - .L_4635)
.L_4635:
        /*003c*/ 	.word	0x00000000
        /*0040*/ 	.short	0x000c
        /*0042*/ 	.short	0x0058
        /*0044*/ 	.byte	0x00, 0xf5, 0x21, 0x00


	//----- nvinfo : EIATTR_KPARAM_INFO
	.align		4
.L_4636:
        /*0048*/ 	.byte	0x04, 0x17
        /*004a*/ 	.short	(.L_4638 - .L_4637)
.L_4637:
        /*004c*/ 	.word	0x00000000
        /*0050*/ 	.short	0x000b
        /*0052*/ 	.short	0x0050
        /*0054*/ 	.byte	0x00, 0xf5, 0x21, 0x00


	//----- nvinfo : EIATTR_KPARAM_INFO
	.align		4
.L_4638:
        /*0058*/ 	.byte	0x04, 0x17
        /*005a*/ 	.short	(.L_4640 - .L_4639)
.L_4639:
        /*005c*/ 	.word	0x00000000
        /*0060*/ 	.short	0x000a
        /*0062*/ 	.short	0x0048
        /*0064*/ 	.byte	0x00, 0xf0, 0x11, 0x00


	//----- nvinfo : EIATTR_KPARAM_INFO
	.align		4
.L_4640:
        /*0068*/ 	.byte	0x04, 0x17
        /*006a*/ 	.short	(.L_4642 - .L_4641)
.L_4641:
        /*006c*/ 	.word	0x00000000
        /*0070*/ 	.short	0x0009
        /*0072*/ 	.short	0x0044
        /*0074*/ 	.byte	0x00, 0xf0, 0x11, 0x00


	//----- nvinfo : EIATTR_KPARAM_INFO
	.align		4
.L_4642:
        /*0078*/ 	.byte	0x04, 0x17
        /*007a*/ 	.short	(.L_4644 - .L_4643)
.L_4643:
        /*007c*/ 	.word	0x00000000
        /*0080*/ 	.short	0x0008
        /*0082*/ 	.short	0x0040
        /*0084*/ 	.byte	0x00, 0xf0, 0x11, 0x00


	//----- nvinfo : EIATTR_KPARAM_INFO
	.align		4
.L_4644:
        /*0088*/ 	.byte	0x04, 0x17
        /*008a*/ 	.short	(.L_4646 - .L_4645)
.L_4645:
        /*008c*/ 	.word	0x00000000
        /*0090*/ 	.short	0x0007
        /*0092*/ 	.short	0x0038
        /*0094*/ 	.byte	0x00, 0xf5, 0x21, 0x00


	//----- nvinfo : EIATTR_KPARAM_INFO
	.align		4
.L_4646:
        /*0098*/ 	.byte	0x04, 0x17
        /*009a*/ 	.short	(.L_4648 - .L_4647)
.L_4647:
        /*009c*/ 	.word	0x00000000
        /*00a0*/ 	.short	0x0006
        /*00a2*/ 	.short	0x0030
        /*00a4*/ 	.byte	0x00, 0xf5, 0x21, 0x00


	//----- nvinfo : EIATTR_KPARAM_INFO
	.align		4
.L_4648:
        /*00a8*/ 	.byte	0x04, 0x17
        /*00aa*/ 	.short	(.L_4650 - .L_4649)
.L_4649:
        /*00ac*/ 	.word	0x00000000
        /*00b0*/ 	.short	0x0005
        /*00b2*/ 	.short	0x0028
        /*00b4*/ 	.byte	0x00, 0xf5, 0x21, 0x00


	//----- nvinfo : EIATTR_KPARAM_INFO
	.align		4
.L_4650:
        /*00b8*/ 	.byte	0x04, 0x17
        /*00ba*/ 	.short	(.L_4652 - .L_4651)
.L_4651:
        /*00bc*/ 	.word	0x00000000
        /*00c0*/ 	.short	0x0004
        /*00c2*/ 	.short	0x0020
        /*00c4*/ 	.byte	0x00, 0xf5, 0x21, 0x00


	//----- nvinfo : EIATTR_KPARAM_INFO
	.align		4
.L_4652:
        /*00c8*/ 	.byte	0x04, 0x17
        /*00ca*/ 	.short	(.L_4654 - .L_4653)
.L_4653:
        /*00cc*/ 	.word	0x00000000
        /*00d0*/ 	.short	0x0003
        /*00d2*/ 	.short	0x0018
        /*00d4*/ 	.byte	0x00, 0xf5, 0x21, 0x00


	//----- nvinfo : EIATTR_KPARAM_INFO
	.align		4
.L_4654:
        /*00d8*/ 	.byte	0x04, 0x17
        /*00da*/ 	.short	(.L_4656 - .L_4655)
.L_4655:
        /*00dc*/ 	.word	0x00000000
        /*00e0*/ 	.short	0x0002
        /*00e2*/ 	.short	0x0010
        /*00e4*/ 	.byte	0x00, 0xf5, 0x21, 0x00


	//----- nvinfo : EIATTR_KPARAM_INFO
	.align		4
.L_4656:
        /*00e8*/ 	.byte	0x04, 0x17
        /*00ea*/ 	.short	(.L_4658 - .L_4657)
.L_4657:
        /*00ec*/ 	.word	0x00000000
        /*00f0*/ 	.short	0x0001
        /*00f2*/ 	.short	0x0008
        /*00f4*/ 	.byte	0x00, 0xf5, 0x21, 0x00


	//----- nvinfo : EIATTR_KPARAM_INFO
	.align		4
.L_4658:
        /*00f8*/ 	.byte	0x04, 0x17
        /*00fa*/ 	.short	(.L_4660 - .L_4659)
.L_4659:
        /*00fc*/ 	.word	0x00000000
        /*0100*/ 	.short	0x0000
        /*0102*/ 	.short	0x0000
        /*0104*/ 	.byte	0x00, 0xf5, 0x21, 0x00


	//----- nvinfo : EIATTR_SPARSE_MMA_MASK
	.align		4
.L_4660:
        /*0108*/ 	.byte	0x03, 0x50
        /*010a*/ 	.short	0x0000


	//----- nvinfo : EIATTR_MAXREG_COUNT
	.align		4
        /*010c*/ 	.byte	0x03, 0x1b
        /*010e*/ 	.short	0x00ff


	//----- nvinfo : EIATTR_NUM_BARRIERS
	.align		4
        /*0110*/ 	.byte	0x02, 0x4c
        /*0112*/ 	.byte	0x01
	.zero		1


	//----- nvinfo : EIATTR_MERCURY_ISA_VERSION
	.align		4
        /*0114*/ 	.byte	0x03, 0x5f
        /*0116*/ 	.short	0x0101


	//----- nvinfo : EIATTR_COOP_GROUP_MASK_REGIDS
	.align		4
        /*0118*/ 	.byte	0x04, 0x29
        /*011a*/ 	.short	(.L_4662 - .L_4661)


	//   ....[0]....
.L_4661:
        /*011c*/ 	.word	0xffffffff


	//   ....[1]....
        /*0120*/ 	.word	0xffffffff


	//   ....[2]....
        /*0124*/ 	.word	0xffffffff


	//   ....[3]....
        /*0128*/ 	.word	0xffffffff


	//   ....[4]....
        /*012c*/ 	.word	0xffffffff


	//   ....[5]....
        /*0130*/ 	.word	0xffffffff


	//   ....[6]....
        /*0134*/ 	.word	0xffffffff


	//   ....[7]....
        /*0138*/ 	.word	0xffffffff


	//   ....[8]....
        /*013c*/ 	.word	0xffffffff


	//   ....[9]....
        /*0140*/ 	.word	0xffffffff


	//   ....[10]....
        /*0144*/ 	.word	0xffffffff


	//   ....[11]....
        /*0148*/ 	.word	0xffffffff


	//   ....[12]....
        /*014c*/ 	.word	0xffffffff


	//   ....[13]....
        /*0150*/ 	.word	0xffffffff


	//   ....[14]....
        /*0154*/ 	.word	0xffffffff


	//   ....[15]....
        /*0158*/ 	.word	0xffffffff


	//   ....[16]....
        /*015c*/ 	.word	0xffffffff


	//   ....[17]....
        /*0160*/ 	.word	0xffffffff


	//   ....[18]....
        /*0164*/ 	.word	0xffffffff


	//   ....[19]....
        /*0168*/ 	.word	0xffffffff


	//   ....[20]....
        /*016c*/ 	.word	0xffffffff


	//   ....[21]....
        /*0170*/ 	.word	0xffffffff


	//   ....[22]....
        /*0174*/ 	.word	0xffffffff


	//   ....[23]....
        /*0178*/ 	.word	0xffffffff


	//   ....[24]....
        /*017c*/ 	.word	0xffffffff


	//   ....[25]....
        /*0180*/ 	.word	0xffffffff


	//   ....[26]....
        /*0184*/ 	.word	0xffffffff


	//   ....[27]....
        /*0188*/ 	.word	0xffffffff


	//   ....[28]....
        /*018c*/ 	.word	0xffffffff


	//   ....[29]....
        /*0190*/ 	.word	0xffffffff


	//----- nvinfo : EIATTR_COOP_GROUP_INSTR_OFFSETS
	.align		4
.L_4662:
        /*0194*/ 	.byte	0x04, 0x28
        /*0196*/ 	.short	(.L_4664 - .L_4663)


	//   ....[0]....
.L_4663:
        /*0198*/ 	.word	0x00000330


	//   ....[1]....
        /*019c*/ 	.word	0x00000370


	//   ....[2]....
        /*01a0*/ 	.word	0x000003a0


	//   ....[3]....
        /*01a4*/ 	.word	0x000003e0


	//   ....[4]....
        /*01a8*/ 	.word	0x00000420


	//   ....[5]....
        /*01ac*/ 	.word	0x000004c0


	//   ....[6]....
        /*01b0*/ 	.word	0x000004e0


	//   ....[7]....
        /*01b4*/ 	.word	0x00000500


	//   ....[8]....
        /*01b8*/ 	.word	0x00000520


	//   ....[9]....
        /*01bc*/ 	.word	0x00000540


	//   ....[10]....
        /*01c0*/ 	.word	0x00000700


	//   ....[11]....
        /*01c4*/ 	.word	0x00000770


	//   ....[12]....
        /*01c8*/ 	.word	0x00000790


	//   ....[13]....
        /*01cc*/ 	.word	0x000007b0


	//   ....[14]....
        /*01d0*/ 	.word	0x000007d0


	//   ....[15]....
        /*01d4*/ 	.word	0x00000840


	//   ....[16]....
        /*01d8*/ 	.word	0x00000870


	//   ....[17]....
        /*01dc*/ 	.word	0x00000890


	//   ....[18]....
        /*01e0*/ 	.word	0x000008b0


	//   ....[19]....
        /*01e4*/ 	.word	0x000008d0


	//   ....[20]....
        /*01e8*/ 	.word	0x00000d30


	//   ....[21]....
        /*01ec*/ 	.word	0x00000db0


	//   ....[22]....
        /*01f0*/ 	.word	0x00000df0


	//   ....[23]....
        /*01f4*/ 	.word	0x00000e20


	//   ....[24]....
        /*01f8*/ 	.word	0x00000e60


	//   ....[25]....
        /*01fc*/ 	.word	0x00000ed0


	//   ....[26]....
        /*0200*/ 	.word	0x00000ef0


	//   ....[27]....
        /*0204*/ 	.word	0x00000f10


	//   ....[28]....
        /*0208*/ 	.word	0x00000f30


	//   ....[29]....
        /*020c*/ 	.word	0x00000f50


	//----- nvinfo : EIATTR_VRC_CTA_INIT_COUNT
	.align		4
.L_4664:
        /*0210*/ 	.byte	0x02, 0x4a
	.zero		1
	.zero		1


	//----- nvinfo : EIATTR_EXIT_INSTR_OFFSETS
	.align		4
        /*0214*/ 	.byte	0x04, 0x1c
        /*0216*/ 	.short	(.L_4666 - .L_4665)


	//   ....[0]....
.L_4665:
        /*0218*/ 	.word	0x00000ce0


	//   ....[1]....
        /*021c*/ 	.word	0x000012b0


	//   ....[2]....
        /*0220*/ 	.word	0x00001340


	//----- nvinfo : EIATTR_CRS_STACK_SIZE
	.align		4
.L_4666:
        /*0224*/ 	.byte	0x04, 0x1e
        /*0226*/ 	.short	(.L_4668 - .L_4667)
.L_4667:
        /*0228*/ 	.word	0x00000000


	//----- nvinfo : EIATTR_CBANK_PARAM_SIZE
	.align		4
.L_4668:
        /*022c*/ 	.byte	0x03, 0x19
        /*022e*/ 	.short	0x0074


	//----- nvinfo : EIATTR_PARAM_CBANK
	.align		4
        /*0230*/ 	.byte	0x04, 0x0a
        /*0232*/ 	.short	(.L_4670 - .L_4669)
	.align		4
.L_4669:
        /*0234*/ 	.word	index@(.nv.constant0._ZN17fastertransformer34generalAddBiasResidualLayerNormOptI7__half2Lb0ELb1ELi2ELb1ELi1EEEvPT_S3_PKS2_S5_S5_S5_S5_S5_fiiPKfS7_S7_Pfi)
        /*0238*/ 	.short	0x0380
        /*023a*/ 	.short	0x0074


	//----- nvinfo : EIATTR_SW_WAR
	.align		4
.L_4670:
        /*023c*/ 	.byte	0x04, 0x36
        /*023e*/ 	.short	(.L_4672 - .L_4671)
.L_4671:
        /*0240*/ 	.word	0x00000008
.L_4672:


//--------------------- .nv.info._ZN17fastertransformer35generalAddBiasResidualLayerNormOpt2I7__half2Lb1ELb1ELi2ELb1ELi1EEEvPT_S3_PKS2_S5_S5_S5_S5_S5_fiiPKfS7_S7_Pfi --------------------------
	.section	.nv.info._ZN17fastertransformer35generalAddBiasResidualLayerNormOpt2I7__half2Lb1ELb1ELi2ELb1ELi1EEEvPT_S3_PKS2_S5_S5_S5_S5_S5_fiiPKfS7_S7_Pfi,"",@"SHT_CUDA_INFO"
	.sectionflags	@""
	.align	4


	//----- nvinfo : EIATTR_CUDA_API_VERSION
	.align		4
        /*0000*/ 	.byte	0x04, 0x37
        /*0002*/ 	.short	(.L_4674 - .L_4673)
.L_4673:
        /*0004*/ 	.word	0x00000082


	//----- nvinfo : EIATTR_KPARAM_INFO
	.align		4
.L_4674:
        /*0008*/ 	.byte	0x04, 0x17
        /*000a*/ 	.short	(.L_4676 - .L_4675)
.L_4675:
        /*000c*/ 	.word	0x00000000
        /*0010*/ 	.short	0x000f
        /*0012*/ 	.short	0x0070
        /*0014*/ 	.byte	0x00, 0xf0, 0x11, 0x00


	//----- nvinfo : EIATTR_KPARAM_INFO
	.align		4
.L_4676:
        /*0018*/ 	.byte	0x04, 0x17
        /*001a*/ 	.short	(.L_4678 - .L_4677)
.L_4677:
        /*001c*/ 	.word	0x00000000
        /*0020*/ 	.short	0x000e
        /*0022*/ 	.short	0x0068
        /*0024*/ 	.byte	0x00, 0xf5, 0x21, 0x00


	//----- nvinfo : EIATTR_KPARAM_INFO
	.align		4
.L_4678:
        /*0028*/ 	.byte	0x04, 0x17
        /*002a*/ 	.short	(.L_4680 - .L_4679)
.L_4679:
        /*002c*/ 	.word	0x00000000
        /*0030*/ 	.short	0x000d
        /*0032*/ 	.short	0x0060
        /*0034*/ 	.byte	0x00, 0xf5, 0x21, 0x00


	//----- nvinfo : EIATTR_KPARAM_INFO
	.align		4
.L_4680:
        /*0038*/ 	.byte	0x04, 0x17
        /*003a*/ 	.short	(.L_4682 - .L_4681)
.L_4681:
        /*003c*/ 	.word	0x00000000
        /*0040*/ 	.short	0x000c
        /*0042*/ 	.short	0x0058
        /*0044*/ 	.byte	0x00, 0xf5, 0x21, 0x00


	//----- nvinfo : EIATTR_KPARAM_INFO
	.align		4
.L_4682:
        /*0048*/ 	.byte	0x04, 0x17
        /*004a*/ 	.short	(.L_4684 - .L_4683)
.L_4683:
        /*004c*/ 	.word	0x00000000
        /*0050*/ 	.short	0x000b
        /*0052*/ 	.short	0x0050
        /*0054*/ 	.byte	0x00, 0xf5, 0x21, 0x00


	//----- nvinfo : EIATTR_KPARAM_INFO
	.align		4
.L_4684:
        /*0058*/ 	.byte	0x04, 0x17
        /*005a*/ 	.short	(.L_4686 - .L_4685)
.L_4685:
        /*005c*/ 	.word	0x00000000
        /*0060*/ 	.short	0x000a
        /*0062*/ 	.short	0x0048
        /*0064*/ 	.byte	0x00, 0xf0, 0x11, 0x00


	//----- nvinfo : EIATTR_KPARAM_INFO
	.align		4
.L_4686:
        /*0068*/ 	.byte	0x04, 0x17
        /*006a*/ 	.short	(.L_4688 - .L_4687)
.L_4687:
        /*006c*/ 	.word	0x00000000
        /*0070*/ 	.short	0x0009
        /*0072*/ 	.short	0x0044
        /*0074*/ 	.byte	0x00, 0xf0, 0x11, 0x00


	//----- nvinfo : EIATTR_KPARAM_INFO
	.align		4
.L_4688:
        /*0078*/ 	.byte	0x04, 0x17
        /*007a*/ 	.short	(.L_4690 - .L_4689)
.L_4689:
        /*007c*/ 	.word	0x00000000
        /*0080*/ 	.short	0x0008
        /*0082*/ 	.short	0x0040
        /*0084*/ 	.byte	0x00, 0xf0, 0x11, 0x00


	//----- nvinfo : EIATTR_KPARAM_INFO
	.align		4
.L_4690:
        /*0088*/ 	.byte	0x04, 0x17
        /*008a*/ 	.short	(.L_4692 - .L_4691)
.L_4691:
        /*008c*/ 	.word	0x00000000
        /*0090*/ 	.short	0x0007
        /*0092*/ 	.short	0x0038
        /*0094*/ 	.byte	0x00, 0xf5, 0x21, 0x00


	//----- nvinfo : EIATTR_KPARAM_INFO
	.align		4
.L_4692:
        /*0098*/ 	.byte	0x04, 0x17
        /*009a*/ 	.short	(.L_4694 - .L_4693)
.L_4693:
        /*009c*/ 	.word	0x00000000
        /*00a0*/ 	.short	0x0006
        /*00a2*/ 	.short	0x0030
        /*00a4*/ 	.byte	0x00, 0xf5, 0x21, 0x00


	//----- nvinfo : EIATTR_KPARAM_INFO
	.align		4
.L_4694:
        /*00a8*/ 	.byte	0x04, 0x17
        /*00aa*/ 	.short	(.L_4696 - .L_4695)
.L_4695:
        /*00ac*/ 	.word	0x00000000
        /*00b0*/ 	.short	0x0005
        /*00b2*/ 	.short	0x0028
        /*00b4*/ 	.byte	0x00, 0xf5, 0x21, 0x00


	//----- nvinfo : EIATTR_KPARAM_INFO
	.align		4
.L_4696:
        /*00b8*/ 	.byte	0x04, 0x17
        /*00ba*/ 	.short	(.L_4698 - .L_4697)
.L_4697:
        /*00bc*/ 	.word	0x00000000
        /*00c0*/ 	.short	0x0004
        /*00c2*/ 	.short	0x0020
        /*00c4*/ 	.byte	0x00, 0xf5, 0x21, 0x00


	//----- nvinfo : EIATTR_KPARAM_INFO
	.align		4
.L_4698:
        /*00c8*/ 	.byte	0x04, 0x17
        /*00ca*/ 	.short	(.L_4700 - .L_4699)
.L_4699:
        /*00cc*/ 	.word	0x00000000
        /*00d0*/ 	.short	0x0003
        /*00d2*/ 	.short	0x0018
        /*00d4*/ 	.byte	0x00, 0xf5, 0x21, 0x00


	//----- nvinfo : EIATTR_KPARAM_INFO
	.align		4
.L_4700:
        /*00d8*/ 	.byte	0x04, 0x17
        /*00da*/ 	.short	(.L_4702 - .L_4701)
.L_4701:
        /*00dc*/ 	.word	0x00000000
        /*00e0*/ 	.short	0x0002
        /*00e2*/ 	.short	0x0010
        /*00e4*/ 	.byte	0x00, 0xf5, 0x21, 0x00


	//----- nvinfo : EIATTR_KPARAM_INFO
	.align		4
.L_4702:
        /*00e8*/ 	.byte	0x04, 0x17
        /*00ea*/ 	.short	(.L_4704 - .L_4703)
.L_4703:
        /*00ec*/ 	.word	0x00000000
        /*00f0*/ 	.short	0x0001
        /*00f2*/ 	.short	0x0008
        /*00f4*/ 	.byte	0x00, 0xf5, 0x21, 0x00


	//----- nvinfo : EIATTR_KPARAM_INFO
	.align		4
.L_4704:
        /*00f8*/ 	.byte	0x04, 0x17
        /*00fa*/ 	.short	(.L_4706 - .L_4705)
.L_4705:
        /*00fc*/ 	.word	0x00000000
        /*0100*/ 	.short	0x0000
        /*0102*/ 	.short	0x0000
        /*0104*/ 	.byte	0x00, 0xf5, 0x21, 0x00


	//----- nvinfo : EIATTR_SPARSE_MMA_MASK
	.align		4
.L_4706:
        /*0108*/ 	.byte	0x03, 0x50
        /*010a*/ 	.short	0x0000


	//----- nvinfo : EIATTR_MAXREG_COUNT
	.align		4
        /*010c*/ 	.byte	0x03, 0x1b
        /*010e*/ 	.short	0x00ff


	//----- nvinfo : EIATTR_NUM_BARRIERS
	.align		4
        /*0110*/ 	.byte	0x02, 0x4c
        /*0112*/ 	.byte	0x01
	.zero		1


	//----- nvinfo : EIATTR_MERCURY_ISA_VERSION
	.align		4
        /*0114*/ 	.byte	0x03, 0x5f
        /*0116*/ 	.short	0x0101


	//----- nvinfo : EIATTR_COOP_GROUP_MASK_REGIDS
	.align		4
        /*0118*/ 	.byte	0x04, 0x29
        /*011a*/ 	.short	(.L_4708 - .L_4707)


	//   ....[0]....
.L_4707:
        /*011c*/ 	.word	0xffffffff


	//   ....[1]....
        /*0120*/ 	.word	0xffffffff


	//   ....[2]....
        /*0124*/ 	.word	0xffffffff


	//   ....[3]....
        /*0128*/ 	.word	0xffffffff


	//   ....[4]....
        /*012c*/ 	.word	0xffffffff


	//   ....[5]....
        /*0130*/ 	.word	0xffffffff


	//   ....[6]....
        /*0134*/ 	.word	0xffffffff


	//   ....[7]....
        /*0138*/ 	.word	0xffffffff


	//   ....[8]....
        /*013c*/ 	.word	0xffffffff


	//   ....[9]....
        /*0140*/ 	.word	0xffffffff


	//   ....[10]....
        /*0144*/ 	.word	0xffffffff


	//   ....[11]....
        /*0148*/ 	.word	0xffffffff


	//   ....[12]....
        /*014c*/ 	.word	0xffffffff


	//   ....[13]....
        /*0150*/ 	.word	0xffffffff


	//   ....[14]....
        /*0154*/ 	.word	0xffffffff


	//   ....[15]....
        /*0158*/ 	.word	0xffffffff


	//   ....[16]....
        /*015c*/ 	.word	0xffffffff


	//   ....[17]....
        /*0160*/ 	.word	0xffffffff


	//   ....[18]....
        /*0164*/ 	.word	0xffffffff


	//   ....[19]....
        /*0168*/ 	.word	0xffffffff


	//   ....[20]....
        /*016c*/ 	.word	0xffffffff


	//   ....[21]....
        /*0170*/ 	.word	0xffffffff


	//   ....[22]....
        /*0174*/ 	.word	0xffffffff


	//   ....[23]....
        /*0178*/ 	.word	0xffffffff


	//   ....[24]....
        /*017c*/ 	.word	0xffffffff


	//   ....[25]....
        /*0180*/ 	.word	0xffffffff


	//   ....[26]....
        /*0184*/ 	.word	0xffffffff


	//   ....[27]....
        /*0188*/ 	.word	0xffffffff


	//   ....[28]....
        /*018c*/ 	.word	0xffffffff


	//   ....[29]....
        /*0190*/ 	.word	0xffffffff


	//----- nvinfo : EIATTR_COOP_GROUP_INSTR_OFFSETS
	.align		4
.L_4708:
        /*0194*/ 	.byte	0x04, 0x28
        /*0196*/ 	.short	(.L_4710 - .L_4709)


	//   ....[0]....
.L_4709:
        /*0198*/ 	.word	0x00000860


	//   ....[1]....
        /*019c*/ 	.word	0x000008a0


	//   ....[2]....
        /*01a0*/ 	.word	0x000008f0


	//   ....[3]....
        /*01a4*/ 	.word	0x00000900


	//   ....[4]....
        /*01a8*/ 	.word	0x00000940


	//   ....[5]....
        /*01ac*/ 	.word	0x00000960


	//   ....[6]....
        /*01b0*/ 	.word	0x000009d0


	//   ....[7]....
        /*01b4*/ 	.word	0x00000a00


	//   ....[8]....
        /*01b8*/ 	.word	0x00000a70


	//   ....[9]....
        /*01bc*/ 	.word	0x00000a80


	//   ....[10]....
        /*01c0*/ 	.word	0x00000b30


	//   ....[11]....
        /*01c4*/ 	.word	0x00000b40


	//   ....[12]....
        /*01c8*/ 	.word	0x00000b70


	//   ....[13]....
        /*01cc*/ 	.word	0x00000b80


	//   ....[14]....
        /*01d0*/ 	.word	0x00000bb0


	//   ....[15]....
        /*01d4*/ 	.word	0x00000bc0


	//   ....[16]....
        /*01d8*/ 	.word	0x00000bf0


	//   ....[17]....
        /*01dc*/ 	.word	0x00000c00


	//   ....[18]....
        /*01e0*/ 	.word	0x00000c30


	//   ....[19]....
        /*01e4*/ 	.word	0x00000c40


	//   ....[20]....
        /*01e8*/ 	.word	0x000011a0


	//   ....[21]....
        /*01ec*/ 	.word	0x00001220


	//   ....[22]....
        /*01f0*/ 	.word	0x00001250


	//   ....[23]....
        /*01f4*/ 	.word	0x00001280


	//   ....[24]....
        /*01f8*/ 	.word	0x000012c0


	//   ....[25]....
        /*01fc*/ 	.word	0x00001340


	//   ....[26]....
        /*0200*/ 	.word	0x00001360


	//   ....[27]....
        /*0204*/ 	.word	0x00001380


	//   ....[28]....
        /*0208*/ 	.word	0x000013a0


	//   ....[29]....
        /*020c*/ 	.word	0x000013c0


	//----- nvinfo : EIATTR_VRC_CTA_INIT_COUNT
	.align		4
.L_4710:
        /*0210*/ 	.byte	0x02, 0x4a
	.zero		1
	.zero		1


	//----- nvinfo : EIATTR_EXIT_INSTR_OFFSETS
	.align		4
        /*0214*/ 	.byte	0x04, 0x1c
        /*0216*/ 	.short	(.L_4712 - .L_4711)


	//   ....[0]....
.L_4711:
        /*0218*/ 	.word	0x00001150


	//   ....[1]....
        /*021c*/ 	.word	0x00001710


	//   ....[2]....
        /*0220*/ 	.word	0x00001790


	//----- nvinfo : EIATTR_CRS_STACK_SIZE
	.align		4
.L_4712:
        /*0224*/ 	.byte	0x04, 0x1e
        /*0226*/ 	.short	(.L_4714 - .L_4713)
.L_4713:
        /*0228*/ 	.word	0x00000000


	//----- nvinfo : EIATTR_CBANK_PARAM_SIZE
	.align		4
.L_4714:
        /*022c*/ 	.byte	0x03, 0x19
        /*022e*/ 	.short	0x0074


	//----- nvinfo : EIATTR_PARAM_CBANK
	.align		4
        /*0230*/ 	.byte	0x04, 0x0a
        /*0232*/ 	.short	(.L_4716 - .L_4715)
	.align		4
.L_4715:
        /*0234*/ 	.word	index@(.nv.constant0._ZN17fastertransformer35generalAddBiasResidualLayerNormOpt2I7__half2Lb1ELb1ELi2ELb1ELi1EEEvPT_S3_PKS2_S5_S5_S5_S5_S5_fiiPKfS7_S7_Pfi)
        /*0238*/ 	.short	0x0380
        /*023a*/ 	.short	0x0074


	//----- nvinfo : EIATTR_SW_WAR
	.align		4
.L_4716:
        /*023c*/ 	.byte	0x04, 0x36
        /*023e*/ 	.short	(.L_4718 - .L_4717)
.L_4717:
        /*0240*/ 	.word	0x00000008
.L_4718:


//--------------------- .nv.info._ZN17fastertransformer34generalAddBiasResidualLayerNormOptI7__half2Lb1ELb1ELi2ELb1ELi1EEEvPT_S3_PKS2_S5_S5_S5_S5_S5_fiiPKfS7_S7_Pfi --------------------------
	.section	.nv.info._ZN17fastertransformer34generalAddBiasResidualLayerNormOptI7__half2Lb1ELb1ELi2ELb1ELi1EEEvPT_S3_PKS2_S5_S5_S5_S5_S5_fiiPKfS7_S7_Pfi,"",@"SHT_CUDA_INFO"
	.sectionflags	@""
	.align	4


	//----- nvinfo : EIATTR_CUDA_API_VERSION
	.align		4
        /*0000*/ 	.byte	0x04, 0x37
        /*0002*/ 	.short	(.L_4720 - .L_4719)
.L_4719:
        /*0004*/ 	.word	0x00000082


	//----- nvinfo : EIATTR_KPARAM_INFO
	.align		4
.L_4720:
        /*0008*/ 	.byte	0x04, 0x17
        /*000a*/ 	.short	(.L_4722 - .L_4721)
.L_4721:
        /*000c*/ 	.word	0x00000000
        /*0010*/ 	.short	0x000f
        /*0012*/ 	.short	0x0070
        /*0014*/ 	.byte	0x00, 0xf0, 0x11, 0x00


	//----- nvinfo : EIATTR_KPARAM_INFO
	.align		4
.L_4722:
        /*0018*/ 	.byte	0x04, 0x17
        /*001a*/ 	.short	(.L_4724 - .L_4723)
.L_4723:
        /*001c*/ 	.word	0x00000000
        /*0020*/ 	.short	0x000e
        /*0022*/ 	.short	0x0068
        /*0024*/ 	.byte	0x00, 0xf5, 0x21, 0x00


	//----- nvinfo : EIATTR_KPARAM_INFO
	.align		4
.L_4724:
        /*0028*/ 	.byte	0x04, 0x17
        /*002a*/ 	.short	(.L_4726 - .L_4725)
.L_4725:
        /*002c*/ 	.word	0x00000000
        /*0030*/ 	.short	0x000d
        /*0032*/ 	.short	0x0060
        /*0034*/ 	.byte	0x00, 0xf5, 0x21, 0x00


	//----- nvinfo : EIATTR_KPARAM_INFO
	.align		4
.L_4726:
        /*0038*/ 	.byte	0x04, 0x17
        /*003a*/ 	.short	(.L_4728 - .L_4727)
.L_4727:
        /*003c*/ 	.word	0x00000000
        /*0040*/ 	.short	0x000c
        /*0042*/ 	.short	0x0058
        /*0044*/ 	.byte	0x00, 0xf5, 0x21, 0x00


	//----- nvinfo : EIATTR_KPARAM_INFO
	.align		4
.L_4728:
        /*0048*/ 	.byte	0x04, 0x17
        /*004a*/ 	.short	(.L_4730 - .L_4729)
.L_4729:
        /*004c*/ 	.word	0x00000000
        /*0050*/ 	.short	0x000b
        /*0052*/ 	.short	0x0050
        /*0054*/ 	.byte	0x00, 0xf5, 0x21, 0x00


	//----- nvinfo : EIATTR_KPARAM_INFO
	.align		4
.L_4730:
        /*0058*/ 	.byte	0x04, 0x17
        /*005a*/ 	.short	(.L_4732 - .L_4731)
.L_4731:
        /*005c*/ 	.word	0x00000000
        /*0060*/ 	.short	0x000a
        /*0062*/ 	.short	0x0048
        /*0064*/ 	.byte	0x00, 0xf0, 0x11, 0x00


	//----- nvinfo : EIATTR_KPARAM_INFO
	.align		4
.L_4732:
        /*0068*/ 	.byte	0x04, 0x17
        /*006a*/ 	.short	(.L_4734 - .L_4733)
.L_4733:
        /*006c*/ 	.word	0x00000000
        /*0070*/ 	.short	0x0009
        /*0072*/ 	.short	0x0044
        /*0074*/ 	.byte	0x00, 0xf0, 0x11, 0x00


	//----- nvinfo : EIATTR_KPARAM_INFO
	.align		4
.L_4734:
        /*0078*/ 	.byte	0x04, 0x17
        /*007a*/ 	.short	(.L_4736 - .L_4735)
.L_4735:
        /*007c*/ 	.word	0x00000000
        /*0080*/ 	.short	0x0008
        /*0082*/ 	.short	0x0040
        /*0084*/ 	.byte	0x00, 0xf0, 0x11, 0x00


	//----- nvinfo : EIATTR_KPARAM_INFO
	.align		4
.L_4736:
        /*0088*/ 	.byte	0x04, 0x17
        /*008a*/ 	.short	(.L_4738 - .L_4737)
.L_4737:
        /*008c*/ 	.word	0x00000000
        /*0090*/ 	.short	0x0007
        /*0092*/ 	.short	0x0038
        /*0094*/ 	.byte	0x00, 0xf5, 0x21, 0x00


	//----- nvinfo : EIATTR_KPARAM_INFO
	.align		4
.L_4738:
        /*0098*/ 	.byte	0x04, 0x17
        /*009a*/ 	.short	(.L_4740 - .L_4739)
.L_4739:
        /*009c*/ 	.word	0x00000000
        /*00a0*/ 	.short	0x0006
        /*00a2*/ 	.short	0x0030
        /*00a4*/ 	.byte	0x00, 0xf5, 0x21, 0x00


	//----- nvinfo : EIATTR_KPARAM_INFO
	.align		4
.L_4740:
        /*00a8*/ 	.byte	0x04, 0x17
        /*00aa*/ 	.short	(.L_4742 - .L_4741)
.L_4741:
        /*00ac*/ 	.word	0x00000000
        /*00b0*/ 	.short	0x0005
        /*00b2*/ 	.short	0x0028
        /*00b4*/ 	.byte	0x00, 0xf5, 0x21, 0x00


	//----- nvinfo : EIATTR_KPARAM_INFO
	.align		4
.L_4742:
        /*00b8*/ 	.byte	0x04, 0x17
        /*00ba*/ 	.short	(.L_4744 - .L_4743)
.L_4743:
        /*00bc*/ 	.word	0x00000000
        /*00c0*/ 	.short	0x0004
        /*00c2*/ 	.short	0x0020
        /*00c4*/ 	.byte	0x00, 0xf5, 0x21, 0x00


	//----- nvinfo : EIATTR_KPARAM_INFO
	.align		4
.L_4744:
        /*00c8*/ 	.byte	0x04, 0x17
        /*00ca*/ 	.short	(.L_4746 - .L_4745)
.L_4745:
        /*00cc*/ 	.word	0x00000000
        /*00d0*/ 	.short	0x0003
        /*00d2*/ 	.short	0x0018
        /*00d4*/ 	.byte	0x00, 0xf5, 0x21, 0x00


	//----- nvinfo : EIATTR_KPARAM_INFO
	.align		4
.L_4746:
        /*00d8*/ 	.byte	0x04, 0x17
        /*00da*/ 	.short	(.L_4748 - .L_4747)
.L_4747:
        /*00dc*/ 	.word	0x00000000
        /*00e0*/ 	.short	0x0002
        /*00e2*/ 	.short	0x0010
        /*00e4*/ 	.byte	0x00, 0xf5, 0x21, 0x00


	//----- nvinfo : EIATTR_KPARAM_INFO
	.align		4
.L_4748:
        /*00e8*/ 	.byte	0x04, 0x17
        /*00ea*/ 	.short	(.L_4750 - .L_4749)
.L_4749:
        /*00ec*/ 	.word	0x00000000
        /*00f0*/ 	.short	0x0001
        /*00f2*/ 	.short	0x0008
        /*00f4*/ 	.byte	0x00, 0xf5, 0x21, 0x00


	//----- nvinfo : EIATTR_KPARAM_INFO
	.align		4
.L_4750:
        /*00f8*/ 	.byte	0x04, 0x17
        /*00fa*/ 	.short	(.L_4752 - .L_4751)
.L_4751:
        /*00fc*/ 	.word	0x00000000
        /*0100*/ 	.short	0x0000
        /*0102*/ 	.short	0x0000
        /*0104*/ 	.byte	0x00, 0xf5, 0x21, 0x00


	//----- nvinfo : EIATTR_SPARSE_MMA_MASK
	.align		4
.L_4752:
        /*0108*/ 	.byte	0x03, 0x50
        /*010a*/ 	.short	0x0000


	//----- nvinfo : EIATTR_MAXREG_COUNT
	.align		4
        /*010c*/ 	.byte	0x03, 0x1b
        /*010e*/ 	.short	0x00ff


	//----- nvinfo : EIATTR_NUM_BARRIERS
	.align		4
        /*0110*/ 	.byte	0x02, 0x4c
        /*0112*/ 	.byte	0x01
	.zero		1


	//----- nvinfo : EIATTR_MERCURY_ISA_VERSION
	.align		4
        /*0114*/ 	.byte	0x03, 0x5f
        /*0116*/ 	.short	0x0101


	//----- nvinfo : EIATTR_COOP_GROUP_MASK_REGIDS
	.align		4
        /*0118*/ 	.byte	0x04, 0x29
        /*011a*/ 	.short	(.L_4754 - .L_4753)


	//   ....[0]....
.L_4753:
        /*011c*/ 	.word	0xffffffff


	//   ....[1]....
        /*0120*/ 	.word	0xffffffff


	//   ....[2]....
        /*0124*/ 	.word	0xffffffff


	//   ....[3]....
        /*0128*/ 	.word	0xffffffff


	//   ....[4]....
        /*012c*/ 	.word	0xffffffff


	//   ....[5]....
        /*0130*/ 	.word	0xffffffff


	//   ....[6]....
        /*0134*/ 	.word	0xffffffff


	//   ....[7]....
        /*0138*/ 	.word	0xffffffff


	//   ....[8]....
        /*013c*/ 	.word	0xffffffff


	//   ....[9]....
        /*0140*/ 	.word	0xffffffff


	//   ....[10]....
        /*0144*/ 	.word	0xffffffff


	//   ....[11]....
        /*0148*/ 	.word	0xffffffff


	//   ....[12]....
        /*014c*/ 	.word	0xffffffff


	//   ....[13]....
        /*0150*/ 	.word	0xffffffff


	//   ....[14]....
        /*0154*/ 	.word	0xffffffff


	//   ....[15]....
        /*0158*/ 	.word	0xffffffff


	//   ....[16]....
        /*015c*/ 	.word	0xffffffff


	//   ....[17]....
        /*0160*/ 	.word	0xffffffff


	//   ....[18]....
        /*0164*/ 	.word	0xffffffff


	//   ....[19]....
        /*0168*/ 	.word	0xffffffff


	//   ....[20]....
        /*016c*/ 	.word	0xffffffff


	//   ....[21]....
        /*0170*/ 	.word	0xffffffff


	//   ....[22]....
        /*0174*/ 	.word	0xffffffff


	//   ....[23]....
        /*0178*/ 	.word	0xffffffff


	//   ....[24]....
        /*017c*/ 	.word	0xffffffff


	//   ....[25]....
        /*0180*/ 	.word	0xffffffff


	//   ....[26]....
        /*0184*/ 	.word	0xffffffff


	//   ....[27]....
        /*0188*/ 	.word	0xffffffff


	//   ....[28]....
        /*018c*/ 	.word	0xffffffff


	//   ....[29]....
        /*0190*/ 	.word	0xffffffff


	//----- nvinfo : EIATTR_COOP_GROUP_INSTR_OFFSETS
	.align		4
.L_4754:
        /*0194*/ 	.byte	0x04, 0x28
        /*0196*/ 	.short	(.L_4756 - .L_4755)


	//   ....[0]....
.L_4755:
        /*0198*/ 	.word	0x00000680


	//   ....[1]....
        /*019c*/ 	.word	0x000006c0


	//   ....[2]....
        /*01a0*/ 	.word	0x000006f0


	//   ....[3]....
        /*01a4*/ 	.word	0x00000730


	//   ....[4]....
        /*01a8*/ 	.word	0x00000770


	//   ....[5]....
        /*01ac*/ 	.word	0x00000810


	//   ....[6]....
        /*01b0*/ 	.word	0x00000830


	//   ....[7]....
        /*01b4*/ 	.word	0x00000850


	//   ....[8]....
        /*01b8*/ 	.word	0x00000870


	//   ....[9]....
        /*01bc*/ 	.word	0x00000890


	//   ....[10]....
        /*01c0*/ 	.word	0x00000a50


	//   ....[11]....
        /*01c4*/ 	.word	0x00000ac0


	//   ....[12]....
        /*01c8*/ 	.word	0x00000ae0


	//   ....[13]....
        /*01cc*/ 	.word	0x00000b00


	//   ....[14]....
        /*01d0*/ 	.word	0x00000b20


	//   ....[15]....
        /*01d4*/ 	.word	0x00000b90


	//   ....[16]....
        /*01d8*/ 	.word	0x00000bc0


	//   ....[17]....
        /*01dc*/ 	.word	0x00000be0


	//   ....[18]....
        /*01e0*/ 	.word	0x00000c00


	//   ....[19]....
        /*01e4*/ 	.word	0x00000c20


	//   ....[20]....
        /*01e8*/ 	.word	0x00001080


	//   ....[21]....
        /*01ec*/ 	.word	0x00001100


	//   ....[22]....
        /*01f0*/ 	.word	0x00001140


	//   ....[23]....
        /*01f4*/ 	.word	0x00001170


	//   ....[24]....
        /*01f8*/ 	.word	0x000011c0


	//   ....[25]....
        /*01fc*/ 	.word	0x00001220


	//   ....[26]....
        /*0200*/ 	.word	0x00001240


	//   ....[27]....
        /*0204*/ 	.word	0x00001260


	//   ....[28]....
        /*0208*/ 	.word	0x00001280


	//   ....[29]....
        /*020c*/ 	.word	0x000012a0


	//----- nvinfo : EIATTR_VRC_CTA_INIT_COUNT
	.align		4
.L_4756:
        /*0210*/ 	.byte	0x02, 0x4a
	.zero		1
	.zero		1


	//----- nvinfo : EIATTR_EXIT_INSTR_OFFSETS
	.align		4
        /*0214*/ 	.byte	0x04, 0x1c
        /*0216*/ 	.short	(.L_4758 - .L_4757)


	//   ....[0]....
.L_4757:
        /*0218*/ 	.word	0x00001030


	//   ....[1]....
        /*021c*/ 	.word	0x00001600


	//   ....[2]....
        /*0220*/ 	.word	0x00001690


	//----- nvinfo : EIATTR_CRS_STACK_SIZE
	.align		4
.L_4758:
        /*0224*/ 	.byte	0x04, 0x1e
        /*0226*/ 	.short	(.L_4760 - .L_4759)
.L_4759:
        /*0228*/ 	.word	0x00000000


	//----- nvinfo : EIATTR_CBANK_PARAM_SIZE
	.align		4
.L_4760:
        /*022c*/ 	.byte	0x03, 0x19
        /*022e*/ 	.short	0x0074


	//----- nvinfo : EIATTR_PARAM_CBANK
	.align		4
        /*0230*/ 	.byte	0x04, 0x0a
        /*0232*/ 	.short	(.L_4762 - .L_4761)
	.align		4
.L_4761:
        /*0234*/ 	.word	index@(.nv.constant0._ZN17fastertransformer34generalAddBiasResidualLayerNormOptI7__half2Lb1ELb1ELi2ELb1ELi1EEEvPT_S3_PKS2_S5_S5_S5_S5_S5_fiiPKfS7_S7_Pfi)
        /*0238*/ 	.short	0x0380
        /*023a*/ 	.short	0x0074


	//----- nvinfo : EIATTR_SW_WAR
	.align		4
.L_4762:
        /*023c*/ 	.byte	0x04, 0x36
        /*023e*/ 	.short	(.L_4764 - .L_4763)
.L_4763:
        /*0240*/ 	.word	0x00000008
.L_4764:


//--------------------- .nv.info._ZN17fastertransformer35generalAddBiasResidualLayerNormOpt2I7__half2Lb0ELb0ELi1ELb1ELi1EEEvPT_S3_PKS2_S5_S5_S5_S5_S5_fiiPKfS7_S7_Pfi --------------------------
	.section	.nv.info._ZN17fastertransformer35generalAddBiasResidualLayerNormOpt2I7__half2Lb0ELb0ELi1ELb1ELi1EEEvPT_S3_PKS2_S5_S5_S5_S5_S5_fiiPKfS7_S7_Pfi,"",@"SHT_CUDA_INFO"
	.sectionflags	@""
	.align	4


	//----- nvinfo : EIATTR_CUDA_API_VERSION
	.align		4
        /*0000*/ 	.byte	0x04, 0x37
        /*0002*/ 	.short	(.L_4766 - .L_4765)
.L_4765:
        /*0004*/ 	.word	0x00000082


	//----- nvinfo : EIATTR_KPARAM_INFO
	.align		4
.L_4766:
        /*0008*/ 	.byte	0x04, 0x17
        /*000a*/ 	.short	(.L_4768 - .L_4767)
.L_4767:
        /*000c*/ 	.word	0x00000000
        /*0010*/ 	.short	0x000f
        /*0012*/ 	.short	0x0070
        /*0014*/ 	.byte	0x00, 0xf0, 0x11, 0x00


	//----- nvinfo : EIATTR_KPARAM_INFO
	.align		4
.L_4768:
        /*0018*/ 	.byte	0x04, 0x17
        /*001a*/ 	.short	(.L_4770 - .L_4769)
.L_4769:
        /*001c*/ 	.word	0x00000000
        /*0020*/ 	.short	0x000e
        /*0022*/ 	.short	0x0068
        /*0024*/ 	.byte	0x00, 0xf5, 0x21, 0x00


	//----- nvinfo : EIATTR_KPARAM_INFO
	.align		4
.L_4770:
        /*0028*/ 	.byte	0x04, 0x17
        /*002a*/ 	.short	(.L_4772 - .L_4771)
.L_4771:
        /*002c*/ 	.word	0x00000000
        /*0030*/ 	.short	0x000d
        /*0032*/ 	.short	0x0060
        /*0034*/ 	.byte	0x00, 0xf5, 0x21, 0x00


	//----- nvinfo : EIATTR_KPARAM_INFO
	.align		4
.L_4772:
        /*0038*/ 	.byte	0x04, 0x17
        /*003a*/ 	.short	(.L_4774 - .L_4773)
.L_4773:
        /*003c*/ 	.word	0x00000000
        /*0040*/ 	.short	0x000c
        /*0042*/ 	.short	0x0058
        /*0044*/ 	.byte	0x00, 0xf5, 0x21, 0x00


	//----- nvinfo : EIATTR_KPARAM_INFO
	.align		4
.L_4774:
        /*0048*/ 	.byte	0x04, 0x17
        /*004a*/ 	.short	(.L_4776 - .L_4775)
.L_4775:
        /*004c*/ 	.word	0x00000000
        /*0050*/ 	.short	0x000b
        /*0052*/ 	.short	0x0050
        /*0054*/ 	.byte	0x00, 0xf5, 0x21, 0x00


	//----- nvinfo : EIATTR_KPARAM_INFO
	.align		4
.L_4776:
        /*0058*/ 	.byte	0x04, 0x17
        /*005a*/ 	.short	(.L_4778 - .L_4777)
.L_4777:
        /*005c*/ 	.word	0x00000000
        /*0060*/ 	.short	0x000a
        /*0062*/ 	.short	0x0048
        /*0064*/ 	.byte	0x00, 0xf0, 0x11, 0x00


	//----- nvinfo : EIATTR_KPARAM_INFO
	.align		4
.L_4778:
        /*0068*/ 	.byte	0x04, 0x17
        /*006a*/ 	.short	(.L_4780 - .L_4779)
.L_4779:
        /*006c*/ 	.word	0x00000000
        /*0070*/ 	.short	0x0009
        /*0072*/ 	.short	0x0044
        /*0074*/ 	.byte	0x00, 0xf0, 0x11, 0x00


	//----- nvinfo : EIATTR_KPARAM_INFO
	.align		4
.L_4780:
        /*0078*/ 	.byte	0x04, 0x17
        /*007a*/ 	.short	(.L_4782 - .L_4781)
.L_4781:
        /*007c*/ 	.word	0x00000000
        /*0080*/ 	.short	0x0008
        /*0082*/ 	.short	0x0040
        /*0084*/ 	.byte	0x00, 0xf0, 0x11, 0x00


	//----- nvinfo : EIATTR_KPARAM_INFO
	.align		4
.L_4782:
        /*0088*/ 	.byte	0x04, 0x17
        /*008a*/ 	.short	(.L_4784 - .L_4783)
.L_4783:
        /*008c*/ 	.word	0x00000000
        /*0090*/ 	.short	0x0007
        /*0092*/ 	.short	0x0038
        /*0094*/ 	.byte	0x00, 0xf5, 0x21, 0x00


	//----- nvinfo : EIATTR_KPARAM_INFO
	.align		4
.L_4784:
        /*0098*/ 	.byte	0x04, 0x17
        /*009a*/ 	.short	(.L_4786 - .L_4785)
.L_4785:
        /*009c*/ 	.word	0x00000000
        /*00a0*/ 	.short	0x0006
        /*00a2*/ 	.short	0x0030
        /*00a4*/ 	.byte	0x00, 0xf5, 0x21, 0x00


	//----- nvinfo : EIATTR_KPARAM_INFO
	.align		4
.L_4786:
        /*00a8*/ 	.byte	0x04, 0x17
        /*00aa*/ 	.short	(.L_4788 - .L_4787)
.L_4787:
        /*00ac*/ 	.word	0x00000000
        /*00b0*/ 	.short	0x0005
        /*00b2*/ 	.short	0x0028
        /*00b4*/ 	.byte	0x00, 0xf5, 0x21, 0x00


	//----- nvinfo : EIATTR_KPARAM_INFO
	.align		4
.L_4788:
        /*00b8*/ 	.byte	0x04, 0x17
        /*00ba*/ 	.short	(.L_4790 - .L_4789)
.L_4789:
        /*00bc*/ 	.word	0x00000000
        /*00c0*/ 	.short	0x0004
        /*00c2*/ 	.short	0x0020
        /*00c4*/ 	.byte	0x00, 0xf5, 0x21, 0x00


	//----- nvinfo : EIATTR_KPARAM_INFO
	.align		4
.L_4790:
        /*00c8*/ 	.byte	0x04, 0x17
        /*00ca*/ 	.short	(.L_4792 - .L_4791)
.L_4791:
        /*00cc*/ 	.word	0x00000000
        /*00d0*/ 	.short	0x0003
        /*00d2*/ 	.short	0x0018
        /*00d4*/ 	.byte	0x00, 0xf5, 0x21, 0x00


	//----- nvinfo : EIATTR_KPARAM_INFO
	.align		4
.L_4792:
        /*00d8*/ 	.byte	0x04, 0x17
        /*00da*/ 	.short	(.L_4794 - .L_4793)
.L_4793:
        /*00dc*/ 	.word	0x00000000
        /*00e0*/ 	.short	0x0002
        /*00e2*/ 	.short	0x0010
        /*00e4*/ 	.byte	0x00, 0xf5, 0x21, 0x00


	//----- nvinfo : EIATTR_KPARAM_INFO
	.align		4
.L_4794:
        /*00e8*/ 	.byte	0x04, 0x17
        /*00ea*/ 	.short	(.L_4796 - .L_4795)
.L_4795:
        /*00ec*/ 	.word	0x00000000
        /*00f0*/ 	.short	0x0001
        /*00f2*/ 	.short	0x0008
        /*00f4*/ 	.byte	0x00, 0xf5, 0x21, 0x00


	//----- nvinfo : EIATTR_KPARAM_INFO
	.align		4
.L_4796:
        /*00f8*/ 	.byte	0x04, 0x17
        /*00fa*/ 	.short	(.L_4798 - .L_4797)
.L_4797:
        /*00fc*/ 	.word	0x00000000
        /*0100*/ 	.short	0x0000
        /*0102*/ 	.short	0x0000
        /*0104*/ 	.byte	0x00, 0xf5, 0x21, 0x00


	//----- nvinfo : EIATTR_SPARSE_MMA_MASK
	.align		4
.L_4798:
        /*0108*/ 	.byte	0x03, 0x50
        /*010a*/ 	.short	0x0000


	//----- nvinfo : EIATTR_MAXREG_COUNT
	.align		4
        /*010c*/ 	.byte	0x03, 0x1b
        /*010e*/ 	.short	0x00ff


	//----- nvinfo : EIATTR_NUM_BARRIERS
	.align		4
        /*0110*/ 	.byte	0x02, 0x4c
        /*0112*/ 	.byte	0x01
	.zero		1


	//----- nvinfo : EIATTR_MERCURY_ISA_VERSION
	.align		4
        /*0114*/ 	.byte	0x03, 0x5f
        /*0116*/ 	.short	0x0101


	//----- nvinfo : EIATTR_COOP_GROUP_MASK_REGIDS
	.align		4
        /*0118*/ 	.byte	0x04, 0x29
        /*011a*/ 	.short	(.L_4800 - .L_4799)


	//   ....[0]....
.L_4799:
        /*011c*/ 	.word	0xffffffff


	//   ....[1]....
        /*0120*/ 	.word	0xffffffff


	//   ....[2]....
        /*0124*/ 	.word	0xffffffff


	//   ....[3]....
        /*0128*/ 	.word	0xffffffff


	//   ....[4]....
        /*012c*/ 	.word	0xffffffff


	//   ....[5]....
        /*0130*/ 	.word	0xffffffff


	//   ....[6]....
        /*0134*/ 	.word	0xffffffff


	//   ....[7]....
        /*0138*/ 	.word	0xffffffff


	//   ....[8]....
        /*013c*/ 	.word	0xffffffff


	//   ....[9]....
        /*0140*/ 	.word	0xffffffff


	//   ....[10]....
        /*0144*/ 	.word	0xffffffff


	//   ....[11]....
        /*0148*/ 	.word	0xffffffff


	//   ....[12]....
        /*014c*/ 	.word	0xffffffff


	//   ....[13]....
        /*0150*/ 	.word	0xffffffff


	//   ....[14]....
        /*0154*/ 	.word	0xffffffff


	//   ....[15]....
        /*0158*/ 	.word	0xffffffff


	//   ....[16]....
        /*015c*/ 	.word	0xffffffff


	//   ....[17]....
        /*0160*/ 	.word	0xffffffff


	//   ....[18]....
        /*0164*/ 	.word	0xffffffff


	//   ....[19]....
        /*0168*/ 	.word	0xffffffff


	//   ....[20]....
        /*016c*/ 	.word	0xffffffff


	//   ....[21]....
        /*0170*/ 	.word	0xffffffff


	//   ....[22]....
        /*0174*/ 	.word	0xffffffff


	//   ....[23]....
        /*0178*/ 	.word	0xffffffff


	//   ....[24]....
        /*017c*/ 	.word	0xffffffff


	//   ....[25]....
        /*0180*/ 	.word	0xffffffff


	//   ....[26]....
        /*0184*/ 	.word	0xffffffff


	//   ....[27]....
        /*0188*/ 	.word	0xffffffff


	//   ....[28]....
        /*018c*/ 	.word	0xffffffff


	//   ....[29]....
        /*0190*/ 	.word	0xffffffff


	//----- nvinfo : EIATTR_COOP_GROUP_INSTR_OFFSETS
	.align		4
.L_4800:
        /*0194*/ 	.byte	0x04, 0x28
        /*0196*/ 	.short	(.L_4802 - .L_4801)


	//   ....[0]....
.L_4801:
        /*0198*/ 	.word	0x000002d0


	//   ....[1]....
        /*019c*/ 	.word	0x00000310


	//   ....[2]....
        /*01a0*/ 	.word	0x00000370


	//   ....[3]....
        /*01a4*/ 	.word	0x00000390


	//   ....[4]....
        /*01a8*/ 	.word	0x000003e0


	//   ....[5]....
        /*01ac*/ 	.word	0x000003f0


	//   ....[6]....
        /*01b0*/ 	.word	0x00000440


	//   ....[7]....
        /*01b4*/ 	.word	0x00000470


	//   ....[8]....
        /*01b8*/ 	.word	0x000004e0


	//   ....[9]....
        /*01bc*/ 	.word	0x000004f0


	//   ....[10]....
        /*01c0*/ 	.word	0x000005a0


	//   ....[11]....
        /*01c4*/ 	.word	0x000005b0


	//   ....[12]....
        /*01c8*/ 	.word	0x000005e0


	//   ....[13]....
        /*01cc*/ 	.word	0x000005f0


	//   ....[14]....
        /*01d0*/ 	.word	0x00000620


	//   ....[15]....
        /*01d4*/ 	.word	0x00000630


	//   ....[16]....
        /*01d8*/ 	.word	0x00000660


	//   ....[17]....
        /*01dc*/ 	.word	0x00000670


	//   ....[18]....
        /*01e0*/ 	.word	0x000006a0


	//   ....[19]....
        /*01e4*/ 	.word	0x000006b0


	//   ....[20]....
        /*01e8*/ 	.word	0x00000c10


	//   ....[21]....
        /*01ec*/ 	.word	0x00000c90


	//   ....[22]....
        /*01f0*/ 	.word	0x00000cd0


	//   ....[23]....
        /*01f4*/ 	.word	0x00000d00


	//   ....[24]....
        /*01f8*/ 	.word	0x00000d40


	//   ....[25]....
        /*01fc*/ 	.word	0x00000db0


	//   ....[26]....
        /*0200*/ 	.word	0x00000dd0


	//   ....[27]....
        /*0204*/ 	.word	0x00000df0


	//   ....[28]....
        /*0208*/ 	.word	0x00000e10


	//   ....[29]....
        /*020c*/ 	.word	0x00000e30


	//----- nvinfo : EIATTR_VRC_CTA_INIT_COUNT
	.align		4
.L_4802:
        /*0210*/ 	.byte	0x02, 0x4a
	.zero		1
	.zero		1


	//----- nvinfo : EIATTR_EXIT_INSTR_OFFSETS
	.align		4
        /*0214*/ 	.byte	0x04, 0x1c
        /*0216*/ 	.short	(.L_4804 - .L_4803)


	//   ....[0]....
.L_4803:
        /*0218*/ 	.word	0x00000bc0


	//   ....[1]....
        /*021c*/ 	.word	0x00001180


	//   ....[2]....
        /*0220*/ 	.word	0x00001200


	//----- nvinfo : EIATTR_CRS_STACK_SIZE
	.align		4
.L_4804:
        /*0224*/ 	.byte	0x04, 0x1e
        /*0226*/ 	.short	(.L_4806 - .L_4805)
.L_4805:
        /*0228*/ 	.word	0x00000000


	//----- nvinfo : EIATTR_CBANK_PARAM_SIZE
	.align		4
.L_4806:
        /*022c*/ 	.byte	0x03, 0x19
        /*022e*/ 	.short	0x0074


	//----- nvinfo : EIATTR_PARAM_CBANK
	.align		4
        /*0230*/ 	.byte	0x04, 0x0a
        /*0232*/ 	.short	(.L_4808 - .L_4807)
	.align		4
.L_4807:
        /*0234*/ 	.word	index@(.nv.constant0._ZN17fastertransformer35generalAddBiasResidualLayerNormOpt2I7__half2Lb0ELb0ELi1ELb1ELi1EEEvPT_S3_PKS2_S5_S5_S5_S5_S5_fiiPKfS7_S7_Pfi)
        /*0238*/ 	.short	0x0380
        /*023a*/ 	.short	0x0074


	//----- nvinfo : EIATTR_SW_WAR
	.align		4
.L_4808:
        /*023c*/ 	.byte	0x04, 0x36
        /*023e*/ 	.short	(.L_4810 - .L_4809)
.L_4809:
        /*0240*/ 	.word	0x00000008
.L_4810:


//--------------------- .nv.info._ZN17fastertransformer34generalAddBiasResidualLayerNormOptI7__half2Lb0ELb0ELi1ELb1ELi1EEEvPT_S3_PKS2_S5_S5_S5_S5_S5_fiiPKfS7_S7_Pfi --------------------------
	.section	.nv.info._ZN17fastertransformer34generalAddBiasResidualLayerNormOptI7__half2Lb0ELb0ELi1ELb1ELi1EEEvPT_S3_PKS2_S5_S5_S5_S5_S5_fiiPKfS7_S7_Pfi,"",@"SHT_CUDA_INFO"
	.sectionflags	@""
	.align	4


	//----- nvinfo : EIATTR_CUDA_API_VERSION
	.align		4
        /*0000*/ 	.byte	0x04, 0x37
        /*0002*/ 	.short	(.L_4812 - .L_4811)
.L_4811:
        /*0004*/ 	.word	0x00000082


	//----- nvinfo : EIATTR_KPARAM_INFO
	.align		4
.L_4812:
        /*0008*/ 	.byte	0x04, 0x17
        /*000a*/ 	.short	(.L_4814 - .L_4813)
.L_4813:
        /*000c*/ 	.word	0x00000000
        /*0010*/ 	.short	0x000f
        /*0012*/ 	.short	0x0070
        /*0014*/ 	.byte	0x00, 0xf0, 0x11, 0x00


	//----- nvinfo : EIATTR_KPARAM_INFO
	.align		4
.L_4814:
        /*0018*/ 	.byte	0x04, 0x17
        /*001a*/ 	.short	(.L_4816 - .L_4815)
.L_4815:
        /*001c*/ 	.word	0x00000000
        /*0020*/ 	.short	0x000e
        /*0022*/ 	.short	0x0068
        /*0024*/ 	.byte	0x00, 0xf5, 0x21, 0x00


	//----- nvinfo : EIATTR_KPARAM_INFO
	.align		4
.L_4816:
        /*0028*/ 	.byte	0x04, 0x17
        /*002a*/ 	.short	(.L_4818 - .L_4817)
.L_4817:
        /*002c*/ 	.word	0x00000000
        /*0030*/ 	.short	0x000d
        /*0032*/ 	.short	0x0060
        /*0034*/ 	.byte	0x00, 0xf5, 0x21, 0x00


	//----- nvinfo : EIATTR_KPARAM_INFO
	.align		4
.L_4818:
        /*0038*/ 	.byte	0x04, 0x17
        /*003a*/ 	.short	(.L_4820 - .L_4819)
.L_4819:
        /*003c*/ 	.word	0x00000000
        /*0040*/ 	.short	0x000c
        /*0042*/ 	.short	0x0058
        /*0044*/ 	.byte	0x00, 0xf5, 0x21, 0x00


	//----- nvinfo : EIATTR_KPARAM_INFO
	.align		4
.L_4820:
        /*0048*/ 	.byte	0x04, 0x17
        /*004a*/ 	.short	(.L_4822 - .L_4821)
.L_4821:
        /*004c*/ 	.word	0x00000000
        /*0050*/ 	.short	0x000b
        /*0052*/ 	.short	0x0050
        /*0054*/ 	.byte	0x00, 0xf5, 0x21, 0x00


	//----- nvinfo : EIATTR_KPARAM_INFO
	.align		4
.L_4822:
        /*0058*/ 	.byte	0x04, 0x17
        /*005a*/ 	.short	(.L_4824 - .L_4823)
.L_4823:
        /*005c*/ 	.word	0x00000000
        /*0060*/ 	.short	0x000a
        /*0062*/ 	.short	0x0048
        /*0064*/ 	.byte	0x00, 0xf0, 0x11, 0x00


	//----- nvinfo : EIATTR_KPARAM_INFO
	.align		4
.L_4824:
        /*0068*/ 	.byte	0x04, 0x17
        /*006a*/ 	.short	(.L_4826 - .L_4825)
.L_4825:
        /*006c*/ 	.word	0x00000000
        /*0070*/ 	.short	0x0009
        /*0072*/ 	.short	0x0044
        /*0074*/ 	.byte	0x00, 0xf0, 0x11, 0x00


	//----- nvinfo : EIATTR_KPARAM_INFO
	.align		4
.L_4826:
        /*0078*/ 	.byte	0x04, 0x17
        /*007a*/ 	.short	(.L_4828 - .L_4827)
.L_4827:
        /*007c*/ 	.word	0x00000000
        /*0080*/ 	.short	0x0008
        /*0082*/ 	.short	0x0040
        /*0084*/ 	.byte	0x00, 0xf0, 0x11, 0x00


	//----- nvinfo : EIATTR_KPARAM_INFO
	.align		4
.L_4828:
        /*0088*/ 	.byte	0x04, 0x17
        /*008a*/ 	.short	(.L_4830 - .L_4829)
.L_4829:
        /*008c*/ 	.word	0x00000000
        /*0090*/ 	.short	0x0007
        /*0092*/ 	.short	0x0038
        /*0094*/ 	.byte	0x00, 0xf5, 0x21, 0x00


	//----- nvinfo : EIATTR_KPARAM_INFO
	.align		4
.L_4830:
        /*0098*/ 	.byte	0x04, 0x17
        /*009a*/ 	.short	(.L_4832 - .L_4831)
.L_4831:
        /*009c*/ 	.word	0x00000000
        /*00a0*/ 	.short	0x0006
        /*00a2*/ 	.short	0x0030
        /*00a4*/ 	.byte	0x00, 0xf5, 0x21, 0x00


	//----- nvinfo : EIATTR_KPARAM_INFO
	.align		4
.L_4832:
        /*00a8*/ 	.byte	0x04, 0x17
        /*00aa*/ 	.short	(.L_4834 - .L_4833)
.L_4833:
        /*00ac*/ 	.word	0x00000000
        /*00b0*/ 	.short	0x0005
        /*00b2*/ 	.short	0x0028
        /*00b4*/ 	.byte	0x00, 0xf5, 0x21, 0x00


	//----- nvinfo : EIATTR_KPARAM_INFO
	.align		4
.L_4834:
        /*00b8*/ 	.byte	0x04, 0x17
        /*00ba*/ 	.short	(.L_4836 - .L_4835)
.L_4835:
        /*00bc*/ 	.word	0x00000000
        /*00c0*/ 	.short	0x0004
        /*00c2*/ 	.short	0x0020
        /*00c4*/ 	.byte	0x00, 0xf5, 0x21, 0x00


	//----- nvinfo : EIATTR_KPARAM_INFO
	.align		4
.L_4836:
        /*00c8*/ 	.byte	0x04, 0x17
        /*00ca*/ 	.short	(.L_4838 - .L_4837)
.L_4837:
        /*00cc*/ 	.word	0x00000000
        /*00d0*/ 	.short	0x0003
        /*00d2*/ 	.short	0x0018
        /*00d4*/ 	.byte	0x00, 0xf5, 0x21, 0x00


	//----- nvinfo : EIATTR_KPARAM_INFO
	.align		4
.L_4838:
        /*00d8*/ 	.byte	0x04, 0x17
        /*00da*/ 	.short	(.L_4840 - .L_4839)
.L_4839:
        /*00dc*/ 	.word	0x00000000
        /*00e0*/ 	.short	0x0002
        /*00e2*/ 	.short	0x0010
        /*00e4*/ 	.byte	0x00, 0xf5, 0x21, 0x00


	//----- nvinfo : EIATTR_KPARAM_INFO
	.align		4
.L_4840:
        /*00e8*/ 	.byte	0x04, 0x17
        /*00ea*/ 	.short	(.L_4842 - .L_4841)
.L_4841:
        /*00ec*/ 	.word	0x00000000
        /*00f0*/ 	.short	0x0001
        /*00f2*/ 	.short	0x0008
        /*00f4*/ 	.byte	0x00, 0xf5, 0x21, 0x00


	//----- nvinfo : EIATTR_KPARAM_INFO
	.align		4
.L_4842:
        /*00f8*/ 	.byte	0x04, 0x17
        /*00fa*/ 	.short	(.L_4844 - .L_4843)
.L_4843:
        /*00fc*/ 	.word	0x00000000
        /*0100*/ 	.short	0x0000
        /*0102*/ 	.short	0x0000
        /*0104*/ 	.byte	0x00, 0xf5, 0x21, 0x00


	//----- nvinfo : EIATTR_SPARSE_MMA_MASK
	.align		4
.L_4844:
        /*0108*/ 	.byte	0x03, 0x50
        /*010a*/ 	.short	0x0000


	//----- nvinfo : EIATTR_MAXREG_COUNT
	.align		4
        /*010c*/ 	.byte	0x03, 0x1b
        /*010e*/ 	.short	0x00ff


	//----- nvinfo : EIATTR_NUM_BARRIERS
	.align		4
        /*0110*/ 	.byte	0x02, 0x4c
        /*0112*/ 	.byte	0x01
	.zero		1


	//----- nvinfo : EIATTR_MERCURY_ISA_VERSION
	.align		4
        /*0114*/ 	.byte	0x03, 0x5f
        /*0116*/ 	.short	0x0101


	//----- nvinfo : EIATTR_COOP_GROUP_MASK_REGIDS
	.align		4
        /*0118*/ 	.byte	0x04, 0x29
        /*011a*/ 	.short	(.L_4846 - .L_4845)


	//   ....[0]....
.L_4845:
        /*011c*/ 	.word	0xffffffff


	//   ....[1]....
        /*0120*/ 	.word	0xffffffff


	//   ....[2]....
        /*0124*/ 	.word	0xffffffff


	//   ....[3]....
        /*0128*/ 	.word	0xffffffff


	//   ....[4]....
        /*012c*/ 	.word	0xffffffff


	//   ....[5]....
        /*0130*/ 	.word	0xffffffff


	//   ....[6]....
        /*0134*/ 	.word	0xffffffff


	//   ....[7]....
        /*0138*/ 	.word	0xffffffff


	//   ....[8]....
        /*013c*/ 	.word	0xffffffff


	//   ....[9]....
        /*0140*/ 	.word	0xffffffff


	//   ....[10]....
        /*0144*/ 	.word	0xffffffff


	//   ....[11]....
        /*0148*/ 	.word	0xffffffff


	//   ....[12]....
        /*014c*/ 	.word	0xffffffff


	//   ....[13]....
        /*0150*/ 	.word	0xffffffff


	//   ....[14]....
        /*0154*/ 	.word	0xffffffff


	//   ....[15]....
        /*0158*/ 	.word	0xffffffff


	//   ....[16]....
        /*015c*/ 	.word	0xffffffff


	//   ....[17]....
        /*0160*/ 	.word	0xffffffff


	//   ....[18]....
        /*0164*/ 	.word	0xffffffff


	//   ....[19]....
        /*0168*/ 	.word	0xffffffff


	//   ....[20]....
        /*016c*/ 	.word	0xffffffff


	//   ....[21]....
        /*0170*/ 	.word	0xffffffff


	//   ....[22]....
        /*0174*/ 	.word	0xffffffff


	//   ....[23]....
        /*0178*/ 	.word	0xffffffff


	//   ....[24]....
        /*017c*/ 	.word	0xffffffff


	//   ....[25]....
        /*0180*/ 	.word	0xffffffff


	//   ....[26]....
        /*0184*/ 	.word	0xffffffff


	//   ....[27]....
        /*0188*/ 	.word	0xffffffff


	//   ....[28]....
        /*018c*/ 	.word	0xffffffff


	//   ....[29]....
        /*0190*/ 	.word	0xffffffff


	//----- nvinfo : EIATTR_COOP_GROUP_INSTR_OFFSETS
	.align		4
.L_4846:
        /*0194*/ 	.byte	0x04, 0x28
        /*0196*/ 	.short	(.L_4848 - .L_4847)


	//   ....[0]....
.L_4847:
        /*0198*/ 	.word	0x000002b0


	//   ....[1]....
        /*019c*/ 	.word	0x00000300


	//   ....[2]....
        /*01a0*/ 	.word	0x00000350


	//   ....[3]....
        /*01a4*/ 	.word	0x00000390


	//   ....[4]....
        /*01a8*/ 	.word	0x000003c0


	//   ....[5]....
        /*01ac*/ 	.word	0x00000440


	//   ....[6]....
        /*01b0*/ 	.word	0x00000460


	//   ....[7]....
        /*01b4*/ 	.word	0x00000480


	//   ....[8]....
        /*01b8*/ 	.word	0x000004a0


	//   ....[9]....
        /*01bc*/ 	.word	0x000004c0


	//   ....[10]....
        /*01c0*/ 	.word	0x00000680


	//   ....[11]....
        /*01c4*/ 	.word	0x000006f0


	//   ....[12]....
        /*01c8*/ 	.word	0x00000710


	//   ....[13]....
        /*01cc*/ 	.word	0x00000730


	//   ....[14]....
        /*01d0*/ 	.word	0x00000750


	//   ....[15]....
        /*01d4*/ 	.word	0x000007c0


	//   ....[16]....
        /*01d8*/ 	.word	0x000007f0


	//   ....[17]....
        /*01dc*/ 	.word	0x00000810


	//   ....[18]....
        /*01e0*/ 	.word	0x00000830


	//   ....[19]....
        /*01e4*/ 	.word	0x00000850


	//   ....[20]....
        /*01e8*/ 	.word	0x00000cb0


	//   ....[21]....
        /*01ec*/ 	.word	0x00000d30


	//   ....[22]....
        /*01f0*/ 	.word	0x00000d70


	//   ....[23]....
        /*01f4*/ 	.word	0x00000da0


	//   ....[24]....
        /*01f8*/ 	.word	0x00000de0


	//   ....[25]....
        /*01fc*/ 	.word	0x00000e50


	//   ....[26]....
        /*0200*/ 	.word	0x00000e70


	//   ....[27]....
        /*0204*/ 	.word	0x00000e90


	//   ....[28]....
        /*0208*/ 	.word	0x00000eb0


	//   ....[29]....
        /*020c*/ 	.word	0x00000ed0


	//----- nvinfo : EIATTR_VRC_CTA_INIT_COUNT
	.align		4
.L_4848:
        /*0210*/ 	.byte	0x02, 0x4a
	.zero		1
	.zero		1


	//----- nvinfo : EIATTR_EXIT_INSTR_OFFSETS
	.align		4
        /*0214*/ 	.byte	0x04, 0x1c
        /*0216*/ 	.short	(.L_4850 - .L_4849)


	//   ....[0]....
.L_4849:
        /*0218*/ 	.word	0x00000c60


	//   ....[1]....
        /*021c*/ 	.word	0x00001230


	//   ....[2]....
        /*0220*/ 	.word	0x000012c0


	//----- nvinfo : EIATTR_CRS_STACK_SIZE
	.align		4
.L_4850:
        /*0224*/ 	.byte	0x04, 0x1e
        /*0226*/ 	.short	(.L_4852 - .L_4851)
.L_4851:
        /*0228*/ 	.word	0x00000000


	//----- nvinfo : EIATTR_CBANK_PARAM_SIZE
	.align		4
.L_4852:
        /*022c*/ 	.byte	0x03, 0x19
        /*022e*/ 	.short	0x0074


	//----- nvinfo : EIATTR_PARAM_CBANK
	.align		4
        /*0230*/ 	.byte	0x04, 0x0a
        /*0232*/ 	.short	(.L_4854 - .L_4853)
	.align		4
.L_4853:
        /*0234*/ 	.word	index@(.nv.constant0._ZN17fastertransformer34generalAddBiasResidualLayerNormOptI7__half2Lb0ELb0ELi1ELb1ELi1EEEvPT_S3_PKS2_S5_S5_S5_S5_S5_fiiPKfS7_S7_Pfi)
        /*0238*/ 	.short	0x0380
        /*023a*/ 	.short	0x0074


	//----- nvinfo : EIATTR_SW_WAR
	.align		4
.L_4854:
        /*023c*/ 	.byte	0x04, 0x36
        /*023e*/ 	.short	(.L_4856 - .L_4855)
.L_4855:
        /*0240*/ 	.word	0x00000008
.L_4856:


//--------------------- .nv.info._ZN17fastertransformer35generalAddBiasResidualLayerNormOpt2I7__half2Lb1ELb0ELi1ELb1ELi1EEEvPT_S3_PKS2_S5_S5_S5_S5_S5_fiiPKfS7_S7_Pfi --------------------------
	.section	.nv.info._ZN17fastertransformer35generalAddBiasResidualLayerNormOpt2I7__half2Lb1ELb0ELi1ELb1ELi1EEEvPT_S3_PKS2_S5_S5_S5_S5_S5_fiiPKfS7_S7_Pfi,"",@"SHT_CUDA_INFO"
	.sectionflags	@""
	.align	4


	//----- nvinfo : EIATTR_CUDA_API_VERSION
	.align		4
        /*0000*/ 	.byte	0x04, 0x37
        /*0002*/ 	.short	(.L_4858 - .L_4857)
.L_4857:
        /*0004*/ 	.word	0x00000082


	//----- nvinfo : EIATTR_KPARAM_INFO
	.align		4
.L_4858:
        /*0008*/ 	.byte	0x04, 0x17
        /*000a*/ 	.short	(.L_4860 - .L_4859)
.L_4859:
        /*000c*/ 	.word	0x00000000
        /*0010*/ 	.short	0x000f
        /*0012*/ 	.short	0x0070
        /*0014*/ 	.byte	0x00, 0xf0, 0x11, 0x00


	//----- nvinfo : EIATTR_KPARAM_INFO
	.align		4
.L_4860:
        /*0018*/ 	.byte	0x04, 0x17
        /*001a*/ 	.short	(.L_4862 - .L_4861)
.L_4861:
        /*001c*/ 	.word	0x00000000
        /*0020*/ 	.short	0x000e
        /*0022*/ 	.short	0x0068
        /*0024*/ 	.byte	0x00, 0xf5, 0x21, 0x00


	//----- nvinfo : EIATTR_KPARAM_INFO
	.align		4
.L_4862:
        /*0028*/ 	.byte	0x04, 0x17
        /*002a*/ 	.short	(.L_4864 - .L_4863)
.L_4863:
        /*002c*/ 	.word	0x00000000
        /*0030*/ 	.short	0x000d
        /*0032*/ 	.short	0x0060
        /*0034*/ 	.byte	0x00, 0xf5, 0x21, 0x00


	//----- nvinfo : EIATTR_KPARAM_INFO
	.align		4
.L_4864:
        /*0038*/ 	.byte	0x04, 0x17
        /*003a*/ 	.short	(.L_4866 - .L_4865)
.L_4865:
        /*003c*/ 	.word	0x00000000
        /*0040*/ 	.short	0x000c
        /*0042*/ 	.short	0x0058
        /*0044*/ 	.byte	0x00, 0xf5, 0x21, 0x00


	//----- nvinfo : EIATTR_KPARAM_INFO
	.align		4
.L_4866:
        /*0048*/ 	.byte	0x04, 0x17
        /*004a*/ 	.short	(.L_4868 - .L_4867)
.L_4867:
        /*004c*/ 	.word	0x00000000
        /*0050*/ 	.short	0x000b
        /*0052*/ 	.short	0x0050
        /*0054*/ 	.byte	0x00, 0xf5, 0x21, 0x00


	//----- nvinfo : EIATTR_KPARAM_INFO
	.align		4
.L_4868:
        /*0058*/ 	.byte	0x04, 0x17
        /*005a*/ 	.short	(.L_4870 - .L_4869)
.L_4869:
        /*005c*/ 	.word	0x00000000
        /*0060*/ 	.short	0x000a
        /*0062*/ 	.short	0x0048
        /*0064*/ 	.byte	0x00, 0xf0, 0x11, 0x00


	//----- nvinfo : EIATTR_KPARAM_INFO
	.align		4
.L_4870:
        /*0068*/ 	.byte	0x04, 0x17
        /*006a*/ 	.short	(.L_4872 - .L_4871)
.L_4871:
        /*006c*/ 	.word	0x00000000
        /*0070*/ 	.short	0x0009
        /*0072*/ 	.short	0x0044
        /*0074*/ 	.byte	0x00, 0xf0, 0x11, 0x00


	//----- nvinfo : EIATTR_KPARAM_INFO
	.align		4
.L_4872:
        /*0078*/ 	.byte	0x04, 0x17
        /*007a*/ 	.short	(.L_4874 - .L_4873)
.L_4873:
        /*007c*/ 	.word	0x00000000
        /*0080*/ 	.short	0x0008
        /*0082*/ 	.short	0x0040
        /*0084*/ 	.byte	0x00, 0xf0, 0x11, 0x00


	//----- nvinfo : EIATTR_KPARAM_INFO
	.align		4
.L_4874:
        /*0088*/ 	.byte	0x04, 0x17
        /*008a*/ 	.short	(.L_4876 - .L_4875)
.L_4875:
        /*008c*/ 	.word	0x00000000
        /*0090*/ 	.short	0x0007
        /*0092*/ 	.short	0x0038
        /*0094*/ 	.byte	0x00, 0xf5, 0x21, 0x00


	//----- nvinfo : EIATTR_KPARAM_INFO
	.align		4
.L_4876:
        /*0098*/ 	.byte	0x04, 0x17
        /*009a*/ 	.short	(.L_4878 - .L_4877)
.L_4877:
        /*009c*/ 	.word	0x00000000
        /*00a0*/ 	.short	0x0006
        /*00a2*/ 	.short	0x0030
        /*00a4*/ 	.byte	0x00, 0xf5, 0x21, 0x00


	//----- nvinfo : EIATTR_KPARAM_INFO
	.align		4
.L_4878:
        /*00a8*/ 	.byte	0x04, 0x17
        /*00aa*/ 	.short	(.L_4880 - .L_4879)
.L_4879:
        /*00ac*/ 	.word	0x00000000
        /*00b0*/ 	.short	0x0005
        /*00b2*/ 	.short	0x0028
        /*00b4*/ 	.byte	0x00, 0xf5, 0x21, 0x00


	//----- nvinfo : EIATTR_KPARAM_INFO
	.align		4
.L_4880:
        /*00b8*/ 	.byte	0x04, 0x17
        /*00ba*/ 	.short	(.L_4882 - .L_4881)
.L_4881:
        /*00bc*/ 	.word	0x00000000
        /*00c0*/ 	.short	0x0004
        /*00c2*/ 	.short	0x0020
        /*00c4*/ 	.byte	0x00, 0xf5, 0x21, 0x00


	//----- nvinfo : EIATTR_KPARAM_INFO
	.align		4
.L_4882:
        /*00c8*/ 	.byte	0x04, 0x17
        /*00ca*/ 	.short	(.L_4884 - .L_4883)
.L_4883:
        /*00cc*/ 	.word	0x00000000
        /*00d0*/ 	.short	0x0003
        /*00d2*/ 	.short	0x0018
        /*00d4*/ 	.byte	0x00, 0xf5, 0x21, 0x00


	//----- nvinfo : EIATTR_KPARAM_INFO
	.align		4
.L_4884:
        /*00d8*/ 	.byte	0x04, 0x17
        /*00da*/ 	.short	(.L_4886 - .L_4885)
.L_4885:
        /*00dc*/ 	.word	0x00000000
        /*00e0*/ 	.short	0x0002
        /*00e2*/ 	.short	0x0010
        /*00e4*/ 	.byte	0x00, 0xf5, 0x21, 0x00


	//----- nvinfo : EIATTR_KPARAM_INFO
	.align		4
.L_4886:
        /*00e8*/ 	.byte	0x04, 0x17
        /*00ea*/ 	.short	(.L_4888 - .L_4887)
.L_4887:
        /*00ec*/ 	.word	0x00000000
        /*00f0*/ 	.short	0x0001
        /*00f2*/ 	.short	0x0008
        /*00f4*/ 	.byte	0x00, 0xf5, 0x21, 0x00


	//----- nvinfo : EIATTR_KPARAM_INFO
	.align		4
.L_4888:
        /*00f8*/ 	.byte	0x04, 0x17
        /*00fa*/ 	.short	(.L_4890 - .L_4889)
.L_4889:
        /*00fc*/ 	.word	0x00000000
        /*0100*/ 	.short	0x0000
        /*0102*/ 	.short	0x0000
        /*0104*/ 	.byte	0x00, 0xf5, 0x21, 0x00


	//----- nvinfo : EIATTR_SPARSE_MMA_MASK
	.align		4
.L_4890:
        /*0108*/ 	.byte	0x03, 0x50
        /*010a*/ 	.short	0x0000


	//----- nvinfo : EIATTR_MAXREG_COUNT
	.align		4
        /*010c*/ 	.byte	0x03, 0x1b
        /*010e*/ 	.short	0x00ff


	//----- nvinfo : EIATTR_NUM_BARRIERS
	.align		4
        /*0110*/ 	.byte	0x02, 0x4c
        /*0112*/ 	.byte	0x01
	.zero		1


	//----- nvinfo : EIATTR_MERCURY_ISA_VERSION
	.align		4
        /*0114*/ 	.byte	0x03, 0x5f
        /*0116*/ 	.short	0x0101


	//----- nvinfo : EIATTR_COOP_GROUP_MASK_REGIDS
	.align		4
        /*0118*/ 	.byte	0x04, 0x29
        /*011a*/ 	.short	(.L_4892 - .L_4891)


	//   ....[0]....
.L_4891:
        /*011c*/ 	.word	0xffffffff


	//   ....[1]....
        /*0120*/ 	.word	0xffffffff


	//   ....[2]....
        /*0124*/ 	.word	0xffffffff


	//   ....[3]....
        /*0128*/ 	.word	0xffffffff


	//   ....[4]....
        /*012c*/ 	.word	0xffffffff


	//   ....[5]....
        /*0130*/ 	.word	0xffffffff


	//   ....[6]....
        /*0134*/ 	.word	0xffffffff


	//   ....[7]....
        /*0138*/ 	.word	0xffffffff


	//   ....[8]....
        /*013c*/ 	.word	0xffffffff


	//   ....[9]....
        /*0140*/ 	.word	0xffffffff


	//   ....[10]....
        /*0144*/ 	.word	0xffffffff


	//   ....[11]....
        /*0148*/ 	.word	0xffffffff


	//   ....[12]....
        /*014c*/ 	.word	0xffffffff


	//   ....[13]....
        /*0150*/ 	.word	0xffffffff


	//   ....[14]....
        /*0154*/ 	.word	0xffffffff


	//   ....[15]....
        /*0158*/ 	.word	0xffffffff


	//   ....[16]....
        /*015c*/ 	.word	0xffffffff


	//   ....[17]....
        /*0160*/ 	.word	0xffffffff


	//   ....[18]....
        /*0164*/ 	.word	0xffffffff


	//   ....[19]....
        /*0168*/ 	.word	0xffffffff


	//   ....[20]....
        /*016c*/ 	.word	0xffffffff


	//   ....[21]....
        /*0170*/ 	.word	0xffffffff


	//   ....[22]....
        /*0174*/ 	.word	0xffffffff


	//   ....[23]....
        /*0178*/ 	.word	0xffffffff


	//   ....[24]....
        /*017c*/ 	.word	0xffffffff


	//   ....[25]....
        /*0180*/ 	.word	0xffffffff


	//   ....[26]....
        /*0184*/ 	.word	0xffffffff


	//   ....[27]....
        /*0188*/ 	.word	0xffffffff


	//   ....[28]....
        /*018c*/ 	.word	0xffffffff


	//   ....[29]....
        /*0190*/ 	.word	0xffffffff


	//----- nvinfo : EIATTR_COOP_GROUP_INSTR_OFFSETS
	.align		4
.L_4892:
        /*0194*/ 	.byte	0x04, 0x28
        /*0196*/ 	.short	(.L_4894 - .L_4893)


	//   ....[0]....
.L_4893:
        /*0198*/ 	.word	0x00000680


	//   ....[1]....
        /*019c*/ 	.word	0x000006c0


	//   ....[2]....
        /*01a0*/ 	.word	0x00000710


	//   ....[3]....
        /*01a4*/ 	.word	0x00000720


	//   ....[4]....
        /*01a8*/ 	.word	0x00000760


	//   ....[5]....
        /*01ac*/ 	.word	0x00000780


	//   ....[6]....
        /*01b0*/ 	.word	0x000007c0


	//   ....[7]....
        /*01b4*/ 	.word	0x000007f0


	//   ....[8]....
        /*01b8*/ 	.word	0x00000870


	//   ....[9]....
        /*01bc*/ 	.word	0x00000880


	//   ....[10]....
        /*01c0*/ 	.word	0x00000950


	//   ....[11]....
        /*01c4*/ 	.word	0x00000960


	//   ....[12]....
        /*01c8*/ 	.word	0x00000990


	//   ....[13]....
        /*01cc*/ 	.word	0x000009a0


	//   ....[14]....
        /*01d0*/ 	.word	0x000009d0


	//   ....[15]....
        /*01d4*/ 	.word	0x000009e0


	//   ....[16]....
        /*01d8*/ 	.word	0x00000a10


	//   ....[17]....
        /*01dc*/ 	.word	0x00000a20


	//   ....[18]....
        /*01e0*/ 	.word	0x00000a50


	//   ....[19]....
        /*01e4*/ 	.word	0x00000a60


	//   ....[20]....
        /*01e8*/ 	.word	0x00000fc0


	//   ....[21]....
        /*01ec*/ 	.word	0x00001040


	//   ....[22]....
        /*01f0*/ 	.word	0x00001080


	//   ....[23]....
        /*01f4*/ 	.word	0x000010b0


	//   ....[24]....
        /*01f8*/ 	.word	0x000010f0


	//   ....[25]....
        /*01fc*/ 	.word	0x00001160


	//   ....[26]....
        /*0200*/ 	.word	0x00001180


	//   ....[27]....
        /*0204*/ 	.word	0x000011a0


	//   ....[28]....
        /*0208*/ 	.word	0x000011c0


	//   ....[29]....
        /*020c*/ 	.word	0x000011e0


	//----- nvinfo : EIATTR_VRC_CTA_INIT_COUNT
	.align		4
.L_4894:
        /*0210*/ 	.byte	0x02, 0x4a
	.zero		1
	.zero		1


	//----- nvinfo : EIATTR_EXIT_INSTR_OFFSETS
	.align		4
        /*0214*/ 	.byte	0x04, 0x1c
        /*0216*/ 	.short	(.L_4896 - .L_4895)


	//   ....[0]....
.L_4895:
        /*0218*/ 	.word	0x00000f70


	//   ....[1]....
        /*021c*/ 	.word	0x00001530


	//   ....[2]....
        /*0220*/ 	.word	0x000015b0


	//----- nvinfo : EIATTR_CRS_STACK_SIZE
	.align		4
.L_4896:
        /*0224*/ 	.byte	0x04, 0x1e
        /*0226*/ 	.short	(.L_4898 - .L_4897)
.L_4897:
        /*0228*/ 	.word	0x00000000


	//----- nvinfo : EIATTR_CBANK_PARAM_SIZE
	.align		4
.L_4898:
        /*022c*/ 	.byte	0x03, 0x19
        /*022e*/ 	.short	0x0074


	//----- nvinfo : EIATTR_PARAM_CBANK
	.align		4
        /*0230*/ 	.byte	0x04, 0x0a
        /*0232*/ 	.short	(.L_4900 - .L_4899)
	.align		4
.L_4899:
        /*0234*/ 	.word	index@(.nv.constant0._ZN17fastertransformer35generalAddBiasResidualLayerNormOpt2I7__half2Lb1ELb0ELi1ELb1ELi1EEEvPT_S3_PKS2_S5_S5_S5_S5_S5_fiiPKfS7_S7_Pfi)
        /*0238*/ 	.short	0x0380
        /*023a*/ 	.short	0x0074


	//----- nvinfo : EIATTR_SW_WAR
	.align		4
.L_4900:
        /*023c*/ 	.byte	0x04, 0x36
        /*023e*/ 	.short	(.L_4902 - .L_4901)
.L_4901:
        /*0240*/ 	.word	0x00000008
.L_4902:


//--------------------- .nv.info._ZN17fastertransformer34generalAddBiasResidualLayerNormOptI7__half2Lb1ELb0ELi1ELb1ELi1EEEvPT_S3_PKS2_S5_S5_S5_S5_S5_fiiPKfS7_S7_Pfi --------------------------
	.section	.nv.info._ZN17fastertransformer34generalAddBiasResidualLayerNormOptI7__half2Lb1ELb0ELi1ELb1ELi1EEEvPT_S3_PKS2_S5_S5_S5_S5_S5_fiiPKfS7_S7_Pfi,"",@"SHT_CUDA_INFO"
	.sectionflags	@""
	.align	4


	//----- nvinfo : EIATTR_CUDA_API_VERSION
	.align		4
        /*0000*/ 	.byte	0x04, 0x37
        /*0002*/ 	.short	(.L_4904 - .L_4903)
.L_4903:
        /*0004*/ 	.word	0x00000082


	//----- nvinfo : EIATTR_KPARAM_INFO
	.align		4
.L_4904:
        /*0008*/ 	.byte	0x04, 0x17
        /*000a*/ 	.short	(.L_4906 - .L_4905)
.L_4905:
        /*000c*/ 	.word	0x00000000
        /*0010*/ 	.short	0x000f
        /*0012*/ 	.short	0x0070
        /*0014*/ 	.byte	0x00, 0xf0, 0x11, 0x00


	//----- nvinfo : EIATTR_KPARAM_INFO
	.align		4
.L_4906:
        /*0018*/ 	.byte	0x04, 0x17
        /*001a*/ 	.short	(.L_4908 - .L_4907)
.L_4907:
        /*001c*/ 	.word	0x00000000
        /*0020*/ 	.short	0x000e
        /*0022*/ 	.short	0x0068
        /*0024*/ 	.byte	0x00, 0xf5, 0x21, 0x00


	//----- nvinfo : EIATTR_KPARAM_INFO
	.align		4
.L_4908:
        /*0028*/ 	.byte	0x04, 0x17
        /*002a*/ 	.short	(.L_4910 - .L_4909)
.L_4909:
        /*002c*/ 	.word	0x00000000
        /*0030*/ 	.short	0x000d
        /*0032*/ 	.short	0x0060
        /*0034*/ 	.byte	0x00, 0xf5, 0x21, 0x00


	//----- nvinfo : EIATTR_KPARAM_INFO
	.align		4
.L_4910:
        /*0038*/ 	.byte	0x04, 0x17
        /*003a*/ 	.short	(.L_4912 - .L_4911)
.L_4911:
        /*003c*/ 	.word	0x00000000
        /*0040*/ 	.short	0x000c
        /*0042*/ 	.short	0x0058
        /*0044*/ 	.byte	0x00, 0xf5, 0x21, 0x00


	//----- nvinfo : EIATTR_KPARAM_INFO
	.align		4
.L_4912:
        /*0048*/ 	.byte	0x04, 0x17
        /*004a*/ 	.short	(.L_4914 - .L_4913)
.L_4913:
        /*004c*/ 	.word	0x00000000
        /*0050*/ 	.short	0x000b
        /*0052*/ 	.short	0x0050
        /*0054*/ 	.byte	0x00, 0xf5, 0x21, 0x00


	//----- nvinfo : EIATTR_KPARAM_INFO
	.align		4
.L_4914:
        /*0058*/ 	.byte	0x04, 0x17
        /*005a*/ 	.short	(.L_4916 - .L_4915)
.L_4915:
        /*005c*/ 	.word	0x00000000
        /*0060*/ 	.short	0x000a
        /*0062*/ 	.short	0x0048
        /*0064*/ 	.byte	0x00, 0xf0, 0x11, 0x00


	//----- nvinfo : EIATTR_KPARAM_INFO
	.align		4
.L_4916:
        /*0068*/ 	.byte	0x04, 0x17
        /*006a*/ 	.short	(.L_4918 - .L_4917)
.L_4917:
        /*006c*/ 	.word	0x00000000
        /*0070*/ 	.short	0x0009
        /*0072*/ 	.short	0x0044
        /*0074*/ 	.byte	0x00, 0xf0, 0x11, 0x00


	//----- nvinfo : EIATTR_KPARAM_INFO
	.align		4
.L_4918:
        /*0078*/ 	.byte	0x04, 0x17
        /*007a*/ 	.short	(.L_4920 - .L_4919)
.L_4919:
        /*007c*/ 	.word	0x00000000
        /*0080*/ 	.short	0x0008
        /*0082*/ 	.short	0x0040
        /*0084*/ 	.byte	0x00, 0xf0, 0x11, 0x00


	//----- nvinfo : EIATTR_KPARAM_INFO
	.align		4
.L_4920:
        /*0088*/ 	.byte	0x04, 0x17
        /*008a*/ 	.short	(.L_4922 - .L_4921)
.L_4921:
        /*008c*/ 	.word	0x00000000
        /*0090*/ 	.short	0x0007
        /*0092*/ 	.short	0x0038
        /*0094*/ 	.byte	0x00, 0xf5, 0x21, 0x00


	//----- nvinfo : EIATTR_KPARAM_INFO
	.align		4
.L_4922:
        /*0098*/ 	.byte	0x04, 0x17
        /*009a*/ 	.short	(.L_4924 - .L_4923)
.L_4923:
        /*009c*/ 	.word	0x00000000
        /*00a0*/ 	.short	0x0006
        /*00a2*/ 	.short	0x0030
        /*00a4*/ 	.byte	0x00, 0xf5, 0x21, 0x00


	//----- nvinfo : EIATTR_KPARAM_INFO
	.align		4
.L_4924:
        /*00a8*/ 	.byte	0x04, 0x17
        /*00aa*/ 	.short	(.L_4926 - .L_4925)
.L_4925:
        /*00ac*/ 	.word	0x00000000
        /*00b0*/ 	.short	0x0005
        /*00b2*/ 	.short	0x0028
        /*00b4*/ 	.byte	0x00, 0xf5, 0x21, 0x00


	//----- nvinfo : EIATTR_KPARAM_INFO
	.align		4
.L_4926:
        /*00b8*/ 	.byte	0x04, 0x17
        /*00ba*/ 	.short	(.L_4928 - .L_4927)
.L_4927:
        /*00bc*/ 	.word	0x00000000
        /*00c0*/ 	.short	0x0004
        /*00c2*/ 	.short	0x0020
        /*00c4*/ 	.byte	0x00, 0xf5, 0x21, 0x00


	//----- nvinfo : EIATTR_KPARAM_INFO
	.align		4
.L_4928:
        /*00c8*/ 	.byte	0x04, 0x17
        /*00ca*/ 	.short	(.L_4930 - .L_4929)
.L_4929:
        /*00cc*/ 	.word	0x00000000
        /*00d0*/ 	.short	0x0003
        /*00d2*/ 	.short	0x0018
        /*00d4*/ 	.byte	0x00, 0xf5, 0x21, 0x00


	//----- nvinfo : EIATTR_KPARAM_INFO
	.align		4
.L_4930:
        /*00d8*/ 	.byte	0x04, 0x17
        /*00da*/ 	.short	(.L_4932 - .L_4931)
.L_4931:
        /*00dc*/ 	.word	0x00000000
        /*00e0*/ 	.short	0x0002
        /*00e2*/ 	.short	0x0010
        /*00e4*/ 	.byte	0x00, 0xf5, 0x21, 0x00


	//----- nvinfo : EIATTR_KPARAM_INFO
	.align		4
.L_4932:
        /*00e8*/ 	.byte	0x04, 0x17
        /*00ea*/ 	.short	(.L_4934 - .L_4933)
.L_4933:
        /*00ec*/ 	.word	0x00000000
        /*00f0*/ 	.short	0x0001
        /*00f2*/ 	.short	0x0008
        /*00f4*/ 	.byte	0x00, 0xf5, 0x21, 0x00


	//----- nvinfo : EIATTR_KPARAM_INFO
	.align		4
.L_4934:
        /*00f8*/ 	.byte	0x04, 0x17
        /*00fa*/ 	.short	(.L_4936 - .L_4935)
.L_4935:
        /*00fc*/ 	.word	0x00000000
        /*0100*/ 	.short	0x0000
        /*0102*/ 	.short	0x0000
        /*0104*/ 	.byte	0x00, 0xf5, 0x21, 0x00


	//----- nvinfo : EIATTR_SPARSE_MMA_MASK
	.align		4
.L_4936:
        /*0108*/ 	.byte	0x03, 0x50
        /*010a*/ 	.short	0x0000


	//----- nvinfo : EIATTR_MAXREG_COUNT
	.align		4
        /*010c*/ 	.byte	0x03, 0x1b
        /*010e*/ 	.short	0x00ff


	//----- nvinfo : EIATTR_NUM_BARRIERS
	.align		4
        /*0110*/ 	.byte	0x02, 0x4c
        /*0112*/ 	.byte	0x01
	.zero		1


	//----- nvinfo : EIATTR_MERCURY_ISA_VERSION
	.align		4
        /*0114*/ 	.byte	0x03, 0x5f
        /*0116*/ 	.short	0x0101


	//----- nvinfo : EIATTR_COOP_GROUP_MASK_REGIDS
	.align		4
        /*0118*/ 	.byte	0x04, 0x29
        /*011a*/ 	.short	(.L_4938 - .L_4937)


	//   ....[0]....
.L_4937:
        /*011c*/ 	.word	0xffffffff


	//   ....[1]....
        /*0120*/ 	.word	0xffffffff


	//   ....[2]....
        /*0124*/ 	.word	0xffffffff


	//   ....[3]....
        /*0128*/ 	.word	0xffffffff


	//   ....[4]....
        /*012c*/ 	.word	0xffffffff


	//   ....[5]....
        /*0130*/ 	.word	0xffffffff


	//   ....[6]....
        /*0134*/ 	.word	0xffffffff


	//   ....[7]....
        /*0138*/ 	.word	0xffffffff


	//   ....[8]....
        /*013c*/ 	.word	0xffffffff


	//   ....[9]....
        /*0140*/ 	.word	0xffffffff


	//   ....[10]....
        /*0144*/ 	.word	0xffffffff


	//   ....[11]....
        /*0148*/ 	.word	0xffffffff


	//   ....[12]....
        /*014c*/ 	.word	0xffffffff


	//   ....[13]....
        /*0150*/ 	.word	0xffffffff


	//   ....[14]....
        /*0154*/ 	.word	0xffffffff


	//   ....[15]....
        /*0158*/ 	.word	0xffffffff


	//   ....[16]....
        /*015c*/ 	.word	0xffffffff


	//   ....[17]....
        /*0160*/ 	.word	0xffffffff


	//   ....[18]....
        /*0164*/ 	.word	0xffffffff


	//   ....[19]....
        /*0168*/ 	.word	0xffffffff


	//   ....[20]....
        /*016c*/ 	.word	0xffffffff


	//   ....[21]....
        /*0170*/ 	.word	0xffffffff


	//   ....[22]....
        /*0174*/ 	.word	0xffffffff


	//   ....[23]....
        /*0178*/ 	.word	0xffffffff


	//   ....[24]....
        /*017c*/ 	.word	0xffffffff


	//   ....[25]....
        /*0180*/ 	.word	0xffffffff


	//   ....[26]....
        /*0184*/ 	.word	0xffffffff


	//   ....[27]....
        /*0188*/ 	.word	0xffffffff


	//   ....[28]....
        /*018c*/ 	.word	0xffffffff


	//   ....[29]....
        /*0190*/ 	.word	0xffffffff


	//----- nvinfo : EIATTR_COOP_GROUP_INSTR_OFFSETS
	.align		4
.L_4938:
        /*0194*/ 	.byte	0x04, 0x28
        /*0196*/ 	.short	(.L_4940 - .L_4939)


	//   ....[0]....
.L_4939:
        /*0198*/ 	.word	0x00000570


	//   ....[1]....
        /*019c*/ 	.word	0x000005b0


	//   ....[2]....
        /*01a0*/ 	.word	0x000005e0


	//   ....[3]....
        /*01a4*/ 	.word	0x00000620


	//   ....[4]....
        /*01a8*/ 	.word	0x00000660


	//   ....[5]....
        /*01ac*/ 	.word	0x00000700


	//   ....[6]....
        /*01b0*/ 	.word	0x00000720


	//   ....[7]....
        /*01b4*/ 	.word	0x00000740


	//   ....[8]....
        /*01b8*/ 	.word	0x00000760


	//   ....[9]....
        /*01bc*/ 	.word	0x00000780


	//   ....[10]....
        /*01c0*/ 	.word	0x00000940


	//   ....[11]....
        /*01c4*/ 	.word	0x000009b0


	//   ....[12]....
        /*01c8*/ 	.word	0x000009d0


	//   ....[13]....
        /*01cc*/ 	.word	0x000009f0


	//   ....[14]....
        /*01d0*/ 	.word	0x00000a10


	//   ....[15]....
        /*01d4*/ 	.word	0x00000a80


	//   ....[16]....
        /*01d8*/ 	.word	0x00000ab0


	//   ....[17]....
        /*01dc*/ 	.word	0x00000ad0


	//   ....[18]....
        /*01e0*/ 	.word	0x00000af0


	//   ....[19]....
        /*01e4*/ 	.word	0x00000b10


	//   ....[20]....
        /*01e8*/ 	.word	0x00000f70


	//   ....[21]....
        /*01ec*/ 	.word	0x00000ff0


	//   ....[22]....
        /*01f0*/ 	.word	0x00001030


	//   ....[23]....
        /*01f4*/ 	.word	0x00001060


	//   ....[24]....
        /*01f8*/ 	.word	0x000010a0


	//   ....[25]....
        /*01fc*/ 	.word	0x00001110


	//   ....[26]....
        /*0200*/ 	.word	0x00001130


	//   ....[27]....
        /*0204*/ 	.word	0x00001150


	//   ....[28]....
        /*0208*/ 	.word	0x00001170


	//   ....[29]....
        /*020c*/ 	.word	0x00001190


	//----- nvinfo : EIATTR_VRC_CTA_INIT_COUNT
	.align		4
.L_4940:
        /*0210*/ 	.byte	0x02, 0x4a
	.zero		1
	.zero		1


	//----- nvinfo : EIATTR_EXIT_INSTR_OFFSETS
	.align		4
        /*0214*/ 	.byte	0x04, 0x1c
        /*0216*/ 	.short	(.L_4942 - .L_4941)


	//   ....[0]....
.L_4941:
        /*0218*/ 	.word	0x00000f20


	//   ....[1]....
        /*021c*/ 	.word	0x000014f0


	//   ....[2]....
        /*0220*/ 	.word	0x00001580


	//----- nvinfo : EIATTR_CRS_STACK_SIZE
	.align		4
.L_4942:
        /*0224*/ 	.byte	0x04, 0x1e
        /*0226*/ 	.short	(.L_4944 - .L_4943)
.L_4943:
        /*0228*/ 	.word	0x00000000


	//----- nvinfo : EIATTR_CBANK_PARAM_SIZE
	.align		4
.L_4944:
        /*022c*/ 	.byte	0x03, 0x19
        /*022e*/ 	.short	0x0074


	//----- nvinfo : EIATTR_PARAM_CBANK
	.align		4
        /*0230*/ 	.byte	0x04, 0x0a
        /*0232*/ 	.short	(.L_4946 - .L_4945)
	.align		4
.L_4945:
        /*0234*/ 	.word	index@(.nv.constant0._ZN17fastertransformer34generalAddBiasResidualLayerNormOptI7__half2Lb1ELb0ELi1ELb1ELi1EEEvPT_S3_PKS2_S5_S5_S5_S5_S5_fiiPKfS7_S7_Pfi)
        /*0238*/ 	.short	0x0380
        /*023a*/ 	.short	0x0074


	//----- nvinfo : EIATTR_SW_WAR
	.align		4
.L_4946:
        /*023c*/ 	.byte	0x04, 0x36
        /*023e*/ 	.short	(.L_4948 - .L_4947)
.L_4947:
        /*0240*/ 	.word	0x00000008
.L_4948:


//--------------------- .nv.info._ZN17fastertransformer35generalAddBiasResidualLayerNormOpt2I7__half2Lb0ELb1ELi1ELb1ELi1EEEvPT_S3_PKS2_S5_S5_S5_S5_S5_fiiPKfS7_S7_Pfi --------------------------
	.section	.nv.info._ZN17fastertransformer35generalAddBiasResidualLayerNormOpt2I7__half2Lb0ELb1ELi1ELb1ELi1EEEvPT_S3_PKS2_S5_S5_S5_S5_S5_fiiPKfS7_S7_Pfi,"",@"SHT_CUDA_INFO"
	.sectionflags	@""
	.align	4


	//----- nvinfo : EIATTR_CUDA_API_VERSION
	.align		4
        /*0000*/ 	.byte	0x04, 0x37
        /*0002*/ 	.short	(.L_4950 - .L_4949)
.L_4949:
        /*0004*/ 	.word	0x00000082


	//----- nvinfo : EIATTR_KPARAM_INFO
	.align		4
.L_4950:
        /*0008*/ 	.byte	0x04, 0x17
        /*000a*/ 	.short	(.L_4952 - .L_4951)
.L_4951:
        /*000c*/ 	.word	0x00000000
        /*0010*/ 	.short	0x000f
        /*0012*/ 	.short	0x0070
        /*0014*/ 	.byte	0x00, 0xf0, 0x11, 0x00


	//----- nvinfo : EIATTR_KPARAM_INFO
	.align		4
.L_4952:
        /*0018*/ 	.byte	0x04, 0x17
        /*001a*/ 	.short	(.L_4954 - .L_4953)
.L_4953:
        /*001c*/ 	.word	0x00000000
        /*0020*/ 	.short	0x000e
        /*0022*/ 	.short	0x0068
        /*0024*/ 	.byte	0x00, 0xf5, 0x21, 0x00


	//----- nvinfo : EIATTR_KPARAM_INFO
	.align		4
.L_4954:
        /*0028*/ 	.byte	0x04, 0x17
        /*002a*/ 	.short	(.L_4956 - .L_4955)
.L_4955:
        /*002c*/ 	.word	0x00000000
        /*0030*/ 	.short	0x000d
        /*0032*/ 	.short	0x0060
        /*0034*/ 	.byte	0x00, 0xf5, 0x21, 0x00


	//----- nvinfo : EIATTR_KPARAM_INFO
	.align		4
.L_4956:
        /*0038*/ 	.byte	0x04, 0x17
        /*003a*/ 	.short	(.L_4958 - .L_4957)
.L_4957:
        /*003c*/ 	.word	0x00000000
        /*0040*/ 	.short	0x000c
        /*0042*/ 	.short	0x0058
        /*0044*/ 	.byte	0x00, 0xf5, 0x21, 0x00


	//----- nvinfo : EIATTR_KPARAM_INFO
	.align		4
.L_4958:
        /*0048*/ 	.byte	0x04, 0x17
        /*004a*/ 	.short	(.L_4960 - .L_4959)
.L_4959:
        /*004c*/ 	.word	0x00000000
        /*0050*/ 	.short	0x000b
        /*0052*/ 	.short	0x0050
        /*0054*/ 	.byte	0x00, 0xf5, 0x21, 0x00


	//----- nvinfo : EIATTR_KPARAM_INFO
	.align		4
.L_4960:
        /*0058*/ 	.byte	0x04, 0x17
        /*005a*/ 	.short	(.L_4962 - .L_4961)
.L_4961:
        /*005c*/ 	.word	0x00000000
        /*0060*/ 	.short	0x000a
        /*0062*/ 	.short	0x0048
        /*0064*/ 	.byte	0x00, 0xf0, 0x11, 0x00


	//----- nvinfo : EIATTR_KPARAM_INFO
	.align		4
.L_4962:
        /*0068*/ 	.byte	0x04, 0x17
        /*006a*/ 	.short	(.L_4964 - .L_4963)
.L_4963:
        /*006c*/ 	.word	0x00000000
        /*0070*/ 	.short	0x0009
        /*0072*/ 	.short	0x0044
        /*0074*/ 	.byte	0x00, 0xf0, 0x11, 0x00


	//----- nvinfo : EIATTR_KPARAM_INFO
	.align		4
.L_4964:
        /*0078*/ 	.byte	0x04, 0x17
        /*007a*/ 	.short	(.L_4966 - .L_4965)
.L_4965:
        /*007c*/ 	.word	0x00000000
        /*0080*/ 	.short	0x0008
        /*0082*/ 	.short	0x0040
        /*0084*/ 	.byte	0x00, 0xf0, 0x11, 0x00


	//----- nvinfo : EIATTR_KPARAM_INFO
	.align		4
.L_4966:
        /*0088*/ 	.byte	0x04, 0x17
        /*008a*/ 	.short	(.L_4968 - .L_4967)
.L_4967:
        /*008c*/ 	.word	0x00000000
        /*0090*/ 	.short	0x0007
        /*0092*/ 	.short	0x0038
        /*0094*/ 	.byte	0x00, 0xf5, 0x21, 0x00


	//----- nvinfo : EIATTR_KPARAM_INFO
	.align		4
.L_4968:
        /*0098*/ 	.byte	0x04, 0x17
        /*009a*/ 	.short	(.L_4970 - .L_4969)
.L_4969:
        /*009c*/ 	.word	0x00000000
        /*00a0*/ 	.short	0x0006
        /*00a2*/ 	.short	0x0030
        /*00a4*/ 	.byte	0x00, 0xf5, 0x21, 0x00


	//----- nvinfo : EIATTR_KPARAM_INFO
	.align		4
.L_4970:
        /*00a8*/ 	.byte	0x04, 0x17
        /*00aa*/ 	.short	(.L_4972 - .L_4971)
.L_4971:
        /*00ac*/ 	.word	0x00000000
        /*00b0*/ 	.short	0x0005
        /*00b2*/ 	.short	0x0028
        /*00b4*/ 	.byte	0x00, 0xf5, 0x21, 0x00


	//----- nvinfo : EIATTR_KPARAM_INFO
	.align		4
.L_4972:
        /*00b8*/ 	.byte	0x04, 0x17
        /*00ba*/ 	.short	(.L_4974 - .L_4973)
.L_4973:
        /*00bc*/ 	.word	0x00000000
        /*00c0*/ 	.short	0x0004
        /*00c2*/ 	.short	0x0020
        /*00c4*/ 	.byte	0x00, 0xf5, 0x21, 0x00


	//----- nvinfo : EIATTR_KPARAM_INFO
	.align		4
.L_4974:
        /*00c8*/ 	.byte	0x04, 0x17
        /*00ca*/ 	.short	(.L_4976 - .L_4975)
.L_4975:
        /*00cc*/ 	.word	0x00000000
        /*00d0*/ 	.short	0x0003
        /*00d2*/ 	.short	0x0018
        /*00d4*/ 	.byte	0x00, 0xf5, 0x21, 0x00


	//----- nvinfo : EIATTR_KPARAM_INFO
	.align		4
.L_4976:
        /*00d8*/ 	.byte	0x04, 0x17
        /*00da*/ 	.short	(.L_4978 - .L_4977)
.L_4977:
        /*00dc*/ 	.word	0x00000000
        /*00e0*/ 	.short	0x0002
        /*00e2*/ 	.short	0x0010
        /*00e4*/ 	.byte	0x00, 0xf5, 0x21, 0x00


	//----- nvinfo : EIATTR_KPARAM_INFO
	.align		4
.L_4978:
        /*00e8*/ 	.byte	0x04, 0x17
        /*00ea*/ 	.short	(.L_4980 - .L_4979)
.L_4979:
        /*00ec*/ 	.word	0x00000000
        /*00f0*/ 	.short	0x0001
        /*00f2*/ 	.short	0x0008
        /*00f4*/ 	.byte	0x00, 0xf5, 0x21, 0x00


	//----- nvinfo : EIATTR_KPARAM_INFO
	.align		4
.L_4980:
        /*00f8*/ 	.byte	0x04, 0x17
        /*00fa*/ 	.short	(.L_4982 - .L_4981)
.L_4981:
        /*00fc*/ 	.word	0x00000000
        /*0100*/ 	.short	0x0000
        /*0102*/ 	.short	0x0000
        /*0104*/ 	.byte	0x00, 0xf5, 0x21, 0x00


	//----- nvinfo : EIATTR_SPARSE_MMA_MASK
	.align		4
.L_4982:
        /*0108*/ 	.byte	0x03, 0x50
        /*010a*/ 	.short	0x0000


	//----- nvinfo : EIATTR_MAXREG_COUNT
	.align		4
        /*010c*/ 	.byte	0x03, 0x1b
        /*010e*/ 	.short	0x00ff


	//----- nvinfo : EIATTR_NUM_BARRIERS
	.align		4
        /*0110*/ 	.byte	0x02, 0x4c
        /*0112*/ 	.byte	0x01
	.zero		1


	//----- nvinfo : EIATTR_MERCURY_ISA_VERSION
	.align		4
        /*0114*/ 	.byte	0x03, 0x5f
        /*0116*/ 	.short	0x0101


	//----- nvinfo : EIATTR_COOP_GROUP_MASK_REGIDS
	.align		4
        /*0118*/ 	.byte	0x04, 0x29
        /*011a*/ 	.short	(.L_4984 - .L_4983)


	//   ....[0]....
.L_4983:
        /*011c*/ 	.word	0xffffffff


	//   ....[1]....
        /*0120*/ 	.word	0xffffffff


	//   ....[2]....
        /*0124*/ 	.word	0xffffffff


	//   ....[3]....
        /*0128*/ 	.word	0xffffffff


	//   ....[4]....
        /*012c*/ 	.word	0xffffffff


	//   ....[5]....
        /*0130*/ 	.word	0xffffffff


	//   ....[6]....
        /*0134*/ 	.word	0xffffffff


	//   ....[7]....
        /*0138*/ 	.word	0xffffffff


	//   ....[8]....
        /*013c*/ 	.word	0xffffffff


	//   ....[9]....
        /*0140*/ 	.word	0xffffffff


	//   ....[10]....
        /*0144*/ 	.word	0xffffffff


	//   ....[11]....
        /*0148*/ 	.word	0xffffffff


	//   ....[12]....
        /*014c*/ 	.word	0xffffffff


	//   ....[13]....
        /*0150*/ 	.word	0xffffffff


	//   ....[14]....
        /*0154*/ 	.word	0xffffffff


	//   ....[15]....
        /*0158*/ 	.word	0xffffffff


	//   ....[16]....
        /*015c*/ 	.word	0xffffffff


	//   ....[17]....
        /*0160*/ 	.word	0xffffffff


	//   ....[18]....
        /*0164*/ 	.word	0xffffffff


	//   ....[19]....
        /*0168*/ 	.word	0xffffffff


	//   ....[20]....
        /*016c*/ 	.word	0xffffffff


	//   ....[21]....
        /*0170*/ 	.word	0xffffffff


	//   ....[22]....
        /*0174*/ 	.word	0xffffffff


	//   ....[23]....
        /*0178*/ 	.word	0xffffffff


	//   ....[24]....
        /*017c*/ 	.word	0xffffffff


	//   ....[25]....
        /*0180*/ 	.word	0xffffffff


	//   ....[26]....
        /*0184*/ 	.word	0xffffffff


	//   ....[27]....
        /*0188*/ 	.word	0xffffffff


	//   ....[28]....
        /*018c*/ 	.word	0xffffffff


	//   ....[29]....
        /*0190*/ 	.word	0xffffffff


	//----- nvinfo : EIATTR_COOP_GROUP_INSTR_OFFSETS
	.align		4
.L_4984:
        /*0194*/ 	.byte	0x04, 0x28
        /*0196*/ 	.short	(.L_4986 - .L_4985)


	//   ....[0]....
.L_4985:
        /*0198*/ 	.word	0x00000360


	//   ....[1]....
        /*019c*/ 	.word	0x000003a0


	//   ....[2]....
        /*01a0*/ 	.word	0x000003e0


	//   ....[3]....
        /*01a4*/ 	.word	0x00000400


	//   ....[4]....
        /*01a8*/ 	.word	0x00000440


	//   ....[5]....
        /*01ac*/ 	.word	0x00000460


	//   ....[6]....
        /*01b0*/ 	.word	0x000004d0


	//   ....[7]....
        /*01b4*/ 	.word	0x00000500


	//   ....[8]....
        /*01b8*/ 	.word	0x00000570


	//   ....[9]....
        /*01bc*/ 	.word	0x00000580


	//   ....[10]....
        /*01c0*/ 	.word	0x00000640


	//   ....[11]....
        /*01c4*/ 	.word	0x00000650


	//   ....[12]....
        /*01c8*/ 	.word	0x00000680


	//   ....[13]....
        /*01cc*/ 	.word	0x00000690


	//   ....[14]....
        /*01d0*/ 	.word	0x000006c0


	//   ....[15]....
        /*01d4*/ 	.word	0x000006d0


	//   ....[16]....
        /*01d8*/ 	.word	0x00000700


	//   ....[17]....
        /*01dc*/ 	.word	0x00000710


	//   ....[18]....
        /*01e0*/ 	.word	0x00000740


	//   ....[19]....
        /*01e4*/ 	.word	0x00000750


	//   ....[20]....
        /*01e8*/ 	.word	0x00000cb0


	//   ....[21]....
        /*01ec*/ 	.word	0x00000d30


	//   ....[22]....
        /*01f0*/ 	.word	0x00000d70


	//   ....[23]....
        /*01f4*/ 	.word	0x00000da0


	//   ....[24]....
        /*01f8*/ 	.word	0x00000de0


	//   ....[25]....
        /*01fc*/ 	.word	0x00000e50


	//   ....[26]....
        /*0200*/ 	.word	0x00000e70


	//   ....[27]....
        /*0204*/ 	.word	0x00000e90


	//   ....[28]....
        /*0208*/ 	.word	0x00000eb0


	//   ....[29]....
        /*020c*/ 	.word	0x00000ed0


	//----- nvinfo : EIATTR_VRC_CTA_INIT_COUNT
	.align		4
.L_4986:
        /*0210*/ 	.byte	0x02, 0x4a
	.zero		1
	.zero		1


	//----- nvinfo : EIATTR_EXIT_INSTR_OFFSETS
	.align		4
        /*0214*/ 	.byte	0x04, 0x1c
        /*0216*/ 	.short	(.L_4988 - .L_4987)


	//   ....[0]....
.L_4987:
        /*0218*/ 	.word	0x00000c60


	//   ....[1]....
        /*021c*/ 	.word	0x00001220


	//   ....[2]....
        /*0220*/ 	.word	0x000012a0


	//----- nvinfo : EIATTR_CRS_STACK_SIZE
	.align		4
.L_4988:
        /*0224*/ 	.byte	0x04, 0x1e
        /*0226*/ 	.short	(.L_4990 - .L_4989)
.L_4989:
        /*0228*/ 	.word	0x00000000


	//----- nvinfo : EIATTR_CBANK_PARAM_SIZE
	.align		4
.L_4990:
        /*022c*/ 	.byte	0x03, 0x19
        /*022e*/ 	.short	0x0074


	//----- nvinfo : EIATTR_PARAM_CBANK
	.align		4
        /*0230*/ 	.byte	0x04, 0x0a
        /*0232*/ 	.short	(.L_4992 - .L_4991)
	.align		4
.L_4991:
        /*0234*/ 	.word	index@(.nv.constant0._ZN17fastertransformer35generalAddBiasResidualLayerNormOpt2I7__half2Lb0ELb1ELi1ELb1ELi1EEEvPT_S3_PKS2_S5_S5_S5_S5_S5_fiiPKfS7_S7_Pfi)
        /*0238*/ 	.short	0x0380
        /*023a*/ 	.short	0x0074


	//----- nvinfo : EIATTR_SW_WAR
	.align		4
.L_4992:
        /*023c*/ 	.byte	0x04, 0x36
        /*023e*/ 	.short	(.L_4994 - .L_4993)
.L_4993:
        /*0240*/ 	.word	0x00000008
.L_4994:


//--------------------- .nv.info._ZN17fastertransformer34generalAddBiasResidualLayerNormOptI7__half2Lb0ELb1ELi1ELb1ELi1EEEvPT_S3_PKS2_S5_S5_S5_S5_S5_fiiPKfS7_S7_Pfi --------------------------
	.section	.nv.info._ZN17fastertransformer34generalAddBiasResidualLayerNormOptI7__half2Lb0ELb1ELi1ELb1ELi1EEEvPT_S3_PKS2_S5_S5_S5_S5_S5_fiiPKfS7_S7_Pfi,"",@"SHT_CUDA_INFO"
	.sectionflags	@""
	.align	4


	//----- nvinfo : EIATTR_CUDA_API_VERSION
	.align		4
        /*0000*/ 	.byte	0x04, 0x37
        /*0002*/ 	.short	(.L_4996 - .L_4995)
.L_4995:
        /*0004*/ 	.word	0x00000082


	//----- nvinfo : EIATTR_KPARAM_INFO
	.align		4
.L_4996:
        /*0008*/ 	.byte	0x04, 0x17
        /*000a*/ 	.short	(.L_4998 - .L_4997)
.L_4997:
        /*000c*/ 	.word	0x00000000
        /*0010*/ 	.short	0x000f
        /*0012*/ 	.short	0x0070
        /*0014*/ 	.byte	0x00, 0xf0, 0x11, 0x00


	//----- nvinfo : EIATTR_KPARAM_INFO
	.align		4
.L_4998:
        /*0018*/ 	.byte	0x04, 0x17
        /*001a*/ 	.short	(.L_5000 - .L_4999)
.L_4999:
        /*001c*/ 	.word	0x00000000
        /*0020*/ 	.short	0x000e
        /*0022*/ 	.short	0x0068
        /*0024*/ 	.byte	0x00, 0xf5, 0x21, 0x00


	//----- nvinfo : EIATTR_KPARAM_INFO
	.align		4
.L_5000:
        /*0028*/ 	.byte	0x04, 0x17
        /*002a*/ 	.short	(.L_5002 - .L_5001)
.L_5001:
        /*002c*/ 	.word	0x00000000
        /*0030*/ 	.short	0x000d
        /*0032*/ 	.short	0x0060
        /*0034*/ 	.byte	0x00, 0xf5, 0x21, 0x00


	//----- nvinfo : EIATTR_KPARAM_INFO
	.align		4
.L_5002:
        /*0038*/ 	.byte	0x04, 0x17
        /*003a*/ 	.short	(.L_5004 - .L_5003)
.L_5003:
        /*003c*/ 	.word	0x00000000
        /*0040*/ 	.short	0x000c
        /*0042*/ 	.short	0x0058
        /*0044*/ 	.byte	0x00, 0xf5, 0x21, 0x00


	//----- nvinfo : EIATTR_KPARAM_INFO
	.align		4
.L_5004:
        /*0048*/ 	.byte	0x04, 0x17
        /*004a*/ 	.short	(.L_5006 - .L_5005)
.L_5005:
        /*004c*/ 	.word	0x00000000
        /*0050*/ 	.short	0x000b
        /*0052*/ 	.short	0x0050
        /*0054*/ 	.byte	0x00, 0xf5, 0x21, 0x00


	//----- nvinfo : EIATTR_KPARAM_INFO
	.align		4
.L_5006:
        /*0058*/ 	.byte	0x04, 0x17
        /*005a*/ 	.short	(.L_5008 - .L_5007)
.L_5007:
        /*005c*/ 	.word	0x00000000
        /*0060*/ 	.short	0x000a
        /*0062*/ 	.short	0x0048
        /*0064*/ 	.byte	0x00, 0xf0, 0x11, 0x00


	//----- nvinfo : EIATTR_KPARAM_INFO
	.align		4
.L_5008:
        /*0068*/ 	.byte	0x04, 0x17
        /*006a*/ 	.short	(.L_5010 - .L_5009)
.L_5009:
        /*006c*/ 	.word	0x00000000
        /*0070*/ 	.short	0x0009
        /*0072*/ 	.short	0x0044
        /*0074*/ 	.byte	0x00, 0xf0, 0x11, 0x00


	//----- nvinfo : EIATTR_KPARAM_INFO
	.align		4
.L_5010:
        /*0078*/ 	.byte	0x04, 0x17
        /*007a*/ 	.short	(.L_5012 - .L_5011)
.L_5011:
        /*007c*/ 	.word	0x00000000
        /*0080*/ 	.short	0x0008
        /*0082*/ 	.short	0x0040
        /*0084*/ 	.byte	0x00, 0xf0, 0x11, 0x00


	//----- nvinfo : EIATTR_KPARAM_INFO
	.align		4
.L_5012:
        /*0088*/ 	.byte	0x04, 0x17
        /*008a*/ 	.short	(.L_5014 - .L_5013)
.L_5013:
        /*008c*/ 	.word	0x00000000
        /*0090*/ 	.short	0x0007
        /*0092*/ 	.short	0x0038
        /*0094*/ 	.byte	0x00, 0xf5, 0x21, 0x00


	//----- nvinfo : EIATTR_KPARAM_INFO
	.align		4
.L_5014:
        /*0098*/ 	.byte	0x04, 0x17
        /*009a*/ 	.short	(.L_5016 - .L_5015)
.L_5015:
        /*009c*/ 	.word	0x00000000
        /*00a0*/ 	.short	0x0006
        /*00a2*/ 	.short	0x0030
        /*00a4*/ 	.byte	0x00, 0xf5, 0x21, 0x00


	//----- nvinfo : EIATTR_KPARAM_INFO
	.align		4
.L_5016:
        /*00a8*/ 	.byte	0x04, 0x17
        /*00aa*/ 	.short	(.L_5018 - .L_5017)
.L_5017:
        /*00ac*/ 	.word	0x00000000
        /*00b0*/ 	.short	0x0005
        /*00b2*/ 	.short	0x0028
        /*00b4*/ 	.byte	0x00, 0xf5, 0x21, 0x00


	//----- nvinfo : EIATTR_KPARAM_INFO
	.align		4
.L_5018:
        /*00b8*/ 	.byte	0x04, 0x17
        /*00ba*/ 	.short	(.L_5020 - .L_5019)
.L_5019:
        /*00bc*/ 	.word	0x00000000
        /*00c0*/ 	.short	0x0004
        /*00c2*/ 	.short	0x0020
        /*00c4*/ 	.byte	0x00, 0xf5, 0x21, 0x00


	//----- nvinfo : EIATTR_KPARAM_INFO
	.align		4
.L_5020:
        /*00c8*/ 	.byte	0x04, 0x17
        /*00ca*/ 	.short	(.L_5022 - .L_5021)
.L_5021:
        /*00cc*/ 	.word	0x00000000
        /*00d0*/ 	.short	0x0003
        /*00d2*/ 	.short	0x0018
        /*00d4*/ 	.byte	0x00, 0xf5, 0x21, 0x00


	//----- nvinfo : EIATTR_KPARAM_INFO
	.align		4
.L_5022:
        /*00d8*/ 	.byte	0x04, 0x17
        /*00da*/ 	.short	(.L_5024 - .L_5023)
.L_5023:
        /*00dc*/ 	.word	0x00000000
        /*00e0*/ 	.short	0x0002
        /*00e2*/ 	.short	0x0010
        /*00e4*/ 	.byte	0x00, 0xf5, 0x21, 0x00


	//----- nvinfo : EIATTR_KPARAM_INFO
	.align		4
.L_5024:
        /*00e8*/ 	.byte	0x04, 0x17
        /*00ea*/ 	.short	(.L_5026 - .L_5025)
.L_5025:
        /*00ec*/ 	.word	0x00000000
        /*00f0*/ 	.short	0x0001
        /*00f2*/ 	.short	0x0008
        /*00f4*/ 	.byte	0x00, 0xf5, 0x21, 0x00


	//----- nvinfo : EIATTR_KPARAM_INFO
	.align		4
.L_5026:
        /*00f8*/ 	.byte	0x04, 0x17
        /*00fa*/ 	.short	(.L_5028 - .L_5027)
.L_5027:
        /*00fc*/ 	.word	0x00000000
        /*0100*/ 	.short	0x0000
        /*0102*/ 	.short	0x0000
        /*0104*/ 	.byte	0x00, 0xf5, 0x21, 0x00


	//----- nvinfo : EIATTR_SPARSE_MMA_MASK
	.align		4
.L_5028:
        /*0108*/ 	.byte	0x03, 0x50
        /*010a*/ 	.short	0x0000


	//----- nvinfo : EIATTR_MAXREG_COUNT
	.align		4
        /*010c*/ 	.byte	0x03, 0x1b
        /*010e*/ 	.short	0x00ff


	//----- nvinfo : EIATTR_NUM_BARRIERS
	.align		4
        /*0110*/ 	.byte	0x02, 0x4c
        /*0112*/ 	.byte	0x01
	.zero		1


	//----- nvinfo : EIATTR_MERCURY_ISA_VERSION
	.align		4
        /*0114*/ 	.byte	0x03, 0x5f
        /*0116*/ 	.short	0x0101


	//----- nvinfo : EIATTR_COOP_GROUP_MASK_REGIDS
	.align		4
        /*0118*/ 	.byte	0x04, 0x29
        /*011a*/ 	.short	(.L_5030 - .L_5029)


	//   ....[0]....
.L_5029:
        /*011c*/ 	.word	0xffffffff


	//   ....[1]....
        /*0120*/ 	.word	0xffffffff


	//   ....[2]....
        /*0124*/ 	.word	0xffffffff


	//   ....[3]....
        /*0128*/ 	.word	0xffffffff


	//   ....[4]....
        /*012c*/ 	.word	0xffffffff


	//   ....[5]....
        /*0130*/ 	.word	0xffffffff


	//   ....[6]....
        /*0134*/ 	.word	0xffffffff


	//   ....[7]....
        /*0138*/ 	.word	0xffffffff


	//   ....[8]....
        /*013c*/ 	.word	0xffffffff


	//   ....[9]....
        /*0140*/ 	.word	0xffffffff


	//   ....[10]....
        /*0144*/ 	.word	0xffffffff


	//   ....[11]....
        /*0148*/ 	.word	0xffffffff


	//   ....[12]....
        /*014c*/ 	.word	0xffffffff


	//   ....[13]....
        /*0150*/ 	.word	0xffffffff


	//   ....[14]....
        /*0154*/ 	.word	0xffffffff


	//   ....[15]....
        /*0158*/ 	.word	0xffffffff


	//   ....[16]....
        /*015c*/ 	.word	0xffffffff


	//   ....[17]....
        /*0160*/ 	.word	0xffffffff


	//   ....[18]....
        /*0164*/ 	.word	0xffffffff


	//   ....[19]....
        /*0168*/ 	.word	0xffffffff


	//   ....[20]....
        /*016c*/ 	.word	0xffffffff


	//   ....[21]....
        /*0170*/ 	.word	0xffffffff


	//   ....[22]....
        /*0174*/ 	.word	0xffffffff


	//   ....[23]....
        /*0178*/ 	.word	0xffffffff


	//   ....[24]....
        /*017c*/ 	.word	0xffffffff


	//   ....[25]....
        /*0180*/ 	.word	0xffffffff


	//   ....[26]....
        /*0184*/ 	.word	0xffffffff


	//   ....[27]....
        /*0188*/ 	.word	0xffffffff


	//   ....[28]....
        /*018c*/ 	.word	0xffffffff


	//   ....[29]....
        /*0190*/ 	.word	0xffffffff


	//----- nvinfo : EIATTR_COOP_GROUP_INSTR_OFFSETS
	.align		4
.L_5030:
        /*0194*/ 	.byte	0x04, 0x28
        /*0196*/ 	.short	(.L_5032 - .L_5031)


	//   ....[0]....
.L_5031:
        /*0198*/ 	.word	0x000002f0


	//   ....[1]....
        /*019c*/ 	.word	0x00000340


	//   ....[2]....
        /*01a0*/ 	.word	0x00000390


	//   ....[3]....
        /*01a4*/ 	.word	0x000003d0


	//   ....[4]....
        /*01a8*/ 	.word	0x00000400


	//   ....[5]....
        /*01ac*/ 	.word	0x00000480


	//   ....[6]....
        /*01b0*/ 	.word	0x000004a0


	//   ....[7]....
        /*01b4*/ 	.word	0x000004c0


	//   ....[8]....
        /*01b8*/ 	.word	0x000004e0


	//   ....[9]....
        /*01bc*/ 	.word	0x00000500


	//   ....[10]....
        /*01c0*/ 	.word	0x000006c0


	//   ....[11]....
        /*01c4*/ 	.word	0x00000730


	//   ....[12]....
        /*01c8*/ 	.word	0x00000750


	//   ....[13]....
        /*01cc*/ 	.word	0x00000770


	//   ....[14]....
        /*01d0*/ 	.word	0x00000790


	//   ....[15]....
        /*01d4*/ 	.word	0x00000800


	//   ....[16]....
        /*01d8*/ 	.word	0x00000830


	//   ....[17]....
        /*01dc*/ 	.word	0x00000850


	//   ....[18]....
        /*01e0*/ 	.word	0x00000870


	//   ....[19]....
        /*01e4*/ 	.word	0x00000890


	//   ....[20]....
        /*01e8*/ 	.word	0x00000cf0


	//   ....[21]....
        /*01ec*/ 	.word	0x00000d70


	//   ....[22]....
        /*01f0*/ 	.word	0x00000db0


	//   ....[23]....
        /*01f4*/ 	.word	0x00000de0


	//   ....[24]....
        /*01f8*/ 	.word	0x00000e20


	//   ....[25]....
        /*01fc*/ 	.word	0x00000e90


	//   ....[26]....
        /*0200*/ 	.word	0x00000eb0


	//   ....[27]....
        /*0204*/ 	.word	0x00000ed0


	//   ....[28]....
        /*0208*/ 	.word	0x00000ef0


	//   ....[29]....
        /*020c*/ 	.word	0x00000f10


	//----- nvinfo : EIATTR_VRC_CTA_INIT_COUNT
	.align		4
.L_5032:
        /*0210*/ 	.byte	0x02, 0x4a
	.zero		1
	.zero		1


	//----- nvinfo : EIATTR_EXIT_INSTR_OFFSETS
	.align		4
        /*0214*/ 	.byte	0x04, 0x1c
        /*0216*/ 	.short	(.L_5034 - .L_5033)


	//   ....[0]....
.L_5033:
        /*0218*/ 	.word	0x00000ca0


	//   ....[1]....
        /*021c*/ 	.word	0x00001270


	//   ....[2]....
        /*0220*/ 	.word	0x00001300


	//----- nvinfo : EIATTR_CRS_STACK_SIZE
	.align		4
.L_5034:
        /*0224*/ 	.byte	0x04, 0x1e
        /*0226*/ 	.short	(.L_5036 - .L_5035)
.L_5035:
        /*0228*/ 	.word	0x00000000


	//----- nvinfo : EIATTR_CBANK_PARAM_SIZE
	.align		4
.L_5036:
        /*022c*/ 	.byte	0x03, 0x19
        /*022e*/ 	.short	0x0074


	//----- nvinfo : EIATTR_PARAM_CBANK
	.align		4
        /*0230*/ 	.byte	0x04, 0x0a
        /*0232*/ 	.short	(.L_5038 - .L_5037)
	.align		4
.L_5037:
        /*0234*/ 	.word	index@(.nv.constant0._ZN17fastertransformer34generalAddBiasResidualLayerNormOptI7__half2Lb0ELb1ELi1ELb1ELi1EEEvPT_S3_PKS2_S5_S5_S5_S5_S5_fiiPKfS7_S7_Pfi)
        /*0238*/ 	.short	0x0380
        /*023a*/ 	.short	0x0074


	//----- nvinfo : EIATTR_SW_WAR
	.align		4
.L_5038:
        /*023c*/ 	.byte	0x04, 0x36
        /*023e*/ 	.short	(.L_5040 - .L_5039)
.L_5039:
        /*0240*/ 	.word	0x00000008
.L_5040:


//--------------------- .nv.info._ZN17fastertransformer35generalAddBiasResidualLayerNormOpt2I7__half2Lb1ELb1ELi1ELb1ELi1EEEvPT_S3_PKS2_S5_S5_S5_S5_S5_fiiPKfS7_S7_Pfi --------------------------
	.section	.nv.info._ZN17fastertransformer35generalAddBiasResidualLayerNormOpt2I7__half2Lb1ELb1ELi1ELb1ELi1EEEvPT_S3_PKS2_S5_S5_S5_S5_S5_fiiPKfS7_S7_Pfi,"",@"SHT_CUDA_INFO"
	.sectionflags	@""
	.align	4


	//----- nvinfo : EIATTR_CUDA_API_VERSION
	.align		4
        /*0000*/ 	.byte	0x04, 0x37
        /*0002*/ 	.short	(.L_5042 - .L_5041)
.L_5041:
        /*0004*/ 	.word	0x00000082


	//----- nvinfo : EIATTR_KPARAM_INFO
	.align		4
.L_5042:
        /*0008*/ 	.byte	0x04, 0x17
        /*000a*/ 	.short	(.L_5044 - .L_5043)
.L_5043:
        /*000c*/ 	.word	0x00000000
        /*0010*/ 	.short	0x000f
        /*0012*/ 	.short	0x0070
        /*0014*/ 	.byte	0x00, 0xf0, 0x11, 0x00


	//----- nvinfo : EIATTR_KPARAM_INFO
	.align		4
.L_5044:
        /*0018*/ 	.byte	0x04, 0x17
        /*001a*/ 	.short	(.L_5046 - .L_5045)
.L_5045:
        /*001c*/ 	.word	0x00000000
        /*0020*/ 	.short	0x000e
        /*0022*/ 	.short	0x0068
        /*0024*/ 	.byte	0x00, 0xf5, 0x21, 0x00


	//----- nvinfo : EIATTR_KPARAM_INFO
	.align		4
.L_5046:
        /*0028*/ 	.byte	0x04, 0x17
        /*002a*/ 	.short	(.L_5048 - .L_5047)
.L_5047:
        /*002c*/ 	.word	0x00000000
        /*0030*/ 	.short	0x000d
        /*0032*/ 	.short	0x0060
        /*0034*/ 	.byte	0x00, 0xf5, 0x21, 0x00


	//----- nvinfo : EIATTR_KPARAM_INFO
	.align		4
.L_5048:
        /*0038*/ 	.byte	0x04, 0x17
        /*003a*/ 	.short	(.L_5050 - .L_5049)
.L_5049:
        /*003c*/ 	.word	0x00000000
        /*0040*/ 	.short	0x000c
        /*0042*/ 	.short	0x0058
        /*0044*/ 	.byte	0x00, 0xf5, 0x21, 0x00


	//----- nvinfo : EIATTR_KPARAM_INFO
	.align		4
.L_5050:
        /*0048*/ 	.byte	0x04, 0x17
        /*004a*/ 	.short	(.L_5052 - .L_5051)
.L_5051:
        /*004c*/ 	.word	0x00000000
        /*0050*/ 	.short	0x000b
        /*0052*/ 	.short	0x0050
        /*0054*/ 	.byte	0x00, 0xf5, 0x21, 0x00


	//----- nvinfo : EIATTR_KPARAM_INFO
	.align		4
.L_5052:
        /*0058*/ 	.byte	0x04, 0x17
        /*005a*/ 	.short	(.L_5054 - .L_5053)
.L_5053:
        /*005c*/ 	.word	0x00000000
        /*0060*/ 	.short	0x000a
        /*0062*/ 	.short	0x0048
        /*0064*/ 	.byte	0x00, 0xf0, 0x11, 0x00


	//----- nvinfo : EIATTR_KPARAM_INFO
	.align		4
.L_5054:
        /*0068*/ 	.byte	0x04, 0x17
        /*006a*/ 	.short	(.L_5056 - .L_5055)
.L_5055:
        /*006c*/ 	.word	0x00000000
        /*0070*/ 	.short	0x0009
        /*0072*/ 	.short	0x0044
        /*0074*/ 	.byte	0x00, 0xf0, 0x11, 0x00


	//----- nvinfo : EIATTR_KPARAM_INFO
	.align		4
.L_5056:
        /*0078*/ 	.byte	0x04, 0x17
        /*007a*/ 	.short	(.L_5058 - .L_5057)
.L_5057:
        /*007c*/ 	.word	0x00000000
        /*0080*/ 	.short	0x0008
        /*0082*/ 	.short	0x0040
        /*0084*/ 	.byte	0x00, 0xf0, 0x11, 0x00


	//----- nvinfo : EIATTR_KPARAM_INFO
	.align		4
.L_5058:
        /*0088*/ 	.byte	0x04, 0x17
        /*008a*/ 	.short	(.L_5060 - .L_5059)
.L_5059:
        /*008c*/ 	.word	0x00000000
        /*0090*/ 	.short	0x0007
        /*0092*/ 	.short	0x0038
        /*0094*/ 	.byte	0x00, 0xf5, 0x21, 0x00


	//----- nvinfo : EIATTR_KPARAM_INFO
	.align		4
.L_5060:
        /*0098*/ 	.byte	0x04, 0x17
        /*009a*/ 	.short	(.L_5062 - .L_5061)
.L_5061:
        /*009c*/ 	.word	0x00000000
        /*00a0*/ 	.short	0x0006
        /*00a2*/ 	.short	0x0030
        /*00a4*/ 	.byte	0x00, 0xf5, 0x21, 0x00


	//----- nvinfo : EIATTR_KPARAM_INFO
	.align		4
.L_5062:
        /*00a8*/ 	.byte	0x04, 0x17
        /*00aa*/ 	.short	(.L_5064 - .L_5063)
.L_5063:
        /*00ac*/ 	.word	0x00000000
        /*00b0*/ 	.short	0x0005
        /*00b2*/ 	.short	0x0028
        /*00b4*/ 	.byte	0x00, 0xf5, 0x21, 0x00


	//----- nvinfo : EIATTR_KPARAM_INFO
	.align		4
.L_5064:
        /*00b8*/ 	.byte	0x04, 0x17
        /*00ba*/ 	.short	(.L_5066 - .L_5065)
.L_5065:
        /*00bc*/ 	.word	0x00000000
        /*00c0*/ 	.short	0x0004
        /*00c2*/ 	.short	0x0020
        /*00c4*/ 	.byte	0x00, 0xf5, 0x21, 0x00


	//----- nvinfo : EIATTR_KPARAM_INFO
	.align		4
.L_5066:
        /*00c8*/ 	.byte	0x04, 0x17
        /*00ca*/ 	.short	(.L_5068 - .L_5067)
.L_5067:
        /*00cc*/ 	.word	0x00000000
        /*00d0*/ 	.short	0x0003
        /*00d2*/ 	.short	0x0018
        /*00d4*/ 	.byte	0x00, 0xf5, 0x21, 0x00


	//----- nvinfo : EIATTR_KPARAM_INFO
	.align		4
.L_5068:
        /*00d8*/ 	.byte	0x04, 0x17
        /*00da*/ 	.short	(.L_5070 - .L_5069)
.L_5069:
        /*00dc*/ 	.word	0x00000000
        /*00e0*/ 	.short	0x0002
        /*00e2*/ 	.short	0x0010
        /*00e4*/ 	.byte	0x00, 0xf5, 0x21, 0x00


	//----- nvinfo : EIATTR_KPARAM_INFO
	.align		4
.L_5070:
        /*00e8*/ 	.byte	0x04, 0x17
        /*00ea*/ 	.short	(.L_5072 - .L_5071)
.L_5071:
        /*00ec*/ 	.word	0x00000000
        /*00f0*/ 	.short	0x0001
        /*00f2*/ 	.short	0x0008
        /*00f4*/ 	.byte	0x00, 0xf5, 0x21, 0x00


	//----- nvinfo : EIATTR_KPARAM_INFO
	.align		4
.L_5072:
        /*00f8*/ 	.byte	0x04, 0x17
        /*00fa*/ 	.short	(.L_5074 - .L_5073)
.L_5073:
        /*00fc*/ 	.word	0x00000000
        /*0100*/ 	.short	0x0000
        /*0102*/ 	.short	0x0000
        /*0104*/ 	.byte	0x00, 0xf5, 0x21, 0x00


	//----- nvinfo : EIATTR_SPARSE_MMA_MASK
	.align		4
.L_5074:
        /*0108*/ 	.byte	0x03, 0x50
        /*010a*/ 	.short	0x0000


	//----- nvinfo : EIATTR_MAXREG_COUNT
	.align		4
        /*010c*/ 	.byte	0x03, 0x1b
        /*010e*/ 	.short	0x00ff


	//----- nvinfo : EIATTR_NUM_BARRIERS
	.align		4
        /*0110*/ 	.byte	0x02, 0x4c
        /*0112*/ 	.byte	0x01
	.zero		1


	//----- nvinfo : EIATTR_MERCURY_ISA_VERSION
	.align		4
        /*0114*/ 	.byte	0x03, 0x5f
        /*0116*/ 	.short	0x0101


	//----- nvinfo : EIATTR_COOP_GROUP_MASK_REGIDS
	.align		4
        /*0118*/ 	.byte	0x04, 0x29
        /*011a*/ 	.short	(.L_5076 - .L_5075)


	//   ....[0]....
.L_5075:
        /*011c*/ 	.word	0xffffffff


	//   ....[1]....
        /*0120*/ 	.word	0xffffffff


	//   ....[2]....
        /*0124*/ 	.word	0xffffffff


	//   ....[3]....
        /*0128*/ 	.word	0xffffffff


	//   ....[4]....
        /*012c*/ 	.word	0xffffffff


	//   ....[5]....
        /*0130*/ 	.word	0xffffffff


	//   ....[6]....
        /*0134*/ 	.word	0xffffffff


	//   ....[7]....
        /*0138*/ 	.word	0xffffffff


	//   ....[8]....
        /*013c*/ 	.word	0xffffffff


	//   ....[9]....
        /*0140*/ 	.word	0xffffffff


	//   ....[10]....
        /*0144*/ 	.word	0xffffffff


	//   ....[11]....
        /*0148*/ 	.word	0xffffffff


	//   ....[12]....
        /*014c*/ 	.word	0xffffffff


	//   ....[13]....
        /*0150*/ 	.word	0xffffffff


	//   ....[14]....
        /*0154*/ 	.word	0xffffffff


	//   ....[15]....
        /*0158*/ 	.word	0xffffffff


	//   ....[16]....
        /*015c*/ 	.word	0xffffffff


	//   ....[17]....
        /*0160*/ 	.word	0xffffffff


	//   ....[18]....
        /*0164*/ 	.word	0xffffffff


	//   ....[19]....
        /*0168*/ 	.word	0xffffffff


	//   ....[20]....
        /*016c*/ 	.word	0xffffffff


	//   ....[21]....
        /*0170*/ 	.word	0xffffffff


	//   ....[22]....
        /*0174*/ 	.word	0xffffffff


	//   ....[23]....
        /*0178*/ 	.word	0xffffffff


	//   ....[24]....
        /*017c*/ 	.word	0xffffffff


	//   ....[25]....
        /*0180*/ 	.word	0xffffffff


	//   ....[26]....
        /*0184*/ 	.word	0xffffffff


	//   ....[27]....
        /*0188*/ 	.word	0xffffffff


	//   ....[28]....
        /*018c*/ 	.word	0xffffffff


	//   ....[29]....
        /*0190*/ 	.word	0xffffffff


	//----- nvinfo : EIATTR_COOP_GROUP_INSTR_OFFSETS
	.align		4
.L_5076:
        /*0194*/ 	.byte	0x04, 0x28
        /*0196*/ 	.short	(.L_5078 - .L_5077)


	//   ....[0]....
.L_5077:
        /*0198*/ 	.word	0x00000760


	//   ....[1]....
        /*019c*/ 	.word	0x000007a0


	//   ....[2]....
        /*01a0*/ 	.word	0x00000810


	//   ....[3]....
        /*01a4*/ 	.word	0x00000830


	//   ....[4]....
        /*01a8*/ 	.word	0x00000870


	//   ....[5]....
        /*01ac*/ 	.word	0x00000880


	//   ....[6]....
        /*01b0*/ 	.word	0x000008d0


	//   ....[7]....
        /*01b4*/ 	.word	0x00000900


	//   ....[8]....
        /*01b8*/ 	.word	0x00000970


	//   ....[9]....
        /*01bc*/ 	.word	0x00000980


	//   ....[10]....
        /*01c0*/ 	.word	0x00000a30


	//   ....[11]....
        /*01c4*/ 	.word	0x00000a40


	//   ....[12]....
        /*01c8*/ 	.word	0x00000a70


	//   ....[13]....
        /*01cc*/ 	.word	0x00000a80


	//   ....[14]....
        /*01d0*/ 	.word	0x00000ab0


	//   ....[15]....
        /*01d4*/ 	.word	0x00000ac0


	//   ....[16]....
        /*01d8*/ 	.word	0x00000af0


	//   ....[17]....
        /*01dc*/ 	.word	0x00000b00


	//   ....[18]....
        /*01e0*/ 	.word	0x00000b30


	//   ....[19]....
        /*01e4*/ 	.word	0x00000b40


	//   ....[20]....
        /*01e8*/ 	.word	0x000010a0


	//   ....[21]....
        /*01ec*/ 	.word	0x00001120


	//   ....[22]....
        /*01f0*/ 	.word	0x00001160


	//   ....[23]....
        /*01f4*/ 	.word	0x00001190


	//   ....[24]....
        /*01f8*/ 	.word	0x000011d0


	//   ....[25]....
        /*01fc*/ 	.word	0x00001240


	//   ....[26]....
        /*0200*/ 	.word	0x00001260


	//   ....[27]....
        /*0204*/ 	.word	0x00001280


	//   ....[28]....
        /*0208*/ 	.word	0x000012a0


	//   ....[29]....
        /*020c*/ 	.word	0x000012c0


	//----- nvinfo : EIATTR_VRC_CTA_INIT_COUNT
	.align		4
.L_5078:
        /*0210*/ 	.byte	0x02, 0x4a
	.zero		1
	.zero		1


	//----- nvinfo : EIATTR_EXIT_INSTR_OFFSETS
	.align		4
        /*0214*/ 	.byte	0x04, 0x1c
        /*0216*/ 	.short	(.L_5080 - .L_5079)


	//   ....[0]....
.L_5079:
        /*0218*/ 	.word	0x00001050


	//   ....[1]....
        /*021c*/ 	.word	0x00001610


	//   ....[2]....
        /*0220*/ 	.word	0x00001690


	//----- nvinfo : EIATTR_CRS_STACK_SIZE
	.align		4
.L_5080:
        /*0224*/ 	.byte	0x04, 0x1e
        /*0226*/ 	.short	(.L_5082 - .L_5081)
.L_5081:
        /*0228*/ 	.word	0x00000000


	//----- nvinfo : EIATTR_CBANK_PARAM_SIZE
	.align		4
.L_5082:
        /*022c*/ 	.byte	0x03, 0x19
        /*022e*/ 	.short	0x0074


	//----- nvinfo : EIATTR_PARAM_CBANK
	.align		4
        /*0230*/ 	.byte	0x04, 0x0a
        /*0232*/ 	.short	(.L_5084 - .L_5083)
	.align		4
.L_5083:
        /*0234*/ 	.word	index@(.nv.constant0._ZN17fastertransformer35generalAddBiasResidualLayerNormOpt2I7__half2Lb1ELb1ELi1ELb1ELi1EEEvPT_S3_PKS2_S5_S5_S5_S5_S5_fiiPKfS7_S7_Pfi)
        /*0238*/ 	.short	0x0380
        /*023a*/ 	.short	0x0074


	//----- nvinfo : EIATTR_SW_WAR
	.align		4
.L_5084:
        /*023c*/ 	.byte	0x04, 0x36
        /*023e*/ 	.short	(.L_5086 - .L_5085)
.L_5085:
        /*0240*/ 	.word	0x00000008
.L_5086:


//--------------------- .nv.info._ZN17fastertransformer34generalAddBiasResidualLayerNormOptI7__half2Lb1ELb1ELi1ELb1ELi1EEEvPT_S3_PKS2_S5_S5_S5_S5_S5_fiiPKfS7_S7_Pfi --------------------------
	.section	.nv.info._ZN17fastertransformer34generalAddBiasResidualLayerNormOptI7__half2Lb1ELb1ELi1ELb1ELi1EEEvPT_S3_PKS2_S5_S5_S5_S5_S5_fiiPKfS7_S7_Pfi,"",@"SHT_CUDA_INFO"
	.sectionflags	@""
	.align	4


	//----- nvinfo : EIATTR_CUDA_API_VERSION
	.align		4
        /*0000*/ 	.byte	0x04, 0x37
        /*0002*/ 	.short	(.L_5088 - .L_5087)
.L_5087:
        /*0004*/ 	.word	0x00000082


	//----- nvinfo : EIATTR_KPARAM_INFO
	.align		4
.L_5088:
        /*0008*/ 	.byte	0x04, 0x17
        /*000a*/ 	.short	(.L_5090 - .L_5089)
.L_5089:
        /*000c*/ 	.word	0x00000000
        /*0010*/ 	.short	0x000f
        /*0012*/ 	.short	0x0070
        /*0014*/ 	.byte	0x00, 0xf0, 0x11, 0x00


	//----- nvinfo : EIATTR_KPARAM_INFO
	.align		4
.L_5090:
        /*0018*/ 	.byte	0x04, 0x17
        /*001a*/ 	.short	(.L_5092 - .L_5091)
.L_5091:
        /*001c*/ 	.word	0x00000000
        /*0020*/ 	.short	0x000e
        /*0022*/ 	.short	0x0068
        /*0024*/ 	.byte	0x00, 0xf5, 0x21, 0x00


	//----- nvinfo : EIATTR_KPARAM_INFO
	.align		4
.L_5092:
        /*0028*/ 	.byte	0x04, 0x17
        /*002a*/ 	.short	(.L_5094 - .L_5093)
.L_5093:
        /*002c*/ 	.word	0x00000000
        /*0030*/ 	.short	0x000d
        /*0032*/ 	.short	0x0060
        /*0034*/ 	.byte	0x00, 0xf5, 0x21, 0x00


	//----- nvinfo : EIATTR_KPARAM_INFO
	.align		4
.L_5094:
        /*0038*/ 	.byte	0x04, 0x17
        /*003a*/ 	.short	(.L_5096 - .L_5095)
.L_5095:
        /*003c*/ 	.word	0x00000000
        /*0040*/ 	.short	0x000c
        /*0042*/ 	.short	0x0058
        /*0044*/ 	.byte	0x00, 0xf5, 0x21, 0x00


	//----- nvinfo : EIATTR_KPARAM_INFO
	.align		4
.L_5096:
        /*0048*/ 	.byte	0x04, 0x17
        /*004a*/ 	.short	(.L_5098 - .L_5097)
.L_5097:
        /*004c*/ 	.word	0x00000000
        /*0050*/ 	.short	0x000b
        /*0052*/ 	.short	0x0050
        /*0054*/ 	.byte	0x00, 0xf5, 0x21, 0x00


	//----- nvinfo : EIATTR_KPARAM_INFO
	.align		4
.L_5098:
        /*0058*/ 	.byte	0x04, 0x17
        /*005a*/ 	.short	(.L_5100 - .L_5099)
.L_5099:
        /*005c*/ 	.word	0x00000000
        /*0060*/ 	.short	0x000a
        /*0062*/ 	.short	0x0048
        /*0064*/ 	.byte	0x00, 0xf0, 0x11, 0x00


	//----- nvinfo : EIATTR_KPARAM_INFO
	.align		4
.L_5100:
        /*0068*/ 	.byte	0x04, 0x17
        /*006a*/ 	.short	(.L_5102 - .L_5101)
.L_5101:
        /*006c*/ 	.word	0x00000000
        /*0070*/ 	.short	0x0009
        /*0072*/ 	.short	0x0044
        /*0074*/ 	.byte	0x00, 0xf0, 0x11, 0x00


	//----- nvinfo : EIATTR_KPARAM_INFO
	.align		4
.L_5102:
        /*0078*/ 	.byte	0x04, 0x17
        /*007a*/ 	.short	(.L_5104 - .L_5103)
.L_5103:
        /*007c*/ 	.word	0x00000000
        /*0080*/ 	.short	0x0008
        /*0082*/ 	.short	0x0040
        /*0084*/ 	.byte	0x00, 0xf0, 0x11, 0x00


	//----- nvinfo : EIATTR_KPARAM_INFO
	.align		4
.L_5104:
        /*0088*/ 	.byte	0x04, 0x17
        /*008a*/ 	.short	(.L_5106 - .L_5105)
.L_5105:
        /*008c*/ 	.word	0x00000000
        /*0090*/ 	.short	0x0007
        /*0092*/ 	.short	0x0038
        /*0094*/ 	.byte	0x00, 0xf5, 0x21, 0x00


	//----- nvinfo : EIATTR_KPARAM_INFO
	.align		4
.L_5106:
        /*0098*/ 	.byte	0x04, 0x17
        /*009a*/ 	.short	(.L_5108 - .L_5107)
.L_5107:
        /*009c*/ 	.word	0x00000000
        /*00a0*/ 	.short	0x0006
        /*00a2*/ 	.short	0x0030
        /*00a4*/ 	.byte	0x00, 0xf5, 0x21, 0x00


	//----- nvinfo : EIATTR_KPARAM_INFO
	.align		4
.L_5108:
        /*00a8*/ 	.byte	0x04, 0x17
        /*00aa*/ 	.short	(.L_5110 - .L_5109)
.L_5109:
        /*00ac*/ 	.word	0x00000000
        /*00b0*/ 	.short	0x0005
        /*00b2*/ 	.short	0x0028
        /*00b4*/ 	.byte	0x00, 0xf5, 0x21, 0x00


	//----- nvinfo : EIATTR_KPARAM_INFO
	.align		4
.L_5110:
        /*00b8*/ 	.byte	0x04, 0x17
        /*00ba*/ 	.short	(.L_5112 - .L_5111)
.L_5111:
        /*00bc*/ 	.word	0x00000000
        /*00c0*/ 	.short	0x0004
        /*00c2*/ 	.short	0x0020
        /*00c4*/ 	.byte	0x00, 0xf5, 0x21, 0x00


	//----- nvinfo : EIATTR_KPARAM_INFO
	.align		4
.L_5112:
        /*00c8*/ 	.byte	0x04, 0x17
        /*00ca*/ 	.short	(.L_5114 - .L_5113)
.L_5113:
        /*00cc*/ 	.word	0x00000000
        /*00d0*/ 	.short	0x0003
        /*00d2*/ 	.short	0x0018
        /*00d4*/ 	.byte	0x00, 0xf5, 0x21, 0x00


	//----- nvinfo : EIATTR_KPARAM_INFO
	.align		4
.L_5114:
        /*00d8*/ 	.byte	0x04, 0x17
        /*00da*/ 	.short	(.L_5116 - .L_5115)
.L_5115:
        /*00dc*/ 	.word	0x00000000
        /*00e0*/ 	.short	0x0002
        /*00e2*/ 	.short	0x0010
        /*00e4*/ 	.byte	0x00, 0xf5, 0x21, 0x00


	//----- nvinfo : EIATTR_KPARAM_INFO
	.align		4
.L_5116:
        /*00e8*/ 	.byte	0x04, 0x17
        /*00ea*/ 	.short	(.L_5118 - .L_5117)
.L_5117:
        /*00ec*/ 	.word	0x00000000
        /*00f0*/ 	.short	0x0001
        /*00f2*/ 	.short	0x0008
        /*00f4*/ 	.byte	0x00, 0xf5, 0x21, 0x00


	//----- nvinfo : EIATTR_KPARAM_INFO
	.align		4
.L_5118:
        /*00f8*/ 	.byte	0x04, 0x17
        /*00fa*/ 	.short	(.L_5120 - .L_5119)
.L_5119:
        /*00fc*/ 	.word	0x00000000
        /*0100*/ 	.short	0x0000
        /*0102*/ 	.short	0x0000
        /*0104*/ 	.byte	0x00, 0xf5, 0x21, 0x00


	//----- nvinfo : EIATTR_SPARSE_MMA_MASK
	.align		4
.L_5120:
        /*0108*/ 	.byte	0x03, 0x50
        /*010a*/ 	.short	0x0000


	//----- nvinfo : EIATTR_MAXREG_COUNT
	.align		4
        /*010c*/ 	.byte	0x03, 0x1b
        /*010e*/ 	.short	0x00ff


	//----- nvinfo : EIATTR_NUM_BARRIERS
	.align		4
        /*0110*/ 	.byte	0x02, 0x4c
        /*0112*/ 	.byte	0x01
	.zero		1


	//----- nvinfo : EIATTR_MERCURY_ISA_VERSION
	.align		4
        /*0114*/ 	.byte	0x03, 0x5f
        /*0116*/ 	.short	0x0101


	//----- nvinfo : EIATTR_COOP_GROUP_MASK_REGIDS
	.align		4
        /*0118*/ 	.byte	0x04, 0x29
        /*011a*/ 	.short	(.L_5122 - .L_5121)


	//   ....[0]....
.L_5121:
        /*011c*/ 	.word	0xffffffff


	//   ....[1]....
        /*0120*/ 	.word	0xffffffff


	//   ....[2]....
        /*0124*/ 	.word	0xffffffff


	//   ....[3]....
        /*0128*/ 	.word	0xffffffff


	//   ....[4]....
        /*012c*/ 	.word	0xffffffff


	//   ....[5]....
        /*0130*/ 	.word	0xffffffff


	//   ....[6]....
        /*0134*/ 	.word	0xffffffff


	//   ....[7]....
        /*0138*/ 	.word	0xffffffff


	//   ....[8]....
        /*013c*/ 	.word	0xffffffff


	//   ....[9]....
        /*0140*/ 	.word	0xffffffff


	//   ....[10]....
        /*0144*/ 	.word	0xffffffff


	//   ....[11]....
        /*0148*/ 	.word	0xffffffff


	//   ....[12]....
        /*014c*/ 	.word	0xffffffff


	//   ....[13]....
        /*0150*/ 	.word	0xffffffff


	//   ....[14]....
        /*0154*/ 	.word	0xffffffff


	//   ....[15]....
        /*0158*/ 	.word	0xffffffff


	//   ....[16]....
        /*015c*/ 	.word	0xffffffff


	//   ....[17]....
        /*0160*/ 	.word	0xffffffff


	//   ....[18]....
        /*0164*/ 	.word	0xffffffff


	//   ....[19]....
        /*0168*/ 	.word	0xffffffff


	//   ....[20]....
        /*016c*/ 	.word	0xffffffff


	//   ....[21]....
        /*0170*/ 	.word	0xffffffff


	//   ....[22]....
        /*0174*/ 	.word	0xffffffff


	//   ....[23]....
        /*0178*/ 	.word	0xffffffff


	//   ....[24]....
        /*017c*/ 	.word	0xffffffff


	//   ....[25]....
        /*0180*/ 	.word	0xffffffff


	//   ....[26]....
        /*0184*/ 	.word	0xffffffff


	//   ....[27]....
        /*0188*/ 	.word	0xffffffff


	//   ....[28]....
        /*018c*/ 	.word	0xffffffff


	//   ....[29]....
        /*0190*/ 	.word	0xffffffff


	//----- nvinfo : EIATTR_COOP_GROUP_INSTR_OFFSETS
	.align		4
.L_5122:
        /*0194*/ 	.byte	0x04, 0x28
        /*0196*/ 	.short	(.L_5124 - .L_5123)


	//   ....[0]....
.L_5123:
        /*0198*/ 	.word	0x00000600


	//   ....[1]....
        /*019c*/ 	.word	0x00000650


	//   ....[2]....
        /*01a0*/ 	.word	0x00000690


	//   ....[3]....
        /*01a4*/ 	.word	0x000006e0


	//   ....[4]....
        /*01a8*/ 	.word	0x00000710


	//   ....[5]....
        /*01ac*/ 	.word	0x00000790


	//   ....[6]....
        /*01b0*/ 	.word	0x000007b0


	//   ....[7]....
        /*01b4*/ 	.word	0x000007d0


	//   ....[8]....
        /*01b8*/ 	.word	0x000007f0


	//   ....[9]....
        /*01bc*/ 	.word	0x00000810


	//   ....[10]....
        /*01c0*/ 	.word	0x000009d0


	//   ....[11]....
        /*01c4*/ 	.word	0x00000a40


	//   ....[12]....
        /*01c8*/ 	.word	0x00000a60


	//   ....[13]....
        /*01cc*/ 	.word	0x00000a80


	//   ....[14]....
        /*01d0*/ 	.word	0x00000aa0


	//   ....[15]....
        /*01d4*/ 	.word	0x00000b10


	//   ....[16]....
        /*01d8*/ 	.word	0x00000b40


	//   ....[17]....
        /*01dc*/ 	.word	0x00000b60


	//   ....[18]....
        /*01e0*/ 	.word	0x00000b80


	//   ....[19]....
        /*01e4*/ 	.word	0x00000ba0


	//   ....[20]....
        /*01e8*/ 	.word	0x00001000


	//   ....[21]....
        /*01ec*/ 	.word	0x00001080


	//   ....[22]....
        /*01f0*/ 	.word	0x000010c0


	//   ....[23]....
        /*01f4*/ 	.word	0x000010f0


	//   ....[24]....
        /*01f8*/ 	.word	0x00001130


	//   ....[25]....
        /*01fc*/ 	.word	0x000011a0


	//   ....[26]....
        /*0200*/ 	.word	0x000011c0


	//   ....[27]....
        /*0204*/ 	.word	0x000011e0


	//   ....[28]....
        /*0208*/ 	.word	0x00001200


	//   ....[29]....
        /*020c*/ 	.word	0x00001220


	//----- nvinfo : EIATTR_VRC_CTA_INIT_COUNT
	.align		4
.L_5124:
        /*0210*/ 	.byte	0x02, 0x4a
	.zero		1
	.zero		1


	//----- nvinfo : EIATTR_EXIT_INSTR_OFFSETS
	.align		4
        /*0214*/ 	.byte	0x04, 0x1c
        /*0216*/ 	.short	(.L_5126 - .L_5125)


	//   ....[0]....
.L_5125:
        /*0218*/ 	.word	0x00000fb0


	//   ....[1]....
        /*021c*/ 	.word	0x00001580


	//   ....[2]....
        /*0220*/ 	.word	0x00001610


	//----- nvinfo : EIATTR_CRS_STACK_SIZE
	.align		4
.L_5126:
        /*0224*/ 	.byte	0x04, 0x1e
        /*0226*/ 	.short	(.L_5128 - .L_5127)
.L_5127:
        /*0228*/ 	.word	0x00000000


	//----- nvinfo : EIATTR_CBANK_PARAM_SIZE
	.align		4
.L_5128:
        /*022c*/ 	.byte	0x03, 0x19
        /*022e*/ 	.short	0x0074


	//----- nvinfo : EIATTR_PARAM_CBANK
	.align		4
        /*0230*/ 	.byte	0x04, 0x0a
        /*0232*/ 	.short	(.L_5130 - .L_5129)
	.align		4
.L_5129:
        /*0234*/ 	.word	index@(.nv.constant0._ZN17fastertransformer34generalAddBiasResidualLayerNormOptI7__half2Lb1ELb1ELi1ELb1ELi1EEEvPT_S3_PKS2_S5_S5_S5_S5_S5_fiiPKfS7_S7_Pfi)
        /*0238*/ 	.short	0x0380
        /*023a*/ 	.short	0x0074


	//----- nvinfo : EIATTR_SW_WAR
	.align		4
.L_5130:
        /*023c*/ 	.byte	0x04, 0x36
        /*023e*/ 	.short	(.L_5132 - .L_5131)
.L_5131:
        /*0240*/ 	.word	0x00000008
.L_5132:


//--------------------- .nv.info._ZN17fastertransformer35generalAddBiasResidualPostLayerNormI6__halfEEvPT_PKS2_S5_S5_S5_fii --------------------------
	.section	.nv.info._ZN17fastertransformer35generalAddBiasResidualPostLayerNormI6__halfEEvPT_PKS2_S5_S5_S5_fii,"",@"SHT_CUDA_INFO"
	.sectionflags	@""
	.align	4


	//----- nvinfo : EIATTR_CUDA_API_VERSION
	.align		4
        /*0000*/ 	.byte	0x04, 0x37
        /*0002*/ 	.short	(.L_5134 - .L_5133)
.L_5133:
        /*0004*/ 	.word	0x00000082


	//----- nvinfo : EIATTR_KPARAM_INFO
	.align		4
.L_5134:
        /*0008*/ 	.byte	0x04, 0x17
        /*000a*/ 	.short	(.L_5136 - .L_5135)
.L_5135:
        /*000c*/ 	.word	0x00000000
        /*0010*/ 	.short	0x0007
        /*0012*/ 	.short	0x0030
        /*0014*/ 	.byte	0x00, 0xf0, 0x11, 0x00


	//----- nvinfo : EIATTR_KPARAM_INFO
	.align		4
.L_5136:
        /*0018*/ 	.byte	0x04, 0x17
        /*001a*/ 	.short	(.L_5138 - .L_5137)
.L_5137:
        /*001c*/ 	.word	0x00000000
        /*0020*/ 	.short	0x0006
        /*0022*/ 	.short	0x002c
        /*0024*/ 	.byte	0x00, 0xf0, 0x11, 0x00


	//----- nvinfo : EIATTR_KPARAM_INFO
	.align		4
.L_5138:
        /*0028*/ 	.byte	0x04, 0x17
        /*002a*/ 	.short	(.L_5140 - .L_5139)
.L_5139:
        /*002c*/ 	.word	0x00000000
        /*0030*/ 	.short	0x0005
        /*0032*/ 	.short	0x0028
        /*0034*/ 	.byte	0x00, 0xf0, 0x11, 0x00


	//----- nvinfo : EIATTR_KPARAM_INFO
	.align		4
.L_5140:
        /*0038*/ 	.byte	0x04, 0x17
        /*003a*/ 	.short	(.L_5142 - .L_5141)
.L_5141:
        /*003c*/ 	.word	0x00000000
        /*0040*/ 	.short	0x0004
        /*0042*/ 	.short	0x0020
        /*0044*/ 	.byte	0x00, 0xf5, 0x21, 0x00


	//----- nvinfo : EIATTR_KPARAM_INFO
	.align		4
.L_5142:
        /*0048*/ 	.byte	0x04, 0x17
        /*004a*/ 	.short	(.L_5144 - .L_5143)
.L_5143:
        /*004c*/ 	.word	0x00000000
        /*0050*/ 	.short	0x0003
        /*0052*/ 	.short	0x0018
        /*0054*/ 	.byte	0x00, 0xf5, 0x21, 0x00


	//----- nvinfo : EIATTR_KPARAM_INFO
	.align		4
.L_5144:
        /*0058*/ 	.byte	0x04, 0x17
        /*005a*/ 	.short	(.L_5146 - .L_5145)
.L_5145:
        /*005c*/ 	.word	0x00000000
        /*0060*/ 	.short	0x0002
        /*0062*/ 	.short	0x0010
        /*0064*/ 	.byte	0x00, 0xf5, 0x21, 0x00


	//----- nvinfo : EIATTR_KPARAM_INFO
	.align		4
.L_5146:
        /*0068*/ 	.byte	0x04, 0x17
        /*006a*/ 	.short	(.L_5148 - .L_5147)
.L_5147:
        /*006c*/ 	.word	0x00000000
        /*0070*/ 	.short	0x0001
        /*0072*/ 	.short	0x0008
        /*0074*/ 	.byte	0x00, 0xf5, 0x21, 0x00


	//----- nvinfo : EIATTR_KPARAM_INFO
	.align		4
.L_5148:
        /*0078*/ 	.byte	0x04, 0x17
        /*007a*/ 	.short	(.L_5150 - .L_5149)
.L_5149:
        /*007c*/ 	.word	0x00000000
        /*0080*/ 	.short	0x0000
        /*0082*/ 	.short	0x0000
        /*0084*/ 	.byte	0x00, 0xf5, 0x21, 0x00


	//----- nvinfo : EIATTR_SPARSE_MMA_MASK
	.align		4
.L_5150:
        /*0088*/ 	.byte	0x03, 0x50
        /*008a*/ 	.short	0x0000


	//----- nvinfo : EIATTR_MAXREG_COUNT
	.align		4
        /*008c*/ 	.byte	0x03, 0x1b
        /*008e*/ 	.short	0x00ff


	//----- nvinfo : EIATTR_NUM_BARRIERS
	.align		4
        /*0090*/ 	.byte	0x02, 0x4c
        /*0092*/ 	.byte	0x01
	.zero		1


	//----- nvinfo : EIATTR_MERCURY_ISA_VERSION
	.align		4
        /*0094*/ 	.byte	0x03, 0x5f
        /*0096*/ 	.short	0x0101


	//----- nvinfo : EIATTR_COOP_GROUP_MASK_REGIDS
	.align		4
        /*0098*/ 	.byte	0x04, 0x29
        /*009a*/ 	.short	(.L_5152 - .L_5151)


	//   ....[0]....
.L_5151:
        /*009c*/ 	.word	0xffffffff


	//   ....[1]....
        /*00a0*/ 	.word	0xffffffff


	//   ....[2]....
        /*00a4*/ 	.word	0xffffffff


	//   ....[3]....
        /*00a8*/ 	.word	0xffffffff


	//   ....[4]....
        /*00ac*/ 	.word	0xffffffff


	//   ....[5]....
        /*00b0*/ 	.word	0xffffffff


	//   ....[6]....
        /*00b4*/ 	.word	0xffffffff


	//   ....[7]....
        /*00b8*/ 	.word	0xffffffff


	//   ....[8]....
        /*00bc*/ 	.word	0xffffffff


	//   ....[9]....
        /*00c0*/ 	.word	0xffffffff


	//   ....[10]....
        /*00c4*/ 	.word	0xffffffff


	//   ....[11]....
        /*00c8*/ 	.word	0xffffffff


	//   ....[12]....
        /*00cc*/ 	.word	0xffffffff


	//   ....[13]....
        /*00d0*/ 	.word	0xffffffff


	//   ....[14]....
        /*00d4*/ 	.word	0xffffffff


	//   ....[15]....
        /*00d8*/ 	.word	0xffffffff


	//   ....[16]....
        /*00dc*/ 	.word	0xffffffff


	//   ....[17]....
        /*00e0*/ 	.word	0xffffffff


	//   ....[18]....
        /*00e4*/ 	.word	0xffffffff


	//   ....[19]....
        /*00e8*/ 	.word	0xffffffff


	//----- nvinfo : EIATTR_COOP_GROUP_INSTR_OFFSETS
	.align		4
.L_5152:
        /*00ec*/ 	.byte	0x04, 0x28
        /*00ee*/ 	.short	(.L_5154 - .L_5153)


	//   ....[0]....
.L_5153:
        /*00f0*/ 	.word	0x00000960


	//   ....[1]....
        /*00f4*/ 	.word	0x000009d0


	//   ....[2]....
        /*00f8*/ 	.word	0x00000a10


	//   ....[3]....
        /*00fc*/ 	.word	0x00000a70


	//   ....[4]....
        /*0100*/ 	.word	0x00000ab0


	//   ....[5]....
        /*0104*/ 	.word	0x00000b40


	//   ....[6]....
        /*0108*/ 	.word	0x00000b70


	//   ....[7]....
        /*010c*/ 	.word	0x00000ba0


	//   ....[8]....
        /*0110*/ 	.word	0x00000bc0


	//   ....[9]....
        /*0114*/ 	.word	0x00000be0


	//   ....[10]....
        /*0118*/ 	.word	0x000012a0


	//   ....[11]....
        /*011c*/ 	.word	0x000012e0


	//   ....[12]....
        /*0120*/ 	.word	0x00001300


	//   ....[13]....
        /*0124*/ 	.word	0x00001320


	//   ....[14]....
        /*0128*/ 	.word	0x00001340


	//   ....[15]....
        /*012c*/ 	.word	0x000013d0


	//   ....[16]....
        /*0130*/ 	.word	0x00001400


	//   ....[17]....
        /*0134*/ 	.word	0x00001430


	//   ....[18]....
        /*0138*/ 	.word	0x00001460


	//   ....[19]....
        /*013c*/ 	.word	0x00001480


	//----- nvinfo : EIATTR_VRC_CTA_INIT_COUNT
	.align		4
.L_5154:
        /*0140*/ 	.byte	0x02, 0x4a
	.zero		1
	.zero		1


	//----- nvinfo : EIATTR_EXIT_INSTR_OFFSETS
	.align		4
        /*0144*/ 	.byte	0x04, 0x1c
        /*0146*/ 	.short	(.L_5156 - .L_5155)


	//   ....[0]....
.L_5155:
        /*0148*/ 	.word	0x000014e0


	//   ....[1]....
        /*014c*/ 	.word	0x00001960


	//   ....[2]....
        /*0150*/ 	.word	0x00001fa0


	//----- nvinfo : EIATTR_CRS_STACK_SIZE
	.align		4
.L_5156:
        /*0154*/ 	.byte	0x04, 0x1e
        /*0156*/ 	.short	(.L_5158 - .L_5157)
.L_5157:
        /*0158*/ 	.word	0x00000000


	//----- nvinfo : EIATTR_CBANK_PARAM_SIZE
	.align		4
.L_5158:
        /*015c*/ 	.byte	0x03, 0x19
        /*015e*/ 	.short	0x0034


	//----- nvinfo : EIATTR_PARAM_CBANK
	.align		4
        /*0160*/ 	.byte	0x04, 0x0a
        /*0162*/ 	.short	(.L_5160 - .L_5159)
	.align		4
.L_5159:
        /*0164*/ 	.word	index@(.nv.constant0._ZN17fastertransformer35generalAddBiasResidualPostLayerNormI6__halfEEvPT_PKS2_S5_S5_S5_fii)
        /*0168*/ 	.short	0x0380
        /*016a*/ 	.short	0x0034


	//----- nvinfo : EIATTR_SW_WAR
	.align		4
.L_5160:
        /*016c*/ 	.byte	0x04, 0x36
        /*016e*/ 	.short	(.L_5162 - .L_5161)
.L_5161:
        /*0170*/ 	.word	0x00000008
.L_5162:


//--------------------- .nv.info._ZN17fastertransformer28addBiasResidualPostLayerNormI6__halfLi2EEEvPT_PKS2_S5_S5_S5_fii --------------------------
	.section	.nv.info._ZN17fastertransformer28addBiasResidualPostLayerNormI6__halfLi2EEEvPT_PKS2_S5_S5_S5_fii,"",@"SHT_CUDA_INFO"
	.sectionflags	@""
	.align	4


	//----- nvinfo : EIATTR_CUDA_API_VERSION
	.align		4
        /*0000*/ 	.byte	0x04, 0x37
        /*0002*/ 	.short	(.L_5164 - .L_5163)
.L_5163:
        /*0004*/ 	.word	0x00000082


	//----- nvinfo : EIATTR_KPARAM_INFO
	.align		4
.L_5164:
        /*0008*/ 	.byte	0x04, 0x17
        /*000a*/ 	.short	(.L_5166 - .L_5165)
.L_5165:
        /*000c*/ 	.word	0x00000000
        /*0010*/ 	.short	0x0007
        /*0012*/ 	.short	0x0030
        /*0014*/ 	.byte	0x00, 0xf0, 0x11, 0x00


	//----- nvinfo : EIATTR_KPARAM_INFO
	.align		4
.L_5166:
        /*0018*/ 	.byte	0x04, 0x17
        /*001a*/ 	.short	(.L_5168 - .L_5167)
.L_5167:
        /*001c*/ 	.word	0x00000000
        /*0020*/ 	.short	0x0006
        /*0022*/ 	.short	0x002c
        /*0024*/ 	.byte	0x00, 0xf0, 0x11, 0x00


	//----- nvinfo : EIATTR_KPARAM_INFO
	.align		4
.L_5168:
        /*0028*/ 	.byte	0x04, 0x17
        /*002a*/ 	.short	(.L_5170 - .L_5169)
.L_5169:
        /*002c*/ 	.word	0x00000000
        /*0030*/ 	.short	0x0005
        /*0032*/ 	.short	0x0028
        /*0034*/ 	.byte	0x00, 0xf0, 0x11, 0x00


	//----- nvinfo : EIATTR_KPARAM_INFO
	.align		4
.L_5170:
        /*0038*/ 	.byte	0x04, 0x17
        /*003a*/ 	.short	(.L_5172 - .L_5171)
.L_5171:
        /*003c*/ 	.word	0x00000000
        /*0040*/ 	.short	0x0004
        /*0042*/ 	.short	0x0020
        /*0044*/ 	.byte	0x00, 0xf5, 0x21, 0x00


	//----- nvinfo : EIATTR_KPARAM_INFO
	.align		4
.L_5172:
        /*0048*/ 	.byte	0x04, 0x17
        /*004a*/ 	.short	(.L_5174 - .L_5173)
.L_5173:
        /*004c*/ 	.word	0x00000000
        /*0050*/ 	.short	0x0003
        /*0052*/ 	.short	0x0018
        /*0054*/ 	.byte	0x00, 0xf5, 0x21, 0x00


	//----- nvinfo : EIATTR_KPARAM_INFO
	.align		4
.L_5174:
        /*0058*/ 	.byte	0x04, 0x17
        /*005a*/ 	.short	(.L_5176 - .L_5175)
.L_5175:
        /*005c*/ 	.word	0x00000000
        /*0060*/ 	.short	0x0002
        /*0062*/ 	.short	0x0010
        /*0064*/ 	.byte	0x00, 0xf5, 0x21, 0x00


	//----- nvinfo : EIATTR_KPARAM_INFO
	.align		4
.L_5176:
        /*0068*/ 	.byte	0x04, 0x17
        /*006a*/ 	.short	(.L_5178 - .L_5177)
.L_5177:
        /*006c*/ 	.word	0x00000000
        /*0070*/ 	.short	0x0001
        /*0072*/ 	.short	0x0008
        /*0074*/ 	.byte	0x00, 0xf5, 0x21, 0x00


	//----- nvinfo : EIATTR_KPARAM_INFO
	.align		4
.L_5178:
        /*0078*/ 	.byte	0x04, 0x17
        /*007a*/ 	.short	(.L_5180 - .L_5179)
.L_5179:
        /*007c*/ 	.word	0x00000000
        /*0080*/ 	.short	0x0000
        /*0082*/ 	.short	0x0000
        /*0084*/ 	.byte	0x00, 0xf5, 0x21, 0x00


	//----- nvinfo : EIATTR_SPARSE_MMA_MASK
	.align		4
.L_5180:
        /*0088*/ 	.byte	0x03, 0x50
        /*008a*/ 	.short	0x0000


	//----- nvinfo : EIATTR_MAXREG_COUNT
	.align		4
        /*008c*/ 	.byte	0x03, 0x1b
        /*008e*/ 	.short	0x00ff


	//----- nvinfo : EIATTR_NUM_BARRIERS
	.align		4
        /*0090*/ 	.byte	0x02, 0x4c
        /*0092*/ 	.byte	0x01
	.zero		1


	//----- nvinfo : EIATTR_MERCURY_ISA_VERSION
	.align		4
        /*0094*/ 	.byte	0x03, 0x5f
        /*0096*/ 	.short	0x0101


	//----- nvinfo : EIATTR_COOP_GROUP_MASK_REGIDS
	.align		4
        /*0098*/ 	.byte	0x04, 0x29
        /*009a*/ 	.short	(.L_5182 - .L_5181)


	//   ....[0]....
.L_5181:
        /*009c*/ 	.word	0xffffffff


	//   ....[1]....
        /*00a0*/ 	.word	0xffffffff


	//   ....[2]....
        /*00a4*/ 	.word	0xffffffff


	//   ....[3]....
        /*00a8*/ 	.word	0xffffffff


	//   ....[4]....
        /*00ac*/ 	.word	0xffffffff


	//   ....[5]....
        /*00b0*/ 	.word	0xffffffff


	//   ....[6]....
        /*00b4*/ 	.word	0xffffffff


	//   ....[7]....
        /*00b8*/ 	.word	0xffffffff


	//   ....[8]....
        /*00bc*/ 	.word	0xffffffff


	//   ....[9]....
        /*00c0*/ 	.word	0xffffffff


	//   ....[10]....
        /*00c4*/ 	.word	0xffffffff


	//   ....[11]....
        /*00c8*/ 	.word	0xffffffff


	//   ....[12]....
        /*00cc*/ 	.word	0xffffffff


	//   ....[13]....
        /*00d0*/ 	.word	0xffffffff


	//   ....[14]....
        /*00d4*/ 	.word	0xffffffff


	//   ....[15]....
        /*00d8*/ 	.word	0xffffffff


	//   ....[16]....
        /*00dc*/ 	.word	0xffffffff


	//   ....[17]....
        /*00e0*/ 	.word	0xffffffff


	//   ....[18]....
        /*00e4*/ 	.word	0xffffffff


	//   ....[19]....
        /*00e8*/ 	.word	0xffffffff


	//----- nvinfo : EIATTR_COOP_GROUP_INSTR_OFFSETS
	.align		4
.L_5182:
        /*00ec*/ 	.byte	0x04, 0x28
        /*00ee*/ 	.short	(.L_5184 - .L_5183)


	//   ....[0]....
.L_5183:
        /*00f0*/ 	.word	0x00000260


	//   ....[1]....
        /*00f4*/ 	.word	0x000002a0


	//   ....[2]....
        /*00f8*/ 	.word	0x000002d0


	//   ....[3]....
        /*00fc*/ 	.word	0x00000300


	//   ....[4]....
        /*0100*/ 	.word	0x00000360


	//   ....[5]....
        /*0104*/ 	.word	0x00000430


	//   ....[6]....
        /*0108*/ 	.word	0x00000460


	//   ....[7]....
        /*010c*/ 	.word	0x00000490


	//   ....[8]....
        /*0110*/ 	.word	0x000004c0


	//   ....[9]....
        /*0114*/ 	.word	0x000004e0


	//   ....[10]....
        /*0118*/ 	.word	0x000005d0


	//   ....[11]....
        /*011c*/ 	.word	0x00000610


	//   ....[12]....
        /*0120*/ 	.word	0x00000630


	//   ....[13]....
        /*0124*/ 	.word	0x00000650


	//   ....[14]....
        /*0128*/ 	.word	0x00000670


	//   ....[15]....
        /*012c*/ 	.word	0x000006e0


	//   ....[16]....
        /*0130*/ 	.word	0x00000710


	//   ....[17]....
        /*0134*/ 	.word	0x00000740


	//   ....[18]....
        /*0138*/ 	.word	0x00000760


	//   ....[19]....
        /*013c*/ 	.word	0x00000780


	//----- nvinfo : EIATTR_VRC_CTA_INIT_COUNT
	.align		4
.L_5184:
        /*0140*/ 	.byte	0x02, 0x4a
	.zero		1
	.zero		1


	//----- nvinfo : EIATTR_EXIT_INSTR_OFFSETS
	.align		4
        /*0144*/ 	.byte	0x04, 0x1c
        /*0146*/ 	.short	(.L_5186 - .L_5185)


	//   ....[0]....
.L_5185:
        /*0148*/ 	.word	0x000007d0


	//   ....[1]....
        /*014c*/ 	.word	0x00000940


	//   ....[2]....
        /*0150*/ 	.word	0x00000a20


	//----- nvinfo : EIATTR_CRS_STACK_SIZE
	.align		4
.L_5186:
        /*0154*/ 	.byte	0x04, 0x1e
        /*0156*/ 	.short	(.L_5188 - .L_5187)
.L_5187:
        /*0158*/ 	.word	0x00000000


	//----- nvinfo : EIATTR_CBANK_PARAM_SIZE
	.align		4
.L_5188:
        /*015c*/ 	.byte	0x03, 0x19
        /*015e*/ 	.short	0x0034


	//----- nvinfo : EIATTR_PARAM_CBANK
	.align		4
        /*0160*/ 	.byte	0x04, 0x0a
        /*0162*/ 	.short	(.L_5190 - .L_5189)
	.align		4
.L_5189:
        /*0164*/ 	.word	index@(.nv.constant0._ZN17fastertransformer28addBiasResidualPostLayerNormI6__halfLi2EEEvPT_PKS2_S5_S5_S5_fii)
        /*0168*/ 	.short	0x0380
        /*016a*/ 	.short	0x0034


	//----- nvinfo : EIATTR_SW_WAR
	.align		4
.L_5190:
        /*016c*/ 	.byte	0x04, 0x36
        /*016e*/ 	.short	(.L_5192 - .L_5191)
.L_5191:
        /*0170*/ 	.word	0x00000008
.L_5192:


//--------------------- .nv.info._ZN17fastertransformer28addBiasResidualPostLayerNormI6__halfLi1EEEvPT_PKS2_S5_S5_S5_fii --------------------------
	.section	.nv.info._ZN17fastertransformer28addBiasResidualPostLayerNormI6__halfLi1EEEvPT_PKS2_S5_S5_S5_fii,"",@"SHT_CUDA_INFO"
	.sectionflags	@""
	.align	4


	//----- nvinfo : EIATTR_CUDA_API_VERSION
	.align		4
        /*0000*/ 	.byte	0x04, 0x37
        /*0002*/ 	.short	(.L_5194 - .L_5193)
.L_5193:
        /*0004*/ 	.word	0x00000082


	//----- nvinfo : EIATTR_KPARAM_INFO
	.align		4
.L_5194:
        /*0008*/ 	.byte	0x04, 0x17
        /*000a*/ 	.short	(.L_5196 - .L_5195)
.L_5195:
        /*000c*/ 	.word	0x00000000
        /*0010*/ 	.short	0x0007
        /*0012*/ 	.short	0x0030
        /*0014*/ 	.byte	0x00, 0xf0, 0x11, 0x00


	//----- nvinfo : EIATTR_KPARAM_INFO
	.align		4
.L_5196:
        /*0018*/ 	.byte	0x04, 0x17
        /*001a*/ 	.short	(.L_5198 - .L_5197)
.L_5197:
        /*001c*/ 	.word	0x00000000
        /*0020*/ 	.short	0x0006
        /*0022*/ 	.short	0x002c
        /*0024*/ 	.byte	0x00, 0xf0, 0x11, 0x00


	//----- nvinfo : EIATTR_KPARAM_INFO
	.align		4
.L_5198:
        /*0028*/ 	.byte	0x04, 0x17
        /*002a*/ 	.short	(.L_5200 - .L_5199)
.L_5199:
        /*002c*/ 	.word	0x00000000
        /*0030*/ 	.short	0x0005
        /*0032*/ 	.short	0x0028
        /*0034*/ 	.byte	0x00, 0xf0, 0x11, 0x00


	//----- nvinfo : EIATTR_KPARAM_INFO
	.align		4
.L_5200:
        /*0038*/ 	.byte	0x04, 0x17
        /*003a*/ 	.short	(.L_5202 - .L_5201)
.L_5201:
        /*003c*/ 	.word	0x00000000
        /*0040*/ 	.short	0x0004
        /*0042*/ 	.short	0x0020
        /*0044*/ 	.byte	0x00, 0xf5, 0x21, 0x00


	//----- nvinfo : EIATTR_KPARAM_INFO
	.align		4
.L_5202:
        /*0048*/ 	.byte	0x04, 0x17
        /*004a*/ 	.short	(.L_5204 - .L_5203)
.L_5203:
        /*004c*/ 	.word	0x00000000
        /*0050*/ 	.short	0x0003
        /*0052*/ 	.short	0x0018
        /*0054*/ 	.byte	0x00, 0xf5, 0x21, 0x00


	//----- nvinfo : EIATTR_KPARAM_INFO
	.align		4
.L_5204:
        /*0058*/ 	.byte	0x04, 0x17
        /*005a*/ 	.short	(.L_5206 - .L_5205)
.L_5205:
        /*005c*/ 	.word	0x00000000
        /*0060*/ 	.short	0x0002
        /*0062*/ 	.short	0x0010
        /*0064*/ 	.byte	0x00, 0xf5, 0x21, 0x00


	//----- nvinfo : EIATTR_KPARAM_INFO
	.align		4
.L_5206:
        /*0068*/ 	.byte	0x04, 0x17
        /*006a*/ 	.short	(.L_5208 - .L_5207)
.L_5207:
        /*006c*/ 	.word	0x00000000
        /*0070*/ 	.short	0x0001
        /*0072*/ 	.short	0x0008
        /*0074*/ 	.byte	0x00, 0xf5, 0x21, 0x00


	//----- nvinfo : EIATTR_KPARAM_INFO
	.align		4
.L_5208:
        /*0078*/ 	.byte	0x04, 0x17
        /*007a*/ 	.short	(.L_5210 - .L_5209)
.L_5209:
        /*007c*/ 	.word	0x00000000
        /*0080*/ 	.short	0x0000
        /*0082*/ 	.short	0x0000
        /*0084*/ 	.byte	0x00, 0xf5, 0x21, 0x00


	//----- nvinfo : EIATTR_SPARSE_MMA_MASK
	.align		4
.L_5210:
        /*0088*/ 	.byte	0x03, 0x50
        /*008a*/ 	.short	0x0000


	//----- nvinfo : EIATTR_MAXREG_COUNT
	.align		4
        /*008c*/ 	.byte	0x03, 0x1b
        /*008e*/ 	.short	0x00ff


	//----- nvinfo : EIATTR_NUM_BARRIERS
	.align		4
        /*0090*/ 	.byte	0x02, 0x4c
        /*0092*/ 	.byte	0x01
	.zero		1


	//----- nvinfo : EIATTR_MERCURY_ISA_VERSION
	.align		4
        /*0094*/ 	.byte	0x03, 0x5f
        /*0096*/ 	.short	0x0101


	//----- nvinfo : EIATTR_COOP_GROUP_MASK_REGIDS
	.align		4
        /*0098*/ 	.byte	0x04, 0x29
        /*009a*/ 	.short	(.L_5212 - .L_5211)


	//   ....[0]....
.L_5211:
        /*009c*/ 	.word	0xffffffff


	//   ....[1]....
        /*00a0*/ 	.word	0xffffffff


	//   ....[2]....
        /*00a4*/ 	.word	0xffffffff


	//   ....[3]....
        /*00a8*/ 	.word	0xffffffff


	//   ....[4]....
        /*00ac*/ 	.word	0xffffffff


	//   ....[5]....
        /*00b0*/ 	.word	0xffffffff


	//   ....[6]....
        /*00b4*/ 	.word	0xffffffff


	//   ....[7]....
        /*00b8*/ 	.word	0xffffffff


	//   ....[8]....
        /*00bc*/ 	.word	0xffffffff


	//   ....[9]....
        /*00c0*/ 	.word	0xffffffff


	//   ....[10]....
        /*00c4*/ 	.word	0xffffffff


	//   ....[11]....
        /*00c8*/ 	.word	0xffffffff


	//   ....[12]....
        /*00cc*/ 	.word	0xffffffff


	//   ....[13]....
        /*00d0*/ 	.word	0xffffffff


	//   ....[14]....
        /*00d4*/ 	.word	0xffffffff


	//   ....[15]....
        /*00d8*/ 	.word	0xffffffff


	//   ....[16]....
        /*00dc*/ 	.word	0xffffffff


	//   ....[17]....
        /*00e0*/ 	.word	0xffffffff


	//   ....[18]....
        /*00e4*/ 	.word	0xffffffff


	//   ....[19]....
        /*00e8*/ 	.word	0xffffffff


	//----- nvinfo : EIATTR_COOP_GROUP_INSTR_OFFSETS
	.align		4
.L_5212:
        /*00ec*/ 	.byte	0x04, 0x28
        /*00ee*/ 	.short	(.L_5214 - .L_5213)


	//   ....[0]....
.L_5213:
        /*00f0*/ 	.word	0x00000170


	//   ....[1]....
        /*00f4*/ 	.word	0x00000190


	//   ....[2]....
        /*00f8*/ 	.word	0x000001b0


	//   ....[3]....
        /*00fc*/ 	.word	0x000001d0


	//   ....[4]....
        /*0100*/ 	.word	0x00000220


	//   ....[5]....
        /*0104*/ 	.word	0x000002f0


	//   ....[6]....
        /*0108*/ 	.word	0x00000310


	//   ....[7]....
        /*010c*/ 	.word	0x00000330


	//   ....[8]....
        /*0110*/ 	.word	0x00000350


	//   ....[9]....
        /*0114*/ 	.word	0x00000390


	//   ....[10]....
        /*0118*/ 	.word	0x00000450


	//   ....[11]....
        /*011c*/ 	.word	0x00000470


	//   ....[12]....
        /*0120*/ 	.word	0x00000490


	//   ....[13]....
        /*0124*/ 	.word	0x000004b0


	//   ....[14]....
        /*0128*/ 	.word	0x000004e0


	//   ....[15]....
        /*012c*/ 	.word	0x00000550


	//   ....[16]....
        /*0130*/ 	.word	0x00000570


	//   ....[17]....
        /*0134*/ 	.word	0x00000590


	//   ....[18]....
        /*0138*/ 	.word	0x000005b0


	//   ....[19]....
        /*013c*/ 	.word	0x000005f0


	//----- nvinfo : EIATTR_VRC_CTA_INIT_COUNT
	.align		4
.L_5214:
        /*0140*/ 	.byte	0x02, 0x4a
	.zero		1
	.zero		1


	//----- nvinfo : EIATTR_EXIT_INSTR_OFFSETS
	.align		4
        /*0144*/ 	.byte	0x04, 0x1c
        /*0146*/ 	.short	(.L_5216 - .L_5215)


	//   ....[0]....
.L_5215:
        /*0148*/ 	.word	0x00000640


	//   ....[1]....
        /*014c*/ 	.word	0x00000780


	//----- nvinfo : EIATTR_CBANK_PARAM_SIZE
	.align		4
.L_5216:
        /*0150*/ 	.byte	0x03, 0x19
        /*0152*/ 	.short	0x0034


	//----- nvinfo : EIATTR_PARAM_CBANK
	.align		4
        /*0154*/ 	.byte	0x04, 0x0a
        /*0156*/ 	.short	(.L_5218 - .L_5217)
	.align		4
.L_5217:
        /*0158*/ 	.word	index@(.nv.constant0._ZN17fastertransformer28addBiasResidualPostLayerNormI6__halfLi1EEEvPT_PKS2_S5_S5_S5_fii)
        /*015c*/ 	.short	0x0380
        /*015e*/ 	.short	0x0034


	//----- nvinfo : EIATTR_SW_WAR
	.align		4
.L_5218:
        /*0160*/ 	.byte	0x04, 0x36
        /*0162*/ 	.short	(.L_5220 - .L_5219)
.L_5219:
        /*0164*/ 	.word	0x00000008
.L_5220:


//--------------------- .nv.info._ZN17fastertransformer30addBiasResidualPostLayerNormV2I6__halfEEvPT_PKS2_S5_S5_S5_fi --------------------------
	.section	.nv.info._ZN17fastertransformer30addBiasResidualPostLayerNormV2I6__halfEEvPT_PKS2_S5_S5_S5_fi,"",@"SHT_CUDA_INFO"
	.sectionflags	@""
	.align	4


	//----- nvinfo : EIATTR_CUDA_API_VERSION
	.align		4
        /*0000*/ 	.byte	0x04, 0x37
        /*0002*/ 	.short	(.L_5222 - .L_5221)
.L_5221:
        /*0004*/ 	.word	0x00000082


	//----- nvinfo : EIATTR_KPARAM_INFO
	.align		4
.L_5222:
        /*0008*/ 	.byte	0x04, 0x17
        /*000a*/ 	.short	(.L_5224 - .L_5223)
.L_5223:
        /*000c*/ 	.word	0x00000000
        /*0010*/ 	.short	0x0006
        /*0012*/ 	.short	0x002c
        /*0014*/ 	.byte	0x00, 0xf0, 0x11, 0x00


	//----- nvinfo : EIATTR_KPARAM_INFO
	.align		4
.L_5224:
        /*0018*/ 	.byte	0x04, 0x17
        /*001a*/ 	.short	(.L_5226 - .L_5225)
.L_5225:
        /*001c*/ 	.word	0x00000000
        /*0020*/ 	.short	0x0005
        /*0022*/ 	.short	0x0028
        /*0024*/ 	.byte	0x00, 0xf0, 0x11, 0x00


	//----- nvinfo : EIATTR_KPARAM_INFO
	.align		4
.L_5226:
        /*0028*/ 	.byte	0x04, 0x17
        /*002a*/ 	.short	(.L_5228 - .L_5227)
.L_5227:
        /*002c*/ 	.word	0x00000000
        /*0030*/ 	.short	0x0004
        /*0032*/ 	.short	0x0020
        /*0034*/ 	.byte	0x00, 0xf5, 0x21, 0x00


	//----- nvinfo : EIATTR_KPARAM_INFO
	.align		4
.L_5228:
        /*0038*/ 	.byte	0x04, 0x17
        /*003a*/ 	.short	(.L_5230 - .L_5229)
.L_5229:
        /*003c*/ 	.word	0x00000000
        /*0040*/ 	.short	0x0003
        /*0042*/ 	.short	0x0018
        /*0044*/ 	.byte	0x00, 0xf5, 0x21, 0x00


	//----- nvinfo : EIATTR_KPARAM_INFO
	.align		4
.L_5230:
        /*0048*/ 	.byte	0x04, 0x17
        /*004a*/ 	.short	(.L_5232 - .L_5231)
.L_5231:
        /*004c*/ 	.word	0x00000000
        /*0050*/ 	.short	0x0002
        /*0052*/ 	.short	0x0010
        /*0054*/ 	.byte	0x00, 0xf5, 0x21, 0x00


	//----- nvinfo : EIATTR_KPARAM_INFO
	.align		4
.L_5232:
        /*0058*/ 	.byte	0x04, 0x17
        /*005a*/ 	.short	(.L_5234 - .L_5233)
.L_5233:
        /*005c*/ 	.word	0x00000000
        /*0060*/ 	.short	0x0001
        /*0062*/ 	.short	0x0008
        /*0064*/ 	.byte	0x00, 0xf5, 0x21, 0x00


	//----- nvinfo : EIATTR_KPARAM_INFO
	.align		4
.L_5234:
        /*0068*/ 	.byte	0x04, 0x17
        /*006a*/ 	.short	(.L_5236 - .L_5235)
.L_5235:
        /*006c*/ 	.word	0x00000000
        /*0070*/ 	.short	0x0000
        /*0072*/ 	.short	0x0000
        /*0074*/ 	.byte	0x00, 0xf5, 0x21, 0x00


	//----- nvinfo : EIATTR_SPARSE_MMA_MASK
	.align		4
.L_5236:
        /*0078*/ 	.byte	0x03, 0x50
        /*007a*/ 	.short	0x0000


	//----- nvinfo : EIATTR_MAXREG_COUNT
	.align		4
        /*007c*/ 	.byte	0x03, 0x1b
        /*007e*/ 	.short	0x00ff


	//----- nvinfo : EIATTR_NUM_BARRIERS
	.align		4
        /*0080*/ 	.byte	0x02, 0x4c
        /*0082*/ 	.byte	0x01
	.zero		1


	//----- nvinfo : EIATTR_MERCURY_ISA_VERSION
	.align		4
        /*0084*/ 	.byte	0x03, 0x5f
        /*0086*/ 	.short	0x0101


	//----- nvinfo : EIATTR_COOP_GROUP_MASK_REGIDS
	.align		4
        /*0088*/ 	.byte	0x04, 0x29
        /*008a*/ 	.short	(.L_5238 - .L_5237)


	//   ....[0]....
.L_5237:
        /*008c*/ 	.word	0xffffffff


	//   ....[1]....
        /*0090*/ 	.word	0xffffffff


	//   ....[2]....
        /*0094*/ 	.word	0xffffffff


	//   ....[3]....
        /*0098*/ 	.word	0xffffffff


	//   ....[4]....
        /*009c*/ 	.word	0xffffffff


	//   ....[5]....
        /*00a0*/ 	.word	0xffffffff


	//   ....[6]....
        /*00a4*/ 	.word	0xffffffff


	//   ....[7]....
        /*00a8*/ 	.word	0xffffffff


	//   ....[8]....
        /*00ac*/ 	.word	0xffffffff


	//   ....[9]....
        /*00b0*/ 	.word	0xffffffff


	//   ....[10]....
        /*00b4*/ 	.word	0xffffffff


	//   ....[11]....
        /*00b8*/ 	.word	0xffffffff


	//   ....[12]....
        /*00bc*/ 	.word	0xffffffff


	//   ....[13]....
        /*00c0*/ 	.word	0xffffffff


	//   ....[14]....
        /*00c4*/ 	.word	0xffffffff


	//   ....[15]....
        /*00c8*/ 	.word	0xffffffff


	//   ....[16]....
        /*00cc*/ 	.word	0xffffffff


	//   ....[17]....
        /*00d0*/ 	.word	0xffffffff


	//   ....[18]....
        /*00d4*/ 	.word	0xffffffff


	//   ....[19]....
        /*00d8*/ 	.word	0xffffffff


	//----- nvinfo : EIATTR_COOP_GROUP_INSTR_OFFSETS
	.align		4
.L_5238:
        /*00dc*/ 	.byte	0x04, 0x28
        /*00de*/ 	.short	(.L_5240 - .L_5239)


	//   ....[0]....
.L_5239:
        /*00e0*/ 	.word	0x000003f0


	//   ....[1]....
        /*00e4*/ 	.word	0x00000410


	//   ....[2]....
        /*00e8*/ 	.word	0x00000430


	//   ....[3]....
        /*00ec*/ 	.word	0x00000450


	//   ....[4]....
        /*00f0*/ 	.word	0x00000490


	//   ....[5]....
        /*00f4*/ 	.word	0x00000540


	//   ....[6]....
        /*00f8*/ 	.word	0x00000560


	//   ....[7]....
        /*00fc*/ 	.word	0x00000580


	//   ....[8]....
        /*0100*/ 	.word	0x000005a0


	//   ....[9]....
        /*0104*/ 	.word	0x000005d0


	//   ....[10]....
        /*0108*/ 	.word	0x000007f0


	//   ....[11]....
        /*010c*/ 	.word	0x00000810


	//   ....[12]....
        /*0110*/ 	.word	0x00000830


	//   ....[13]....
        /*0114*/ 	.word	0x00000850


	//   ....[14]....
        /*0118*/ 	.word	0x00000880


	//   ....[15]....
        /*011c*/ 	.word	0x00000a00


	//   ....[16]....
        /*0120*/ 	.word	0x00000a20


	//   ....[17]....
        /*0124*/ 	.word	0x00000a40


	//   ....[18]....
        /*0128*/ 	.word	0x00000a60


	//   ....[19]....
        /*012c*/ 	.word	0x00000a90


	//----- nvinfo : EIATTR_VRC_CTA_INIT_COUNT
	.align		4
.L_5240:
        /*0130*/ 	.byte	0x02, 0x4a
	.zero		1
	.zero		1


	//----- nvinfo : EIATTR_EXIT_INSTR_OFFSETS
	.align		4
        /*0134*/ 	.byte	0x04, 0x1c
        /*0136*/ 	.short	(.L_5242 - .L_5241)


	//   ....[0]....
.L_5241:
        /*0138*/ 	.word	0x00000bd0


	//----- nvinfo : EIATTR_CBANK_PARAM_SIZE
	.align		4
.L_5242:
        /*013c*/ 	.byte	0x03, 0x19
        /*013e*/ 	.short	0x0030


	//----- nvinfo : EIATTR_PARAM_CBANK
	.align		4
        /*0140*/ 	.byte	0x04, 0x0a
        /*0142*/ 	.short	(.L_5244 - .L_5243)
	.align		4
.L_5243:
        /*0144*/ 	.word	index@(.nv.constant0._ZN17fastertransformer30addBiasResidualPostLayerNormV2I6__halfEEvPT_PKS2_S5_S5_S5_fi)
        /*0148*/ 	.short	0x0380
        /*014a*/ 	.short	0x0030


	//----- nvinfo : EIATTR_SW_WAR
	.align		4
.L_5244:
        /*014c*/ 	.byte	0x04, 0x36
        /*014e*/ 	.short	(.L_5246 - .L_5245)
.L_5245:
        /*0150*/ 	.word	0x00000008
.L_5246:


//--------------------- .nv.info._ZN17fastertransformer28layernorm_shift_partition_v2IfEEvPT_PKS1_S4_S4_fiiiiii --------------------------
	.section	.nv.info._ZN17fastertransformer28layernorm_shift_partition_v2IfEEvPT_PKS1_S4_S4_fiiiiii,"",@"SHT_CUDA_INFO"
	.sectionflags	@""
	.align	4


	//----- nvinfo : EIATTR_CUDA_API_VERSION
	.align		4
        /*0000*/ 	.byte	0x04, 0x37
        /*0002*/ 	.short	(.L_5248 - .L_5247)
.L_5247:
        /*0004*/ 	.word	0x00000082


	//----- nvinfo : EIATTR_KPARAM_INFO
	.align		4
.L_5248:
        /*0008*/ 	.byte	0x04, 0x17
        /*000a*/ 	.short	(.L_5250 - .L_5249)
.L_5249:
        /*000c*/ 	.word	0x00000000
        /*0010*/ 	.short	0x000a
        /*0012*/ 	.short	0x0038
        /*0014*/ 	.byte	0x00, 0xf0, 0x11, 0x00


	//----- nvinfo : EIATTR_KPARAM_INFO
	.align		4
.L_5250:
        /*0018*/ 	.byte	0x04, 0x17
        /*001a*/ 	.short	(.L_5252 - .L_5251)
.L_5251:
        /*001c*/ 	.word	0x00000000
        /*0020*/ 	.short	0x0009
        /*0022*/ 	.short	0x0034
        /*0024*/ 	.byte	0x00, 0xf0, 0x11, 0x00


	//----- nvinfo : EIATTR_KPARAM_INFO
	.align		4
.L_5252:
        /*0028*/ 	.byte	0x04, 0x17
        /*002a*/ 	.short	(.L_5254 - .L_5253)
.L_5253:
        /*002c*/ 	.word	0x00000000
        /*0030*/ 	.short	0x0008
        /*0032*/ 	.short	0x0030
        /*0034*/ 	.byte	0x00, 0xf0, 0x11, 0x00


	//----- nvinfo : EIATTR_KPARAM_INFO
	.align		4
.L_5254:
        /*0038*/ 	.byte	0x04, 0x17
        /*003a*/ 	.short	(.L_5256 - .L_5255)
.L_5255:
        /*003c*/ 	.word	0x00000000
        /*0040*/ 	.short	0x0007
        /*0042*/ 	.short	0x002c
        /*0044*/ 	.byte	0x00, 0xf0, 0x11, 0x00


	//----- nvinfo : EIATTR_KPARAM_INFO
	.align		4
.L_5256:
        /*0048*/ 	.byte	0x04, 0x17
        /*004a*/ 	.short	(.L_5258 - .L_5257)
.L_5257:
        /*004c*/ 	.word	0x00000000
        /*0050*/ 	.short	0x0006
        /*0052*/ 	.short	0x0028
        /*0054*/ 	.byte	0x00, 0xf0, 0x11, 0x00


	//----- nvinfo : EIATTR_KPARAM_INFO
	.align		4
.L_5258:
        /*0058*/ 	.byte	0x04, 0x17
        /*005a*/ 	.short	(.L_5260 - .L_5259)
.L_5259:
        /*005c*/ 	.word	0x00000000
        /*0060*/ 	.short	0x0005
        /*0062*/ 	.short	0x0024
        /*0064*/ 	.byte	0x00, 0xf0, 0x11, 0x00


	//----- nvinfo : EIATTR_KPARAM_INFO
	.align		4
.L_5260:
        /*0068*/ 	.byte	0x04, 0x17
        /*006a*/ 	.short	(.L_5262 - .L_5261)
.L_5261:
        /*006c*/ 	.word	0x00000000
        /*0070*/ 	.short	0x0004
        /*0072*/ 	.short	0x0020
        /*0074*/ 	.byte	0x00, 0xf0, 0x11, 0x00


	//----- nvinfo : EIATTR_KPARAM_INFO
	.align		4
.L_5262:
        /*0078*/ 	.byte	0x04, 0x17
        /*007a*/ 	.short	(.L_5264 - .L_5263)
.L_5263:
        /*007c*/ 	.word	0x00000000
        /*0080*/ 	.short	0x0003
        /*0082*/ 	.short	0x0018
        /*0084*/ 	.byte	0x00, 0xf5, 0x21, 0x00


	//----- nvinfo : EIATTR_KPARAM_INFO
	.align		4
.L_5264:
        /*0088*/ 	.byte	0x04, 0x17
        /*008a*/ 	.short	(.L_5266 - .L_5265)
.L_5265:
        /*008c*/ 	.word	0x00000000
        /*0090*/ 	.short	0x0002
        /*0092*/ 	.short	0x0010
        /*0094*/ 	.byte	0x00, 0xf5, 0x21, 0x00


	//----- nvinfo : EIATTR_KPARAM_INFO
	.align		4
.L_5266:
        /*0098*/ 	.byte	0x04, 0x17
        /*009a*/ 	.short	(.L_5268 - .L_5267)
.L_5267:
        /*009c*/ 	.word	0x00000000
        /*00a0*/ 	.short	0x0001
        /*00a2*/ 	.short	0x0008
        /*00a4*/ 	.byte	0x00, 0xf5, 0x21, 0x00


	//----- nvinfo : EIATTR_KPARAM_INFO
	.align		4
.L_5268:
        /*00a8*/ 	.byte	0x04, 0x17
        /*00aa*/ 	.short	(.L_5270 - .L_5269)
.L_5269:
        /*00ac*/ 	.word	0x00000000
        /*00b0*/ 	.short	0x0000
        /*00b2*/ 	.short	0x0000
        /*00b4*/ 	.byte	0x00, 0xf5, 0x21, 0x00


	//----- nvinfo : EIATTR_SPARSE_MMA_MASK
	.align		4
.L_5270:
        /*00b8*/ 	.byte	0x03, 0x50
        /*00ba*/ 	.short	0x0000


	//----- nvinfo : EIATTR_MAXREG_COUNT
	.align		4
        /*00bc*/ 	.byte	0x03, 0x1b
        /*00be*/ 	.short	0x00ff


	//----- nvinfo : EIATTR_NUM_BARRIERS
	.align		4
        /*00c0*/ 	.byte	0x02, 0x4c
        /*00c2*/ 	.byte	0x01
	.zero		1


	//----- nvinfo : EIATTR_MERCURY_ISA_VERSION
	.align		4
        /*00c4*/ 	.byte	0x03, 0x5f
        /*00c6*/ 	.short	0x0101


	//----- nvinfo : EIATTR_COOP_GROUP_MASK_REGIDS
	.align		4
        /*00c8*/ 	.byte	0x04, 0x29
        /*00ca*/ 	.short	(.L_5272 - .L_5271)


	//   ....[0]....
.L_5271:
        /*00cc*/ 	.word	0xffffffff


	//   ....[1]....
        /*00d0*/ 	.word	0xffffffff


	//   ....[2]....
        /*00d4*/ 	.word	0xffffffff


	//   ....[3]....
        /*00d8*/ 	.word	0xffffffff


	//   ....[4]....
        /*00dc*/ 	.word	0xffffffff


	//   ....[5]....
        /*00e0*/ 	.word	0xffffffff


	//   ....[6]....
        /*00e4*/ 	.word	0xffffffff


	//   ....[7]....
        /*00e8*/ 	.word	0xffffffff


	//   ....[8]....
        /*00ec*/ 	.word	0xffffffff


	//   ....[9]....
        /*00f0*/ 	.word	0xffffffff


	//   ....[10]....
        /*00f4*/ 	.word	0xffffffff


	//   ....[11]....
        /*00f8*/ 	.word	0xffffffff


	//   ....[12]....
        /*00fc*/ 	.word	0xffffffff


	//   ....[13]....
        /*0100*/ 	.word	0xffffffff


	//   ....[14]....
        /*0104*/ 	.word	0xffffffff


	//   ....[15]....
        /*0108*/ 	.word	0xffffffff


	//   ....[16]....
        /*010c*/ 	.word	0xffffffff


	//   ....[17]....
        /*0110*/ 	.word	0xffffffff


	//   ....[18]....
        /*0114*/ 	.word	0xffffffff


	//   ....[19]....
        /*0118*/ 	.word	0xffffffff


	//----- nvinfo : EIATTR_COOP_GROUP_INSTR_OFFSETS
	.align		4
.L_5272:
        /*011c*/ 	.byte	0x04, 0x28
        /*011e*/ 	.short	(.L_5274 - .L_5273)


	//   ....[0]....
.L_5273:
        /*0120*/ 	.word	0x00000650


	//   ....[1]....
        /*0124*/ 	.word	0x00000670


	//   ....[2]....
        /*0128*/ 	.word	0x00000690


	//   ....[3]....
        /*012c*/ 	.word	0x000006d0


	//   ....[4]....
        /*0130*/ 	.word	0x000006f0


	//   ....[5]....
        /*0134*/ 	.word	0x00000770


	//   ....[6]....
        /*0138*/ 	.word	0x00000790


	//   ....[7]....
        /*013c*/ 	.word	0x000007b0


	//   ....[8]....
        /*0140*/ 	.word	0x000007d0


	//   ....[9]....
        /*0144*/ 	.word	0x00000830


	//   ....[10]....
        /*0148*/ 	.word	0x00000a80


	//   ....[11]....
        /*014c*/ 	.word	0x00000aa0


	//   ....[12]....
        /*0150*/ 	.word	0x00000ac0


	//   ....[13]....
        /*0154*/ 	.word	0x00000ae0


	//   ....[14]....
        /*0158*/ 	.word	0x00000b10


	//   ....[15]....
        /*015c*/ 	.word	0x00000de0


	//   ....[16]....
        /*0160*/ 	.word	0x00000e00


	//   ....[17]....
        /*0164*/ 	.word	0x00000e20


	//   ....[18]....
        /*0168*/ 	.word	0x00000e40


	//   ....[19]....
        /*016c*/ 	.word	0x00000e80


	//----- nvinfo : EIATTR_VRC_CTA_INIT_COUNT
	.align		4
.L_5274:
        /*0170*/ 	.byte	0x02, 0x4a
	.zero		1
	.zero		1


	//----- nvinfo : EIATTR_EXIT_INSTR_OFFSETS
	.align		4
        /*0174*/ 	.byte	0x04, 0x1c
        /*0176*/ 	.short	(.L_5276 - .L_5275)


	//   ....[0]....
.L_5275:
        /*0178*/ 	.word	0x00001200


	//   ....[1]....
        /*017c*/ 	.word	0x00001300


	//----- nvinfo : EIATTR_CBANK_PARAM_SIZE
	.align		4
.L_5276:
        /*0180*/ 	.byte	0x03, 0x19
        /*0182*/ 	.short	0x003c


	//----- nvinfo : EIATTR_PARAM_CBANK
	.align		4
        /*0184*/ 	.byte	0x04, 0x0a
        /*0186*/ 	.short	(.L_5278 - .L_5277)
	.align		4
.L_5277:
        /*0188*/ 	.word	index@(.nv.constant0._ZN17fastertransformer28layernorm_shift_partition_v2IfEEvPT_PKS1_S4_S4_fiiiiii)
        /*018c*/ 	.short	0x0380
        /*018e*/ 	.short	0x003c


	//----- nvinfo : EIATTR_SW_WAR
	.align		4
.L_5278:
        /*0190*/ 	.byte	0x04, 0x36
        /*0192*/ 	.short	(.L_5280 - .L_5279)
.L_5279:
        /*0194*/ 	.word	0x00000008
.L_5280:


//--------------------- .nv.info._ZN17fastertransformer25layernorm_shift_partitionIfEEvPT_PKS1_S4_S4_fiiiiii --------------------------
	.section	.nv.info._ZN17fastertransformer25layernorm_shift_partitionIfEEvPT_PKS1_S4_S4_fiiiiii,"",@"SHT_CUDA_INFO"
	.sectionflags	@""
	.align	4


	//----- nvinfo : EIATTR_CUDA_API_VERSION
	.align		4
        /*0000*/ 	.byte	0x04, 0x37
        /*0002*/ 	.short	(.L_5282 - .L_5281)
.L_5281:
        /*0004*/ 	.word	0x00000082


	//----- nvinfo : EIATTR_KPARAM_INFO
	.align		4
.L_5282:
        /*0008*/ 	.byte	0x04, 0x17
        /*000a*/ 	.short	(.L_5284 - .L_5283)
.L_5283:
        /*000c*/ 	.word	0x00000000
        /*0010*/ 	.short	0x000a
        /*0012*/ 	.short	0x0038
        /*0014*/ 	.byte	0x00, 0xf0, 0x11, 0x00


	//----- nvinfo : EIATTR_KPARAM_INFO
	.align		4
.L_5284:
        /*0018*/ 	.byte	0x04, 0x17
        /*001a*/ 	.short	(.L_5286 - .L_5285)
.L_5285:
        /*001c*/ 	.word	0x00000000
        /*0020*/ 	.short	0x0009
        /*0022*/ 	.short	0x0034
        /*0024*/ 	.byte	0x00, 0xf0, 0x11, 0x00


	//----- nvinfo : EIATTR_KPARAM_INFO
	.align		4
.L_5286:
        /*0028*/ 	.byte	0x04, 0x17
        /*002a*/ 	.short	(.L_5288 - .L_5287)
.L_5287:
        /*002c*/ 	.word	0x00000000
        /*0030*/ 	.short	0x0008
        /*0032*/ 	.short	0x0030
        /*0034*/ 	.byte	0x00, 0xf0, 0x11, 0x00


	//----- nvinfo : EIATTR_KPARAM_INFO
	.align		4
.L_5288:
        /*0038*/ 	.byte	0x04, 0x17
        /*003a*/ 	.short	(.L_5290 - .L_5289)
.L_5289:
        /*003c*/ 	.word	0x00000000
        /*0040*/ 	.short	0x0007
        /*0042*/ 	.short	0x002c
        /*0044*/ 	.byte	0x00, 0xf0, 0x11, 0x00


	//----- nvinfo : EIATTR_KPARAM_INFO
	.align		4
.L_5290:
        /*0048*/ 	.byte	0x04, 0x17
        /*004a*/ 	.short	(.L_5292 - .L_5291)
.L_5291:
        /*004c*/ 	.word	0x00000000
        /*0050*/ 	.short	0x0006
        /*0052*/ 	.short	0x0028
        /*0054*/ 	.byte	0x00, 0xf0, 0x11, 0x00


	//----- nvinfo : EIATTR_KPARAM_INFO
	.align		4
.L_5292:
        /*0058*/ 	.byte	0x04, 0x17
        /*005a*/ 	.short	(.L_5294 - .L_5293)
.L_5293:
        /*005c*/ 	.word	0x00000000
        /*0060*/ 	.short	0x0005
        /*0062*/ 	.short	0x0024
        /*0064*/ 	.byte	0x00, 0xf0, 0x11, 0x00


	//----- nvinfo : EIATTR_KPARAM_INFO
	.align		4
.L_5294:
        /*0068*/ 	.byte	0x04, 0x17
        /*006a*/ 	.short	(.L_5296 - .L_5295)
.L_5295:
        /*006c*/ 	.word	0x00000000
        /*0070*/ 	.short	0x0004
        /*0072*/ 	.short	0x0020
        /*0074*/ 	.byte	0x00, 0xf0, 0x11, 0x00


	//----- nvinfo : EIATTR_KPARAM_INFO
	.align		4
.L_5296:
        /*0078*/ 	.byte	0x04, 0x17
        /*007a*/ 	.short	(.L_5298 - .L_5297)
.L_5297:
        /*007c*/ 	.word	0x00000000
        /*0080*/ 	.short	0x0003
        /*0082*/ 	.short	0x0018
        /*0084*/ 	.byte	0x00, 0xf5, 0x21, 0x00


	//----- nvinfo : EIATTR_KPARAM_INFO
	.align		4
.L_5298:
        /*0088*/ 	.byte	0x04, 0x17
        /*008a*/ 	.short	(.L_5300 - .L_5299)
.L_5299:
        /*008c*/ 	.word	0x00000000
        /*0090*/ 	.short	0x0002
        /*0092*/ 	.short	0x0010
        /*0094*/ 	.byte	0x00, 0xf5, 0x21, 0x00


	//----- nvinfo : EIATTR_KPARAM_INFO
	.align		4
.L_5300:
        /*0098*/ 	.byte	0x04, 0x17
        /*009a*/ 	.short	(.L_5302 - .L_5301)
.L_5301:
        /*009c*/ 	.word	0x00000000
        /*00a0*/ 	.short	0x0001
        /*00a2*/ 	.short	0x0008
        /*00a4*/ 	.byte	0x00, 0xf5, 0x21, 0x00


	//----- nvinfo : EIATTR_KPARAM_INFO
	.align		4
.L_5302:
        /*00a8*/ 	.byte	0x04, 0x17
        /*00aa*/ 	.short	(.L_5304 - .L_5303)
.L_5303:
        /*00ac*/ 	.word	0x00000000
        /*00b0*/ 	.short	0x0000
        /*00b2*/ 	.short	0x0000
        /*00b4*/ 	.byte	0x00, 0xf5, 0x21, 0x00


	//----- nvinfo : EIATTR_SPARSE_MMA_MASK
	.align		4
.L_5304:
        /*00b8*/ 	.byte	0x03, 0x50
        /*00ba*/ 	.short	0x0000


	//----- nvinfo : EIATTR_MAXREG_COUNT
	.align		4
        /*00bc*/ 	.byte	0x03, 0x1b
        /*00be*/ 	.short	0x00ff


	//----- nvinfo : EIATTR_NUM_BARRIERS
	.align		4
        /*00c0*/ 	.byte	0x02, 0x4c
        /*00c2*/ 	.byte	0x01
	.zero		1


	//----- nvinfo : EIATTR_MERCURY_ISA_VERSION
	.align		4
        /*00c4*/ 	.byte	0x03, 0x5f
        /*00c6*/ 	.short	0x0101


	//----- nvinfo : EIATTR_COOP_GROUP_MASK_REGIDS
	.align		4
        /*00c8*/ 	.byte	0x04, 0x29
        /*00ca*/ 	.short	(.L_5306 - .L_5305)


	//   ....[0]....
.L_5305:
        /*00cc*/ 	.word	0xffffffff


	//   ....[1]....
        /*00d0*/ 	.word	0xffffffff


	//   ....[2]....
        /*00d4*/ 	.word	0xffffffff


	//   ....[3]....
        /*00d8*/ 	.word	0xffffffff


	//   ....[4]....
        /*00dc*/ 	.word	0xffffffff


	//   ....[5]....
        /*00e0*/ 	.word	0xffffffff


	//   ....[6]....
        /*00e4*/ 	.word	0xffffffff


	//   ....[7]....
        /*00e8*/ 	.word	0xffffffff


	//   ....[8]....
        /*00ec*/ 	.word	0xffffffff


	//   ....[9]....
        /*00f0*/ 	.word	0xffffffff


	//   ....[10]....
        /*00f4*/ 	.word	0xffffffff


	//   ....[11]....
        /*00f8*/ 	.word	0xffffffff


	//   ....[12]....
        /*00fc*/ 	.word	0xffffffff


	//   ....[13]....
        /*0100*/ 	.word	0xffffffff


	//   ....[14]....
        /*0104*/ 	.word	0xffffffff


	//   ....[15]....
        /*0108*/ 	.word	0xffffffff


	//   ....[16]....
        /*010c*/ 	.word	0xffffffff


	//   ....[17]....
        /*0110*/ 	.word	0xffffffff


	//   ....[18]....
        /*0114*/ 	.word	0xffffffff


	//   ....[19]....
        /*0118*/ 	.word	0xffffffff


	//----- nvinfo : EIATTR_COOP_GROUP_INSTR_OFFSETS
	.align		4
.L_5306:
        /*011c*/ 	.byte	0x04, 0x28
        /*011e*/ 	.short	(.L_5308 - .L_5307)


	//   ....[0]....
.L_5307:
        /*0120*/ 	.word	0x00000490


	//   ....[1]....
        /*0124*/ 	.word	0x000004b0


	//   ....[2]....
        /*0128*/ 	.word	0x000004f0


	//   ....[3]....
        /*012c*/ 	.word	0x00000550


	//   ....[4]....
        /*0130*/ 	.word	0x00000570


	//   ....[5]....
        /*0134*/ 	.word	0x000005d0


	//   ....[6]....
        /*0138*/ 	.word	0x00000600


	//   ....[7]....
        /*013c*/ 	.word	0x00000630


	//   ....[8]....
        /*0140*/ 	.word	0x00000650


	//   ....[9]....
        /*0144*/ 	.word	0x00000670


	//   ....[10]....
        /*0148*/ 	.word	0x00000710


	//   ....[11]....
        /*014c*/ 	.word	0x00000730


	//   ....[12]....
        /*0150*/ 	.word	0x00000750


	//   ....[13]....
        /*0154*/ 	.word	0x00000770


	//   ....[14]....
        /*0158*/ 	.word	0x00000790


	//   ....[15]....
        /*015c*/ 	.word	0x00000820


	//   ....[16]....
        /*0160*/ 	.word	0x00000840


	//   ....[17]....
        /*0164*/ 	.word	0x00000880


	//   ....[18]....
        /*0168*/ 	.word	0x000008e0


	//   ....[19]....
        /*016c*/ 	.word	0x00000970


	//----- nvinfo : EIATTR_VRC_CTA_INIT_COUNT
	.align		4
.L_5308:
        /*0170*/ 	.byte	0x02, 0x4a
	.zero		1
	.zero		1


	//----- nvinfo : EIATTR_EXIT_INSTR_OFFSETS
	.align		4
        /*0174*/ 	.byte	0x04, 0x1c
        /*0176*/ 	.short	(.L_5310 - .L_5309)


	//   ....[0]....
.L_5309:
        /*0178*/ 	.word	0x00000ac0


	//   ....[1]....
        /*017c*/ 	.word	0x00000db0


	//----- nvinfo : EIATTR_CBANK_PARAM_SIZE
	.align		4
.L_5310:
        /*0180*/ 	.byte	0x03, 0x19
        /*0182*/ 	.short	0x003c


	//----- nvinfo : EIATTR_PARAM_CBANK
	.align		4
        /*0184*/ 	.byte	0x04, 0x0a
        /*0186*/ 	.short	(.L_5312 - .L_5311)
	.align		4
.L_5311:
        /*0188*/ 	.word	index@(.nv.constant0._ZN17fastertransformer25layernorm_shift_partitionIfEEvPT_PKS1_S4_S4_fiiiiii)
        /*018c*/ 	.short	0x0380
        /*018e*/ 	.short	0x003c


	//----- nvinfo : EIATTR_SW_WAR
	.align		4
.L_5312:
        /*0190*/ 	.byte	0x04, 0x36
        /*0192*/ 	.short	(.L_5314 - .L_5313)
.L_5313:
        /*0194*/ 	.word	0x00000008
.L_5314:


//--------------------- .nv.info._ZN17fastertransformer28addBiasResidualPostLayerNormIfLi2EEEvPT_PKS1_S4_S4_S4_fii --------------------------
	.section	.nv.info._ZN17fastertransformer28addBiasResidualPostLayerNormIfLi2EEEvPT_PKS1_S4_S4_S4_fii,"",@"SHT_CUDA_INFO"
	.sectionflags	@""
	.align	4


	//----- nvinfo : EIATTR_CUDA_API_VERSION
	.align		4
        /*0000*/ 	.byte	0x04, 0x37
        /*0002*/ 	.short	(.L_5316 - .L_5315)
.L_5315:
        /*0004*/ 	.word	0x00000082


	//----- nvinfo : EIATTR_KPARAM_INFO
	.align		4
.L_5316:
        /*0008*/ 	.byte	0x04, 0x17
        /*000a*/ 	.short	(.L_5318 - .L_5317)
.L_5317:
        /*000c*/ 	.word	0x00000000
        /*0010*/ 	.short	0x0007
        /*0012*/ 	.short	0x0030
        /*0014*/ 	.byte	0x00, 0xf0, 0x11, 0x00


	//----- nvinfo : EIATTR_KPARAM_INFO
	.align		4
.L_5318:
        /*0018*/ 	.byte	0x04, 0x17
        /*001a*/ 	.short	(.L_5320 - .L_5319)
.L_5319:
        /*001c*/ 	.word	0x00000000
        /*0020*/ 	.short	0x0006
        /*0022*/ 	.short	0x002c
        /*0024*/ 	.byte	0x00, 0xf0, 0x11, 0x00


	//----- nvinfo : EIATTR_KPARAM_INFO
	.align		4
.L_5320:
        /*0028*/ 	.byte	0x04, 0x17
        /*002a*/ 	.short	(.L_5322 - .L_5321)
.L_5321:
        /*002c*/ 	.word	0x00000000
        /*0030*/ 	.short	0x0005
        /*0032*/ 	.short	0x0028
        /*0034*/ 	.byte	0x00, 0xf0, 0x11, 0x00


	//----- nvinfo : EIATTR_KPARAM_INFO
	.align		4
.L_5322:
        /*0038*/ 	.byte	0x04, 0x17
        /*003a*/ 	.short	(.L_5324 - .L_5323)
.L_5323:
        /*003c*/ 	.word	0x00000000
        /*0040*/ 	.short	0x0004
        /*0042*/ 	.short	0x0020
        /*0044*/ 	.byte	0x00, 0xf5, 0x21, 0x00


	//----- nvinfo : EIATTR_KPARAM_INFO
	.align		4
.L_5324:
        /*0048*/ 	.byte	0x04, 0x17
        /*004a*/ 	.short	(.L_5326 - .L_5325)
.L_5325:
        /*004c*/ 	.word	0x00000000
        /*0050*/ 	.short	0x0003
        /*0052*/ 	.short	0x0018
        /*0054*/ 	.byte	0x00, 0xf5, 0x21, 0x00


	//----- nvinfo : EIATTR_KPARAM_INFO
	.align		4
.L_5326:
        /*0058*/ 	.byte	0x04, 0x17
        /*005a*/ 	.short	(.L_5328 - .L_5327)
.L_5327:
        /*005c*/ 	.word	0x00000000
        /*0060*/ 	.short	0x0002
        /*0062*/ 	.short	0x0010
        /*0064*/ 	.byte	0x00, 0xf5, 0x21, 0x00


	//----- nvinfo : EIATTR_KPARAM_INFO
	.align		4
.L_5328:
        /*0068*/ 	.byte	0x04, 0x17
        /*006a*/ 	.short	(.L_5330 - .L_5329)
.L_5329:
        /*006c*/ 	.word	0x00000000
        /*0070*/ 	.short	0x0001
        /*0072*/ 	.short	0x0008
        /*0074*/ 	.byte	0x00, 0xf5, 0x21, 0x00


	//----- nvinfo : EIATTR_KPARAM_INFO
	.align		4
.L_5330:
        /*0078*/ 	.byte	0x04, 0x17
        /*007a*/ 	.short	(.L_5332 - .L_5331)
.L_5331:
        /*007c*/ 	.word	0x00000000
        /*0080*/ 	.short	0x0000
        /*0082*/ 	.short	0x0000
        /*0084*/ 	.byte	0x00, 0xf5, 0x21, 0x00


	//----- nvinfo : EIATTR_SPARSE_MMA_MASK
	.align		4
.L_5332:
        /*0088*/ 	.byte	0x03, 0x50
        /*008a*/ 	.short	0x0000


	//----- nvinfo : EIATTR_MAXREG_COUNT
	.align		4
        /*008c*/ 	.byte	0x03, 0x1b
        /*008e*/ 	.short	0x00ff


	//----- nvinfo : EIATTR_NUM_BARRIERS
	.align		4
        /*0090*/ 	.byte	0x02, 0x4c
        /*0092*/ 	.byte	0x01
	.zero		1


	//----- nvinfo : EIATTR_MERCURY_ISA_VERSION
	.align		4
        /*0094*/ 	.byte	0x03, 0x5f
        /*0096*/ 	.short	0x0101


	//----- nvinfo : EIATTR_COOP_GROUP_MASK_REGIDS
	.align		4
        /*0098*/ 	.byte	0x04, 0x29
        /*009a*/ 	.short	(.L_5334 - .L_5333)


	//   ....[0]....
.L_5333:
        /*009c*/ 	.word	0xffffffff


	//   ....[1]....
        /*00a0*/ 	.word	0xffffffff


	//   ....[2]....
        /*00a4*/ 	.word	0xffffffff


	//   ....[3]....
        /*00a8*/ 	.word	0xffffffff


	//   ....[4]....
        /*00ac*/ 	.word	0xffffffff


	//   ....[5]....
        /*00b0*/ 	.word	0xffffffff


	//   ....[6]....
        /*00b4*/ 	.word	0xffffffff


	//   ....[7]....
        /*00b8*/ 	.word	0xffffffff


	//   ....[8]....
        /*00bc*/ 	.word	0xffffffff


	//   ....[9]....
        /*00c0*/ 	.word	0xffffffff


	//   ....[10]....
        /*00c4*/ 	.word	0xffffffff


	//   ....[11]....
        /*00c8*/ 	.word	0xffffffff


	//   ....[12]....
        /*00cc*/ 	.word	0xffffffff


	//   ....[13]....
        /*00d0*/ 	.word	0xffffffff


	//   ....[14]....
        /*00d4*/ 	.word	0xffffffff


	//   ....[15]....
        /*00d8*/ 	.word	0xffffffff


	//   ....[16]....
        /*00dc*/ 	.word	0xffffffff


	//   ....[17]....
        /*00e0*/ 	.word	0xffffffff


	//   ....[18]....
        /*00e4*/ 	.word	0xffffffff


	//   ....[19]....
        /*00e8*/ 	.word	0xffffffff


	//----- nvinfo : EIATTR_COOP_GROUP_INSTR_OFFSETS
	.align		4
.L_5334:
        /*00ec*/ 	.byte	0x04, 0x28
        /*00ee*/ 	.short	(.L_5336 - .L_5335)


	//   ....[0]....
.L_5335:
        /*00f0*/ 	.word	0x00000240


	//   ....[1]....
        /*00f4*/ 	.word	0x00000280


	//   ....[2]....
        /*00f8*/ 	.word	0x000002b0


	//   ....[3]....
        /*00fc*/ 	.word	0x000002e0


	//   ....[4]....
        /*0100*/ 	.word	0x00000340


	//   ....[5]....
        /*0104*/ 	.word	0x00000410


	//   ....[6]....
        /*0108*/ 	.word	0x00000440


	//   ....[7]....
        /*010c*/ 	.word	0x00000470


	//   ....[8]....
        /*0110*/ 	.word	0x000004a0


	//   ....[9]....
        /*0114*/ 	.word	0x000004c0


	//   ....[10]....
        /*0118*/ 	.word	0x000005b0


	//   ....[11]....
        /*011c*/ 	.word	0x000005f0


	//   ....[12]....
        /*0120*/ 	.word	0x00000610


	//   ....[13]....
        /*0124*/ 	.word	0x00000630


	//   ....[14]....
        /*0128*/ 	.word	0x00000650


	//   ....[15]....
        /*012c*/ 	.word	0x000006c0


	//   ....[16]....
        /*0130*/ 	.word	0x000006f0


	//   ....[17]....
        /*0134*/ 	.word	0x00000720


	//   ....[18]....
        /*0138*/ 	.word	0x00000740


	//   ....[19]....
        /*013c*/ 	.word	0x00000760


	//----- nvinfo : EIATTR_VRC_CTA_INIT_COUNT
	.align		4
.L_5336:
        /*0140*/ 	.byte	0x02, 0x4a
	.zero		1
	.zero		1


	//----- nvinfo : EIATTR_EXIT_INSTR_OFFSETS
	.align		4
        /*0144*/ 	.byte	0x04, 0x1c
        /*0146*/ 	.short	(.L_5338 - .L_5337)


	//   ....[0]....
.L_5337:
        /*0148*/ 	.word	0x000007b0


	//   ....[1]....
        /*014c*/ 	.word	0x000008f0


	//   ....[2]....
        /*0150*/ 	.word	0x000009a0


	//----- nvinfo : EIATTR_CRS_STACK_SIZE
	.align		4
.L_5338:
        /*0154*/ 	.byte	0x04, 0x1e
        /*0156*/ 	.short	(.L_5340 - .L_5339)
.L_5339:
        /*0158*/ 	.word	0x00000000


	//----- nvinfo : EIATTR_CBANK_PARAM_SIZE
	.align		4
.L_5340:
        /*015c*/ 	.byte	0x03, 0x19
        /*015e*/ 	.short	0x0034


	//----- nvinfo : EIATTR_PARAM_CBANK
	.align		4
        /*0160*/ 	.byte	0x04, 0x0a
        /*0162*/ 	.short	(.L_5342 - .L_5341)
	.align		4
.L_5341:
        /*0164*/ 	.word	index@(.nv.constant0._ZN17fastertransformer28addBiasResidualPostLayerNormIfLi2EEEvPT_PKS1_S4_S4_S4_fii)
        /*0168*/ 	.short	0x0380
        /*016a*/ 	.short	0x0034


	//----- nvinfo : EIATTR_SW_WAR
	.align		4
.L_5342:
        /*016c*/ 	.byte	0x04, 0x36
        /*016e*/ 	.short	(.L_5344 - .L_5343)
.L_5343:
        /*0170*/ 	.word	0x00000008
.L_5344:


//--------------------- .nv.info._ZN17fastertransformer28addBiasResidualPostLayerNormIfLi1EEEvPT_PKS1_S4_S4_S4_fii --------------------------
	.section	.nv.info._ZN17fastertransformer28addBiasResidualPostLayerNormIfLi1EEEvPT_PKS1_S4_S4_S4_fii,"",@"SHT_CUDA_INFO"
	.sectionflags	@""
	.align	4


	//----- nvinfo : EIATTR_CUDA_API_VERSION
	.align		4
        /*0000*/ 	.byte	0x04, 0x37
        /*0002*/ 	.short	(.L_5346 - .L_5345)
.L_5345:
        /*0004*/ 	.word	0x00000082


	//----- nvinfo : EIATTR_KPARAM_INFO
	.align		4
.L_5346:
        /*0008*/ 	.byte	0x04, 0x17
        /*000a*/ 	.short	(.L_5348 - .L_5347)
.L_5347:
        /*000c*/ 	.word	0x00000000
        /*0010*/ 	.short	0x0007
        /*0012*/ 	.short	0x0030
        /*0014*/ 	.byte	0x00, 0xf0, 0x11, 0x00


	//----- nvinfo : EIATTR_KPARAM_INFO
	.align		4
.L_5348:
        /*0018*/ 	.byte	0x04, 0x17
        /*001a*/ 	.short	(.L_5350 - .L_5349)
.L_5349:
        /*001c*/ 	.word	0x00000000
        /*0020*/ 	.short	0x0006
        /*0022*/ 	.short	0x002c
        /*0024*/ 	.byte	0x00, 0xf0, 0x11, 0x00


	//----- nvinfo : EIATTR_KPARAM_INFO
	.align		4
.L_5350:
        /*0028*/ 	.byte	0x04, 0x17
        /*002a*/ 	.short	(.L_5352 - .L_5351)
.L_5351:
        /*002c*/ 	.word	0x00000000
        /*0030*/ 	.short	0x0005
        /*0032*/ 	.short	0x0028
        /*0034*/ 	.byte	0x00, 0xf0, 0x11, 0x00


	//----- nvinfo : EIATTR_KPARAM_INFO
	.align		4
.L_5352:
        /*0038*/ 	.byte	0x04, 0x17
        /*003a*/ 	.short	(.L_5354 - .L_5353)
.L_5353:
        /*003c*/ 	.word	0x00000000
        /*0040*/ 	.short	0x0004
        /*0042*/ 	.short	0x0020
        /*0044*/ 	.byte	0x00, 0xf5, 0x21, 0x00


	//----- nvinfo : EIATTR_KPARAM_INFO
	.align		4
.L_5354:
        /*0048*/ 	.byte	0x04, 0x17
        /*004a*/ 	.short	(.L_5356 - .L_5355)
.L_5355:
        /*004c*/ 	.word	0x00000000
        /*0050*/ 	.short	0x0003
        /*0052*/ 	.short	0x0018
        /*0054*/ 	.byte	0x00, 0xf5, 0x21, 0x00


	//----- nvinfo : EIATTR_KPARAM_INFO
	.align		4
.L_5356:
        /*0058*/ 	.byte	0x04, 0x17
        /*005a*/ 	.short	(.L_5358 - .L_5357)
.L_5357:
        /*005c*/ 	.word	0x00000000
        /*0060*/ 	.short	0x0002
        /*0062*/ 	.short	0x0010
        /*0064*/ 	.byte	0x00, 0xf5, 0x21, 0x00


	//----- nvinfo : EIATTR_KPARAM_INFO
	.align		4
.L_5358:
        /*0068*/ 	.byte	0x04, 0x17
        /*006a*/ 	.short	(.L_5360 - .L_5359)
.L_5359:
        /*006c*/ 	.word	0x00000000
        /*0070*/ 	.short	0x0001
        /*0072*/ 	.short	0x0008
        /*0074*/ 	.byte	0x00, 0xf5, 0x21, 0x00


	//----- nvinfo : EIATTR_KPARAM_INFO
	.align		4
.L_5360:
        /*0078*/ 	.byte	0x04, 0x17
        /*007a*/ 	.short	(.L_5362 - .L_5361)
.L_5361:
        /*007c*/ 	.word	0x00000000
        /*0080*/ 	.short	0x0000
        /*0082*/ 	.short	0x0000
        /*0084*/ 	.byte	0x00, 0xf5, 0x21, 0x00


	//----- nvinfo : EIATTR_SPARSE_MMA_MASK
	.align		4
.L_5362:
        /*0088*/ 	.byte	0x03, 0x50
        /*008a*/ 	.short	0x0000


	//----- nvinfo : EIATTR_MAXREG_COUNT
	.align		4
        /*008c*/ 	.byte	0x03, 0x1b
        /*008e*/ 	.short	0x00ff


	//----- nvinfo : EIATTR_NUM_BARRIERS
	.align		4
        /*0090*/ 	.byte	0x02, 0x4c
        /*0092*/ 	.byte	0x01
	.zero		1


	//----- nvinfo : EIATTR_MERCURY_ISA_VERSION
	.align		4
        /*0094*/ 	.byte	0x03, 0x5f
        /*0096*/ 	.short	0x0101


	//----- nvinfo : EIATTR_COOP_GROUP_MASK_REGIDS
	.align		4
        /*0098*/ 	.byte	0x04, 0x29
        /*009a*/ 	.short	(.L_5364 - .L_5363)


	//   ....[0]....
.L_5363:
        /*009c*/ 	.word	0xffffffff


	//   ....[1]....
        /*00a0*/ 	.word	0xffffffff


	//   ....[2]....
        /*00a4*/ 	.word	0xffffffff


	//   ....[3]....
        /*00a8*/ 	.word	0xffffffff


	//   ....[4]....
        /*00ac*/ 	.word	0xffffffff


	//   ....[5]....
        /*00b0*/ 	.word	0xffffffff


	//   ....[6]....
        /*00b4*/ 	.word	0xffffffff


	//   ....[7]....
        /*00b8*/ 	.word	0xffffffff


	//   ....[8]....
        /*00bc*/ 	.word	0xffffffff


	//   ....[9]....
        /*00c0*/ 	.word	0xffffffff


	//   ....[10]....
        /*00c4*/ 	.word	0xffffffff


	//   ....[11]....
        /*00c8*/ 	.word	0xffffffff


	//   ....[12]....
        /*00cc*/ 	.word	0xffffffff


	//   ....[13]....
        /*00d0*/ 	.word	0xffffffff


	//   ....[14]....
        /*00d4*/ 	.word	0xffffffff


	//   ....[15]....
        /*00d8*/ 	.word	0xffffffff


	//   ....[16]....
        /*00dc*/ 	.word	0xffffffff


	//   ....[17]....
        /*00e0*/ 	.word	0xffffffff


	//   ....[18]....
        /*00e4*/ 	.word	0xffffffff


	//   ....[19]....
        /*00e8*/ 	.word	0xffffffff


	//----- nvinfo : EIATTR_COOP_GROUP_INSTR_OFFSETS
	.align		4
.L_5364:
        /*00ec*/ 	.byte	0x04, 0x28
        /*00ee*/ 	.short	(.L_5366 - .L_5365)


	//   ....[0]....
.L_5365:
        /*00f0*/ 	.word	0x00000160


	//   ....[1]....
        /*00f4*/ 	.word	0x00000180


	//   ....[2]....
        /*00f8*/ 	.word	0x000001a0


	//   ....[3]....
        /*00fc*/ 	.word	0x000001c0


	//   ....[4]....
        /*0100*/ 	.word	0x00000210


	//   ....[5]....
        /*0104*/ 	.word	0x000002e0


	//   ....[6]....
        /*0108*/ 	.word	0x00000300


	//   ....[7]....
        /*010c*/ 	.word	0x00000320


	//   ....[8]....
        /*0110*/ 	.word	0x00000340


	//   ....[9]....
        /*0114*/ 	.word	0x00000380


	//   ....[10]....
        /*0118*/ 	.word	0x00000440


	//   ....[11]....
        /*011c*/ 	.word	0x00000460


	//   ....[12]....
        /*0120*/ 	.word	0x00000480


	//   ....[13]....
        /*0124*/ 	.word	0x000004a0


	//   ....[14]....
        /*0128*/ 	.word	0x000004d0


	//   ....[15]....
        /*012c*/ 	.word	0x00000540


	//   ....[16]....
        /*0130*/ 	.word	0x00000560


	//   ....[17]....
        /*0134*/ 	.word	0x00000580


	//   ....[18]....
        /*0138*/ 	.word	0x000005a0


	//   ....[19]....
        /*013c*/ 	.word	0x000005e0


	//----- nvinfo : EIATTR_VRC_CTA_INIT_COUNT
	.align		4
.L_5366:
        /*0140*/ 	.byte	0x02, 0x4a
	.zero		1
	.zero		1


	//----- nvinfo : EIATTR_EXIT_INSTR_OFFSETS
	.align		4
        /*0144*/ 	.byte	0x04, 0x1c
        /*0146*/ 	.short	(.L_5368 - .L_5367)


	//   ....[0]....
.L_5367:
        /*0148*/ 	.word	0x00000630


	//   ....[1]....
        /*014c*/ 	.word	0x00000740


	//----- nvinfo : EIATTR_CBANK_PARAM_SIZE
	.align		4
.L_5368:
        /*0150*/ 	.byte	0x03, 0x19
        /*0152*/ 	.short	0x0034


	//----- nvinfo : EIATTR_PARAM_CBANK
	.align		4
        /*0154*/ 	.byte	0x04, 0x0a
        /*0156*/ 	.short	(.L_5370 - .L_5369)
	.align		4
.L_5369:
        /*0158*/ 	.word	index@(.nv.constant0._ZN17fastertransformer28addBiasResidualPostLayerNormIfLi1EEEvPT_PKS1_S4_S4_S4_fii)
        /*015c*/ 	.short	0x0380
        /*015e*/ 	.short	0x0034


	//----- nvinfo : EIATTR_SW_WAR
	.align		4
.L_5370:
        /*0160*/ 	.byte	0x04, 0x36
        /*0162*/ 	.short	(.L_5372 - .L_5371)
.L_5371:
        /*0164*/ 	.word	0x00000008
.L_5372:


//--------------------- .nv.info._ZN17fastertransformer30addBiasResidualPostLayerNormV2IfEEvPT_PKS1_S4_S4_S4_fi --------------------------
	.section	.nv.info._ZN17fastertransformer30addBiasResidualPostLayerNormV2IfEEvPT_PKS1_S4_S4_S4_fi,"",@"SHT_CUDA_INFO"
	.sectionflags	@""
	.align	4


	//----- nvinfo : EIATTR_CUDA_API_VERSION
	.align		4
        /*0000*/ 	.byte	0x04, 0x37
        /*0002*/ 	.short	(.L_5374 - .L_5373)
.L_5373:
        /*0004*/ 	.word	0x00000082


	//----- nvinfo : EIATTR_KPARAM_INFO
	.align		4
.L_5374:
        /*0008*/ 	.byte	0x04, 0x17
        /*000a*/ 	.short	(.L_5376 - .L_5375)
.L_5375:
        /*000c*/ 	.word	0x00000000
        /*0010*/ 	.short	0x0006
        /*0012*/ 	.short	0x002c
        /*0014*/ 	.byte	0x00, 0xf0, 0x11, 0x00


	//----- nvinfo : EIATTR_KPARAM_INFO
	.align		4
.L_5376:
        /*0018*/ 	.byte	0x04, 0x17
        /*001a*/ 	.short	(.L_5378 - .L_5377)
.L_5377:
        /*001c*/ 	.word	0x00000000
        /*0020*/ 	.short	0x0005
        /*0022*/ 	.short	0x0028
        /*0024*/ 	.byte	0x00, 0xf0, 0x11, 0x00


	//----- nvinfo : EIATTR_KPARAM_INFO
	.align		4
.L_5378:
        /*0028*/ 	.byte	0x04, 0x17
        /*002a*/ 	.short	(.L_5380 - .L_5379)
.L_5379:
        /*002c*/ 	.word	0x00000000
        /*0030*/ 	.short	0x0004
        /*0032*/ 	.short	0x0020
        /*0034*/ 	.byte	0x00, 0xf5, 0x21, 0x00


	//----- nvinfo : EIATTR_KPARAM_INFO
	.align		4
.L_5380:
        /*0038*/ 	.byte	0x04, 0x17
        /*003a*/ 	.short	(.L_5382 - .L_5381)
.L_5381:
        /*003c*/ 	.word	0x00000000
        /*0040*/ 	.short	0x0003
        /*0042*/ 	.short	0x0018
        /*0044*/ 	.byte	0x00, 0xf5, 0x21, 0x00


	//----- nvinfo : EIATTR_KPARAM_INFO
	.align		4
.L_5382:
        /*0048*/ 	.byte	0x04, 0x17
        /*004a*/ 	.short	(.L_5384 - .L_5383)
.L_5383:
        /*004c*/ 	.word	0x00000000
        /*0050*/ 	.short	0x0002
        /*0052*/ 	.short	0x0010
        /*0054*/ 	.byte	0x00, 0xf5, 0x21, 0x00


	//----- nvinfo : EIATTR_KPARAM_INFO
	.align		4
.L_5384:
        /*0058*/ 	.byte	0x04, 0x17
        /*005a*/ 	.short	(.L_5386 - .L_5385)
.L_5385:
        /*005c*/ 	.word	0x00000000
        /*0060*/ 	.short	0x0001
        /*0062*/ 	.short	0x0008
        /*0064*/ 	.byte	0x00, 0xf5, 0x21, 0x00


	//----- nvinfo : EIATTR_KPARAM_INFO
	.align		4
.L_5386:
        /*0068*/ 	.byte	0x04, 0x17
        /*006a*/ 	.short	(.L_5388 - .L_5387)
.L_5387:
        /*006c*/ 	.word	0x00000000
        /*0070*/ 	.short	0x0000
        /*0072*/ 	.short	0x0000
        /*0074*/ 	.byte	0x00, 0xf5, 0x21, 0x00


	//----- nvinfo : EIATTR_SPARSE_MMA_MASK
	.align		4
.L_5388:
        /*0078*/ 	.byte	0x03, 0x50
        /*007a*/ 	.short	0x0000


	//----- nvinfo : EIATTR_MAXREG_COUNT
	.align		4
        /*007c*/ 	.byte	0x03, 0x1b
        /*007e*/ 	.short	0x00ff


	//----- nvinfo : EIATTR_NUM_BARRIERS
	.align		4
        /*0080*/ 	.byte	0x02, 0x4c
        /*0082*/ 	.byte	0x01
	.zero		1


	//----- nvinfo : EIATTR_MERCURY_ISA_VERSION
	.align		4
        /*0084*/ 	.byte	0x03, 0x5f
        /*0086*/ 	.short	0x0101


	//----- nvinfo : EIATTR_COOP_GROUP_MASK_REGIDS
	.align		4
        /*0088*/ 	.byte	0x04, 0x29
        /*008a*/ 	.short	(.L_5390 - .L_5389)


	//   ....[0]....
.L_5389:
        /*008c*/ 	.word	0xffffffff


	//   ....[1]....
        /*0090*/ 	.word	0xffffffff


	//   ....[2]....
        /*0094*/ 	.word	0xffffffff


	//   ....[3]....
        /*0098*/ 	.word	0xffffffff


	//   ....[4]....
        /*009c*/ 	.word	0xffffffff


	//   ....[5]....
        /*00a0*/ 	.word	0xffffffff


	//   ....[6]....
        /*00a4*/ 	.word	0xffffffff


	//   ....[7]....
        /*00a8*/ 	.word	0xffffffff


	//   ....[8]....
        /*00ac*/ 	.word	0xffffffff


	//   ....[9]....
        /*00b0*/ 	.word	0xffffffff


	//   ....[10]....
        /*00b4*/ 	.word	0xffffffff


	//   ....[11]....
        /*00b8*/ 	.word	0xffffffff


	//   ....[12]....
        /*00bc*/ 	.word	0xffffffff


	//   ....[13]....
        /*00c0*/ 	.word	0xffffffff


	//   ....[14]....
        /*00c4*/ 	.word	0xffffffff


	//   ....[15]....
        /*00c8*/ 	.word	0xffffffff


	//   ....[16]....
        /*00cc*/ 	.word	0xffffffff


	//   ....[17]....
        /*00d0*/ 	.word	0xffffffff


	//   ....[18]....
        /*00d4*/ 	.word	0xffffffff


	//   ....[19]....
        /*00d8*/ 	.word	0xffffffff


	//----- nvinfo : EIATTR_COOP_GROUP_INSTR_OFFSETS
	.align		4
.L_5390:
        /*00dc*/ 	.byte	0x04, 0x28
        /*00de*/ 	.short	(.L_5392 - .L_5391)


	//   ....[0]....
.L_5391:
        /*00e0*/ 	.word	0x000003a0


	//   ....[1]....
        /*00e4*/ 	.word	0x000003c0


	//   ....[2]....
        /*00e8*/ 	.word	0x000003e0


	//   ....[3]....
        /*00ec*/ 	.word	0x00000400


	//   ....[4]....
        /*00f0*/ 	.word	0x00000420


	//   ....[5]....
        /*00f4*/ 	.word	0x000004e0


	//   ....[6]....
        /*00f8*/ 	.word	0x00000500


	//   ....[7]....
        /*00fc*/ 	.word	0x00000520


	//   ....[8]....
        /*0100*/ 	.word	0x00000540


	//   ....[9]....
        /*0104*/ 	.word	0x00000580


	//   ....[10]....
        /*0108*/ 	.word	0x00000690


	//   ....[11]....
        /*010c*/ 	.word	0x000006b0


	//   ....[12]....
        /*0110*/ 	.word	0x000006d0


	//   ....[13]....
        /*0114*/ 	.word	0x000006f0


	//   ....[14]....
        /*0118*/ 	.word	0x00000730


	//   ....[15]....
        /*011c*/ 	.word	0x000008a0


	//   ....[16]....
        /*0120*/ 	.word	0x000008c0


	//   ....[17]....
        /*0124*/ 	.word	0x000008e0


	//   ....[18]....
        /*0128*/ 	.word	0x00000900


	//   ....[19]....
        /*012c*/ 	.word	0x00000940


	//----- nvinfo : EIATTR_VRC_CTA_INIT_COUNT
	.align		4
.L_5392:
        /*0130*/ 	.byte	0x02, 0x4a
	.zero		1
	.zero		1


	//----- nvinfo : EIATTR_EXIT_INSTR_OFFSETS
	.align		4
        /*0134*/ 	.byte	0x04, 0x1c
        /*0136*/ 	.short	(.L_5394 - .L_5393)


	//   ....[0]....
.L_5393:
        /*0138*/ 	.word	0x00000ab0


	//----- nvinfo : EIATTR_CBANK_PARAM_SIZE
	.align		4
.L_5394:
        /*013c*/ 	.byte	0x03, 0x19
        /*013e*/ 	.short	0x0030


	//----- nvinfo : EIATTR_PARAM_CBANK
	.align		4
        /*0140*/ 	.byte	0x04, 0x0a
        /*0142*/ 	.short	(.L_5396 - .L_5395)
	.align		4
.L_5395:
        /*0144*/ 	.word	index@(.nv.constant0._ZN17fastertransformer30addBiasResidualPostLayerNormV2IfEEvPT_PKS1_S4_S4_S4_fi)
        /*0148*/ 	.short	0x0380
        /*014a*/ 	.short	0x0030


	//----- nvinfo : EIATTR_SW_WAR
	.align		4
.L_5396:
        /*014c*/ 	.byte	0x04, 0x36
        /*014e*/ 	.short	(.L_5398 - .L_5397)
.L_5397:
        /*0150*/ 	.word	0x00000008
.L_5398:


//--------------------- .nv.info._ZN17fastertransformer35generalAddBiasResidualPostLayerNormIfEEvPT_PKS1_S4_S4_S4_fii --------------------------
	.section	.nv.info._ZN17fastertransformer35generalAddBiasResidualPostLayerNormIfEEvPT_PKS1_S4_S4_S4_fii,"",@"SHT_CUDA_INFO"
	.sectionflags	@""
	.align	4


	//----- nvinfo : EIATTR_CUDA_API_VERSION
	.align		4
        /*0000*/ 	.byte	0x04, 0x37
        /*0002*/ 	.short	(.L_5400 - .L_5399)
.L_5399:
        /*0004*/ 	.word	0x00000082


	//----- nvinfo : EIATTR_KPARAM_INFO
	.align		4
.L_5400:
        /*0008*/ 	.byte	0x04, 0x17
        /*000a*/ 	.short	(.L_5402 - .L_5401)
.L_5401:
        /*000c*/ 	.word	0x00000000
        /*0010*/ 	.short	0x0007
        /*0012*/ 	.short	0x0030
        /*0014*/ 	.byte	0x00, 0xf0, 0x11, 0x00


	//----- nvinfo : EIATTR_KPARAM_INFO
	.align		4
.L_5402:
        /*0018*/ 	.byte	0x04, 0x17
        /*001a*/ 	.short	(.L_5404 - .L_5403)
.L_5403:
        /*001c*/ 	.word	0x00000000
        /*0020*/ 	.short	0x0006
        /*0022*/ 	.short	0x002c
        /*0024*/ 	.byte	0x00, 0xf0, 0x11, 0x00


	//----- nvinfo : EIATTR_KPARAM_INFO
	.align		4
.L_5404:
        /*0028*/ 	.byte	0x04, 0x17
        /*002a*/ 	.short	(.L_5406 - .L_5405)
.L_5405:
        /*002c*/ 	.word	0x00000000
        /*0030*/ 	.short	0x0005
        /*0032*/ 	.short	0x0028
        /*0034*/ 	.byte	0x00, 0xf0, 0x11, 0x00


	//----- nvinfo : EIATTR_KPARAM_INFO
	.align		4
.L_5406:
        /*0038*/ 	.byte	0x04, 0x17
        /*003a*/ 	.short	(.L_5408 - .L_5407)
.L_5407:
        /*003c*/ 	.word	0x00000000
        /*0040*/ 	.short	0x0004
        /*0042*/ 	.short	0x0020
        /*0044*/ 	.byte	0x00, 0xf5, 0x21, 0x00


	//----- nvinfo : EIATTR_KPARAM_INFO
	.align		4
.L_5408:
        /*0048*/ 	.byte	0x04, 0x17
        /*004a*/ 	.short	(.L_5410 - .L_5409)
.L_5409:
        /*004c*/ 	.word	0x00000000
        /*0050*/ 	.short	0x0003
        /*0052*/ 	.short	0x0018
        /*0054*/ 	.byte	0x00, 0xf5, 0x21, 0x00


	//----- nvinfo : EIATTR_KPARAM_INFO
	.align		4
.L_5410:
        /*0058*/ 	.byte	0x04, 0x17
        /*005a*/ 	.short	(.L_5412 - .L_5411)
.L_5411:
        /*005c*/ 	.word	0x00000000
        /*0060*/ 	.short	0x0002
        /*0062*/ 	.short	0x0010
        /*0064*/ 	.byte	0x00, 0xf5, 0x21, 0x00


	//----- nvinfo : EIATTR_KPARAM_INFO
	.align		4
.L_5412:
        /*0068*/ 	.byte	0x04, 0x17
        /*006a*/ 	.short	(.L_5414 - .L_5413)
.L_5413:
        /*006c*/ 	.word	0x00000000
        /*0070*/ 	.short	0x0001
        /*0072*/ 	.short	0x0008
        /*0074*/ 	.byte	0x00, 0xf5, 0x21, 0x00


	//----- nvinfo : EIATTR_KPARAM_INFO
	.align		4
.L_5414:
        /*0078*/ 	.byte	0x04, 0x17
        /*007a*/ 	.short	(.L_5416 - .L_5415)
.L_5415:
        /*007c*/ 	.word	0x00000000
        /*0080*/ 	.short	0x0000
        /*0082*/ 	.short	0x0000
        /*0084*/ 	.byte	0x00, 0xf5, 0x21, 0x00


	//----- nvinfo : EIATTR_SPARSE_MMA_MASK
	.align		4
.L_5416:
        /*0088*/ 	.byte	0x03, 0x50
        /*008a*/ 	.short	0x0000


	//----- nvinfo : EIATTR_MAXREG_COUNT
	.align		4
        /*008c*/ 	.byte	0x03, 0x1b
        /*008e*/ 	.short	0x00ff


	//----- nvinfo : EIATTR_NUM_BARRIERS
	.align		4
        /*0090*/ 	.byte	0x02, 0x4c
        /*0092*/ 	.byte	0x01
	.zero		1


	//----- nvinfo : EIATTR_MERCURY_ISA_VERSION
	.align		4
        /*0094*/ 	.byte	0x03, 0x5f
        /*0096*/ 	.short	0x0101


	//----- nvinfo : EIATTR_COOP_GROUP_MASK_REGIDS
	.align		4
        /*0098*/ 	.byte	0x04, 0x29
        /*009a*/ 	.short	(.L_5418 - .L_5417)


	//   ....[0]....
.L_5417:
        /*009c*/ 	.word	0xffffffff


	//   ....[1]....
        /*00a0*/ 	.word	0xffffffff


	//   ....[2]....
        /*00a4*/ 	.word	0xffffffff


	//   ....[3]....
        /*00a8*/ 	.word	0xffffffff


	//   ....[4]....
        /*00ac*/ 	.word	0xffffffff


	//   ....[5]....
        /*00b0*/ 	.word	0xffffffff


	//   ....[6]....
        /*00b4*/ 	.word	0xffffffff


	//   ....[7]....
        /*00b8*/ 	.word	0xffffffff


	//   ....[8]....
        /*00bc*/ 	.word	0xffffffff


	//   ....[9]....
        /*00c0*/ 	.word	0xffffffff


	//   ....[10]....
        /*00c4*/ 	.word	0xffffffff


	//   ....[11]....
        /*00c8*/ 	.word	0xffffffff


	//   ....[12]....
        /*00cc*/ 	.word	0xffffffff


	//   ....[13]....
        /*00d0*/ 	.word	0xffffffff


	//   ....[14]....
        /*00d4*/ 	.word	0xffffffff


	//   ....[15]....
        /*00d8*/ 	.word	0xffffffff


	//   ....[16]....
        /*00dc*/ 	.word	0xffffffff


	//   ....[17]....
        /*00e0*/ 	.word	0xffffffff


	//   ....[18]....
        /*00e4*/ 	.word	0xffffffff


	//   ....[19]....
        /*00e8*/ 	.word	0xffffffff


	//----- nvinfo : EIATTR_COOP_GROUP_INSTR_OFFSETS
	.align		4
.L_5418:
        /*00ec*/ 	.byte	0x04, 0x28
        /*00ee*/ 	.short	(.L_5420 - .L_5419)


	//   ....[0]....
.L_5419:
        /*00f0*/ 	.word	0x000001e0


	//   ....[1]....
        /*00f4*/ 	.word	0x00000250


	//   ....[2]....
        /*00f8*/ 	.word	0x00000290


	//   ....[3]....
        /*00fc*/ 	.word	0x000002c0


	//   ....[4]....
        /*0100*/ 	.word	0x000002f0


	//   ....[5]....
        /*0104*/ 	.word	0x000003c0


	//   ....[6]....
        /*0108*/ 	.word	0x000003f0


	//   ....[7]....
        /*010c*/ 	.word	0x00000420


	//   ....[8]....
        /*0110*/ 	.word	0x00000440


	//   ....[9]....
        /*0114*/ 	.word	0x00000460


	//   ....[10]....
        /*0118*/ 	.word	0x000005c0


	//   ....[11]....
        /*011c*/ 	.word	0x00000610


	//   ....[12]....
        /*0120*/ 	.word	0x00000630


	//   ....[13]....
        /*0124*/ 	.word	0x00000650


	//   ....[14]....
        /*0128*/ 	.word	0x00000670


	//   ....[15]....
        /*012c*/ 	.word	0x00000700


	//   ....[16]....
        /*0130*/ 	.word	0x00000730


	//   ....[17]....
        /*0134*/ 	.word	0x00000760


	//   ....[18]....
        /*0138*/ 	.word	0x00000780


	//   ....[19]....
        /*013c*/ 	.word	0x000007a0


	//----- nvinfo : EIATTR_VRC_CTA_INIT_COUNT
	.align		4
.L_5420:
        /*0140*/ 	.byte	0x02, 0x4a
	.zero		1
	.zero		1


	//----- nvinfo : EIATTR_EXIT_INSTR_OFFSETS
	.align		4
        /*0144*/ 	.byte	0x04, 0x1c
        /*0146*/ 	.short	(.L_5422 - .L_5421)


	//   ....[0]....
.L_5421:
        /*0148*/ 	.word	0x00000800


	//   ....[1]....
        /*014c*/ 	.word	0x00000950


	//----- nvinfo : EIATTR_CRS_STACK_SIZE
	.align		4
.L_5422:
        /*0150*/ 	.byte	0x04, 0x1e
        /*0152*/ 	.short	(.L_5424 - .L_5423)
.L_5423:
        /*0154*/ 	.word	0x00000000


	//----- nvinfo : EIATTR_CBANK_PARAM_SIZE
	.align		4
.L_5424:
        /*0158*/ 	.byte	0x03, 0x19
        /*015a*/ 	.short	0x0034


	//----- nvinfo : EIATTR_PARAM_CBANK
	.align		4
        /*015c*/ 	.byte	0x04, 0x0a
        /*015e*/ 	.short	(.L_5426 - .L_5425)
	.align		4
.L_5425:
        /*0160*/ 	.word	index@(.nv.constant0._ZN17fastertransformer35generalAddBiasResidualPostLayerNormIfEEvPT_PKS1_S4_S4_S4_fii)
        /*0164*/ 	.short	0x0380
        /*0166*/ 	.short	0x0034


	//----- nvinfo : EIATTR_SW_WAR
	.align		4
.L_5426:
        /*0168*/ 	.byte	0x04, 0x36
        /*016a*/ 	.short	(.L_5428 - .L_5427)
.L_5427:
        /*016c*/ 	.word	0x00000008
.L_5428:


//--------------------- .nv.callgraph             --------------------------
	.section	.nv.callgraph,"",@"SHT_CUDA_CALLGRAPH"
	.align	4
	.sectionentsize	8
	.align		4
        /*0000*/ 	.word	0x00000000
	.align		4
        /*0004*/ 	.word	0xffffffff
	.align		4
        /*0008*/ 	.word	0x00000000
	.align		4
        /*000c*/ 	.word	0xfffffffe
	.align		4
        /*0010*/ 	.word	0x00000000
	.align		4
        /*0014*/ 	.word	0xfffffffd
	.align		4
        /*0018*/ 	.word	0x00000000
	.align		4
        /*001c*/ 	.word	0xfffffffc


//--------------------- .nv.constant4             --------------------------
	.section	.nv.constant4,"a",@progbits
	.align	8
	.align		8
.nv.constant4:
        /*0000*/ 	.dword	precalc_xorwow_matrix
	.align		8
        /*0008*/ 	.dword	precalc_xorwow_offset_matrix
	.align		8
        /*0010*/ 	.dword	mrg32k3aM1
	.align		8
        /*0018*/ 	.dword	mrg32k3aM2
	.align		8
        /*0020*/ 	.dword	mrg32k3aM1SubSeq
	.align		8
        /*0028*/ 	.dword	mrg32k3aM2SubSeq
	.align		8
        /*0030*/ 	.dword	mrg32k3aM1Seq
	.align		8
        /*0038*/ 	.dword	mrg32k3aM2Seq
	.align		8
        /*0040*/ 	.dword	_ZN56_INTERNAL_9909a8c4_20_layernorm_kernels_cu_a414aec0_31974cuda3std3__458_GLOBAL__N__9909a8c4_20_layernorm_kernels_cu_a414aec0_31976ignoreE
	.align		8
        /*0048*/ 	.dword	_ZN56_INTERNAL_9909a8c4_20_layernorm_kernels_cu_a414aec0_31974cuda3std3__45__cpo5beginE
	.align		8
        /*0050*/ 	.dword	_ZN56_INTERNAL_9909a8c4_20_layernorm_kernels_cu_a414aec0_31974cuda3std3__45__cpo3endE
	.align		8
        /*0058*/ 	.dword	_ZN56_INTERNAL_9909a8c4_20_layernorm_kernels_cu_a414aec0_31974cuda3std3__45__cpo6cbeginE
	.align		8
        /*0060*/ 	.dword	_ZN56_INTERNAL_9909a8c4_20_layernorm_kernels_cu_a414aec0_31974cuda3std3__45__cpo4cendE
	.align		8
        /*0068*/ 	.dword	_ZN56_INTERNAL_9909a8c4_20_layernorm_kernels_cu_a414aec0_31974cuda3std3__419piecewise_constructE
	.align		8
        /*0070*/ 	.dword	_ZN56_INTERNAL_9909a8c4_20_layernorm_kernels_cu_a414aec0_31974cuda3std3__48in_placeE
	.align		8
        /*0078*/ 	.dword	_ZN56_INTERNAL_9909a8c4_20_layernorm_kernels_cu_a414aec0_31974cuda3std6ranges3__45__cpo4swapE
	.align		8
        /*0080*/ 	.dword	_ZN56_INTERNAL_9909a8c4_20_layernorm_kernels_cu_a414aec0_31974cuda3std6ranges3__45__cpo9iter_moveE
	.align		8
        /*0088*/ 	.dword	_ZN56_INTERNAL_9909a8c4_20_layernorm_kernels_cu_a414aec0_31974cuda3std6ranges3__45__cpo7advanceE


//--------------------- .nv.constant3             --------------------------
	.section	.nv.constant3,"a",@progbits
	.align	8
.nv.constant3:
	.type		__cr_lgamma_table,@object
	.size		__cr_lgamma_table,(.L_8 - __cr_lgamma_table)
__cr_lgamma_table:
        /*0000*/ 	.byte	0x00, 0x00, 0x00, 0x00, 0x00, 0x00, 0x00, 0x00, 0x00, 0x00, 0x00, 0x00, 0x00, 0x00, 0x00, 0x00
        /*0010*/ 	.byte	0xef, 0x39, 0xfa, 0xfe, 0x42, 0x2e, 0xe6, 0x3f, 0x02, 0x20, 0x2a, 0xfa, 0x0b, 0xab, 0xfc, 0x3f
        /*0020*/ 	.byte	0xf9, 0x2c, 0x92, 0x7c, 0xa7, 0x6c, 0x09, 0x40, 0xc9, 0x79, 0x44, 0x3c, 0x64, 0x26, 0x13, 0x40
        /*0030*/ 	.byte	0xca, 0x01, 0xcf, 0x3a, 0x27, 0x51, 0x1a, 0x40, 0x30, 0xcc, 0x2d, 0xf3, 0xe1, 0x0c, 0x21, 0x40
        /*0040*/ 	.byte	0x0d, 0xb7, 0xfc, 0x82, 0x8e, 0x35, 0x25, 0x40
.L_8:


//--------------------- .text._ZN17fastertransformer26add_bias_layernorm_add_resIfLi32EEEvPT_PKS1_S4_S4_S4_fi --------------------------
	.section	.text._ZN17fastertransformer26add_bias_layernorm_add_resIfLi32EEEvPT_PKS1_S4_S4_S4_fi,"ax",@progbits
	.align	128
        .global         _ZN17fastertransformer26add_bias_layernorm_add_resIfLi32EEEvPT_PKS1_S4_S4_S4_fi
        .type           _ZN17fastertransformer26add_bias_layernorm_add_resIfLi32EEEvPT_PKS1_S4_S4_S4_fi,@function
        .size           _ZN17fastertransformer26add_bias_layernorm_add_resIfLi32EEEvPT_PKS1_S4_S4_S4_fi,(.L_x_2548 - _ZN17fastertransformer26add_bias_layernorm_add_resIfLi32EEEvPT_PKS1_S4_S4_S4_fi)
        .other          _ZN17fastertransformer26add_bias_layernorm_add_resIfLi32EEEvPT_PKS1_S4_S4_S4_fi,@"STO_CUDA_ENTRY STV_DEFAULT"
_ZN17fastertransformer26add_bias_layernorm_add_resIfLi32EEEvPT_PKS1_S4_S4_S4_fi:
.text._ZN17fastertransformer26add_bias_layernorm_add_resIfLi32EEEvPT_PKS1_S4_S4_S4_fi:
[----:B------:R-:W-:Y:S01]  /*0000*/  LDC R1, c[0x0][0x37c] ;  /* 0x0000df00ff017b82 */ /* 0x000fe20000000800 */
[----:B------:R-:W0:Y:S07]  /*0010*/  S2R R111, SR_TID.X ;  /* 0x00000000006f7919 */ /* 0x000e2e0000002100 */
[----:B------:R-:W0:Y:S01]  /*0020*/  LDC R4, c[0x0][0x3ac] ;  /* 0x0000eb00ff047b82 */ /* 0x000e220000000800 */
[----:B------:R-:W1:Y:S01]  /*0030*/  LDCU.64 UR4, c[0x0][0x358] ;  /* 0x00006b00ff0477ac */ /* 0x000e620008000a00 */
[----:B------:R-:W-:Y:S01]  /*0040*/  LOP3.LUT R6, R6, 0xffbfffff, RZ, 0xc0, !PT ;  /* 0xffbfffff06067812 */ /* 0x000fe200078ec0ff */
[----:B------:R-:W2:Y:S05]  /*0050*/  LDCU UR7, c[0x0][0x360] ;  /* 0x00006c00ff0777ac */ /* 0x000eaa0008000800 */
[----:B------:R-:W3:Y:S08]  /*0060*/  S2UR UR6, SR_CTAID.X ;  /* 0x00000000000679c3 */ /* 0x000ef00000002500 */
[----:B------:R-:W4:Y:S01]  /*0070*/  LDC.64 R98, c[0x0][0x380] ;  /* 0x0000e000ff627b82 */ /* 0x000f220000000a00 */
[C---:B0-----:R-:W-:Y:S01]  /*0080*/  ISETP.GE.AND P0, PT, R111.reuse, R4, PT ;  /* 0x000000046f00720c */ /* 0x041fe20003f06270 */
[----:B---3--:R-:W-:Y:S01]  /*0090*/  IMAD R0, R4, UR6, RZ ;  /* 0x0000000604007c24 */ /* 0x008fe2000f8e02ff */
[----:B--2---:R-:W-:-:S04]  /*00a0*/  IADD3 R26, PT, PT, R111, UR7, RZ ;  /* 0x000000076f1a7c10 */ /* 0x004fc8000fffe0ff */
[C---:B------:R-:W-:Y:S02]  /*00b0*/  IADD3 R22, PT, PT, R26.reuse, UR7, RZ ;  /* 0x000000071a167c10 */ /* 0x040fe4000fffe0ff */
[-C--:B------:R-:W-:Y:S01]  /*00c0*/  ISETP.GE.AND P5, PT, R26, R4.reuse, PT ;  /* 0x000000041a00720c */ /* 0x080fe20003fa6270 */
[----:B----4-:R-:W-:Y:S01]  /*00d0*/  IMAD.WIDE R98, R0, 0x4, R98 ;  /* 0x0000000400627825 */ /* 0x010fe200078e0262 */
[C---:B------:R-:W-:Y:S02]  /*00e0*/  IADD3 R18, PT, PT, R22.reuse, UR7, RZ ;  /* 0x0000000716127c10 */ /* 0x040fe4000fffe0ff */
[-C--:B------:R-:W-:Y:S01]  /*00f0*/  ISETP.GE.AND P3, PT, R22, R4.reuse, PT ;  /* 0x000000041600720c */ /* 0x080fe20003f66270 */
[----:B------:R-:W0:Y:S01]  /*0100*/  @!P0 LDC.64 R10, c[0x0][0x390] ;  /* 0x0000e400ff0a8b82 */ /* 0x000e220000000a00 */
[C---:B------:R-:W-:Y:S01]  /*0110*/  ISETP.GE.AND P2, PT, R18.reuse, R4, PT ;  /* 0x000000041200720c */ /* 0x040fe20003f46270 */
[----:B------:R-:W-:Y:S01]  /*0120*/  @!P0 IMAD.WIDE.U32 R2, R111, 0x4, R98 ;  /* 0x000000046f028825 */ /* 0x000fe200078e0062 */
[----:B------:R-:W-:-:S02]  /*0130*/  IADD3 R14, PT, PT, R18, UR7, RZ ;  /* 0x00000007120e7c10 */ /* 0x000fc4000fffe0ff */
[----:B------:R-:W-:Y:S02]  /*0140*/  @P0 LOP3.LUT R6, R6, 0x400000, RZ, 0xfc, !PT ;  /* 0x0040000006060812 */ /* 0x000fe400078efcff */
[----:B-1----:R-:W2:Y:S01]  /*0150*/  @!P0 LDG.E R27, desc[UR4][R2.64] ;  /* 0x00000004021b8981 */ /* 0x002ea2000c1e1900 */
[----:B------:R-:W1:Y:S01]  /*0160*/  @!P5 LDC.64 R34, c[0x0][0x390] ;  /* 0x0000e400ff22db82 */ /* 0x000e620000000a00 */
[----:B------:R-:W-:Y:S01]  /*0170*/  ISETP.GE.AND P1, PT, R14, R4, PT ;  /* 0x000000040e00720c */ /* 0x000fe20003f26270 */
[----:B------:R-:W-:-:S04]  /*0180*/  @!P5 IMAD.WIDE.U32 R30, R26, 0x4, R98 ;  /* 0x000000041a1ed825 */ /* 0x000fc800078e0062 */
[----:B------:R-:W-:Y:S01]  /*0190*/  @!P3 IMAD.WIDE.U32 R38, R22, 0x4, R98 ;  /* 0x000000041626b825 */ /* 0x000fe200078e0062 */
[----:B------:R3:W4:Y:S01]  /*01a0*/  @!P5 LDG.E R29, desc[UR4][R30.64] ;  /* 0x000000041e1dd981 */ /* 0x000722000c1e1900 */
[----:B------:R-:W5:Y:S02]  /*01b0*/  @!P2 LDC.64 R50, c[0x0][0x390] ;  /* 0x0000e400ff32ab82 */ /* 0x000f640000000a00 */
[----:B0-----:R-:W-:-:S06]  /*01c0*/  @!P0 IMAD.WIDE.U32 R10, R111, 0x4, R10 ;  /* 0x000000046f0a8825 */ /* 0x001fcc00078e000a */
[----:B------:R-:W0:Y:S01]  /*01d0*/  @!P3 LDC.64 R42, c[0x0][0x390] ;  /* 0x0000e400ff2abb82 */ /* 0x000e220000000a00 */
[----:B------:R-:W4:Y:S01]  /*01e0*/  @!P3 LDG.E R40, desc[UR4][R38.64] ;  /* 0x000000042628b981 */ /* 0x000f22000c1e1900 */
[----:B------:R-:W-:Y:S01]  /*01f0*/  @!P2 IMAD.WIDE.U32 R46, R18, 0x4, R98 ;  /* 0x00000004122ea825 */ /* 0x000fe200078e0062 */
[----:B------:R-:W-:Y:S02]  /*0200*/  IADD3 R121, PT, PT, R14, UR7, RZ ;  /* 0x000000070e797c10 */ /* 0x000fe4000fffe0ff */
[----:B------:R3:W2:Y:S01]  /*0210*/  @!P0 LDG.E R32, desc[UR4][R10.64] ;  /* 0x000000040a208981 */ /* 0x0006a2000c1e1900 */
[----:B------:R-:W-:Y:S01]  /*0220*/  LOP3.LUT R6, R6, 0xffdfffff, RZ, 0xc0, !PT ;  /* 0xffdfffff06067812 */ /* 0x000fe200078ec0ff */
[----:B-1----:R-:W-:Y:S01]  /*0230*/  @!P5 IMAD.WIDE.U32 R34, R26, 0x4, R34 ;  /* 0x000000041a22d825 */ /* 0x002fe200078e0022 */
[----:B------:R-:W1:Y:S01]  /*0240*/  @!P1 LDC.64 R58, c[0x0][0x390] ;  /* 0x0000e400ff3a9b82 */ /* 0x000e620000000a00 */
[----:B------:R-:W4:Y:S02]  /*0250*/  @!P2 LDG.E R46, desc[UR4][R46.64] ;  /* 0x000000042e2ea981 */ /* 0x000f24000c1e1900 */
[----:B-----5:R-:W-:-:S02]  /*0260*/  @!P2 IMAD.WIDE.U32 R50, R18, 0x4, R50 ;  /* 0x000000041232a825 */ /* 0x020fc400078e0032 */
[----:B------:R5:W4:Y:S02]  /*0270*/  @!P5 LDG.E R36, desc[UR4][R34.64] ;  /* 0x000000042224d981 */ /* 0x000b24000c1e1900 */
[----:B0-----:R-:W-:Y:S02]  /*0280*/  @!P3 IMAD.WIDE.U32 R42, R22, 0x4, R42 ;  /* 0x00000004162ab825 */ /* 0x001fe400078e002a */
[----:B------:R-:W4:Y:S02]  /*0290*/  @!P2 LDG.E R51, desc[UR4][R50.64] ;  /* 0x000000043233a981 */ /* 0x000f24000c1e1900 */
[C---:B------:R-:W-:Y:S01]  /*02a0*/  @!P1 IMAD.WIDE.U32 R54, R14.reuse, 0x4, R98 ;  /* 0x000000040e369825 */ /* 0x040fe200078e0062 */
[CC--:B------:R-:W-:Y:S01]  /*02b0*/  ISETP.GE.AND P4, PT, R121.reuse, R4.reuse, PT ;  /* 0x000000047900720c */ /* 0x0c0fe20003f86270 */
[----:B------:R-:W4:Y:S01]  /*02c0*/  @!P3 LDG.E R43, desc[UR4][R42.64] ;  /* 0x000000042a2bb981 */ /* 0x000f22000c1e1900 */
[C---:B------:R-:W-:Y:S01]  /*02d0*/  IADD3 R117, PT, PT, R121.reuse, UR7, RZ ;  /* 0x0000000779757c10 */ /* 0x040fe2000fffe0ff */
[----:B-1----:R-:W-:Y:S01]  /*02e0*/  @!P1 IMAD.WIDE.U32 R58, R14, 0x4, R58 ;  /* 0x000000040e3a9825 */ /* 0x002fe200078e003a */
[----:B------:R-:W-:Y:S01]  /*02f0*/  @P5 LOP3.LUT R6, R6, 0x200000, RZ, 0xfc, !PT ;  /* 0x0020000006065812 */ /* 0x000fe200078efcff */
[----:B------:R-:W4:Y:S08]  /*0300*/  @!P1 LDG.E R54, desc[UR4][R54.64] ;  /* 0x0000000436369981 */ /* 0x000f30000c1e1900 */
[----:B---3--:R-:W0:Y:S01]  /*0310*/  @!P4 LDC.64 R30, c[0x0][0x390] ;  /* 0x0000e400ff1ecb82 */ /* 0x008e220000000a00 */
[----:B------:R-:W3:Y:S01]  /*0320*/  @!P1 LDG.E R59, desc[UR4][R58.64] ;  /* 0x000000043a3b9981 */ /* 0x000ee2000c1e1900 */
[----:B------:R-:W-:Y:S01]  /*0330*/  @!P4 IMAD.WIDE.U32 R10, R121, 0x4, R98 ;  /* 0x00000004790ac825 */ /* 0x000fe200078e0062 */
[----:B------:R-:W-:-:S02]  /*0340*/  ISETP.GE.AND P6, PT, R117, R4, PT ;  /* 0x000000047500720c */ /* 0x000fc40003fc6270 */
[----:B------:R-:W-:Y:S02]  /*0350*/  LOP3.LUT R6, R6, 0xffefffff, RZ, 0xc0, !PT ;  /* 0xffefffff06067812 */ /* 0x000fe400078ec0ff */
[----:B------:R1:W3:Y:S01]  /*0360*/  @!P4 LDG.E R8, desc[UR4][R10.64] ;  /* 0x000000040a08c981 */ /* 0x0002e2000c1e1900 */
[----:B------:R-:W-:Y:S02]  /*0370*/  IADD3 R113, PT, PT, R117, UR7, RZ ;  /* 0x0000000775717c10 */ /* 0x000fe4000fffe0ff */
[----:B------:R-:W-:-:S06]  /*0380*/  @P3 LOP3.LUT R6, R6, 0x100000, RZ, 0xfc, !PT ;  /* 0x0010000006063812 */ /* 0x000fcc00078efcff */
[----:B------:R-:W1:Y:S01]  /*0390*/  @!P6 LDC.64 R38, c[0x0][0x390] ;  /* 0x0000e400ff26eb82 */ /* 0x000e620000000a00 */
[----:B0-----:R-:W-:-:S04]  /*03a0*/  @!P4 IMAD.WIDE.U32 R30, R121, 0x4, R30 ;  /* 0x00000004791ec825 */ /* 0x001fc800078e001e */
[----:B-----5:R-:W-:Y:S01]  /*03b0*/  @!P6 IMAD.WIDE.U32 R34, R117, 0x4, R98 ;  /* 0x000000047522e825 */ /* 0x020fe200078e0062 */
[----:B------:R0:W5:Y:S01]  /*03c0*/  @!P4 LDG.E R15, desc[UR4][R30.64] ;  /* 0x000000041e0fc981 */ /* 0x000162000c1e1900 */
[----:B------:R-:W-:Y:S02]  /*03d0*/  ISETP.GE.AND P0, PT, R113, R4, PT ;  /* 0x000000047100720c */ /* 0x000fe40003f06270 */
[----:B------:R-:W-:Y:S01]  /*03e0*/  LOP3.LUT R6, R6, 0xfff7ffff, RZ, 0xc0, !PT ;  /* 0xfff7ffff06067812 */ /* 0x000fe200078ec0ff */
[----:B------:R-:W5:Y:S03]  /*03f0*/  @!P6 LDG.E R12, desc[UR4][R34.64] ;  /* 0x00000004220ce981 */ /* 0x000f66000c1e1900 */
[----:B------:R-:W-:Y:S01]  /*0400*/  @P2 LOP3.LUT R6, R6, 0x80000, RZ, 0xfc, !PT ;  /* 0x0008000006062812 */ /* 0x000fe200078efcff */
[----:B-1----:R-:W-:-:S03]  /*0410*/  @!P6 IMAD.WIDE.U32 R38, R117, 0x4, R38 ;  /* 0x000000047526e825 */ /* 0x002fc600078e0026 */
[----:B------:R-:W-:-:S03]  /*0420*/  LOP3.LUT R6, R6, 0xfffbffff, RZ, 0xc0, !PT ;  /* 0xfffbffff06067812 */ /* 0x000fc600078ec0ff */
[----:B------:R-:W1:Y:S01]  /*0430*/  @!P0 LDC.64 R2, c[0x0][0x390] ;  /* 0x0000e400ff028b82 */ /* 0x000e620000000a00 */
[----:B------:R0:W5:Y:S01]  /*0440*/  @!P6 LDG.E R19, desc[UR4][R38.64] ;  /* 0x000000042613e981 */ /* 0x000162000c1e1900 */
[----:B------:R-:W-:-:S04]  /*0450*/  @P1 LOP3.LUT R6, R6, 0x40000, RZ, 0xfc, !PT ;  /* 0x0004000006061812 */ /* 0x000fc800078efcff */
[----:B------:R-:W-:-:S04]  /*0460*/  LOP3.LUT R6, R6, 0xfffdffff, RZ, 0xc0, !PT ;  /* 0xfffdffff06067812 */ /* 0x000fc800078ec0ff */
[----:B------:R-:W-:Y:S02]  /*0470*/  @P4 LOP3.LUT R6, R6, 0x20000, RZ, 0xfc, !PT ;  /* 0x0002000006064812 */ /* 0x000fe400078efcff */
[----:B------:R-:W-:Y:S02]  /*0480*/  P2R R48, PR, RZ, 0x10 ;  /* 0x00000010ff307803 */ /* 0x000fe40000000000 */
[----:B------:R-:W-:Y:S01]  /*0490*/  LOP3.LUT P4, RZ, R6, 0x400000, RZ, 0xc0, !PT ;  /* 0x0040000006ff7812 */ /* 0x000fe2000788c0ff */
[----:B------:R-:W-:-:S05]  /*04a0*/  @!P0 IMAD.WIDE.U32 R10, R113, 0x4, R98 ;  /* 0x00000004710a8825 */ /* 0x000fca00078e0062 */
[----:B------:R-:W5:Y:S01]  /*04b0*/  @!P0 LDG.E R5, desc[UR4][R10.64] ;  /* 0x000000040a058981 */ /* 0x000f62000c1e1900 */
[C---:B-1----:R-:W-:Y:S01]  /*04c0*/  @!P0 IMAD.WIDE.U32 R2, R113.reuse, 0x4, R2 ;  /* 0x0000000471028825 */ /* 0x042fe200078e0002 */
[----:B------:R-:W-:-:S04]  /*04d0*/  IADD3 R95, PT, PT, R113, UR7, RZ ;  /* 0x00000007715f7c10 */ /* 0x000fc8000fffe0ff */
[----:B------:R-:W-:-:S04]  /*04e0*/  IADD3 R91, PT, PT, R95, UR7, RZ ;  /* 0x000000075f5b7c10 */ /* 0x000fc8000fffe0ff */
[----:B------:R-:W-:-:S04]  /*04f0*/  IADD3 R87, PT, PT, R91, UR7, RZ ;  /* 0x000000075b577c10 */ /* 0x000fc8000fffe0ff */
[----:B------:R-:W-:Y:S02]  /*0500*/  IADD3 R83, PT, PT, R87, UR7, RZ ;  /* 0x0000000757537c10 */ /* 0x000fe4000fffe0ff */
[----:B------:R-:W-:Y:S02]  /*0510*/  LOP3.LUT R6, R6, 0xfffeffff, RZ, 0xc0, !PT ;  /* 0xfffeffff06067812 */ /* 0x000fe400078ec0ff */
[----:B------:R-:W-:Y:S02]  /*0520*/  IADD3 R79, PT, PT, R83, UR7, RZ ;  /* 0x00000007534f7c10 */ /* 0x000fe4000fffe0ff */
[----:B------:R-:W-:Y:S02]  /*0530*/  @P6 LOP3.LUT R6, R6, 0x10000, RZ, 0xfc, !PT ;  /* 0x0001000006066812 */ /* 0x000fe400078efcff */
[----:B------:R-:W-:Y:S02]  /*0540*/  P2R R44, PR, RZ, 0x40 ;  /* 0x00000040ff2c7803 */ /* 0x000fe40000000000 */
[----:B------:R-:W-:-:S02]  /*0550*/  ISETP.GE.AND P6, PT, R95, R4, PT ;  /* 0x000000045f00720c */ /* 0x000fc40003fc6270 */
[----:B------:R-:W-:Y:S02]  /*0560*/  IADD3 R75, PT, PT, R79, UR7, RZ ;  /* 0x000000074f4b7c10 */ /* 0x000fe4000fffe0ff */
[----:B------:R-:W-:Y:S02]  /*0570*/  LOP3.LUT R6, R6, 0xffff7fff, RZ, 0xc0, !PT ;  /* 0xffff7fff06067812 */ /* 0x000fe400078ec0ff */
[----:B------:R-:W-:Y:S01]  /*0580*/  IADD3 R71, PT, PT, R75, UR7, RZ ;  /* 0x000000074b477c10 */ /* 0x000fe2000fffe0ff */
[----:B--2---:R-:W-:Y:S02]  /*0590*/  @!P4 FADD.FTZ R28, R27, R32 ;  /* 0x000000201b1cc221 */ /* 0x004fe40000010000 */
[----:B------:R-:W2:Y:S01]  /*05a0*/  @!P0 LDG.E R32, desc[UR4][R2.64] ;  /* 0x0000000402208981 */ /* 0x000ea2000c1e1900 */
[-C--:B------:R-:W-:Y:S01]  /*05b0*/  ISETP.GE.AND P4, PT, R91, R4.reuse, PT ;  /* 0x000000045b00720c */ /* 0x080fe20003f86270 */
[----:B----4-:R-:W-:Y:S01]  /*05c0*/  @!P2 FADD.FTZ R16, R46, R51 ;  /* 0x000000332e10a221 */ /* 0x010fe20000010000 */
[-C--:B------:R-:W-:Y:S01]  /*05d0*/  ISETP.GE.AND P2, PT, R79, R4.reuse, PT ;  /* 0x000000044f00720c */ /* 0x080fe20003f46270 */
[----:B------:R-:W1:Y:S01]  /*05e0*/  @!P6 LDC.64 R46, c[0x0][0x390] ;  /* 0x0000e400ff2eeb82 */ /* 0x000e620000000a00 */
[----:B------:R-:W-:Y:S01]  /*05f0*/  @!P5 FADD.FTZ R24, R29, R36 ;  /* 0x000000241d18d221 */ /* 0x000fe20000010000 */
[----:B------:R-:W-:-:S10]  /*0600*/  ISETP.GE.AND P5, PT, R87, R4, PT ;  /* 0x000000045700720c */ /* 0x000fd40003fa6270 */
[----:B0-----:R-:W0:Y:S01]  /*0610*/  @!P2 LDC.64 R30, c[0x0][0x390] ;  /* 0x0000e400ff1eab82 */ /* 0x001e220000000a00 */
[----:B------:R-:W-:-:S07]  /*0620*/  @!P3 FADD.FTZ R20, R40, R43 ;  /* 0x0000002b2814b221 */ /* 0x000fce0000010000 */
[----:B------:R-:W4:Y:S01]  /*0630*/  @!P4 LDC.64 R42, c[0x0][0x390] ;  /* 0x0000e400ff2acb82 */ /* 0x000f220000000a00 */
[----:B-1----:R-:W-:-:S07]  /*0640*/  @!P6 IMAD.WIDE.U32 R46, R95, 0x4, R46 ;  /* 0x000000045f2ee825 */ /* 0x002fce00078e002e */
[----:B------:R-:W1:Y:S01]  /*0650*/  @!P5 LDC.64 R38, c[0x0][0x390] ;  /* 0x0000e400ff26db82 */ /* 0x000e620000000a00 */
[----:B------:R4:W2:Y:S01]  /*0660*/  @!P6 LDG.E R27, desc[UR4][R46.64] ;  /* 0x000000042e1be981 */ /* 0x0008a2000c1e1900 */
[----:B0-----:R-:W-:-:S04]  /*0670*/  @!P2 IMAD.WIDE.U32 R50, R79, 0x4, R30 ;  /* 0x000000044f32a825 */ /* 0x001fc800078e001e */
[----:B------:R-:W-:-:S04]  /*0680*/  @!P6 IMAD.WIDE.U32 R30, R95, 0x4, R98 ;  /* 0x000000045f1ee825 */ /* 0x000fc800078e0062 */
[----:B---3--:R-:W-:Y:S01]  /*0690*/  @!P1 FADD.FTZ R125, R54, R59 ;  /* 0x0000003b367d9221 */ /* 0x008fe20000010000 */
[-C--:B------:R-:W-:Y:S01]  /*06a0*/  ISETP.GE.AND P3, PT, R83, R4.reuse, PT ;  /* 0x000000045300720c */ /* 0x080fe20003f66270 */
[----:B------:R-:W3:Y:S04]  /*06b0*/  @!P2 LDG.E R103, desc[UR4][R50.64] ;  /* 0x000000043267a981 */ /* 0x000ee8000c1e1900 */
[----:B------:R-:W3:Y:S01]  /*06c0*/  @!P6 LDG.E R36, desc[UR4][R30.64] ;  /* 0x000000041e24e981 */ /* 0x000ee2000c1e1900 */
[----:B------:R-:W-:Y:S01]  /*06d0*/  ISETP.GE.AND P1, PT, R75, R4, PT ;  /* 0x000000044b00720c */ /* 0x000fe20003f26270 */
[----:B----4-:R-:W-:Y:S01]  /*06e0*/  @!P4 IMAD.WIDE.U32 R46, R91, 0x4, R98 ;  /* 0x000000045b2ec825 */ /* 0x010fe200078e0062 */
[----:B------:R-:W-:-:S03]  /*06f0*/  @P0 LOP3.LUT R6, R6, 0x8000, RZ, 0xfc, !PT ;  /* 0x0000800006060812 */ /* 0x000fc600078efcff */
[----:B------:R-:W-:Y:S01]  /*0700*/  @!P4 IMAD.WIDE.U32 R42, R91, 0x4, R42 ;  /* 0x000000045b2ac825 */ /* 0x000fe200078e002a */
[----:B------:R-:W-:Y:S01]  /*0710*/  ISETP.GE.AND P0, PT, R71, R4, PT ;  /* 0x000000044700720c */ /* 0x000fe20003f06270 */
[----:B------:R-:W4:Y:S01]  /*0720*/  @!P4 LDG.E R46, desc[UR4][R46.64] ;  /* 0x000000042e2ec981 */ /* 0x000f22000c1e1900 */
[----:B------:R-:W0:Y:S01]  /*0730*/  @!P3 LDC.64 R34, c[0x0][0x390] ;  /* 0x0000e400ff22bb82 */ /* 0x000e220000000a00 */
[C---:B-1----:R-:W-:Y:S02]  /*0740*/  @!P5 IMAD.WIDE.U32 R38, R87.reuse, 0x4, R38 ;  /* 0x000000045726d825 */ /* 0x042fe400078e0026 */
[----:B------:R-:W4:Y:S04]  /*0750*/  @!P4 LDG.E R29, desc[UR4][R42.64] ;  /* 0x000000042a1dc981 */ /* 0x000f28000c1e1900 */
[----:B------:R1:W4:Y:S01]  /*0760*/  @!P5 LDG.E R55, desc[UR4][R38.64] ;  /* 0x000000042637d981 */ /* 0x000322000c1e1900 */
[----:B------:R-:W5:Y:S08]  /*0770*/  @!P1 LDC.64 R10, c[0x0][0x390] ;  /* 0x0000e400ff0a9b82 */ /* 0x000f700000000a00 */
[----:B------:R-:W0:Y:S01]  /*0780*/  @!P0 LDC.64 R2, c[0x0][0x390] ;  /* 0x0000e400ff028b82 */ /* 0x000e220000000a00 */
[----:B-1----:R-:W-:-:S04]  /*0790*/  @!P5 IMAD.WIDE.U32 R38, R87, 0x4, R98 ;  /* 0x000000045726d825 */ /* 0x002fc800078e0062 */
[----:B------:R-:W-:Y:S02]  /*07a0*/  @!P2 IMAD.WIDE.U32 R42, R79, 0x4, R98 ;  /* 0x000000044f2aa825 */ /* 0x000fe400078e0062 */
[----:B------:R-:W4:Y:S01]  /*07b0*/  @!P5 LDG.E R38, desc[UR4][R38.64] ;  /* 0x000000042626d981 */ /* 0x000f22000c1e1900 */
[----:B------:R-:W-:-:S03]  /*07c0*/  LOP3.LUT R6, R6, 0xffffbfff, RZ, 0xc0, !PT ;  /* 0xffffbfff06067812 */ /* 0x000fc600078ec0ff */
[----:B------:R-:W4:Y:S01]  /*07d0*/  @!P2 LDG.E R42, desc[UR4][R42.64] ;  /* 0x000000042a2aa981 */ /* 0x000f22000c1e1900 */
[----:B------:R-:W-:Y:S01]  /*07e0*/  @P6 LOP3.LUT R6, R6, 0x4000, RZ, 0xfc, !PT ;  /* 0x0000400006066812 */ /* 0x000fe200078efcff */
[----:B------:R-:W-:-:S04]  /*07f0*/  @!P1 IMAD.WIDE.U32 R50, R75, 0x4, R98 ;  /* 0x000000044b329825 */ /* 0x000fc800078e0062 */
[----:B-----5:R-:W-:Y:S01]  /*0800*/  @!P1 IMAD.WIDE.U32 R10, R75, 0x4, R10 ;  /* 0x000000044b0a9825 */ /* 0x020fe200078e000a */
[----:B------:R-:W-:Y:S01]  /*0810*/  LOP3.LUT R6, R6, 0xffffdfff, RZ, 0xc0, !PT ;  /* 0xffffdfff06067812 */ /* 0x000fe200078ec0ff */
[----:B------:R-:W5:Y:S02]  /*0820*/  @!P1 LDG.E R50, desc[UR4][R50.64] ;  /* 0x0000000432329981 */ /* 0x000f64000c1e1900 */
[----:B0-----:R-:W-:Y:S01]  /*0830*/  @!P3 IMAD.WIDE.U32 R34, R83, 0x4, R34 ;  /* 0x000000045322b825 */ /* 0x001fe200078e0022 */
[----:B------:R-:W-:Y:S01]  /*0840*/  @P4 LOP3.LUT R6, R6, 0x2000, RZ, 0xfc, !PT ;  /* 0x0000200006064812 */ /* 0x000fe200078efcff */
[----:B------:R-:W5:Y:S01]  /*0850*/  @!P1 LDG.E R105, desc[UR4][R10.64] ;  /* 0x000000040a699981 */ /* 0x000f62000c1e1900 */
[----:B------:R-:W-:Y:S01]  /*0860*/  ISETP.NE.AND P4, PT, R48, RZ, PT ;  /* 0x000000ff3000720c */ /* 0x000fe20003f85270 */
[C---:B------:R-:W-:Y:S02]  /*0870*/  @!P0 IMAD.WIDE.U32 R2, R71.reuse, 0x4, R2 ;  /* 0x0000000447028825 */ /* 0x040fe400078e0002 */
[----:B------:R0:W5:Y:S02]  /*0880*/  @!P3 LDG.E R101, desc[UR4][R34.64] ;  /* 0x000000042265b981 */ /* 0x000164000c1e1900 */
[--C-:B------:R-:W-:Y:S01]  /*0890*/  @!P0 IMAD.WIDE.U32 R30, R71, 0x4, R98.reuse ;  /* 0x00000004471e8825 */ /* 0x100fe200078e0062 */
[----:B------:R-:W-:Y:S01]  /*08a0*/  ISETP.NE.AND P6, PT, R44, RZ, PT ;  /* 0x000000ff2c00720c */ /* 0x000fe20003fc5270 */
[----:B------:R1:W5:Y:S04]  /*08b0*/  @!P0 LDG.E R107, desc[UR4][R2.64] ;  /* 0x00000004026b8981 */ /* 0x000368000c1e1900 */
[----:B------:R-:W5:Y:S01]  /*08c0*/  @!P0 LDG.E R44, desc[UR4][R30.64] ;  /* 0x000000041e2c8981 */ /* 0x000f62000c1e1900 */
[----:B0-----:R-:W-:Y:S01]  /*08d0*/  @!P3 IMAD.WIDE.U32 R34, R83, 0x4, R98 ;  /* 0x000000045322b825 */ /* 0x001fe200078e0062 */
[----:B------:R-:W-:-:S04]  /*08e0*/  IADD3 R67, PT, PT, R71, UR7, RZ ;  /* 0x0000000747437c10 */ /* 0x000fc8000fffe0ff */
[----:B------:R0:W5:Y:S01]  /*08f0*/  @!P3 LDG.E R40, desc[UR4][R34.64] ;  /* 0x000000042228b981 */ /* 0x000162000c1e1900 */
[----:B------:R-:W-:Y:S01]  /*0900*/  @!P4 FADD.FTZ R123, R8, R15 ;  /* 0x0000000f087bc221 */ /* 0x000fe20000010000 */
[----:B------:R-:W-:Y:S02]  /*0910*/  ISETP.GE.AND P4, PT, R67, R4, PT ;  /* 0x000000044300720c */ /* 0x000fe40003f86270 */
[----:B------:R-:W-:-:S11]  /*0920*/  LOP3.LUT R6, R6, 0xffffefff, RZ, 0xc0, !PT ;  /* 0xffffefff06067812 */ /* 0x000fd600078ec0ff */
[----:B-1----:R-:W0:Y:S01]  /*0930*/  @!P4 LDC.64 R2, c[0x0][0x390] ;  /* 0x0000e400ff02cb82 */ /* 0x002e220000000a00 */
[----:B------:R-:W-:-:S04]  /*0940*/  @P5 LOP3.LUT R6, R6, 0x1000, RZ, 0xfc, !PT ;  /* 0x0000100006065812 */ /* 0x000fc800078efcff */
[----:B------:R-:W-:-:S04]  /*0950*/  LOP3.LUT R6, R6, 0xfffff7ff, RZ, 0xc0, !PT ;  /* 0xfffff7ff06067812 */ /* 0x000fc800078ec0ff */
[----:B------:R-:W-:Y:S01]  /*0960*/  @P3 LOP3.LUT R6, R6, 0x800, RZ, 0xfc, !PT ;  /* 0x0000080006063812 */ /* 0x000fe200078efcff */
[C---:B------:R-:W-:Y:S01]  /*0970*/  @!P4 IMAD.WIDE.U32 R10, R67.reuse, 0x4, R98 ;  /* 0x00000004430ac825 */ /* 0x040fe200078e0062 */
[----:B------:R-:W-:Y:S02]  /*0980*/  IADD3 R63, PT, PT, R67, UR7, RZ ;  /* 0x00000007433f7c10 */ /* 0x000fe4000fffe0ff */
[----:B------:R-:W-:Y:S01]  /*0990*/  LOP3.LUT R6, R6, 0xfffffbff, RZ, 0xc0, !PT ;  /* 0xfffffbff06067812 */ /* 0x000fe200078ec0ff */
[----:B------:R-:W-:Y:S01]  /*09a0*/  @!P6 FADD.FTZ R119, R12, R19 ;  /* 0x000000130c77e221 */ /* 0x000fe20000010000 */
[----:B------:R-:W5:Y:S02]  /*09b0*/  @!P4 LDG.E R15, desc[UR4][R10.64] ;  /* 0x000000040a0fc981 */ /* 0x000f64000c1e1900 */
[----:B------:R-:W-:Y:S02]  /*09c0*/  @P2 LOP3.LUT R6, R6, 0x400, RZ, 0xfc, !PT ;  /* 0x0000040006062812 */ /* 0x000fe400078efcff */
[----:B------:R-:W-:Y:S01]  /*09d0*/  ISETP.GE.AND P6, PT, R63, R4, PT ;  /* 0x000000043f00720c */ /* 0x000fe20003fc6270 */
[----:B0-----:R-:W-:Y:S01]  /*09e0*/  @!P4 IMAD.WIDE.U32 R34, R67, 0x4, R2 ;  /* 0x000000044322c825 */ /* 0x001fe200078e0002 */
[----:B------:R-:W-:-:S04]  /*09f0*/  LOP3.LUT R6, R6, 0xfffffdff, RZ, 0xc0, !PT ;  /* 0xfffffdff06067812 */ /* 0x000fc800078ec0ff */
[----:B------:R0:W5:Y:S01]  /*0a00*/  @!P4 LDG.E R8, desc[UR4][R34.64] ;  /* 0x000000042208c981 */ /* 0x000162000c1e1900 */
[----:B------:R-:W-:-:S06]  /*0a10*/  @P1 LOP3.LUT R6, R6, 0x200, RZ, 0xfc, !PT ;  /* 0x0000020006061812 */ /* 0x000fcc00078efcff */
[----:B------:R-:W1:Y:S01]  /*0a20*/  @!P6 LDC.64 R2, c[0x0][0x390] ;  /* 0x0000e400ff02eb82 */ /* 0x000e620000000a00 */
[----:B------:R-:W-:-:S04]  /*0a30*/  LOP3.LUT R6, R6, 0xfffffeff, RZ, 0xc0, !PT ;  /* 0xfffffeff06067812 */ /* 0x000fc800078ec0ff */
[----:B------:R-:W-:Y:S02]  /*0a40*/  @P0 LOP3.LUT R6, R6, 0x100, RZ, 0xfc, !PT ;  /* 0x0000010006060812 */ /* 0x000fe400078efcff */
[----:B------:R-:W-:Y:S02]  /*0a50*/  P2R R48, PR, RZ, 0x20 ;  /* 0x00000020ff307803 */ /* 0x000fe40000000000 */
[----:B------:R-:W-:-:S04]  /*0a60*/  LOP3.LUT P5, RZ, R6, 0x2000, RZ, 0xc0, !PT ;  /* 0x0000200006ff7812 */ /* 0x000fc800078ac0ff */
[----:B------:R-:W-:Y:S02]  /*0a70*/  P2R R47, PR, RZ, 0x20 ;  /* 0x00000020ff2f7803 */ /* 0x000fe40000000000 */
[----:B------:R-:W-:-:S04]  /*0a80*/  LOP3.LUT P5, RZ, R6, 0x4000, RZ, 0xc0, !PT ;  /* 0x0000400006ff7812 */ /* 0x000fc800078ac0ff */
[----:B------:R-:W-:Y:S02]  /*0a90*/  P2R R39, PR, RZ, 0x20 ;  /* 0x00000020ff277803 */ /* 0x000fe40000000000 */
[----:B------:R-:W-:Y:S01]  /*0aa0*/  LOP3.LUT P5, RZ, R6, 0x8000, RZ, 0xc0, !PT ;  /* 0x0000800006ff7812 */ /* 0x000fe200078ac0ff */
[----:B------:R-:W-:-:S04]  /*0ab0*/  @!P6 IMAD.WIDE.U32 R30, R63, 0x4, R98 ;  /* 0x000000043f1ee825 */ /* 0x000fc800078e0062 */
[----:B-1----:R-:W-:-:S05]  /*0ac0*/  @!P6 IMAD.WIDE.U32 R2, R63, 0x4, R2 ;  /* 0x000000043f02e825 */ /* 0x002fca00078e0002 */
[----:B------:R1:W5:Y:S03]  /*0ad0*/  @!P6 LDG.E R12, desc[UR4][R2.64] ;  /* 0x00000004020ce981 */ /* 0x000366000c1e1900 */
[----:B--2---:R-:W-:Y:S02]  /*0ae0*/  @!P5 FADD.FTZ R115, R5, R32 ;  /* 0x000000200573d221 */ /* 0x004fe40000010000 */
[----:B------:R2:W2:Y:S01]  /*0af0*/  @!P6 LDG.E R5, desc[UR4][R30.64] ;  /* 0x000000041e05e981 */ /* 0x0004a2000c1e1900 */
[----:B------:R-:W-:Y:S02]  /*0b00*/  ISETP.NE.AND P5, PT, R39, RZ, PT ;  /* 0x000000ff2700720c */ /* 0x000fe40003fa5270 */
[----:B------:R-:W-:-:S11]  /*0b10*/  IADD3 R59, PT, PT, R63, UR7, RZ ;  /* 0x000000073f3b7c10 */ /* 0x000fd6000fffe0ff */
[----:B---3--:R-:W-:Y:S01]  /*0b20*/  @!P5 FADD.FTZ R97, R36, R27 ;  /* 0x0000001b2461d221 */ /* 0x008fe20000010000 */
[----:B------:R-:W-:-:S13]  /*0b30*/  ISETP.NE.AND P5, PT, R47, RZ, PT ;  /* 0x000000ff2f00720c */ /* 0x000fda0003fa5270 */
[----:B----4-:R-:W-:Y:S01]  /*0b40*/  @!P5 FADD.FTZ R93, R46, R29 ;  /* 0x0000001d2e5dd221 */ /* 0x010fe20000010000 */
[----:B------:R-:W-:-:S13]  /*0b50*/  ISETP.NE.AND P5, PT, R48, RZ, PT ;  /* 0x000000ff3000720c */ /* 0x000fda0003fa5270 */
[----:B------:R-:W-:Y:S01]  /*0b60*/  @!P5 FADD.FTZ R89, R38, R55 ;  /* 0x000000372659d221 */ /* 0x000fe20000010000 */
[----:B------:R-:W-:-:S04]  /*0b70*/  IADD3 R55, PT, PT, R59, UR7, RZ ;  /* 0x000000073b377c10 */ /* 0x000fc8000fffe0ff */
[----:B------:R-:W-:Y:S01]  /*0b80*/  IADD3 R51, PT, PT, R55, UR7, RZ ;  /* 0x0000000737337c10 */ /* 0x000fe2000fffe0ff */
[----:B------:R-:W-:-:S03]  /*0b90*/  @!P2 FADD.FTZ R81, R42, R103 ;  /* 0x000000672a51a221 */ /* 0x000fc60000010000 */
[C---:B------:R-:W-:Y:S02]  /*0ba0*/  ISETP.GE.AND P2, PT, R51.reuse, R4, PT ;  /* 0x000000043300720c */ /* 0x040fe40003f46270 */
[----:B------:R-:W-:Y:S01]  /*0bb0*/  IADD3 R47, PT, PT, R51, UR7, RZ ;  /* 0x00000007332f7c10 */ /* 0x000fe2000fffe0ff */
[----:B-----5:R-:W-:-:S03]  /*0bc0*/  @!P1 FADD.FTZ R77, R50, R105 ;  /* 0x00000069324d9221 */ /* 0x020fc60000010000 */
[C---:B------:R-:W-:Y:S02]  /*0bd0*/  ISETP.GE.AND P1, PT, R47.reuse, R4, PT ;  /* 0x000000042f00720c */ /* 0x040fe40003f26270 */
[----:B------:R-:W-:-:S05]  /*0be0*/  IADD3 R43, PT, PT, R47, UR7, RZ ;  /* 0x000000072f2b7c10 */ /* 0x000fca000fffe0ff */
[----:B0-----:R-:W0:Y:S01]  /*0bf0*/  @!P2 LDC.64 R34, c[0x0][0x390] ;  /* 0x0000e400ff22ab82 */ /* 0x001e220000000a00 */
[-C--:B------:R-:W-:Y:S01]  /*0c00*/  ISETP.GE.AND P5, PT, R59, R4.reuse, PT ;  /* 0x000000043b00720c */ /* 0x080fe20003fa6270 */
[----:B------:R-:W-:Y:S01]  /*0c10*/  @!P0 FADD.FTZ R73, R44, R107 ;  /* 0x0000006b2c498221 */ /* 0x000fe20000010000 */
[----:B------:R-:W-:-:S05]  /*0c20*/  ISETP.GE.AND P0, PT, R43, R4, PT ;  /* 0x000000042b00720c */ /* 0x000fca0003f06270 */
[----:B-1----:R-:W1:Y:S01]  /*0c30*/  @!P1 LDC.64 R2, c[0x0][0x390] ;  /* 0x0000e400ff029b82 */ /* 0x002e620000000a00 */
[----:B------:R-:W-:Y:S01]  /*0c40*/  @!P3 FADD.FTZ R85, R40, R101 ;  /* 0x000000652855b221 */ /* 0x000fe20000010000 */
[----:B------:R-:W-:-:S06]  /*0c50*/  ISETP.GE.AND P3, PT, R55, R4, PT ;  /* 0x000000043700720c */ /* 0x000fcc0003f66270 */
[----:B------:R-:W3:Y:S01]  /*0c60*/  @!P5 LDC.64 R38, c[0x0][0x390] ;  /* 0x0000e400ff26db82 */ /* 0x000ee20000000a00 */
[----:B------:R-:W-:-:S05]  /*0c70*/  @!P2 IMAD.WIDE.U32 R104, R51, 0x4, R98 ;  /* 0x000000043368a825 */ /* 0x000fca00078e0062 */
[----:B------:R-:W4:Y:S02]  /*0c80*/  @!P2 LDG.E R29, desc[UR4][R104.64] ;  /* 0x00000004681da981 */ /* 0x000f24000c1e1900 */
[----:B--2---:R-:W2:Y:S01]  /*0c90*/  @!P0 LDC.64 R30, c[0x0][0x390] ;  /* 0x0000e400ff1e8b82 */ /* 0x004ea20000000a00 */
[----:B0-----:R-:W-:-:S06]  /*0ca0*/  @!P2 IMAD.WIDE.U32 R34, R51, 0x4, R34 ;  /* 0x000000043322a825 */ /* 0x001fcc00078e0022 */
[----:B------:R-:W4:Y:S01]  /*0cb0*/  @!P2 LDG.E R34, desc[UR4][R34.64] ;  /* 0x000000042222a981 */ /* 0x000f22000c1e1900 */
[----:B------:R-:W0:Y:S01]  /*0cc0*/  @!P3 LDC.64 R10, c[0x0][0x390] ;  /* 0x0000e400ff0abb82 */ /* 0x000e220000000a00 */
[----:B-1----:R-:W-:-:S05]  /*0cd0*/  @!P1 IMAD.WIDE.U32 R2, R47, 0x4, R2 ;  /* 0x000000042f029825 */ /* 0x002fca00078e0002 */
[----:B------:R1:W5:Y:S01]  /*0ce0*/  @!P1 LDG.E R107, desc[UR4][R2.64] ;  /* 0x00000004026b9981 */ /* 0x000362000c1e1900 */
[----:B---3--:R-:W-:Y:S01]  /*0cf0*/  @!P5 IMAD.WIDE.U32 R38, R59, 0x4, R38 ;  /* 0x000000043b26d825 */ /* 0x008fe200078e0026 */
[----:B------:R-:W-:-:S03]  /*0d00*/  LOP3.LUT R6, R6, 0xffffff7f, RZ, 0xc0, !PT ;  /* 0xffffff7f06067812 */ /* 0x000fc600078ec0ff */
[--C-:B------:R-:W-:Y:S02]  /*0d10*/  @!P3 IMAD.WIDE.U32 R102, R55, 0x4, R98.reuse ;  /* 0x000000043766b825 */ /* 0x100fe400078e0062 */
[----:B------:R3:W5:Y:S02]  /*0d20*/  @!P5 LDG.E R38, desc[UR4][R38.64] ;  /* 0x000000042626d981 */ /* 0x000764000c1e1900 */
[----:B-1----:R-:W-:-:S04]  /*0d30*/  @!P0 IMAD.WIDE.U32 R2, R43, 0x4, R98 ;  /* 0x000000042b028825 */ /* 0x002fc800078e0062 */
[----:B--2---:R-:W-:-:S04]  /*0d40*/  @!P0 IMAD.WIDE.U32 R30, R43, 0x4, R30 ;  /* 0x000000042b1e8825 */ /* 0x004fc800078e001e */
[----:B0-----:R-:W-:Y:S01]  /*0d50*/  @!P3 IMAD.WIDE.U32 R10, R55, 0x4, R10 ;  /* 0x00000004370ab825 */ /* 0x001fe200078e000a */
[----:B------:R-:W2:Y:S04]  /*0d60*/  @!P0 LDG.E R109, desc[UR4][R30.64] ;  /* 0x000000041e6d8981 */ /* 0x000ea8000c1e1900 */
[----:B------:R-:W2:Y:S04]  /*0d70*/  @!P0 LDG.E R2, desc[UR4][R2.64] ;  /* 0x0000000402028981 */ /* 0x000ea8000c1e1900 */
[----:B------:R0:W5:Y:S01]  /*0d80*/  @!P3 LDG.E R27, desc[UR4][R10.64] ;  /* 0x000000040a1bb981 */ /* 0x000162000c1e1900 */
[----:B---3--:R-:W-:Y:S01]  /*0d90*/  IADD3 R39, PT, PT, R43, UR7, RZ ;  /* 0x000000072b277c10 */ /* 0x008fe2000fffe0ff */
[----:B------:R-:W-:Y:S01]  /*0da0*/  @!P4 FADD.FTZ R69, R15, R8 ;  /* 0x000000080f45c221 */ /* 0x000fe20000010000 */
[----:B------:R-:W-:Y:S01]  /*0db0*/  @P4 LOP3.LUT R6, R6, 0x80, RZ, 0xfc, !PT ;  /* 0x0000008006064812 */ /* 0x000fe200078efcff */
[----:B------:R-:W5:Y:S01]  /*0dc0*/  @!P3 LDG.E R102, desc[UR4][R102.64] ;  /* 0x000000046666b981 */ /* 0x000f62000c1e1900 */
[----:B0-----:R-:W-:Y:S01]  /*0dd0*/  @!P1 IMAD.WIDE.U32 R10, R47, 0x4, R98 ;  /* 0x000000042f0a9825 */ /* 0x001fe200078e0062 */
[----:B------:R-:W-:-:S05]  /*0de0*/  ISETP.GE.AND P4, PT, R39, R4, PT ;  /* 0x000000042700720c */ /* 0x000fca0003f86270 */
[----:B------:R-:W3:Y:S08]  /*0df0*/  @!P1 LDG.E R10, desc[UR4][R10.64] ;  /* 0x000000040a0a9981 */ /* 0x000ef0000c1e1900 */
[----:B------:R-:W0:Y:S01]  /*0e00*/  @!P4 LDC.64 R30, c[0x0][0x390] ;  /* 0x0000e400ff1ecb82 */ /* 0x000e220000000a00 */
[----:B------:R-:W-:-:S04]  /*0e10*/  @!P5 IMAD.WIDE.U32 R100, R59, 0x4, R98 ;  /* 0x000000043b64d825 */ /* 0x000fc800078e0062 */
[C---:B------:R-:W-:Y:S01]  /*0e20*/  @!P4 IMAD.WIDE.U32 R104, R39.reuse, 0x4, R98 ;  /* 0x000000042768c825 */ /* 0x040fe200078e0062 */
[----:B------:R0:W3:Y:S05]  /*0e30*/  @!P5 LDG.E R19, desc[UR4][R100.64] ;  /* 0x000000046413d981 */ /* 0x0000ea000c1e1900 */
[----:B------:R-:W3:Y:S01]  /*0e40*/  @!P4 LDG.E R104, desc[UR4][R104.64] ;  /* 0x000000046868c981 */ /* 0x000ee2000c1e1900 */
[----:B0-----:R-:W-:-:S04]  /*0e50*/  @!P4 IMAD.WIDE.U32 R100, R39, 0x4, R30 ;  /* 0x000000042764c825 */ /* 0x001fc800078e001e */
[----:B------:R-:W-:Y:S02]  /*0e60*/  @!P6 FADD.FTZ R65, R5, R12 ;  /* 0x0000000c0541e221 */ /* 0x000fe40000010000 */
[----:B------:R0:W3:Y:S01]  /*0e70*/  @!P4 LDG.E R5, desc[UR4][R100.64] ;  /* 0x000000046405c981 */ /* 0x0000e2000c1e1900 */
[----:B------:R-:W-:-:S04]  /*0e80*/  LOP3.LUT R6, R6, 0xffffffbf, RZ, 0xc0, !PT ;  /* 0xffffffbf06067812 */ /* 0x000fc800078ec0ff */
[----:B------:R-:W-:-:S04]  /*0e90*/  @P6 LOP3.LUT R6, R6, 0x40, RZ, 0xfc, !PT ;  /* 0x0000004006066812 */ /* 0x000fc800078efcff */
[----:B------:R-:W-:-:S04]  /*0ea0*/  LOP3.LUT R6, R6, 0xffffffdf, RZ, 0xc0, !PT ;  /* 0xffffffdf06067812 */ /* 0x000fc800078ec0ff */
[----:B------:R-:W-:Y:S02]  /*0eb0*/  @P5 LOP3.LUT R6, R6, 0x20, RZ, 0xfc, !PT ;  /* 0x0000002006065812 */ /* 0x000fe400078efcff */
[----:B------:R-:W-:Y:S02]  /*0ec0*/  IADD3 R35, PT, PT, R39, UR7, RZ ;  /* 0x0000000727237c10 */ /* 0x000fe4000fffe0ff */
[----:B------:R-:W-:Y:S02]  /*0ed0*/  LOP3.LUT R6, R6, 0xffffffef, RZ, 0xc0, !PT ;  /* 0xffffffef06067812 */ /* 0x000fe400078ec0ff */
[----:B------:R-:W-:Y:S02]  /*0ee0*/  IADD3 R31, PT, PT, R35, UR7, RZ ;  /* 0x00000007231f7c10 */ /* 0x000fe4000fffe0ff */
[----:B------:R-:W-:-:S04]  /*0ef0*/  @P3 LOP3.LUT R6, R6, 0x10, RZ, 0xfc, !PT ;  /* 0x0000001006063812 */ /* 0x000fc800078efcff */
[----:B------:R-:W-:-:S04]  /*0f00*/  LOP3.LUT R6, R6, 0xfffffff7, RZ, 0xc0, !PT ;  /* 0xfffffff706067812 */ /* 0x000fc800078ec0ff */
[----:B------:R-:W-:-:S04]  /*0f10*/  @P2 LOP3.LUT R6, R6, 0x8, RZ, 0xfc, !PT ;  /* 0x0000000806062812 */ /* 0x000fc800078efcff */
[----:B------:R-:W-:-:S04]  /*0f20*/  LOP3.LUT R6, R6, 0xfffffffb, RZ, 0xc0, !PT ;  /* 0xfffffffb06067812 */ /* 0x000fc800078ec0ff */
[----:B------:R-:W-:-:S04]  /*0f30*/  @P1 LOP3.LUT R6, R6, 0x4, RZ, 0xfc, !PT ;  /* 0x0000000406061812 */ /* 0x000fc800078efcff */
[----:B------:R-:W-:-:S04]  /*0f40*/  LOP3.LUT R6, R6, 0xfffffffd, RZ, 0xc0, !PT ;  /* 0xfffffffd06067812 */ /* 0x000fc800078ec0ff */
[----:B------:R-:W-:Y:S01]  /*0f50*/  @P0 LOP3.LUT R6, R6, 0x2, RZ, 0xfc, !PT ;  /* 0x0000000206060812 */ /* 0x000fe200078efcff */
[----:B----4-:R-:W-:Y:S01]  /*0f60*/  @!P2 FADD.FTZ R53, R29, R34 ;  /* 0x000000221d35a221 */ /* 0x010fe20000010000 */
[----:B------:R-:W-:-:S04]  /*0f70*/  IADD3 R29, PT, PT, R31, UR7, RZ ;  /* 0x000000071f1d7c10 */ /* 0x000fc8000fffe0ff */
[----:B------:R-:W-:Y:S01]  /*0f80*/  ISETP.GE.AND P2, PT, R29, R4, PT ;  /* 0x000000041d00720c */ /* 0x000fe20003f46270 */
[----:B--2---:R-:W-:-:S12]  /*0f90*/  @!P0 FADD.FTZ R45, R2, R109 ;  /* 0x0000006d022d8221 */ /* 0x004fd80000010000 */
[----:B------:R-:W1:Y:S01]  /*0fa0*/  @!P2 LDC.64 R2, c[0x0][0x390] ;  /* 0x0000e400ff02ab82 */ /* 0x000e620000000a00 */
[-C--:B------:R-:W-:Y:S01]  /*0fb0*/  ISETP.GE.AND P0, PT, R35, R4.reuse, PT ;  /* 0x000000042300720c */ /* 0x080fe20003f06270 */
[----:B-----5:R-:W-:Y:S01]  /*0fc0*/  @!P3 FADD.FTZ R57, R102, R27 ;  /* 0x0000001b6639b221 */ /* 0x020fe20000010000 */
[----:B------:R-:W-:Y:S01]  /*0fd0*/  IADD3 R27, PT, PT, R29, UR7, RZ ;  /* 0x000000071d1b7c10 */ /* 0x000fe2000fffe0ff */
[----:B---3--:R-:W-:Y:S01]  /*0fe0*/  @!P1 FADD.FTZ R49, R10, R107 ;  /* 0x0000006b0a319221 */ /* 0x008fe20000010000 */
[----:B------:R-:W-:-:S09]  /*0ff0*/  ISETP.GE.AND P1, PT, R31, R4, PT ;  /* 0x000000041f00720c */ /* 0x000fd20003f26270 */
[----:B------:R-:W2:Y:S01]  /*1000*/  @!P0 LDC.64 R102, c[0x0][0x390] ;  /* 0x0000e400ff668b82 */ /* 0x000ea20000000a00 */
[----:B------:R-:W-:Y:S01]  /*1010*/  ISETP.GE.AND P3, PT, R27, R4, PT ;  /* 0x000000041b00720c */ /* 0x000fe20003f66270 */
[----:B------:R-:W-:-:S04]  /*1020*/  @!P2 IMAD.WIDE.U32 R106, R29, 0x4, R98 ;  /* 0x000000041d6aa825 */ /* 0x000fc800078e0062 */
[----:B-1----:R-:W-:Y:S02]  /*1030*/  @!P2 IMAD.WIDE.U32 R2, R29, 0x4, R2 ;  /* 0x000000041d02a825 */ /* 0x002fe400078e0002 */
[----:B------:R-:W3:Y:S01]  /*1040*/  @!P2 LDG.E R106, desc[UR4][R106.64] ;  /* 0x000000046a6aa981 */ /* 0x000ee2000c1e1900 */
[----:B0-----:R-:W0:Y:S03]  /*1050*/  @!P1 LDC.64 R100, c[0x0][0x390] ;  /* 0x0000e400ff649b82 */ /* 0x001e260000000a00 */
[----:B------:R-:W3:Y:S05]  /*1060*/  @!P2 LDG.E R3, desc[UR4][R2.64] ;  /* 0x000000040203a981 */ /* 0x000eea000c1e1900 */
[----:B------:R-:W1:Y:S01]  /*1070*/  @!P3 LDC.64 R10, c[0x0][0x390] ;  /* 0x0000e400ff0abb82 */ /* 0x000e620000000a00 */
[----:B------:R-:W-:-:S04]  /*1080*/  @!P1 IMAD.WIDE.U32 R108, R31, 0x4, R98 ;  /* 0x000000041f6c9825 */ /* 0x000fc800078e0062 */
[----:B--2---:R-:W-:Y:S02]  /*1090*/  @!P0 IMAD.WIDE.U32 R102, R35, 0x4, R102 ;  /* 0x0000000423668825 */ /* 0x004fe400078e0066 */
[----:B------:R-:W2:Y:S02]  /*10a0*/  @!P1 LDG.E R108, desc[UR4][R108.64] ;  /* 0x000000046c6c9981 */ /* 0x000ea4000c1e1900 */
[----:B0-----:R-:W-:-:S06]  /*10b0*/  @!P1 IMAD.WIDE.U32 R100, R31, 0x4, R100 ;  /* 0x000000041f649825 */ /* 0x001fcc00078e0064 */
[----:B------:R-:W2:Y:S01]  /*10c0*/  @!P1 LDG.E R101, desc[UR4][R100.64] ;  /* 0x0000000464659981 */ /* 0x000ea2000c1e1900 */
[----:B-1----:R-:W-:-:S06]  /*10d0*/  @!P3 IMAD.WIDE.U32 R10, R27, 0x4, R10 ;  /* 0x000000041b0ab825 */ /* 0x002fcc00078e000a */
[----:B------:R-:W4:Y:S01]  /*10e0*/  @!P3 LDG.E R11, desc[UR4][R10.64] ;  /* 0x000000040a0bb981 */ /* 0x000f22000c1e1900 */
[----:B------:R-:W-:-:S03]  /*10f0*/  @!P4 FADD.FTZ R41, R104, R5 ;  /* 0x000000056829c221 */ /* 0x000fc60000010000 */
[----:B------:R0:W5:Y:S02]  /*1100*/  @!P0 LDG.E R5, desc[UR4][R102.64] ;  /* 0x0000000466058981 */ /* 0x000164000c1e1900 */
[----:B0-----:R-:W-:-:S06]  /*1110*/  @!P3 IMAD.WIDE.U32 R102, R27, 0x4, R98 ;  /* 0x000000041b66b825 */ /* 0x001fcc00078e0062 */
[----:B------:R-:W4:Y:S01]  /*1120*/  @!P3 LDG.E R102, desc[UR4][R102.64] ;  /* 0x000000046666b981 */ /* 0x000f22000c1e1900 */
[----:B------:R-:W-:-:S06]  /*1130*/  @!P0 IMAD.WIDE.U32 R104, R35, 0x4, R98 ;  /* 0x0000000423688825 */ /* 0x000fcc00078e0062 */
[----:B------:R-:W5:Y:S01]  /*1140*/  @!P0 LDG.E R104, desc[UR4][R104.64] ;  /* 0x0000000468688981 */ /* 0x000f62000c1e1900 */
[----:B------:R-:W-:Y:S01]  /*1150*/  LOP3.LUT R6, R6, 0xfffffffe, RZ, 0xc0, !PT ;  /* 0xfffffffe06067812 */ /* 0x000fe200078ec0ff */
[----:B------:R-:W-:Y:S01]  /*1160*/  @!P5 FADD.FTZ R61, R19, R38 ;  /* 0x00000026133dd221 */ /* 0x000fe20000010000 */
[----:B------:R-:W-:Y:S02]  /*1170*/  IADD3 R19, PT, PT, R27, UR7, RZ ;  /* 0x000000071b137c10 */ /* 0x000fe4000fffe0ff */
[----:B------:R-:W-:Y:S02]  /*1180*/  @P4 LOP3.LUT R6, R6, 0x1, RZ, 0xfc, !PT ;  /* 0x0000000106064812 */ /* 0x000fe400078efcff */
[C---:B------:R-:W-:Y:S02]  /*1190*/  ISETP.GE.AND P4, PT, R19.reuse, R4, PT ;  /* 0x000000041300720c */ /* 0x040fe40003f86270 */
[----:B------:R-:W-:-:S04]  /*11a0*/  IADD3 R15, PT, PT, R19, UR7, RZ ;  /* 0x00000007130f7c10 */ /* 0x000fc8000fffe0ff */
[----:B------:R-:W-:Y:S01]  /*11b0*/  ISETP.GE.AND P5, PT, R15, R4, PT ;  /* 0x000000040f00720c */ /* 0x000fe20003fa6270 */
[----:B---3--:R-:W-:-:S06]  /*11c0*/  @!P2 FADD.FTZ R23, R106, R3 ;  /* 0x000000036a17a221 */ /* 0x008fcc0000010000 */
[----:B------:R-:W0:Y:S06]  /*11d0*/  @!P4 LDC.64 R2, c[0x0][0x390] ;  /* 0x0000e400ff02cb82 */ /* 0x000e2c0000000a00 */
[----:B------:R-:W-:-:S06]  /*11e0*/  @!P5 IMAD.WIDE.U32 R106, R15, 0x4, R98 ;  /* 0x000000040f6ad825 */ /* 0x000fcc00078e0062 */
[----:B------:R-:W3:Y:S01]  /*11f0*/  @!P5 LDG.E R106, desc[UR4][R106.64] ;  /* 0x000000046a6ad981 */ /* 0x000ee2000c1e1900 */
[----:B--2---:R-:W-:Y:S02]  /*1200*/  @!P1 FADD.FTZ R33, R108, R101 ;  /* 0x000000656c219221 */ /* 0x004fe40000010000 */
[----:B------:R-:W1:Y:S01]  /*1210*/  @!P5 LDC.64 R100, c[0x0][0x390] ;  /* 0x0000e400ff64db82 */ /* 0x000e620000000a00 */
[----:B0-----:R-:W-:-:S04]  /*1220*/  @!P4 IMAD.WIDE.U32 R2, R19, 0x4, R2 ;  /* 0x000000041302c825 */ /* 0x001fc800078e0002 */
[----:B------:R-:W-:Y:S02]  /*1230*/  @!P4 IMAD.WIDE.U32 R108, R19, 0x4, R98 ;  /* 0x00000004136cc825 */ /* 0x000fe400078e0062 */
[----:B------:R-:W2:Y:S04]  /*1240*/  @!P4 LDG.E R3, desc[UR4][R2.64] ;  /* 0x000000040203c981 */ /* 0x000ea8000c1e1900 */
[----:B------:R-:W2:Y:S01]  /*1250*/  @!P4 LDG.E R108, desc[UR4][R108.64] ;  /* 0x000000046c6cc981 */ /* 0x000ea2000c1e1900 */
[----:B-1----:R-:W-:-:S06]  /*1260*/  @!P5 IMAD.WIDE.U32 R100, R15, 0x4, R100 ;  /* 0x000000040f64d825 */ /* 0x002fcc00078e0064 */
[----:B------:R-:W3:Y:S01]  /*1270*/  @!P5 LDG.E R101, desc[UR4][R100.64] ;  /* 0x000000046465d981 */ /* 0x000ee2000c1e1900 */
[----:B----4-:R-:W-:Y:S01]  /*1280*/  @!P3 FADD.FTZ R25, R102, R11 ;  /* 0x0000000b6619b221 */ /* 0x010fe20000010000 */
[----:B------:R-:W-:-:S04]  /*1290*/  IADD3 R11, PT, PT, R15, UR7, RZ ;  /* 0x000000070f0b7c10 */ /* 0x000fc8000fffe0ff */
[----:B------:R-:W-:-:S13]  /*12a0*/  ISETP.GE.AND P6, PT, R11, R4, PT ;  /* 0x000000040b00720c */ /* 0x000fda0003fc6270 */
[----:B------:R-:W0:Y:S01]  /*12b0*/  @!P6 LDC.64 R102, c[0x0][0x390] ;  /* 0x0000e400ff66eb82 */ /* 0x000e220000000a00 */
[----:B-----5:R-:W-:Y:S01]  /*12c0*/  @!P0 FADD.FTZ R37, R104, R5 ;  /* 0x0000000568258221 */ /* 0x020fe20000010000 */
[----:B------:R-:W-:-:S06]  /*12d0*/  @!P6 IMAD.WIDE.U32 R104, R11, 0x4, R98 ;  /* 0x000000040b68e825 */ /* 0x000fcc00078e0062 */
[----:B------:R-:W4:Y:S01]  /*12e0*/  @!P6 LDG.E R104, desc[UR4][R104.64] ;  /* 0x000000046868e981 */ /* 0x000f22000c1e1900 */
[----:B0-----:R-:W-:-:S06]  /*12f0*/  @!P6 IMAD.WIDE.U32 R102, R11, 0x4, R102 ;  /* 0x000000040b66e825 */ /* 0x001fcc00078e0066 */
[----:B------:R-:W4:Y:S01]  /*1300*/  @!P6 LDG.E R103, desc[UR4][R102.64] ;  /* 0x000000046667e981 */ /* 0x000f22000c1e1900 */
[----:B------:R-:W-:Y:S02]  /*1310*/  P2R R10, PR, RZ, 0x1 ;  /* 0x00000001ff0a7803 */ /* 0x000fe40000000000 */
[----:B------:R-:W-:-:S04]  /*1320*/  LOP3.LUT P0, RZ, R6, 0x1, RZ, 0xc0, !PT ;  /* 0x0000000106ff7812 */ /* 0x000fc8000780c0ff */
        /* <DEDUP_REMOVED lines=44> */
[----:B------:R-:W-:Y:S01]  /*15f0*/  P2R R70, PR, RZ, 0x1 ;  /* 0x00000001ff467803 */ /* 0x000fe20000000000 */
[----:B--2---:R-:W-:Y:S01]  /*1600*/  @!P4 FADD.FTZ R21, R108, R3 ;  /* 0x000000036c15c221 */ /* 0x004fe20000010000 */
[----:B------:R-:W-:-:S04]  /*1610*/  IADD3 R3, PT, PT, R11, UR7, RZ ;  /* 0x000000070b037c10 */ /* 0x000fc8000fffe0ff */
[----:B------:R-:W-:-:S04]  /*1620*/  IADD3 R5, PT, PT, R3, UR7, RZ ;  /* 0x0000000703057c10 */ /* 0x000fc8000fffe0ff */
[----:B------:R-:W-:Y:S01]  /*1630*/  ISETP.GE.AND P0, PT, R5, R4, PT ;  /* 0x000000040500720c */ /* 0x000fe20003f06270 */
[----:B---3--:R-:W-:-:S12]  /*1640*/  @!P5 FADD.FTZ R17, R106, R101 ;  /* 0x000000656a11d221 */ /* 0x008fd80000010000 */
[----:B------:R-:W0:Y:S02]  /*1650*/  @!P0 LDC.64 R100, c[0x0][0x390] ;  /* 0x0000e400ff648b82 */ /* 0x000e240000000a00 */
[----:B0-----:R-:W-:-:S06]  /*1660*/  @!P0 IMAD.WIDE.U32 R100, R5, 0x4, R100 ;  /* 0x0000000405648825 */ /* 0x001fcc00078e0064 */
[----:B------:R-:W2:Y:S01]  /*1670*/  @!P0 LDG.E R101, desc[UR4][R100.64] ;  /* 0x0000000464658981 */ /* 0x000ea2000c1e1900 */
[----:B----4-:R-:W-:Y:S01]  /*1680*/  @!P6 FADD.FTZ R13, R104, R103 ;  /* 0x00000067680de221 */ /* 0x010fe20000010000 */
[----:B------:R-:W-:-:S06]  /*1690*/  @!P0 IMAD.WIDE.U32 R104, R5, 0x4, R98 ;  /* 0x0000000405688825 */ /* 0x000fcc00078e0062 */
[----:B------:R-:W2:Y:S01]  /*16a0*/  @!P0 LDG.E R104, desc[UR4][R104.64] ;  /* 0x0000000468688981 */ /* 0x000ea2000c1e1900 */
[----:B------:R-:W-:Y:S02]  /*16b0*/  P2R R72, PR, RZ, 0x2 ;  /* 0x00000002ff487803 */ /* 0x000fe40000000000 */
[----:B------:R-:W-:Y:S02]  /*16c0*/  ISETP.GE.AND P1, PT, R3, R4, PT ;  /* 0x000000040300720c */ /* 0x000fe40003f26270 */
[----:B------:R-:W-:-:S04]  /*16d0*/  LOP3.LUT R6, R6, 0xfeffffff, RZ, 0xc0, !PT ;  /* 0xfeffffff06067812 */ /* 0x000fc800078ec0ff */
[----:B------:R-:W-:-:S07]  /*16e0*/  @P0 LOP3.LUT R6, R6, 0x1000000, RZ, 0xfc, !PT ;  /* 0x0100000006060812 */ /* 0x000fce00078efcff */
[----:B------:R-:W0:Y:S01]  /*16f0*/  @!P1 LDC.64 R102, c[0x0][0x390] ;  /* 0x0000e400ff669b82 */ /* 0x000e220000000a00 */
[----:B------:R-:W-:Y:S02]  /*1700*/  HFMA2 R2, -RZ, RZ, 0, 0 ;  /* 0x00000000ff027431 */ /* 0x000fe400000001ff */
[----:B------:R-:W-:-:S06]  /*1710*/  @!P1 IMAD.WIDE.U32 R106, R3, 0x4, R98 ;  /* 0x00000004036a9825 */ /* 0x000fcc00078e0062 */
[----:B------:R-:W3:Y:S01]  /*1720*/  @!P1 LDG.E R106, desc[UR4][R106.64] ;  /* 0x000000046a6a9981 */ /* 0x000ee2000c1e1900 */
[----:B0-----:R-:W-:-:S06]  /*1730*/  @!P1 IMAD.WIDE.U32 R102, R3, 0x4, R102 ;  /* 0x0000000403669825 */ /* 0x001fcc00078e0066 */
[----:B------:R-:W3:Y:S01]  /*1740*/  @!P1 LDG.E R103, desc[UR4][R102.64] ;  /* 0x0000000466679981 */ /* 0x000ee2000c1e1900 */
[----:B--2---:R-:W-:Y:S01]  /*1750*/  @!P0 FADD.FTZ R9, R104, R101 ;  /* 0x0000006568098221 */ /* 0x004fe20000010000 */
[----:B------:R-:W-:-:S13]  /*1760*/  ISETP.NE.AND P0, PT, R70, RZ, PT ;  /* 0x000000ff4600720c */ /* 0x000fda0003f05270 */
[----:B------:R-:W-:Y:S01]  /*1770*/  @!P0 FADD.FTZ R2, RZ, R28 ;  /* 0x0000001cff028221 */ /* 0x000fe20000010000 */
[----:B------:R-:W-:-:S13]  /*1780*/  ISETP.NE.AND P0, PT, R8, RZ, PT ;  /* 0x000000ff0800720c */ /* 0x000fda0003f05270 */
[----:B------:R-:W-:Y:S01]  /*1790*/  @!P0 FADD.FTZ R2, R2, R24 ;  /* 0x0000001802028221 */ /* 0x000fe20000010000 */
        /* <DEDUP_REMOVED lines=40> */
[----:B------:R-:W-:Y:S01]  /*1a20*/  ISETP.NE.AND P0, PT, R12, RZ, PT ;  /* 0x000000ff0c00720c */ /* 0x000fe20003f05270 */
[----:B---3--:R-:W-:Y:S01]  /*1a30*/  @!P1 FADD.FTZ R7, R106, R103 ;  /* 0x000000676a079221 */ /* 0x008fe20000010000 */
[----:B------:R-:W-:-:S11]  /*1a40*/  ISETP.NE.AND P1, PT, R72, RZ, PT ;  /* 0x000000ff4800720c */ /* 0x000fd60003f25270 */
[----:B------:R-:W-:Y:S01]  /*1a50*/  @!P0 FADD.FTZ R2, R2, R41 ;  /* 0x0000002902028221 */ /* 0x000fe20000010000 */
[----:B------:R-:W-:-:S13]  /*1a60*/  ISETP.NE.AND P0, PT, R10, RZ, PT ;  /* 0x000000ff0a00720c */ /* 0x000fda0003f05270 */
[----:B------:R-:W-:-:S04]  /*1a70*/  @!P0 FADD.FTZ R2, R2, R37 ;  /* 0x0000002502028221 */ /* 0x000fc80000010000 */
[----:B------:R-:W-:-:S04]  /*1a80*/  @!P1 FADD.FTZ R2, R2, R33 ;  /* 0x0000002102029221 */ /* 0x000fc80000010000 */
[----:B------:R-:W-:Y:S01]  /*1a90*/  @!P2 FADD.FTZ R2, R2, R23 ;  /* 0x000000170202a221 */ /* 0x000fe20000010000 */
[----:B------:R-:W-:-:S03]  /*1aa0*/  P2R R10, PR, RZ, 0x2 ;  /* 0x00000002ff0a7803 */ /* 0x000fc60000000000 */
[----:B------:R-:W-:Y:S01]  /*1ab0*/  @!P3 FADD.FTZ R2, R2, R25 ;  /* 0x000000190202b221 */ /* 0x000fe20000010000 */
[----:B------:R-:W-:-:S03]  /*1ac0*/  ISETP.GE.AND P1, PT, R3, R4, PT ;  /* 0x000000040300720c */ /* 0x000fc60003f26270 */
[----:B------:R-:W-:Y:S01]  /*1ad0*/  @!P4 FADD.FTZ R2, R2, R21 ;  /* 0x000000150202c221 */ /* 0x000fe20000010000 */
[----:B------:R-:W-:Y:S02]  /*1ae0*/  P2R R12, PR, RZ, 0x1 ;  /* 0x00000001ff0c7803 */ /* 0x000fe40000000000 */
[----:B------:R-:W-:Y:S01]  /*1af0*/  ISETP.GE.AND P0, PT, R5, R4, PT ;  /* 0x000000040500720c */ /* 0x000fe20003f06270 */
[----:B------:R-:W-:-:S04]  /*1b00*/  @!P5 FADD.FTZ R2, R2, R17 ;  /* 0x000000110202d221 */ /* 0x000fc80000010000 */
[----:B------:R-:W-:-:S04]  /*1b10*/  @!P6 FADD.FTZ R2, R2, R13 ;  /* 0x0000000d0202e221 */ /* 0x000fc80000010000 */
[----:B------:R-:W-:-:S04]  /*1b20*/  @!P1 FADD.FTZ R2, R2, R7 ;  /* 0x0000000702029221 */ /* 0x000fc80000010000 */
[----:B------:R-:W-:-:S05]  /*1b30*/  @!P0 FADD.FTZ R2, R2, R9 ;  /* 0x0000000902028221 */ /* 0x000fca0000010000 */
[----:B------:R-:W0:Y:S02]  /*1b40*/  SHFL.BFLY PT, R101, R2, 0x10, 0x1f ;  /* 0x0e001f0002657f89 */ /* 0x000e2400000e0000 */
[----:B0-----:R-:W-:-:S05]  /*1b50*/  FADD.FTZ R32, R101, R2 ;  /* 0x0000000265207221 */ /* 0x001fca0000010000 */
[----:B------:R-:W0:Y:S02]  /*1b60*/  SHFL.BFLY PT, R101, R32, 0x8, 0x1f ;  /* 0x0d001f0020657f89 */ /* 0x000e2400000e0000 */
[----:B0-----:R-:W-:-:S05]  /*1b70*/  FADD.FTZ R34, R32, R101 ;  /* 0x0000006520227221 */ /* 0x001fca0000010000 */
[----:B------:R-:W0:Y:S02]  /*1b80*/  SHFL.BFLY PT, R101, R34, 0x4, 0x1f ;  /* 0x0c801f0022657f89 */ /* 0x000e2400000e0000 */
[----:B0-----:R-:W-:-:S05]  /*1b90*/  FADD.FTZ R36, R34, R101 ;  /* 0x0000006522247221 */ /* 0x001fca0000010000 */
[----:B------:R-:W0:Y:S01]  /*1ba0*/  SHFL.BFLY PT, R101, R36, 0x2, 0x1f ;  /* 0x0c401f0024657f89 */ /* 0x000e2200000e0000 */
[----:B------:R-:W1:Y:S01]  /*1bb0*/  S2R R30, SR_CgaCtaId ;  /* 0x00000000001e7919 */ /* 0x000e620000008800 */
[----:B------:R-:W-:Y:S02]  /*1bc0*/  P2R R8, PR, RZ, 0x4 ;  /* 0x00000004ff087803 */ /* 0x000fe40000000000 */
[----:B------:R-:W-:Y:S01]  /*1bd0*/  LOP3.LUT P2, RZ, R111, 0x1f, RZ, 0xc0, !PT ;  /* 0x0000001f6fff7812 */ /* 0x000fe2000784c0ff */
[----:B0-----:R-:W-:-:S05]  /*1be0*/  FADD.FTZ R38, R36, R101 ;  /* 0x0000006524267221 */ /* 0x001fca0000010000 */
[----:B------:R-:W0:Y:S01]  /*1bf0*/  SHFL.BFLY PT, R103, R38, 0x1, 0x1f ;  /* 0x0c201f0026677f89 */ /* 0x000e2200000e0000 */
[----:B------:R-:W-:Y:S02]  /*1c00*/  MOV R101, 0x400 ;  /* 0x0000040000657802 */ /* 0x000fe40000000f00 */
[----:B------:R-:W-:-:S04]  /*1c10*/  I2FP.F32.U32 R32, UR7 ;  /* 0x0000000700207c45 */ /* 0x000fc80008201000 */
[----:B------:R-:W-:-:S04]  /*1c20*/  @!P2 IADD3 R105, PT, PT, R101, 0x8, RZ ;  /* 0x000000086569a810 */ /* 0x000fc80007ffe0ff */
[----:B-1----:R-:W-:-:S04]  /*1c30*/  @!P2 LEA R2, R30, R105, 0x18 ;  /* 0x000000691e02a211 */ /* 0x002fc800078ec0ff */
[----:B------:R-:W-:Y:S01]  /*1c40*/  @!P2 LEA.HI R2, R111, R2, RZ, 0x1d ;  /* 0x000000026f02a211 */ /* 0x000fe200078fe8ff */
[----:B0-----:R-:W-:Y:S01]  /*1c50*/  FADD.FTZ R105, R38, R103 ;  /* 0x0000006726697221 */ /* 0x001fe20000010000 */
[----:B------:R-:W-:Y:S01]  /*1c60*/  FMUL.FTZ R103, R32, 0.03125 ;  /* 0x3d00000020677820 */ /* 0x000fe20000410000 */
[----:B------:R-:W-:-:S04]  /*1c70*/  I2FP.F32.U32 R32, R111 ;  /* 0x0000006f00207245 */ /* 0x000fc80000201000 */
[----:B------:R-:W-:Y:S01]  /*1c80*/  FSETP.GT.FTZ.AND P1, PT, R103, R32, PT ;  /* 0x000000206700720b */ /* 0x000fe20003f34000 */
[----:B------:R-:W-:-:S12]  /*1c90*/  @!P2 STS [R2], R105 ;  /* 0x000000690200a388 */ /* 0x000fd80000000800 */
[----:B------:R-:W-:Y:S02]  /*1ca0*/  @P1 SHF.L.U32 R32, R111, 0x2, RZ ;  /* 0x000000026f201819 */ /* 0x000fe400000006ff */
[----:B------:R-:W-:Y:S02]  /*1cb0*/  @P1 IADD3 R103, PT, PT, R101, 0x8, RZ ;  /* 0x0000000865671810 */ /* 0x000fe40007ffe0ff */
[----:B------:R-:W-:Y:S02]  /*1cc0*/  @P1 LOP3.LUT R32, R32, 0x7c, RZ, 0xc0, !PT ;  /* 0x0000007c20201812 */ /* 0x000fe400078ec0ff */
[----:B------:R-:W-:-:S04]  /*1cd0*/  @P1 LEA R103, R30, R103, 0x18 ;  /* 0x000000671e671211 */ /* 0x000fc800078ec0ff */
[----:B------:R-:W-:Y:S02]  /*1ce0*/  @P1 IADD3 R34, PT, PT, R103, R32, RZ ;  /* 0x0000002067221210 */ /* 0x000fe40007ffe0ff */
[----:B------:R-:W-:Y:S01]  /*1cf0*/  MOV R32, RZ ;  /* 0x000000ff00207202 */ /* 0x000fe20000000f00 */
[----:B------:R-:W-:Y:S06]  /*1d00*/  BAR.SYNC.DEFER_BLOCKING 0x0 ;  /* 0x0000000000007b1d */ /* 0x000fec0000010000 */
[----:B------:R-:W0:Y:S04]  /*1d10*/  @P1 LDS R32, [R34] ;  /* 0x0000000022201984 */ /* 0x000e280000000800 */
[----:B0-----:R-:W0:Y:S02]  /*1d20*/  SHFL.BFLY PT, R103, R32, 0x10, 0x1f ;  /* 0x0e001f0020677f89 */ /* 0x001e2400000e0000 */
[----:B0-----:R-:W-:-:S05]  /*1d30*/  FADD.FTZ R103, R103, R32 ;  /* 0x0000002067677221 */ /* 0x001fca0000010000 */
[----:B------:R-:W0:Y:S02]  /*1d40*/  SHFL.BFLY PT, R2, R103, 0x8, 0x1f ;  /* 0x0d001f0067027f89 */ /* 0x000e2400000e0000 */
[----:B0-----:R-:W-:-:S05]  /*1d50*/  FADD.FTZ R2, R103, R2 ;  /* 0x0000000267027221 */ /* 0x001fca0000010000 */
[----:B------:R-:W0:Y:S02]  /*1d60*/  SHFL.BFLY PT, R105, R2, 0x4, 0x1f ;  /* 0x0c801f0002697f89 */ /* 0x000e2400000e0000 */
[----:B0-----:R-:W-:-:S05]  /*1d70*/  FADD.FTZ R105, R2, R105 ;  /* 0x0000006902697221 */ /* 0x001fca0000010000 */
[----:B------:R-:W0:Y:S01]  /*1d80*/  SHFL.BFLY PT, R36, R105, 0x2, 0x1f ;  /* 0x0c401f0069247f89 */ /* 0x000e2200000e0000 */
[----:B------:R-:W-:-:S13]  /*1d90*/  ISETP.NE.AND P0, PT, R111, RZ, PT ;  /* 0x000000ff6f00720c */ /* 0x000fda0003f05270 */
[----:B------:R-:W-:Y:S01]  /*1da0*/  @!P0 I2FP.F32.S32 R34, R4 ;  /* 0x0000000400228245 */ /* 0x000fe20000201400 */
[----:B0-----:R-:W-:-:S05]  /*1db0*/  FADD.FTZ R36, R105, R36 ;  /* 0x0000002469247221 */ /* 0x001fca0000010000 */
[----:B------:R-:W0:Y:S01]  /*1dc0*/  SHFL.BFLY PT, R107, R36, 0x1, 0x1f ;  /* 0x0c201f00246b7f89 */ /* 0x000e2200000e0000 */
[----:B------:R-:W1:Y:S01]  /*1dd0*/  @!P0 MUFU.RCP R34, R34 ;  /* 0x0000002200228308 */ /* 0x000e620000001000 */
[----:B------:R-:W-:Y:S01]  /*1de0*/  LEA R32, R30, R101, 0x18 ;  /* 0x000000651e207211 */ /* 0x000fe200078ec0ff */
[----:B0-----:R-:W-:-:S04]  /*1df0*/  FADD.FTZ R107, R36, R107 ;  /* 0x0000006b246b7221 */ /* 0x001fc80000010000 */
[----:B-1----:R-:W-:-:S05]  /*1e00*/  @!P0 FMUL.FTZ R103, R107, R34 ;  /* 0x000000226b678220 */ /* 0x002fca0000410000 */
[----:B------:R-:W-:Y:S01]  /*1e10*/  @!P0 STS [R32], R103 ;  /* 0x0000006720008388 */ /* 0x000fe20000000800 */
[----:B------:R-:W-:Y:S06]  /*1e20*/  BAR.SYNC.DEFER_BLOCKING 0x0 ;  /* 0x0000000000007b1d */ /* 0x000fec0000010000 */
[----:B------:R-:W0:Y:S01]  /*1e30*/  LDS R38, [R32] ;  /* 0x0000000020267984 */ /* 0x000e220000000800 */
[----:B------:R-:W-:Y:S02]  /*1e40*/  P2R R6, PR, RZ, 0x8 ;  /* 0x00000008ff067803 */ /* 0x000fe40000000000 */
[----:B------:R-:W-:Y:S01]  /*1e50*/  ISETP.GE.AND P3, PT, R111, R4, PT ;  /* 0x000000046f00720c */ /* 0x000fe20003f66270 */
[----:B0-----:R-:W-:-:S04]  /*1e60*/  FADD.FTZ R2, R28, -R38 ;  /* 0x800000261c027221 */ /* 0x001fc80000010000 */
[----:B------:R-:W-:-:S05]  /*1e70*/  FFMA.FTZ R2, R2, R2, RZ ;  /* 0x0000000202027223 */ /* 0x000fca00000100ff */
[----:B------:R-:W-:Y:S02]  /*1e80*/  FSEL R2, R2, RZ, !P3 ;  /* 0x000000ff02027208 */ /* 0x000fe40005800000 */
[----:B------:R-:W-:Y:S01]  /*1e90*/  ISETP.GE.AND P3, PT, R26, R4, PT ;  /* 0x000000041a00720c */ /* 0x000fe20003f66270 */
[----:B------:R-:W-:-:S12]  /*1ea0*/  FADD.FTZ R105, R24, -R38 ;  /* 0x8000002618697221 */ /* 0x000fd80000010000 */
[----:B------:R-:W-:Y:S01]  /*1eb0*/  @!P3 FFMA.FTZ R2, R105, R105, R2 ;  /* 0x000000696902b223 */ /* 0x000fe20000010002 */
[----:B------:R-:W-:Y:S01]  /*1ec0*/  ISETP.GE.AND P3, PT, R22, R4, PT ;  /* 0x000000041600720c */ /* 0x000fe20003f66270 */
[--C-:B------:R-:W-:Y:S01]  /*1ed0*/  FADD.FTZ R105, R20, -R38.reuse ;  /* 0x8000002614697221 */ /* 0x100fe20000010000 */
[----:B------:R-:W-:-:S11]  /*1ee0*/  FADD.FTZ R103, R16, -R38 ;  /* 0x8000002610677221 */ /* 0x000fd60000010000 */
[----:B------:R-:W-:Y:S01]  /*1ef0*/  @!P3 FFMA.FTZ R2, R105, R105, R2 ;  /* 0x000000696902b223 */ /* 0x000fe20000010002 */
[----:B------:R-:W-:-:S13]  /*1f00*/  ISETP.GE.AND P3, PT, R18, R4, PT ;  /* 0x000000041200720c */ /* 0x000fda0003f66270 */
[----:B------:R-:W-:Y:S01]  /*1f10*/  @!P3 FFMA.FTZ R2, R103, R103, R2 ;  /* 0x000000676702b223 */ /* 0x000fe20000010002 */
[----:B------:R-:W-:Y:S01]  /*1f20*/  ISETP.GE.AND P3, PT, R14, R4, PT ;  /* 0x000000040e00720c */ /* 0x000fe20003f66270 */
[----:B------:R-:W-:-:S12]  /*1f30*/  FADD.FTZ R103, R125, -R38 ;  /* 0x800000267d677221 */ /* 0x000fd80000010000 */
        /* <DEDUP_REMOVED lines=81> */
[----:B------:R-:W-:-:S05]  /*2450*/  @!P3 FFMA.FTZ R2, R103, R103, R2 ;  /* 0x000000676702b223 */ /* 0x000fca0000010002 */
[----:B------:R-:W0:Y:S02]  /*2460*/  SHFL.BFLY PT, R103, R2, 0x10, 0x1f ;  /* 0x0e001f0002677f89 */ /* 0x000e2400000e0000 */
[----:B0-----:R-:W-:-:S05]  /*2470*/  FADD.FTZ R103, R2, R103 ;  /* 0x0000006702677221 */ /* 0x001fca0000010000 */
[----:B------:R-:W0:Y:S02]  /*2480*/  SHFL.BFLY PT, R34, R103, 0x8, 0x1f ;  /* 0x0d001f0067227f89 */ /* 0x000e2400000e0000 */
[----:B0-----:R-:W-:-:S05]  /*2490*/  FADD.FTZ R34, R103, R34 ;  /* 0x0000002267227221 */ /* 0x001fca0000010000 */
[----:B------:R-:W0:Y:S02]  /*24a0*/  SHFL.BFLY PT, R105, R34, 0x4, 0x1f ;  /* 0x0c801f0022697f89 */ /* 0x000e2400000e0000 */
[----:B0-----:R-:W-:-:S05]  /*24b0*/  FADD.FTZ R105, R34, R105 ;  /* 0x0000006922697221 */ /* 0x001fca0000010000 */
[----:B------:R-:W0:Y:S01]  /*24c0*/  SHFL.BFLY PT, R36, R105, 0x2, 0x1f ;  /* 0x0c401f0069247f89 */ /* 0x000e2200000e0000 */
[----:B------:R-:W-:Y:S01]  /*24d0*/  @!P2 IADD3 R109, PT, PT, R101, 0x8, RZ ;  /* 0x00000008656da810 */ /* 0x000fe20007ffe0ff */
[----:B0-----:R-:W-:-:S05]  /*24e0*/  FADD.FTZ R36, R105, R36 ;  /* 0x0000002469247221 */ /* 0x001fca0000010000 */
[----:B------:R-:W0:Y:S01]  /*24f0*/  SHFL.BFLY PT, R107, R36, 0x1, 0x1f ;  /* 0x0c201f00246b7f89 */ /* 0x000e2200000e0000 */
[----:B------:R-:W-:-:S04]  /*2500*/  @!P2 LEA R38, R30, R109, 0x18 ;  /* 0x0000006d1e26a211 */ /* 0x000fc800078ec0ff */
[----:B------:R-:W-:Y:S02]  /*2510*/  @!P2 LEA.HI R38, R111, R38, RZ, 0x1d ;  /* 0x000000266f26a211 */ /* 0x000fe400078fe8ff */
[----:B------:R-:W-:Y:S02]  /*2520*/  @P1 IADD3 R101, PT, PT, R101, 0x8, RZ ;  /* 0x0000000865651810 */ /* 0x000fe40007ffe0ff */
[----:B------:R-:W-:Y:S01]  /*2530*/  @P1 SHF.L.U32 R2, R111, 0x2, RZ ;  /* 0x000000026f021819 */ /* 0x000fe200000006ff */
[----:B0-----:R-:W-:Y:S01]  /*2540*/  FADD.FTZ R107, R36, R107 ;  /* 0x0000006b246b7221 */ /* 0x001fe20000010000 */
[----:B------:R-:W-:Y:S01]  /*2550*/  @P1 LEA R101, R30, R101, 0x18 ;  /* 0x000000651e651211 */ /* 0x000fe200078ec0ff */
[----:B------:R-:W0:Y:S03]  /*2560*/  @!P0 LDC R36, c[0x0][0x3a8] ;  /* 0x0000ea00ff248b82 */ /* 0x000e260000000800 */
[----:B------:R-:W-:Y:S01]  /*2570*/  @!P2 STS [R38], R107 ;  /* 0x0000006b2600a388 */ /* 0x000fe20000000800 */
[----:B------:R-:W-:-:S04]  /*2580*/  @P1 LOP3.LUT R2, R2, 0x7c, RZ, 0xc0, !PT ;  /* 0x0000007c02021812 */ /* 0x000fc800078ec0ff */
[----:B------:R-:W-:Y:S01]  /*2590*/  @P1 IADD3 R40, PT, PT, R101, R2, RZ ;  /* 0x0000000265281210 */ /* 0x000fe20007ffe0ff */
[----:B------:R-:W-:Y:S01]  /*25a0*/  HFMA2 R2, -RZ, RZ, 0, 0 ;  /* 0x00000000ff027431 */ /* 0x000fe200000001ff */
[----:B------:R-:W-:Y:S06]  /*25b0*/  BAR.SYNC.DEFER_BLOCKING 0x0 ;  /* 0x0000000000007b1d */ /* 0x000fec0000010000 */
[----:B------:R-:W1:Y:S04]  /*25c0*/  @P1 LDS R2, [R40] ;  /* 0x0000000028021984 */ /* 0x000e680000000800 */
[----:B-1----:R-:W1:Y:S02]  /*25d0*/  SHFL.BFLY PT, R101, R2, 0x10, 0x1f ;  /* 0x0e001f0002657f89 */ /* 0x002e6400000e0000 */
[----:B-1----:R-:W-:-:S05]  /*25e0*/  FADD.FTZ R101, R101, R2 ;  /* 0x0000000265657221 */ /* 0x002fca0000010000 */
[----:B------:R-:W1:Y:S02]  /*25f0*/  SHFL.BFLY PT, R30, R101, 0x8, 0x1f ;  /* 0x0d001f00651e7f89 */ /* 0x000e6400000e0000 */
[----:B-1----:R-:W-:-:S05]  /*2600*/  FADD.FTZ R30, R101, R30 ;  /* 0x0000001e651e7221 */ /* 0x002fca0000010000 */
[----:B------:R-:W1:Y:S02]  /*2610*/  SHFL.BFLY PT, R103, R30, 0x4, 0x1f ;  /* 0x0c801f001e677f89 */ /* 0x000e6400000e0000 */
[----:B-1----:R-:W-:-:S05]  /*2620*/  FADD.FTZ R103, R30, R103 ;  /* 0x000000671e677221 */ /* 0x002fca0000010000 */
[----:B------:R-:W1:Y:S01]  /*2630*/  SHFL.BFLY PT, R34, R103, 0x2, 0x1f ;  /* 0x0c401f0067227f89 */ /* 0x000e6200000e0000 */
[----:B------:R-:W-:-:S06]  /*2640*/  @!P0 I2FP.F32.S32 R40, R4 ;  /* 0x0000000400288245 */ /* 0x000fcc0000201400 */
[----:B------:R-:W0:Y:S01]  /*2650*/  @!P0 MUFU.RCP R40, R40 ;  /* 0x0000002800288308 */ /* 0x000e220000001000 */
[----:B-1----:R-:W-:-:S05]  /*2660*/  FADD.FTZ R34, R103, R34 ;  /* 0x0000002267227221 */ /* 0x002fca0000010000 */
[----:B------:R-:W1:Y:S01]  /*2670*/  SHFL.BFLY PT, R105, R34, 0x1, 0x1f ;  /* 0x0c201f0022697f89 */ /* 0x000e6200000e0000 */
[----:B------:R-:W-:-:S13]  /*2680*/  ISETP.GE.AND P1, PT, R111, R4, PT ;  /* 0x000000046f00720c */ /* 0x000fda0003f26270 */
[----:B------:R-:W2:Y:S01]  /*2690*/  @!P1 LDC.64 R100, c[0x0][0x388] ;  /* 0x0000e200ff649b82 */ /* 0x000ea20000000a00 */
[----:B-1----:R-:W-:-:S04]  /*26a0*/  FADD.FTZ R105, R34, R105 ;  /* 0x0000006922697221 */ /* 0x002fc80000010000 */
[----:B0-----:R-:W-:-:S04]  /*26b0*/  @!P0 FFMA.FTZ R36, R105, R40, R36 ;  /* 0x0000002869248223 */ /* 0x001fc80000010024 */
[----:B------:R-:W0:Y:S01]  /*26c0*/  @!P0 MUFU.RSQ R109, R36 ;  /* 0x00000024006d8308 */ /* 0x000e220000001400 */
[----:B------:R-:W-:Y:S01]  /*26d0*/  SHF.R.S32.HI R2, RZ, 0x1f, R0 ;  /* 0x0000001fff027819 */ /* 0x000fe20000011400 */
[----:B0-----:R-:W-:Y:S01]  /*26e0*/  @!P0 STS [R32+0x4], R109 ;  /* 0x0000046d20008388 */ /* 0x001fe20000000800 */
[----:B------:R-:W-:Y:S01]  /*26f0*/  BAR.SYNC.DEFER_BLOCKING 0x0 ;  /* 0x0000000000007b1d */ /* 0x000fe20000010000 */
[----:B------:R-:W-:-:S04]  /*2700*/  @!P1 IADD3 R30, P0, PT, R0, R111, RZ ;  /* 0x0000006f001e9210 */ /* 0x000fc80007f1e0ff */
[----:B------:R-:W-:Y:S02]  /*2710*/  @!P1 IADD3.X R38, PT, PT, RZ, R2, RZ, P0, !PT ;  /* 0x00000002ff269210 */ /* 0x000fe400007fe4ff */
[----:B--2---:R-:W-:-:S04]  /*2720*/  @!P1 LEA R104, P0, R30, R100, 0x2 ;  /* 0x000000641e689211 */ /* 0x004fc800078010ff */
[----:B------:R-:W-:Y:S02]  /*2730*/  @!P1 LEA.HI.X R105, R30, R101, R38, 0x2, P0 ;  /* 0x000000651e699211 */ /* 0x000fe400000f1426 */
[----:B------:R-:W0:Y:S03]  /*2740*/  @!P1 LDC.64 R100, c[0x0][0x398] ;  /* 0x0000e600ff649b82 */ /* 0x000e260000000a00 */
[----:B------:R-:W2:Y:S01]  /*2750*/  @!P1 LDG.E R104, desc[UR4][R104.64] ;  /* 0x0000000468689981 */ /* 0x000ea2000c1e1900 */
[----:B0-----:R-:W-:-:S04]  /*2760*/  @!P1 IMAD.WIDE.U32 R106, R111, 0x4, R100 ;  /* 0x000000046f6a9825 */ /* 0x001fc800078e0064 */
[----:B------:R-:W0:Y:S02]  /*2770*/  @!P1 LDC.64 R100, c[0x0][0x3a0] ;  /* 0x0000e800ff649b82 */ /* 0x000e240000000a00 */
[----:B------:R-:W3:Y:S01]  /*2780*/  @!P1 LDG.E R106, desc[UR4][R106.64] ;  /* 0x000000046a6a9981 */ /* 0x000ee2000c1e1900 */
[----:B0-----:R-:W-:-:S03]  /*2790*/  @!P1 IMAD.WIDE.U32 R102, R111, 0x4, R100 ;  /* 0x000000046f669825 */ /* 0x001fc600078e0064 */
[----:B------:R-:W0:Y:S04]  /*27a0*/  LDS.64 R100, [R32] ;  /* 0x0000000020647984 */ /* 0x000e280000000a00 */
[----:B------:R-:W3:Y:S01]  /*27b0*/  @!P1 LDG.E R103, desc[UR4][R102.64] ;  /* 0x0000000466679981 */ /* 0x000ee2000c1e1900 */
[----:B------:R-:W-:Y:S01]  /*27c0*/  ISETP.GE.AND P0, PT, R26, R4, PT ;  /* 0x000000041a00720c */ /* 0x000fe20003f06270 */
[----:B------:R-:W-:-:S04]  /*27d0*/  @!P1 IMAD.WIDE.U32 R110, R111, 0x4, R98 ;  /* 0x000000046f6e9825 */ /* 0x000fc800078e0062 */
[----:B0-----:R-:W-:-:S04]  /*27e0*/  @!P1 FADD.FTZ R28, R28, -R100 ;  /* 0x800000641c1c9221 */ /* 0x001fc80000010000 */
[----:B------:R-:W-:-:S04]  /*27f0*/  @!P1 FMUL.FTZ R28, R28, R101 ;  /* 0x000000651c1c9220 */ /* 0x000fc80000410000 */
[----:B---3--:R-:W-:Y:S02]  /*2800*/  @!P1 FFMA.FTZ R109, R106, R28, R103 ;  /* 0x0000001c6a6d9223 */ /* 0x008fe40000010067 */
[----:B------:R-:W0:Y:S02]  /*2810*/  @!P0 LDC.64 R102, c[0x0][0x388] ;  /* 0x0000e200ff668b82 */ /* 0x000e240000000a00 */
[----:B--2---:R-:W-:-:S05]  /*2820*/  @!P1 FADD.FTZ R28, R104, R109 ;  /* 0x0000006d681c9221 */ /* 0x004fca0000010000 */
[----:B------:R1:W-:Y:S01]  /*2830*/  @!P1 STG.E desc[UR4][R110.64], R28 ;  /* 0x0000001c6e009986 */ /* 0x0003e2000c101904 */
[----:B------:R-:W-:-:S04]  /*2840*/  @!P0 IADD3 R30, P1, PT, R0, R26, RZ ;  /* 0x0000001a001e8210 */ /* 0x000fc80007f3e0ff */
[----:B------:R-:W-:Y:S02]  /*2850*/  @!P0 IADD3.X R34, PT, PT, RZ, R2, RZ, P1, !PT ;  /* 0x00000002ff228210 */ /* 0x000fe40000ffe4ff */
[----:B0-----:R-:W-:-:S04]  /*2860*/  @!P0 LEA R104, P1, R30, R102, 0x2 ;  /* 0x000000661e688211 */ /* 0x001fc800078210ff */
[----:B------:R-:W-:Y:S02]  /*2870*/  @!P0 LEA.HI.X R105, R30, R103, R34, 0x2, P1 ;  /* 0x000000671e698211 */ /* 0x000fe400008f1422 */
[----:B------:R-:W0:Y:S03]  /*2880*/  @!P0 LDC.64 R102, c[0x0][0x398] ;  /* 0x0000e600ff668b82 */ /* 0x000e260000000a00 */
[----:B------:R-:W2:Y:S01]  /*2890*/  @!P0 LDG.E R104, desc[UR4][R104.64] ;  /* 0x0000000468688981 */ /* 0x000ea2000c1e1900 */
[----:B0-----:R-:W-:-:S04]  /*28a0*/  @!P0 IMAD.WIDE.U32 R108, R26, 0x4, R102 ;  /* 0x000000041a6c8825 */ /* 0x001fc800078e0066 */
[----:B------:R-:W0:Y:S02]  /*28b0*/  @!P0 LDC.64 R102, c[0x0][0x3a0] ;  /* 0x0000e800ff668b82 */ /* 0x000e240000000a00 */
[----:B------:R-:W3:Y:S01]  /*28c0*/  @!P0 LDG.E R108, desc[UR4][R108.64] ;  /* 0x000000046c6c8981 */ /* 0x000ee2000c1e1900 */
[----:B0-----:R-:W-:-:S06]  /*28d0*/  @!P0 IMAD.WIDE.U32 R106, R26, 0x4, R102 ;  /* 0x000000041a6a8825 */ /* 0x001fcc00078e0066 */
[----:B------:R-:W3:Y:S01]  /*28e0*/  @!P0 LDG.E R107, desc[UR4][R106.64] ;  /* 0x000000046a6b8981 */ /* 0x000ee2000c1e1900 */
[----:B------:R-:W-:Y:S01]  /*28f0*/  @!P0 FADD.FTZ R24, R24, -R100 ;  /* 0x8000006418188221 */ /* 0x000fe20000010000 */
[----:B------:R-:W-:-:S03]  /*2900*/  ISETP.GE.AND P1, PT, R22, R4, PT ;  /* 0x000000041600720c */ /* 0x000fc60003f26270 */
[----:B------:R-:W-:Y:S01]  /*2910*/  @!P0 FMUL.FTZ R24, R24, R101 ;  /* 0x0000006518188220 */ /* 0x000fe20000410000 */
[----:B-1----:R-:W-:-:S04]  /*2920*/  @!P0 IMAD.WIDE.U32 R110, R26, 0x4, R98 ;  /* 0x000000041a6e8825 */ /* 0x002fc800078e0062 */
[----:B---3--:R-:W-:-:S05]  /*2930*/  @!P0 FFMA.FTZ R103, R108, R24, R107 ;  /* 0x000000186c678223 */ /* 0x008fca000001006b */
[----:B------:R-:W0:Y:S01]  /*2940*/  @!P1 LDC.64 R106, c[0x0][0x398] ;  /* 0x0000e600ff6a9b82 */ /* 0x000e220000000a00 */
[----:B--2---:R-:W-:-:S07]  /*2950*/  @!P0 FADD.FTZ R24, R104, R103 ;  /* 0x0000006768188221 */ /* 0x004fce0000010000 */
[----:B------:R-:W1:Y:S08]  /*2960*/  @!P1 LDC.64 R104, c[0x0][0x3a0] ;  /* 0x0000e800ff689b82 */ /* 0x000e700000000a00 */
[----:B------:R-:W2:Y:S01]  /*2970*/  @!P1 LDC.64 R102, c[0x0][0x388] ;  /* 0x0000e200ff669b82 */ /* 0x000ea20000000a00 */
[----:B------:R3:W-:Y:S01]  /*2980*/  @!P0 STG.E desc[UR4][R110.64], R24 ;  /* 0x000000186e008986 */ /* 0x0007e2000c101904 */
[----:B0-----:R-:W-:Y:S01]  /*2990*/  @!P1 IMAD.WIDE.U32 R106, R22, 0x4, R106 ;  /* 0x00000004166a9825 */ /* 0x001fe200078e006a */
[----:B------:R-:W-:-:S05]  /*29a0*/  @!P1 IADD3 R26, P0, PT, R0, R22, RZ ;  /* 0x00000016001a9210 */ /* 0x000fca0007f1e0ff */
[----:B------:R-:W4:Y:S01]  /*29b0*/  @!P1 LDG.E R106, desc[UR4][R106.64] ;  /* 0x000000046a6a9981 */ /* 0x000f22000c1e1900 */
[----:B-1----:R-:W-:Y:S01]  /*29c0*/  @!P1 IMAD.WIDE.U32 R104, R22, 0x4, R104 ;  /* 0x0000000416689825 */ /* 0x002fe200078e0068 */
[----:B------:R-:W-:-:S05]  /*29d0*/  @!P1 IADD3.X R28, PT, PT, RZ, R2, RZ, P0, !PT ;  /* 0x00000002ff1c9210 */ /* 0x000fca00007fe4ff */
[----:B------:R-:W4:Y:S01]  /*29e0*/  @!P1 LDG.E R105, desc[UR4][R104.64] ;  /* 0x0000000468699981 */ /* 0x000f22000c1e1900 */
[----:B--2---:R-:W-:-:S04]  /*29f0*/  @!P1 LEA R102, P0, R26, R102, 0x2 ;  /* 0x000000661a669211 */ /* 0x004fc800078010ff */
[----:B------:R-:W-:-:S05]  /*2a00*/  @!P1 LEA.HI.X R103, R26, R103, R28, 0x2, P0 ;  /* 0x000000671a679211 */ /* 0x000fca00000f141c */
[----:B------:R-:W2:Y:S01]  /*2a10*/  @!P1 LDG.E R102, desc[UR4][R102.64] ;  /* 0x0000000466669981 */ /* 0x000ea2000c1e1900 */
[----:B------:R-:W-:Y:S01]  /*2a20*/  ISETP.GE.AND P0, PT, R18, R4, PT ;  /* 0x000000041200720c */ /* 0x000fe20003f06270 */
[----:B------:R-:W-:-:S04]  /*2a30*/  @!P1 FADD.FTZ R20, R20, -R100 ;  /* 0x8000006414149221 */ /* 0x000fc80000010000 */
[----:B------:R-:W-:Y:S01]  /*2a40*/  @!P1 FMUL.FTZ R20, R20, R101 ;  /* 0x0000006514149220 */ /* 0x000fe20000410000 */
[----:B---3--:R-:W-:-:S04]  /*2a50*/  @!P1 IMAD.WIDE.U32 R110, R22, 0x4, R98 ;  /* 0x00000004166e9825 */ /* 0x008fc800078e0062 */
[----:B----4-:R-:W-:-:S03]  /*2a60*/  @!P1 FFMA.FTZ R109, R106, R20, R105 ;  /* 0x000000146a6d9223 */ /* 0x010fc60000010069 */
[----:B------:R-:W0:Y:S01]  /*2a70*/  @!P0 LDC.64 R106, c[0x0][0x388] ;  /* 0x0000e200ff6a8b82 */ /* 0x000e220000000a00 */
[----:B--2---:R-:W-:-:S07]  /*2a80*/  @!P1 FADD.FTZ R20, R102, R109 ;  /* 0x0000006d66149221 */ /* 0x004fce0000010000 */
[----:B------:R-:W1:Y:S01]  /*2a90*/  @!P0 LDC.64 R102, c[0x0][0x398] ;  /* 0x0000e600ff668b82 */ /* 0x000e620000000a00 */
[----:B------:R2:W-:Y:S01]  /*2aa0*/  @!P1 STG.E desc[UR4][R110.64], R20 ;  /* 0x000000146e009986 */ /* 0x0005e2000c101904 */
[----:B------:R-:W-:-:S04]  /*2ab0*/  @!P0 IADD3 R22, P1, PT, R0, R18, RZ ;  /* 0x0000001200168210 */ /* 0x000fc80007f3e0ff */
[----:B------:R-:W-:Y:S02]  /*2ac0*/  @!P0 IADD3.X R24, PT, PT, RZ, R2, RZ, P1, !PT ;  /* 0x00000002ff188210 */ /* 0x000fe40000ffe4ff */
[----:B0-----:R-:W-:-:S04]  /*2ad0*/  @!P0 LEA R104, P2, R22, R106, 0x2 ;  /* 0x0000006a16688211 */ /* 0x001fc800078410ff */
[----:B------:R-:W-:Y:S02]  /*2ae0*/  @!P0 LEA.HI.X R105, R22, R107, R24, 0x2, P2 ;  /* 0x0000006b16698211 */ /* 0x000fe400010f1418 */
[----:B------:R-:W0:Y:S03]  /*2af0*/  @!P0 LDC.64 R106, c[0x0][0x3a0] ;  /* 0x0000e800ff6a8b82 */ /* 0x000e260000000a00 */
[----:B------:R-:W3:Y:S01]  /*2b00*/  @!P0 LDG.E R104, desc[UR4][R104.64] ;  /* 0x0000000468688981 */ /* 0x000ee2000c1e1900 */
[----:B-1----:R-:W-:-:S06]  /*2b10*/  @!P0 IMAD.WIDE.U32 R102, R18, 0x4, R102 ;  /* 0x0000000412668825 */ /* 0x002fcc00078e0066 */
[----:B------:R-:W4:Y:S01]  /*2b20*/  @!P0 LDG.E R102, desc[UR4][R102.64] ;  /* 0x0000000466668981 */ /* 0x000f22000c1e1900 */
[----:B0-----:R-:W-:-:S06]  /*2b30*/  @!P0 IMAD.WIDE.U32 R106, R18, 0x4, R106 ;  /* 0x00000004126a8825 */ /* 0x001fcc00078e006a */
[----:B------:R-:W4:Y:S01]  /*2b40*/  @!P0 LDG.E R107, desc[UR4][R106.64] ;  /* 0x000000046a6b8981 */ /* 0x000f22000c1e1900 */
[----:B------:R-:W-:-:S13]  /*2b50*/  ISETP.GE.AND P1, PT, R14, R4, PT ;  /* 0x000000040e00720c */ /* 0x000fda0003f26270 */
[----:B------:R-:W0:Y:S01]  /*2b60*/  @!P1 LDC.64 R108, c[0x0][0x388] ;  /* 0x0000e200ff6c9b82 */ /* 0x000e220000000a00 */
[----:B------:R-:W-:-:S04]  /*2b70*/  @!P1 IADD3 R22, P2, PT, R0, R14, RZ ;  /* 0x0000000e00169210 */ /* 0x000fc80007f5e0ff */
[----:B------:R-:W-:Y:S01]  /*2b80*/  @!P1 IADD3.X R24, PT, PT, RZ, R2, RZ, P2, !PT ;  /* 0x00000002ff189210 */ /* 0x000fe200017fe4ff */
[----:B------:R-:W-:-:S04]  /*2b90*/  @!P0 FADD.FTZ R16, R16, -R100 ;  /* 0x8000006410108221 */ /* 0x000fc80000010000 */
[----:B------:R-:W-:Y:S01]  /*2ba0*/  @!P0 FMUL.FTZ R16, R16, R101 ;  /* 0x0000006510108220 */ /* 0x000fe20000410000 */
[----:B0-----:R-:W-:-:S04]  /*2bb0*/  @!P1 LEA R108, P2, R22, R108, 0x2 ;  /* 0x0000006c166c9211 */ /* 0x001fc800078410ff */
[----:B------:R-:W-:Y:S02]  /*2bc0*/  @!P1 LEA.HI.X R109, R22, R109, R24, 0x2, P2 ;  /* 0x0000006d166d9211 */ /* 0x000fe400010f1418 */
[----:B------:R-:W-:Y:S01]  /*2bd0*/  ISETP.GE.AND P2, PT, R121, R4, PT ;  /* 0x000000047900720c */ /* 0x000fe20003f46270 */
[----:B--2---:R-:W-:-:S04]  /*2be0*/  @!P0 IMAD.WIDE.U32 R110, R18, 0x4, R98 ;  /* 0x00000004126e8825 */ /* 0x004fc800078e0062 */
[----:B----4-:R-:W-:-:S08]  /*2bf0*/  @!P0 FFMA.FTZ R16, R102, R16, R107 ;  /* 0x0000001066108223 */ /* 0x010fd0000001006b */
[----:B------:R-:W0:Y:S01]  /*2c00*/  @!P2 LDC.64 R102, c[0x0][0x388] ;  /* 0x0000e200ff66ab82 */ /* 0x000e220000000a00 */
[----:B---3--:R-:W-:-:S05]  /*2c10*/  @!P0 FADD.FTZ R16, R104, R16 ;  /* 0x0000001068108221 */ /* 0x008fca0000010000 */
[----:B------:R1:W-:Y:S01]  /*2c20*/  @!P0 STG.E desc[UR4][R110.64], R16 ;  /* 0x000000106e008986 */ /* 0x0003e2000c101904 */
[----:B------:R-:W-:-:S03]  /*2c30*/  @!P2 IADD3 R18, P0, PT, R0, R121, RZ ;  /* 0x000000790012a210 */ /* 0x000fc60007f1e0ff */
[----:B------:R-:W2:Y:S01]  /*2c40*/  @!P1 LDG.E R108, desc[UR4][R108.64] ;  /* 0x000000046c6c9981 */ /* 0x000ea2000c1e1900 */
[----:B------:R-:W-:Y:S01]  /*2c50*/  @!P2 IADD3.X R20, PT, PT, RZ, R2, RZ, P0, !PT ;  /* 0x00000002ff14a210 */ /* 0x000fe200007fe4ff */
[----:B-1----:R-:W1:Y:S01]  /*2c60*/  @!P1 LDC.64 R110, c[0x0][0x3a0] ;  /* 0x0000e800ff6e9b82 */ /* 0x002e620000000a00 */
[----:B0-----:R-:W-:-:S04]  /*2c70*/  @!P2 LEA R106, P0, R18, R102, 0x2 ;  /* 0x00000066126aa211 */ /* 0x001fc800078010ff */
[----:B------:R-:W-:-:S03]  /*2c80*/  @!P2 LEA.HI.X R107, R18, R103, R20, 0x2, P0 ;  /* 0x00000067126ba211 */ /* 0x000fc600000f1414 */
[----:B------:R-:W0:Y:S01]  /*2c90*/  @!P1 LDC.64 R102, c[0x0][0x398] ;  /* 0x0000e600ff669b82 */ /* 0x000e220000000a00 */
[----:B-1----:R-:W-:-:S06]  /*2ca0*/  @!P1 IMAD.WIDE.U32 R110, R14, 0x4, R110 ;  /* 0x000000040e6e9825 */ /* 0x002fcc00078e006e */
[----:B------:R-:W3:Y:S01]  /*2cb0*/  @!P1 LDG.E R111, desc[UR4][R110.64] ;  /* 0x000000046e6f9981 */ /* 0x000ee2000c1e1900 */
[----:B0-----:R-:W-:-:S06]  /*2cc0*/  @!P1 IMAD.WIDE.U32 R102, R14, 0x4, R102 ;  /* 0x000000040e669825 */ /* 0x001fcc00078e0066 */
[----:B------:R-:W3:Y:S01]  /*2cd0*/  @!P1 LDG.E R102, desc[UR4][R102.64] ;  /* 0x0000000466669981 */ /* 0x000ee2000c1e1900 */
[----:B------:R-:W-:-:S04]  /*2ce0*/  @!P1 FADD.FTZ R16, R125, -R100 ;  /* 0x800000647d109221 */ /* 0x000fc80000010000 */
[----:B------:R-:W-:Y:S01]  /*2cf0*/  @!P1 FMUL.FTZ R16, R16, R101 ;  /* 0x0000006510109220 */ /* 0x000fe20000410000 */
[----:B------:R-:W-:-:S13]  /*2d00*/  ISETP.GE.AND P3, PT, R117, R4, PT ;  /* 0x000000047500720c */ /* 0x000fda0003f66270 */
[----:B------:R-:W0:Y:S01]  /*2d10*/  @!P3 LDC.64 R104, c[0x0][0x388] ;  /* 0x0000e200ff68bb82 */ /* 0x000e220000000a00 */
[----:B------:R-:W-:Y:S01]  /*2d20*/  @!P3 IADD3 R18, P0, PT, R0, R117, RZ ;  /* 0x000000750012b210 */ /* 0x000fe20007f1e0ff */
[----:B---3--:R-:W-:-:S06]  /*2d30*/  @!P1 FFMA.FTZ R125, R102, R16, R111 ;  /* 0x00000010667d9223 */ /* 0x008fcc000001006f */
[----:B------:R-:W1:Y:S01]  /*2d40*/  @!P2 LDC.64 R110, c[0x0][0x398] ;  /* 0x0000e600ff6eab82 */ /* 0x000e620000000a00 */
[----:B--2---:R-:W-:-:S07]  /*2d50*/  @!P1 FADD.FTZ R16, R108, R125 ;  /* 0x0000007d6c109221 */ /* 0x004fce0000010000 */
[----:B------:R-:W2:Y:S01]  /*2d60*/  @!P2 LDC.64 R108, c[0x0][0x3a0] ;  /* 0x0000e800ff6cab82 */ /* 0x000ea20000000a00 */
[----:B------:R-:W-:-:S05]  /*2d70*/  @!P1 IMAD.WIDE.U32 R124, R14, 0x4, R98 ;  /* 0x000000040e7c9825 */ /* 0x000fca00078e0062 */
[----:B------:R3:W-:Y:S04]  /*2d80*/  @!P1 STG.E desc[UR4][R124.64], R16 ;  /* 0x000000107c009986 */ /* 0x0007e8000c101904 */
[----:B------:R-:W4:Y:S01]  /*2d90*/  @!P2 LDG.E R106, desc[UR4][R106.64] ;  /* 0x000000046a6aa981 */ /* 0x000f22000c1e1900 */
[----:B-1----:R-:W-:-:S06]  /*2da0*/  @!P2 IMAD.WIDE.U32 R110, R121, 0x4, R110 ;  /* 0x00000004796ea825 */ /* 0x002fcc00078e006e */
[----:B------:R-:W5:Y:S01]  /*2db0*/  @!P2 LDG.E R110, desc[UR4][R110.64] ;  /* 0x000000046e6ea981 */ /* 0x000f62000c1e1900 */
[----:B--2---:R-:W-:-:S06]  /*2dc0*/  @!P2 IMAD.WIDE.U32 R108, R121, 0x4, R108 ;  /* 0x00000004796ca825 */ /* 0x004fcc00078e006c */
[----:B------:R-:W5:Y:S01]  /*2dd0*/  @!P2 LDG.E R109, desc[UR4][R108.64] ;  /* 0x000000046c6da981 */ /* 0x000f62000c1e1900 */
[----:B------:R-:W-:Y:S02]  /*2de0*/  @!P3 IADD3.X R20, PT, PT, RZ, R2, RZ, P0, !PT ;  /* 0x00000002ff14b210 */ /* 0x000fe400007fe4ff */
[----:B0-----:R-:W-:-:S04]  /*2df0*/  @!P3 LEA R104, P0, R18, R104, 0x2 ;  /* 0x000000681268b211 */ /* 0x001fc800078010ff */
[----:B------:R-:W-:Y:S02]  /*2e00*/  @!P3 LEA.HI.X R105, R18, R105, R20, 0x2, P0 ;  /* 0x000000691269b211 */ /* 0x000fe400000f1414 */
[----:B------:R-:W-:-:S13]  /*2e10*/  ISETP.GE.AND P0, PT, R113, R4, PT ;  /* 0x000000047100720c */ /* 0x000fda0003f06270 */
[----:B------:R-:W0:Y:S01]  /*2e20*/  @!P0 LDC.64 R102, c[0x0][0x388] ;  /* 0x0000e200ff668b82 */ /* 0x000e220000000a00 */
[----:B------:R-:W-:-:S04]  /*2e30*/  @!P0 IADD3 R14, P1, PT, R0, R113, RZ ;  /* 0x00000071000e8210 */ /* 0x000fc80007f3e0ff */
[----:B------:R-:W-:Y:S02]  /*2e40*/  @!P0 IADD3.X R18, PT, PT, RZ, R2, RZ, P1, !PT ;  /* 0x00000002ff128210 */ /* 0x000fe40000ffe4ff */
[----:B0-----:R-:W-:-:S04]  /*2e50*/  @!P0 LEA R102, P1, R14, R102, 0x2 ;  /* 0x000000660e668211 */ /* 0x001fc800078210ff */
[----:B------:R-:W-:Y:S01]  /*2e60*/  @!P0 LEA.HI.X R103, R14, R103, R18, 0x2, P1 ;  /* 0x000000670e678211 */ /* 0x000fe200008f1412 */
[----:B------:R-:W-:-:S04]  /*2e70*/  @!P2 FADD.FTZ R14, R123, -R100 ;  /* 0x800000647b0ea221 */ /* 0x000fc80000010000 */
[----:B------:R-:W-:Y:S01]  /*2e80*/  @!P2 FMUL.FTZ R14, R14, R101 ;  /* 0x000000650e0ea220 */ /* 0x000fe20000410000 */
[----:B------:R-:W-:-:S04]  /*2e90*/  @!P2 IMAD.WIDE.U32 R120, R121, 0x4, R98 ;  /* 0x000000047978a825 */ /* 0x000fc800078e0062 */
[----:B-----5:R-:W-:Y:S02]  /*2ea0*/  @!P2 FFMA.FTZ R123, R110, R14, R109 ;  /* 0x0000000e6e7ba223 */ /* 0x020fe4000001006d */
[----:B------:R-:W0:Y:S02]  /*2eb0*/  @!P3 LDC.64 R108, c[0x0][0x398] ;  /* 0x0000e600ff6cbb82 */ /* 0x000e240000000a00 */
[----:B----4-:R-:W-:-:S06]  /*2ec0*/  @!P2 FADD.FTZ R123, R106, R123 ;  /* 0x0000007b6a7ba221 */ /* 0x010fcc0000010000 */
[----:B------:R-:W1:Y:S01]  /*2ed0*/  @!P3 LDC.64 R106, c[0x0][0x3a0] ;  /* 0x0000e800ff6abb82 */ /* 0x000e620000000a00 */
[----:B------:R-:W-:Y:S04]  /*2ee0*/  @!P2 STG.E desc[UR4][R120.64], R123 ;  /* 0x0000007b7800a986 */ /* 0x000fe8000c101904 */
[----:B------:R-:W2:Y:S01]  /*2ef0*/  @!P3 LDG.E R104, desc[UR4][R104.64] ;  /* 0x000000046868b981 */ /* 0x000ea2000c1e1900 */
[----:B0-----:R-:W-:-:S06]  /*2f00*/  @!P3 IMAD.WIDE.U32 R108, R117, 0x4, R108 ;  /* 0x00000004756cb825 */ /* 0x001fcc00078e006c */
[----:B------:R-:W4:Y:S01]  /*2f10*/  @!P3 LDG.E R108, desc[UR4][R108.64] ;  /* 0x000000046c6cb981 */ /* 0x000f22000c1e1900 */
[----:B-1----:R-:W-:-:S06]  /*2f20*/  @!P3 IMAD.WIDE.U32 R106, R117, 0x4, R106 ;  /* 0x00000004756ab825 */ /* 0x002fcc00078e006a */
[----:B------:R-:W4:Y:S01]  /*2f30*/  @!P3 LDG.E R107, desc[UR4][R106.64] ;  /* 0x000000046a6bb981 */ /* 0x000f22000c1e1900 */
[----:B------:R-:W-:-:S13]  /*2f40*/  ISETP.GE.AND P1, PT, R95, R4, PT ;  /* 0x000000045f00720c */ /* 0x000fda0003f26270 */
[----:B------:R-:W0:Y:S01]  /*2f50*/  @!P1 LDC.64 R110, c[0x0][0x388] ;  /* 0x0000e200ff6e9b82 */ /* 0x000e220000000a00 */
[----:B------:R-:W-:-:S04]  /*2f60*/  @!P1 IADD3 R14, P2, PT, R0, R95, RZ ;  /* 0x0000005f000e9210 */ /* 0x000fc80007f5e0ff */
[----:B---3--:R-:W-:Y:S02]  /*2f70*/  @!P1 IADD3.X R16, PT, PT, RZ, R2, RZ, P2, !PT ;  /* 0x00000002ff109210 */ /* 0x008fe400017fe4ff */
[----:B0-----:R-:W-:-:S04]  /*2f80*/  @!P1 LEA R110, P2, R14, R110, 0x2 ;  /* 0x0000006e0e6e9211 */ /* 0x001fc800078410ff */
[----:B------:R-:W-:Y:S01]  /*2f90*/  @!P1 LEA.HI.X R111, R14, R111, R16, 0x2, P2 ;  /* 0x0000006f0e6f9211 */ /* 0x000fe200010f1410 */
[----:B------:R-:W-:-:S04]  /*2fa0*/  @!P3 FADD.FTZ R14, R119, -R100 ;  /* 0x80000064770eb221 */ /* 0x000fc80000010000 */
[----:B------:R-:W-:Y:S01]  /*2fb0*/  @!P3 FMUL.FTZ R14, R14, R101 ;  /* 0x000000650e0eb220 */ /* 0x000fe20000410000 */
[----:B------:R-:W-:-:S04]  /*2fc0*/  @!P3 IMAD.WIDE.U32 R116, R117, 0x4, R98 ;  /* 0x000000047574b825 */ /* 0x000fc800078e0062 */
[----:B----4-:R-:W-:Y:S02]  /*2fd0*/  @!P3 FFMA.FTZ R119, R108, R14, R107 ;  /* 0x0000000e6c77b223 */ /* 0x010fe4000001006b */
[----:B------:R-:W0:Y:S02]  /*2fe0*/  @!P0 LDC.64 R106, c[0x0][0x398] ;  /* 0x0000e600ff6a8b82 */ /* 0x000e240000000a00 */
[----:B--2---:R-:W-:-:S06]  /*2ff0*/  @!P3 FADD.FTZ R119, R104, R119 ;  /* 0x000000776877b221 */ /* 0x004fcc0000010000 */
[----:B------:R-:W1:Y:S01]  /*3000*/  @!P0 LDC.64 R104, c[0x0][0x3a0] ;  /* 0x0000e800ff688b82 */ /* 0x000e620000000a00 */
[----:B------:R-:W-:Y:S04]  /*3010*/  @!P3 STG.E desc[UR4][R116.64], R119 ;  /* 0x000000777400b986 */ /* 0x000fe8000c101904 */
[----:B------:R-:W2:Y:S01]  /*3020*/  @!P0 LDG.E R102, desc[UR4][R102.64] ;  /* 0x0000000466668981 */ /* 0x000ea2000c1e1900 */
[----:B0-----:R-:W-:-:S06]  /*3030*/  @!P0 IMAD.WIDE.U32 R106, R113, 0x4, R106 ;  /* 0x00000004716a8825 */ /* 0x001fcc00078e006a */
[----:B------:R-:W3:Y:S01]  /*3040*/  @!P0 LDG.E R106, desc[UR4][R106.64] ;  /* 0x000000046a6a8981 */ /* 0x000ee2000c1e1900 */
[----:B-1----:R-:W-:-:S06]  /*3050*/  @!P0 IMAD.WIDE.U32 R104, R113, 0x4, R104 ;  /* 0x0000000471688825 */ /* 0x002fcc00078e0068 */
[----:B------:R-:W3:Y:S01]  /*3060*/  @!P0 LDG.E R105, desc[UR4][R104.64] ;  /* 0x0000000468698981 */ /* 0x000ee2000c1e1900 */
[----:B------:R-:W-:-:S13]  /*3070*/  ISETP.GE.AND P2, PT, R91, R4, PT ;  /* 0x000000045b00720c */ /* 0x000fda0003f46270 */
[----:B------:R-:W0:Y:S01]  /*3080*/  @!P2 LDC.64 R108, c[0x0][0x388] ;  /* 0x0000e200ff6cab82 */ /* 0x000e220000000a00 */
[----:B------:R-:W-:-:S04]  /*3090*/  @!P2 IADD3 R14, P3, PT, R0, R91, RZ ;  /* 0x0000005b000ea210 */ /* 0x000fc80007f7e0ff */
[----:B------:R-:W-:Y:S02]  /*30a0*/  @!P2 IADD3.X R16, PT, PT, RZ, R2, RZ, P3, !PT ;  /* 0x00000002ff10a210 */ /* 0x000fe40001ffe4ff */
[----:B0-----:R-:W-:-:S04]  /*30b0*/  @!P2 LEA R108, P3, R14, R108, 0x2 ;  /* 0x0000006c0e6ca211 */ /* 0x001fc800078610ff */
[----:B------:R-:W-:Y:S02]  /*30c0*/  @!P2 LEA.HI.X R109, R14, R109, R16, 0x2, P3 ;  /* 0x0000006d0e6da211 */ /* 0x000fe400018f1410 */
[----:B------:R-:W-:Y:S01]  /*30d0*/  ISETP.GE.AND P3, PT, R87, R4, PT ;  /* 0x000000045700720c */ /* 0x000fe20003f66270 */
[----:B------:R-:W-:-:S04]  /*30e0*/  @!P0 FADD.FTZ R14, R115, -R100 ;  /* 0x80000064730e8221 */ /* 0x000fc80000010000 */
[----:B------:R-:W-:Y:S01]  /*30f0*/  @!P0 FMUL.FTZ R14, R14, R101 ;  /* 0x000000650e0e8220 */ /* 0x000fe20000410000 */
[----:B------:R-:W-:-:S04]  /*3100*/  @!P0 IMAD.WIDE.U32 R112, R113, 0x4, R98 ;  /* 0x0000000471708825 */ /* 0x000fc800078e0062 */
[----:B---3--:R-:W-:-:S03]  /*3110*/  @!P0 FFMA.FTZ R115, R106, R14, R105 ;  /* 0x0000000e6a738223 */ /* 0x008fc60000010069 */
[----:B------:R-:W0:Y:S01]  /*3120*/  @!P3 LDC.64 R106, c[0x0][0x388] ;  /* 0x0000e200ff6abb82 */ /* 0x000e220000000a00 */
[----:B--2---:R-:W-:-:S05]  /*3130*/  @!P0 FADD.FTZ R115, R102, R115 ;  /* 0x0000007366738221 */ /* 0x004fca0000010000 */
[----:B------:R1:W-:Y:S01]  /*3140*/  @!P0 STG.E desc[UR4][R112.64], R115 ;  /* 0x0000007370008986 */ /* 0x0003e2000c101904 */
[----:B------:R-:W-:Y:S01]  /*3150*/  @!P3 IADD3 R14, P0, PT, R0, R87, RZ ;  /* 0x00000057000eb210 */ /* 0x000fe20007f1e0ff */
[----:B------:R-:W2:Y:S02]  /*3160*/  @!P1 LDC.64 R102, c[0x0][0x398] ;  /* 0x0000e600ff669b82 */ /* 0x000ea40000000a00 */
[----:B------:R-:W3:Y:S01]  /*3170*/  @!P1 LDG.E R110, desc[UR4][R110.64] ;  /* 0x000000046e6e9981 */ /* 0x000ee2000c1e1900 */
[----:B------:R-:W-:Y:S02]  /*3180*/  @!P3 IADD3.X R16, PT, PT, RZ, R2, RZ, P0, !PT ;  /* 0x00000002ff10b210 */ /* 0x000fe400007fe4ff */
[----:B0-----:R-:W-:-:S04]  /*3190*/  @!P3 LEA R104, P0, R14, R106, 0x2 ;  /* 0x0000006a0e68b211 */ /* 0x001fc800078010ff */
[----:B------:R-:W-:Y:S02]  /*31a0*/  @!P3 LEA.HI.X R105, R14, R107, R16, 0x2, P0 ;  /* 0x0000006b0e69b211 */ /* 0x000fe400000f1410 */
[----:B------:R-:W0:Y:S01]  /*31b0*/  @!P1 LDC.64 R106, c[0x0][0x3a0] ;  /* 0x0000e800ff6a9b82 */ /* 0x000e220000000a00 */
[----:B--2---:R-:W-:-:S06]  /*31c0*/  @!P1 IMAD.WIDE.U32 R102, R95, 0x4, R102 ;  /* 0x000000045f669825 */ /* 0x004fcc00078e0066 */
[----:B------:R-:W2:Y:S01]  /*31d0*/  @!P1 LDG.E R102, desc[UR4][R102.64] ;  /* 0x0000000466669981 */ /* 0x000ea2000c1e1900 */
[----:B0-----:R-:W-:-:S06]  /*31e0*/  @!P1 IMAD.WIDE.U32 R106, R95, 0x4, R106 ;  /* 0x000000045f6a9825 */ /* 0x001fcc00078e006a */
[----:B------:R-:W2:Y:S01]  /*31f0*/  @!P1 LDG.E R107, desc[UR4][R106.64] ;  /* 0x000000046a6b9981 */ /* 0x000ea2000c1e1900 */
[----:B------:R-:W-:-:S04]  /*3200*/  @!P1 FADD.FTZ R14, R97, -R100 ;  /* 0x80000064610e9221 */ /* 0x000fc80000010000 */
[----:B------:R-:W-:Y:S01]  /*3210*/  @!P1 FMUL.FTZ R14, R14, R101 ;  /* 0x000000650e0e9220 */ /* 0x000fe20000410000 */
[----:B-1----:R-:W-:Y:S01]  /*3220*/  @!P1 IMAD.WIDE.U32 R112, R95, 0x4, R98 ;  /* 0x000000045f709825 */ /* 0x002fe200078e0062 */
[----:B------:R-:W-:-:S13]  /*3230*/  ISETP.GE.AND P0, PT, R83, R4, PT ;  /* 0x000000045300720c */ /* 0x000fda0003f06270 */
[----:B------:R-:W0:Y:S01]  /*3240*/  @!P0 LDC.64 R94, c[0x0][0x388] ;  /* 0x0000e200ff5e8b82 */ /* 0x000e220000000a00 */
[----:B--2---:R-:W-:-:S07]  /*3250*/  @!P1 FFMA.FTZ R97, R102, R14, R107 ;  /* 0x0000000e66619223 */ /* 0x004fce000001006b */
[----:B------:R-:W1:Y:S01]  /*3260*/  @!P2 LDC.64 R102, c[0x0][0x3a0] ;  /* 0x0000e800ff66ab82 */ /* 0x000e620000000a00 */
[----:B---3--:R-:W-:-:S07]  /*3270*/  @!P1 FADD.FTZ R115, R110, R97 ;  /* 0x000000616e739221 */ /* 0x008fce0000010000 */
[----:B------:R-:W2:Y:S01]  /*3280*/  @!P2 LDC.64 R96, c[0x0][0x398] ;  /* 0x0000e600ff60ab82 */ /* 0x000ea20000000a00 */
[----:B------:R-:W-:Y:S04]  /*3290*/  @!P1 STG.E desc[UR4][R112.64], R115 ;  /* 0x0000007370009986 */ /* 0x000fe8000c101904 */
[----:B------:R-:W3:Y:S01]  /*32a0*/  @!P2 LDG.E R108, desc[UR4][R108.64] ;  /* 0x000000046c6ca981 */ /* 0x000ee2000c1e1900 */
[----:B-1----:R-:W-:-:S06]  /*32b0*/  @!P2 IMAD.WIDE.U32 R102, R91, 0x4, R102 ;  /* 0x000000045b66a825 */ /* 0x002fcc00078e0066 */
[----:B------:R-:W4:Y:S01]  /*32c0*/  @!P2 LDG.E R103, desc[UR4][R102.64] ;  /* 0x000000046667a981 */ /* 0x000f22000c1e1900 */
[----:B--2---:R-:W-:-:S06]  /*32d0*/  @!P2 IMAD.WIDE.U32 R96, R91, 0x4, R96 ;  /* 0x000000045b60a825 */ /* 0x004fcc00078e0060 */
[----:B------:R-:W4:Y:S01]  /*32e0*/  @!P2 LDG.E R96, desc[UR4][R96.64] ;  /* 0x000000046060a981 */ /* 0x000f22000c1e1900 */
[----:B------:R-:W-:-:S04]  /*32f0*/  @!P0 IADD3 R14, P1, PT, R0, R83, RZ ;  /* 0x00000053000e8210 */ /* 0x000fc80007f3e0ff */
[----:B------:R-:W-:Y:S02]  /*3300*/  @!P0 IADD3.X R16, PT, PT, RZ, R2, RZ, P1, !PT ;  /* 0x00000002ff108210 */ /* 0x000fe40000ffe4ff */
[----:B0-----:R-:W-:-:S04]  /*3310*/  @!P0 LEA R94, P1, R14, R94, 0x2 ;  /* 0x0000005e0e5e8211 */ /* 0x001fc800078210ff */
[----:B------:R-:W-:Y:S01]  /*3320*/  @!P0 LEA.HI.X R95, R14, R95, R16, 0x2, P1 ;  /* 0x0000005f0e5f8211 */ /* 0x000fe200008f1410 */
[----:B------:R-:W-:-:S04]  /*3330*/  @!P2 FADD.FTZ R14, R93, -R100 ;  /* 0x800000645d0ea221 */ /* 0x000fc80000010000 */
[----:B------:R-:W-:Y:S01]  /*3340*/  @!P2 FMUL.FTZ R14, R14, R101 ;  /* 0x000000650e0ea220 */ /* 0x000fe20000410000 */
[----:B------:R-:W-:-:S04]  /*3350*/  @!P2 IMAD.WIDE.U32 R106, R91, 0x4, R98 ;  /* 0x000000045b6aa825 */ /* 0x000fc800078e0062 */
[----:B----4-:R-:W-:Y:S02]  /*3360*/  @!P2 FFMA.FTZ R93, R96, R14, R103 ;  /* 0x0000000e605da223 */ /* 0x010fe40000010067 */
[----:B------:R-:W0:Y:S02]  /*3370*/  @!P3 LDC.64 R96, c[0x0][0x3a0] ;  /* 0x0000e800ff60bb82 */ /* 0x000e240000000a00 */
[----:B---3--:R-:W-:-:S06]  /*3380*/  @!P2 FADD.FTZ R111, R108, R93 ;  /* 0x0000005d6c6fa221 */ /* 0x008fcc0000010000 */
[----:B------:R-:W1:Y:S01]  /*3390*/  @!P3 LDC.64 R92, c[0x0][0x398] ;  /* 0x0000e600ff5cbb82 */ /* 0x000e620000000a00 */
[----:B------:R2:W-:Y:S04]  /*33a0*/  @!P2 STG.E desc[UR4][R106.64], R111 ;  /* 0x0000006f6a00a986 */ /* 0x0005e8000c101904 */
        /* <DEDUP_REMOVED lines=14> */
[----:B---3--:R-:W-:Y:S02]  /*3490*/  @!P3 FFMA.FTZ R89, R92, R14, R97 ;  /* 0x0000000e5c59b223 */ /* 0x008fe40000010061 */
[----:B------:R-:W0:Y:S02]  /*34a0*/  @!P0 LDC.64 R92, c[0x0][0x3a0] ;  /* 0x0000e800ff5c8b82 */ /* 0x000e240000000a00 */
[----:B--2---:R-:W-:-:S06]  /*34b0*/  @!P3 FADD.FTZ R107, R104, R89 ;  /* 0x00000059686bb221 */ /* 0x004fcc0000010000 */
        /* <DEDUP_REMOVED lines=184> */
[----:B------:R-:W-:Y:S01]  /*4040*/  ISETP.NE.AND P0, PT, R12, RZ, PT ;  /* 0x000000ff0c00720c */ /* 0x000fe20003f05270 */
[----:B------:R-:W-:-:S04]  /*4050*/  @!P1 FADD.FTZ R12, R49, -R100 ;  /* 0x80000064310c9221 */ /* 0x000fc80000010000 */
[----:B------:R-:W-:Y:S01]  /*4060*/  @!P1 FMUL.FTZ R12, R12, R101 ;  /* 0x000000650c0c9220 */ /* 0x000fe20000410000 */
[----:B------:R-:W-:-:S07]  /*4070*/  @!P1 IMAD.WIDE.U32 R60, R47, 0x4, R98 ;  /* 0x000000042f3c9825 */ /* 0x000fce00078e0062 */
[----:B------:R-:W0:Y:S01]  /*4080*/  @!P0 LDC.64 R46, c[0x0][0x388] ;  /* 0x0000e200ff2e8b82 */ /* 0x000e220000000a00 */
[----:B---3--:R-:W-:-:S07]  /*4090*/  @!P1 FFMA.FTZ R49, R52, R12, R57 ;  /* 0x0000000c34319223 */ /* 0x008fce0000010039 */
[----:B------:R-:W1:Y:S01]  /*40a0*/  @!P2 LDC.64 R52, c[0x0][0x3a0] ;  /* 0x0000e800ff34ab82 */ /* 0x000e620000000a00 */
[----:B--2---:R-:W-:-:S07]  /*40b0*/  @!P1 FADD.FTZ R63, R58, R49 ;  /* 0x000000313a3f9221 */ /* 0x004fce0000010000 */
        /* <DEDUP_REMOVED lines=16> */
[----:B----4-:R-:W-:-:S07]  /*41c0*/  @!P2 FFMA.FTZ R45, R48, R10, R53 ;  /* 0x0000000a302da223 */ /* 0x010fce0000010035 */
        /* <DEDUP_REMOVED lines=16> */
[----:B------:R-:W-:Y:S02]  /*42d0*/  @!P3 IMAD.WIDE.U32 R52, R39, 0x4, R98 ;  /* 0x000000042734b825 */ /* 0x000fe400078e0062 */
[----:B------:R-:W0:Y:S02]  /*42e0*/  @!P0 LDC.64 R38, c[0x0][0x398] ;  /* 0x0000e600ff268b82 */ /* 0x000e240000000a00 */
[----:B0-----:R-:W-:-:S04]  /*42f0*/  @!P0 IMAD.WIDE.U32 R38, R35, 0x4, R38 ;  /* 0x0000000423268825 */ /* 0x001fc800078e0026 */
[----:B----4-:R-:W-:Y:S02]  /*4300*/  @!P3 FFMA.FTZ R41, R44, R8, R49 ;  /* 0x000000082c29b223 */ /* 0x010fe40000010031 */
[----:B------:R-:W0:Y:S02]  /*4310*/  @!P2 LDC.64 R44, c[0x0][0x388] ;  /* 0x0000e200ff2cab82 */ /* 0x000e240000000a00 */
[----:B---3--:R-:W-:-:S06]  /*4320*/  @!P3 FADD.FTZ R55, R50, R41 ;  /* 0x000000293237b221 */ /* 0x008fcc0000010000 */
[----:B------:R-:W1:Y:S01]  /*4330*/  @!P0 LDC.64 R40, c[0x0][0x3a0] ;  /* 0x0000e800ff288b82 */ /* 0x000e620000000a00 */
[----:B------:R-:W-:Y:S04]  /*4340*/  @!P3 STG.E desc[UR4][R52.64], R55 ;  /* 0x000000373400b986 */ /* 0x000fe8000c101904 */
[----:B------:R-:W2:Y:S04]  /*4350*/  @!P0 LDG.E R38, desc[UR4][R38.64] ;  /* 0x0000000426268981 */ /* 0x000ea8000c1e1900 */
[----:B------:R-:W3:Y:S01]  /*4360*/  @!P0 LDG.E R46, desc[UR4][R46.64] ;  /* 0x000000042e2e8981 */ /* 0x000ee2000c1e1900 */
[----:B-1----:R-:W-:-:S06]  /*4370*/  @!P0 IMAD.WIDE.U32 R40, R35, 0x4, R40 ;  /* 0x0000000423288825 */ /* 0x002fcc00078e0028 */
[----:B------:R-:W2:Y:S01]  /*4380*/  @!P0 LDG.E R41, desc[UR4][R40.64] ;  /* 0x0000000428298981 */ /* 0x000ea2000c1e1900 */
        /* <DEDUP_REMOVED lines=10> */
[----:B--2---:R-:W-:-:S04]  /*4430*/  @!P0 FFMA.FTZ R37, R38, R6, R41 ;  /* 0x0000000626258223 */ /* 0x004fc80000010029 */
[----:B---3--:R-:W-:Y:S02]  /*4440*/  @!P0 FADD.FTZ R51, R46, R37 ;  /* 0x000000252e338221 */ /* 0x008fe40000010000 */
[----:B------:R-:W0:Y:S03]  /*4450*/  @!P1 LDC.64 R36, c[0x0][0x3a0] ;  /* 0x0000e800ff249b82 */ /* 0x000e260000000a00 */
[----:B------:R-:W-:Y:S04]  /*4460*/  @!P0 STG.E desc[UR4][R48.64], R51 ;  /* 0x0000003330008986 */ /* 0x000fe8000c101904 */
[----:B------:R-:W2:Y:S04]  /*4470*/  @!P1 LDG.E R34, desc[UR4][R34.64] ;  /* 0x0000000422229981 */ /* 0x000ea8000c1e1900 */
[----:B------:R-:W3:Y:S01]  /*4480*/  @!P1 LDG.E R42, desc[UR4][R42.64] ;  /* 0x000000042a2a9981 */ /* 0x000ee2000c1e1900 */
[----:B0-----:R-:W-:-:S06]  /*4490*/  @!P1 IMAD.WIDE.U32 R36, R31, 0x4, R36 ;  /* 0x000000041f249825 */ /* 0x001fcc00078e0024 */
[----:B------:R-:W2:Y:S01]  /*44a0*/  @!P1 LDG.E R37, desc[UR4][R36.64] ;  /* 0x0000000424259981 */ /* 0x000ea2000c1e1900 */
[----:B------:R-:W-:-:S04]  /*44b0*/  @!P1 FADD.FTZ R6, R33, -R100 ;  /* 0x8000006421069221 */ /* 0x000fc80000010000 */
[----:B------:R-:W-:Y:S01]  /*44c0*/  @!P1 FMUL.FTZ R6, R6, R101 ;  /* 0x0000006506069220 */ /* 0x000fe20000410000 */
[----:B------:R-:W-:Y:S02]  /*44d0*/  @!P1 IMAD.WIDE.U32 R38, R31, 0x4, R98 ;  /* 0x000000041f269825 */ /* 0x000fe400078e0062 */
[----:B------:R-:W0:Y:S02]  /*44e0*/  @!P2 LDC.64 R30, c[0x0][0x398] ;  /* 0x0000e600ff1eab82 */ /* 0x000e240000000a00 */
[----:B0-----:R-:W-:-:S04]  /*44f0*/  @!P2 IMAD.WIDE.U32 R30, R29, 0x4, R30 ;  /* 0x000000041d1ea825 */ /* 0x001fc800078e001e */
[----:B--2---:R-:W-:Y:S01]  /*4500*/  @!P1 FFMA.FTZ R33, R34, R6, R37 ;  /* 0x0000000622219223 */ /* 0x004fe20000010025 */
[----:B------:R-:W-:Y:S01]  /*4510*/  @!P2 FADD.FTZ R6, R23, -R100 ;  /* 0x800000641706a221 */ /* 0x000fe20000010000 */
[----:B------:R-:W0:Y:S02]  /*4520*/  @!P3 LDC.64 R36, c[0x0][0x3a0] ;  /* 0x0000e800ff24bb82 */ /* 0x000e240000000a00 */
[----:B---3--:R-:W-:-:S06]  /*4530*/  @!P1 FADD.FTZ R41, R42, R33 ;  /* 0x000000212a299221 */ /* 0x008fcc0000010000 */
[----:B------:R-:W1:Y:S01]  /*4540*/  @!P2 LDC.64 R32, c[0x0][0x3a0] ;  /* 0x0000e800ff20ab82 */ /* 0x000e620000000a00 */
[----:B------:R2:W-:Y:S04]  /*4550*/  @!P1 STG.E desc[UR4][R38.64], R41 ;  /* 0x0000002926009986 */ /* 0x0005e8000c101904 */
[----:B------:R-:W3:Y:S03]  /*4560*/  @!P2 LDG.E R30, desc[UR4][R30.64] ;  /* 0x000000041e1ea981 */ /* 0x000ee6000c1e1900 */
[----:B------:R-:W4:Y:S01]  /*4570*/  @!P3 LDC.64 R22, c[0x0][0x398] ;  /* 0x0000e600ff16bb82 */ /* 0x000f220000000a00 */
[----:B------:R-:W5:Y:S07]  /*4580*/  @!P2 LDG.E R44, desc[UR4][R44.64] ;  /* 0x000000042c2ca981 */ /* 0x000f6e000c1e1900 */
[----:B------:R-:W0:Y:S01]  /*4590*/  @!P3 LDC.64 R42, c[0x0][0x388] ;  /* 0x0000e200ff2abb82 */ /* 0x000e220000000a00 */
[----:B-1----:R-:W-:-:S04]  /*45a0*/  @!P2 IMAD.WIDE.U32 R32, R29, 0x4, R32 ;  /* 0x000000041d20a825 */ /* 0x002fc800078e0020 */
[----:B------:R-:W-:-:S03]  /*45b0*/  @!P2 FMUL.FTZ R6, R6, R101 ;  /* 0x000000650606a220 */ /* 0x000fc60000410000 */
[----:B--2---:R-:W1:Y:S01]  /*45c0*/  @!P4 LDC.64 R40, c[0x0][0x388] ;  /* 0x0000e200ff28cb82 */ /* 0x004e620000000a00 */
[----:B------:R-:W3:Y:S01]  /*45d0*/  @!P2 LDG.E R33, desc[UR4][R32.64] ;  /* 0x000000042021a981 */ /* 0x000ee2000c1e1900 */
[----:B----4-:R-:W-:-:S04]  /*45e0*/  @!P3 IMAD.WIDE.U32 R22, R27, 0x4, R22 ;  /* 0x000000041b16b825 */ /* 0x010fc800078e0016 */
[----:B---3--:R-:W-:Y:S01]  /*45f0*/  @!P2 FFMA.FTZ R35, R30, R6, R33 ;  /* 0x000000061e23a223 */ /* 0x008fe20000010021 */
[----:B------:R-:W-:-:S03]  /*4600*/  @!P3 IADD3 R6, P0, PT, R0, R27, RZ ;  /* 0x0000001b0006b210 */ /* 0x000fc60007f1e0ff */
[----:B-----5:R-:W-:Y:S01]  /*4610*/  @!P2 FADD.FTZ R39, R44, R35 ;  /* 0x000000232c27a221 */ /* 0x020fe20000010000 */
[----:B------:R-:W-:Y:S01]  /*4620*/  @!P2 IMAD.WIDE.U32 R34, R29, 0x4, R98 ;  /* 0x000000041d22a825 */ /* 0x000fe200078e0062 */
[----:B------:R-:W-:Y:S02]  /*4630*/  @!P3 IADD3.X R8, PT, PT, RZ, R2, RZ, P0, !PT ;  /* 0x00000002ff08b210 */ /* 0x000fe400007fe4ff */
[C---:B0-----:R-:W-:Y:S01]  /*4640*/  @!P3 LEA R30, P0, R6.reuse, R42, 0x2 ;  /* 0x0000002a061eb211 */ /* 0x041fe200078010ff */
[----:B------:R-:W-:Y:S01]  /*4650*/  @!P3 IMAD.WIDE.U32 R28, R27, 0x4, R36 ;  /* 0x000000041b1cb825 */ /* 0x000fe200078e0024 */
[----:B------:R0:W-:Y:S01]  /*4660*/  @!P2 STG.E desc[UR4][R34.64], R39 ;  /* 0x000000272200a986 */ /* 0x0001e2000c101904 */
[----:B------:R-:W2:Y:S01]  /*4670*/  @!P4 LDC.64 R36, c[0x0][0x3a0] ;  /* 0x0000e800ff24cb82 */ /* 0x000ea20000000a00 */
[----:B------:R-:W-:Y:S02]  /*4680*/  @!P3 LEA.HI.X R31, R6, R43, R8, 0x2, P0 ;  /* 0x0000002b061fb211 */ /* 0x000fe400000f1408 */
[----:B------:R-:W3:Y:S04]  /*4690*/  @!P3 LDG.E R22, desc[UR4][R22.64] ;  /* 0x000000041616b981 */ /* 0x000ee8000c1e1900 */
[----:B------:R-:W3:Y:S04]  /*46a0*/  @!P3 LDG.E R29, desc[UR4][R28.64] ;  /* 0x000000041c1db981 */ /* 0x000ee8000c1e1900 */
[----:B------:R-:W4:Y:S01]  /*46b0*/  @!P3 LDG.E R30, desc[UR4][R30.64] ;  /* 0x000000041e1eb981 */ /* 0x000f22000c1e1900 */
[----:B0-----:R-:W0:Y:S01]  /*46c0*/  @!P4 LDC.64 R34, c[0x0][0x398] ;  /* 0x0000e600ff22cb82 */ /* 0x001e220000000a00 */
[----:B------:R-:W-:-:S04]  /*46d0*/  @!P3 FADD.FTZ R6, R25, -R100 ;  /* 0x800000641906b221 */ /* 0x000fc80000010000 */
[----:B------:R-:W-:Y:S01]  /*46e0*/  @!P3 FMUL.FTZ R6, R6, R101 ;  /* 0x000000650606b220 */ /* 0x000fe20000410000 */
[----:B------:R-:W-:-:S04]  /*46f0*/  @!P3 IMAD.WIDE.U32 R32, R27, 0x4, R98 ;  /* 0x000000041b20b825 */ /* 0x000fc800078e0062 */
[----:B---3--:R-:W-:Y:S01]  /*4700*/  @!P3 FFMA.FTZ R25, R22, R6, R29 ;  /* 0x000000061619b223 */ /* 0x008fe2000001001d */
[----:B------:R-:W-:Y:S01]  /*4710*/  @!P4 IADD3 R6, P0, PT, R0, R19, RZ ;  /* 0x000000130006c210 */ /* 0x000fe20007f1e0ff */
[----:B0-----:R-:W-:-:S04]  /*4720*/  @!P4 IMAD.WIDE.U32 R22, R19, 0x4, R34 ;  /* 0x000000041316c825 */ /* 0x001fc800078e0022 */
[----:B----4-:R-:W-:Y:S01]  /*4730*/  @!P3 FADD.FTZ R39, R30, R25 ;  /* 0x000000191e27b221 */ /* 0x010fe20000010000 */
[----:B------:R-:W-:Y:S01]  /*4740*/  @!P4 IADD3.X R8, PT, PT, RZ, R2, RZ, P0, !PT ;  /* 0x00000002ff08c210 */ /* 0x000fe200007fe4ff */
[----:B--2---:R-:W-:Y:S01]  /*4750*/  @!P4 IMAD.WIDE.U32 R24, R19, 0x4, R36 ;  /* 0x000000041318c825 */ /* 0x004fe200078e0024 */
[C---:B-1----:R-:W-:Y:S01]  /*4760*/  @!P4 LEA R26, P0, R6.reuse, R40, 0x2 ;  /* 0x00000028061ac211 */ /* 0x042fe200078010ff */
[----:B------:R-:W0:Y:S01]  /*4770*/  @!P5 LDC.64 R30, c[0x0][0x398] ;  /* 0x0000e600ff1edb82 */ /* 0x000e220000000a00 */
[----:B------:R1:W-:Y:S02]  /*4780*/  @!P3 STG.E desc[UR4][R32.64], R39 ;  /* 0x000000272000b986 */ /* 0x0003e4000c101904 */
[----:B------:R-:W-:Y:S02]  /*4790*/  @!P4 LEA.HI.X R27, R6, R41, R8, 0x2, P0 ;  /* 0x00000029061bc211 */ /* 0x000fe400000f1408 */
[----:B------:R-:W2:Y:S03]  /*47a0*/  @!P4 LDG.E R22, desc[UR4][R22.64] ;  /* 0x000000041616c981 */ /* 0x000ea6000c1e1900 */
[----:B------:R-:W3:Y:S01]  /*47b0*/  @!P5 LDC.64 R36, c[0x0][0x388] ;  /* 0x0000e200ff24db82 */ /* 0x000ee20000000a00 */
[----:B------:R-:W2:Y:S04]  /*47c0*/  @!P4 LDG.E R25, desc[UR4][R24.64] ;  /* 0x000000041819c981 */ /* 0x000ea8000c1e1900 */
[----:B------:R-:W4:Y:S03]  /*47d0*/  @!P4 LDG.E R26, desc[UR4][R26.64] ;  /* 0x000000041a1ac981 */ /* 0x000f26000c1e1900 */
[----:B-1----:R-:W1:Y:S01]  /*47e0*/  @!P5 LDC.64 R32, c[0x0][0x3a0] ;  /* 0x0000e800ff20db82 */ /* 0x002e620000000a00 */
[----:B------:R-:W-:-:S04]  /*47f0*/  @!P4 FADD.FTZ R6, R21, -R100 ;  /* 0x800000641506c221 */ /* 0x000fc80000010000 */
[----:B------:R-:W-:Y:S01]  /*4800*/  @!P4 FMUL.FTZ R6, R6, R101 ;  /* 0x000000650606c220 */ /* 0x000fe20000410000 */
[----:B------:R-:W-:-:S04]  /*4810*/  @!P4 IMAD.WIDE.U32 R28, R19, 0x4, R98 ;  /* 0x00000004131cc825 */ /* 0x000fc800078e0062 */
[----:B0-----:R-:W-:Y:S02]  /*4820*/  @!P5 IMAD.WIDE.U32 R18, R15, 0x4, R30 ;  /* 0x000000040f12d825 */ /* 0x001fe400078e001e */
[----:B------:R-:W0:Y:S02]  /*4830*/  @!P6 LDC.64 R30, c[0x0][0x3a0] ;  /* 0x0000e800ff1eeb82 */ /* 0x000e240000000a00 */
[----:B--2---:R-:W-:Y:S01]  /*4840*/  @!P4 FFMA.FTZ R21, R22, R6, R25 ;  /* 0x000000061615c223 */ /* 0x004fe20000010019 */
[----:B------:R-:W-:-:S03]  /*4850*/  @!P5 IADD3 R6, P0, PT, R0, R15, RZ ;  /* 0x0000000f0006d210 */ /* 0x000fc60007f1e0ff */
[----:B----4-:R-:W-:Y:S01]  /*4860*/  @!P4 FADD.FTZ R35, R26, R21 ;  /* 0x000000151a23c221 */ /* 0x010fe20000010000 */
[----:B------:R-:W-:Y:S01]  /*4870*/  @!P5 IADD3.X R8, PT, PT, RZ, R2, RZ, P0, !PT ;  /* 0x00000002ff08d210 */ /* 0x000fe200007fe4ff */
[----:B-1----:R-:W-:Y:S01]  /*4880*/  @!P5 IMAD.WIDE.U32 R20, R15, 0x4, R32 ;  /* 0x000000040f14d825 */ /* 0x002fe200078e0020 */
[C---:B---3--:R-:W-:Y:S01]  /*4890*/  @!P5 LEA R22, P0, R6.reuse, R36, 0x2 ;  /* 0x000000240616d211 */ /* 0x048fe200078010ff */
[----:B------:R-:W1:Y:S01]  /*48a0*/  @!P6 LDC.64 R26, c[0x0][0x398] ;  /* 0x0000e600ff1aeb82 */ /* 0x000e620000000a00 */
[----:B------:R2:W-:Y:S02]  /*48b0*/  @!P4 STG.E desc[UR4][R28.64], R35 ;  /* 0x000000231c00c986 */ /* 0x0005e4000c101904 */
[----:B------:R-:W-:Y:S02]  /*48c0*/  @!P5 LEA.HI.X R23, R6, R37, R8, 0x2, P0 ;  /* 0x000000250617d211 */ /* 0x000fe400000f1408 */
[----:B------:R-:W3:Y:S03]  /*48d0*/  @!P5 LDG.E R18, desc[UR4][R18.64] ;  /* 0x000000041212d981 */ /* 0x000ee6000c1e1900 */
[----:B------:R-:W4:Y:S01]  /*48e0*/  @!P6 LDC.64 R32, c[0x0][0x388] ;  /* 0x0000e200ff20eb82 */ /* 0x000f220000000a00 */
[----:B------:R-:W3:Y:S04]  /*48f0*/  @!P5 LDG.E R21, desc[UR4][R20.64] ;  /* 0x000000041415d981 */ /* 0x000ee8000c1e1900 */
[----:B------:R-:W2:Y:S01]  /*4900*/  @!P5 LDG.E R22, desc[UR4][R22.64] ;  /* 0x000000041616d981 */ /* 0x000ea2000c1e1900 */
[----:B------:R-:W-:-:S04]  /*4910*/  @!P5 FADD.FTZ R6, R17, -R100 ;  /* 0x800000641106d221 */ /* 0x000fc80000010000 */
[----:B------:R-:W-:Y:S01]  /*4920*/  @!P5 FMUL.FTZ R6, R6, R101 ;  /* 0x000000650606d220 */ /* 0x000fe20000410000 */
[----:B------:R-:W-:-:S04]  /*4930*/  @!P5 IMAD.WIDE.U32 R24, R15, 0x4, R98 ;  /* 0x000000040f18d825 */ /* 0x000fc800078e0062 */
[----:B-1----:R-:W-:-:S04]  /*4940*/  @!P6 IMAD.WIDE.U32 R14, R11, 0x4, R26 ;  /* 0x000000040b0ee825 */ /* 0x002fc800078e001a */
[----:B---3--:R-:W-:Y:S01]  /*4950*/  @!P5 FFMA.FTZ R17, R18, R6, R21 ;  /* 0x000000061211d223 */ /* 0x008fe20000010015 */
[----:B------:R-:W-:-:S03]  /*4960*/  @!P6 IADD3 R6, P0, PT, R0, R11, RZ ;  /* 0x0000000b0006e210 */ /* 0x000fc60007f1e0ff */
[----:B--2---:R-:W-:Y:S01]  /*4970*/  @!P5 FADD.FTZ R29, R22, R17 ;  /* 0x00000011161dd221 */ /* 0x004fe20000010000 */
[----:B------:R-:W-:Y:S01]  /*4980*/  @!P6 IADD3.X R8, PT, PT, RZ, R2, RZ, P0, !PT ;  /* 0x00000002ff08e210 */ /* 0x000fe200007fe4ff */
[----:B0-----:R-:W-:Y:S01]  /*4990*/  @!P6 IMAD.WIDE.U32 R16, R11, 0x4, R30 ;  /* 0x000000040b10e825 */ /* 0x001fe200078e001e */
[C---:B----4-:R-:W-:Y:S02]  /*49a0*/  @!P6 LEA R18, P0, R6.reuse, R32, 0x2 ;  /* 0x000000200612e211 */ /* 0x050fe400078010ff */
[----:B------:R0:W-:Y:S02]  /*49b0*/  @!P5 STG.E desc[UR4][R24.64], R29 ;  /* 0x0000001d1800d986 */ /* 0x0001e4000c101904 */
[----:B------:R-:W-:Y:S02]  /*49c0*/  @!P6 LEA.HI.X R19, R6, R33, R8, 0x2, P0 ;  /* 0x000000210613e211 */ /* 0x000fe400000f1408 */
[----:B------:R-:W2:Y:S04]  /*49d0*/  @!P6 LDG.E R14, desc[UR4][R14.64] ;  /* 0x000000040e0ee981 */ /* 0x000ea8000c1e1900 */
[----:B------:R-:W2:Y:S04]  /*49e0*/  @!P6 LDG.E R17, desc[UR4][R16.64] ;  /* 0x000000041011e981 */ /* 0x000ea8000c1e1900 */
[----:B------:R-:W3:Y:S01]  /*49f0*/  @!P6 LDG.E R18, desc[UR4][R18.64] ;  /* 0x000000041212e981 */ /* 0x000ee2000c1e1900 */
[----:B------:R-:W-:-:S04]  /*4a00*/  @!P6 FADD.FTZ R6, R13, -R100 ;  /* 0x800000640d06e221 */ /* 0x000fc80000010000 */
[----:B------:R-:W-:Y:S01]  /*4a10*/  @!P6 FMUL.FTZ R6, R6, R101 ;  /* 0x000000650606e220 */ /* 0x000fe20000410000 */
[----:B------:R-:W-:Y:S01]  /*4a20*/  @!P6 IMAD.WIDE.U32 R10, R11, 0x4, R98 ;  /* 0x000000040b0ae825 */ /* 0x000fe200078e0062 */
[----:B------:R-:W-:Y:S01]  /*4a30*/  ISETP.GE.AND P1, PT, R3, R4, PT ;  /* 0x000000040300720c */ /* 0x000fe20003f26270 */
[----:B------:R-:W-:Y:S02]  /*4a40*/  BSSY.RECONVERGENT B0, `(.L_x_0) ;  /* 0x0000017000007945 */ /* 0x000fe40003800200 */
[----:B--2---:R-:W-:-:S04]  /*4a50*/  @!P6 FFMA.FTZ R13, R14, R6, R17 ;  /* 0x000000060e0de223 */ /* 0x004fc80000010011 */
[----:B---3--:R-:W-:-:S05]  /*4a60*/  @!P6 FADD.FTZ R13, R18, R13 ;  /* 0x0000000d120de221 */ /* 0x008fca0000010000 */
[----:B------:R0:W-:Y:S01]  /*4a70*/  @!P6 STG.E desc[UR4][R10.64], R13 ;  /* 0x0000000d0a00e986 */ /* 0x0001e2000c101904 */
[----:B------:R-:W-:Y:S05]  /*4a80*/  @P1 BRA `(.L_x_1) ;  /* 0x0000000000481947 */ /* 0x000fea0003800000 */
[----:B0-----:R-:W0:Y:S01]  /*4a90*/  LDC.64 R10, c[0x0][0x398] ;  /* 0x0000e600ff0a7b82 */ /* 0x001e220000000a00 */
[----:B------:R-:W1:Y:S01]  /*4aa0*/  LDCU.64 UR6, c[0x0][0x388] ;  /* 0x00007100ff0677ac */ /* 0x000e620008000a00 */
[----:B------:R-:W-:-:S04]  /*4ab0*/  IADD3 R6, P0, PT, R0, R3, RZ ;  /* 0x0000000300067210 */ /* 0x000fc80007f1e0ff */
[----:B------:R-:W-:Y:S02]  /*4ac0*/  IADD3.X R15, PT, PT, RZ, R2, RZ, P0, !PT ;  /* 0x00000002ff0f7210 */ /* 0x000fe400007fe4ff */
[----:B------:R-:W2:Y:S01]  /*4ad0*/  LDC.64 R12, c[0x0][0x3a0] ;  /* 0x0000e800ff0c7b82 */ /* 0x000ea20000000a00 */
[----:B-1----:R-:W-:-:S04]  /*4ae0*/  LEA R14, P0, R6, UR6, 0x2 ;  /* 0x00000006060e7c11 */ /* 0x002fc8000f8010ff */
[----:B------:R-:W-:Y:S01]  /*4af0*/  LEA.HI.X R15, R6, UR7, R15, 0x2, P0 ;  /* 0x00000007060f7c11 */ /* 0x000fe200080f140f */
[----:B0-----:R-:W-:-:S04]  /*4b00*/  IMAD.WIDE.U32 R10, R3, 0x4, R10 ;  /* 0x00000004030a7825 */ /* 0x001fc800078e000a */
[----:B------:R-:W3:Y:S01]  /*4b10*/  LDG.E R14, desc[UR4][R14.64] ;  /* 0x000000040e0e7981 */ /* 0x000ee2000c1e1900 */
[----:B--2---:R-:W-:-:S03]  /*4b20*/  IMAD.WIDE.U32 R12, R3, 0x4, R12 ;  /* 0x00000004030c7825 */ /* 0x004fc600078e000c */
[----:B------:R-:W2:Y:S04]  /*4b30*/  LDG.E R10, desc[UR4][R10.64] ;  /* 0x000000040a0a7981 */ /* 0x000ea8000c1e1900 */
[----:B------:R-:W2:Y:S01]  /*4b40*/  LDG.E R13, desc[UR4][R12.64] ;  /* 0x000000040c0d7981 */ /* 0x000ea2000c1e1900 */
[----:B------:R-:W-:-:S04]  /*4b50*/  FADD.FTZ R6, R7, -R100 ;  /* 0x8000006407067221 */ /* 0x000fc80000010000 */
[----:B------:R-:W-:-:S04]  /*4b60*/  FMUL.FTZ R6, R6, R101 ;  /* 0x0000006506067220 */ /* 0x000fc80000410000 */
[----:B--2---:R-:W-:Y:S01]  /*4b70*/  FFMA.FTZ R17, R10, R6, R13 ;  /* 0x000000060a117223 */ /* 0x004fe2000001000d */
[----:B------:R-:W-:-:S04]  /*4b80*/  IMAD.WIDE.U32 R6, R3, 0x4, R98 ;  /* 0x0000000403067825 */ /* 0x000fc800078e0062 */
[----:B---3--:R-:W-:-:S05]  /*4b90*/  FADD.FTZ R17, R14, R17 ;  /* 0x000000110e117221 */ /* 0x008fca0000010000 */
[----:B------:R1:W-:Y:S02]  /*4ba0*/  STG.E desc[UR4][R6.64], R17 ;  /* 0x0000001106007986 */ /* 0x0003e4000c101904 */
.L_x_1:
[----:B------:R-:W-:Y:S05]  /*4bb0*/  BSYNC.RECONVERGENT B0 ;  /* 0x0000000000007941 */ /* 0x000fea0003800200 */
.L_x_0:
[----:B------:R-:W-:-:S13]  /*4bc0*/  ISETP.GE.AND P0, PT, R5, R4, PT ;  /* 0x000000040500720c */ /* 0x000fda0003f06270 */
[----:B------:R-:W-:Y:S05]  /*4bd0*/  @P0 EXIT ;  /* 0x000000000000094d */ /* 0x000fea0003800000 */
[----:B-1----:R-:W1:Y:S01]  /*4be0*/  LDC.64 R6, c[0x0][0x398] ;  /* 0x0000e600ff067b82 */ /* 0x002e620000000a00 */
[----:B------:R-:W2:Y:S01]  /*4bf0*/  LDCU.64 UR6, c[0x0][0x388] ;  /* 0x00007100ff0677ac */ /* 0x000ea20008000a00 */
[----:B------:R-:W-:-:S04]  /*4c00*/  IADD3 R0, P0, PT, R0, R5, RZ ;  /* 0x0000000500007210 */ /* 0x000fc80007f1e0ff */
[----:B0-----:R-:W-:Y:S02]  /*4c10*/  IADD3.X R11, PT, PT, RZ, R2, RZ, P0, !PT ;  /* 0x00000002ff0b7210 */ /* 0x001fe400007fe4ff */
[----:B------:R-:W0:Y:S01]  /*4c20*/  LDC.64 R12, c[0x0][0x3a0] ;  /* 0x0000e800ff0c7b82 */ /* 0x000e220000000a00 */
[----:B--2---:R-:W-:-:S04]  /*4c30*/  LEA R10, P0, R0, UR6, 0x2 ;  /* 0x00000006000a7c11 */ /* 0x004fc8000f8010ff */
[----:B------:R-:W-:Y:S01]  /*4c40*/  LEA.HI.X R11, R0, UR7, R11, 0x2, P0 ;  /* 0x00000007000b7c11 */ /* 0x000fe200080f140b */
[----:B-1----:R-:W-:-:S04]  /*4c50*/  IMAD.WIDE.U32 R2, R5, 0x4, R6 ;  /* 0x0000000405027825 */ /* 0x002fc800078e0006 */
[----:B------:R-:W2:Y:S01]  /*4c60*/  LDG.E R10, desc[UR4][R10.64] ;  /* 0x000000040a0a7981 */ /* 0x000ea2000c1e1900 */
[----:B0-----:R-:W-:-:S03]  /*4c70*/  IMAD.WIDE.U32 R6, R5, 0x4, R12 ;  /* 0x0000000405067825 */ /* 0x001fc600078e000c */
[----:B------:R-:W3:Y:S04]  /*4c80*/  LDG.E R2, desc[UR4][R2.64] ;  /* 0x0000000402027981 */ /* 0x000ee8000c1e1900 */
[----:B------:R-:W3:Y:S01]  /*4c90*/  LDG.E R7, desc[UR4][R6.64] ;  /* 0x0000000406077981 */ /* 0x000ee2000c1e1900 */
[----:B------:R-:W-:-:S04]  /*4ca0*/  FADD.FTZ R100, R9, -R100 ;  /* 0x8000006409647221 */ /* 0x000fc80000010000 */
[----:B------:R-:W-:Y:S01]  /*4cb0*/  FMUL.FTZ R100, R100, R101 ;  /* 0x0000006564647220 */ /* 0x000fe20000410000 */
[----:B------:R-:W-:-:S04]  /*4cc0*/  IMAD.WIDE.U32 R98, R5, 0x4, R98 ;  /* 0x0000000405627825 */ /* 0x000fc800078e0062 */
[----:B---3--:R-:W-:-:S04]  /*4cd0*/  FFMA.FTZ R9, R2, R100, R7 ;  /* 0x0000006402097223 */ /* 0x008fc80000010007 */
[----:B--2---:R-:W-:-:S05]  /*4ce0*/  FADD.FTZ R9, R10, R9 ;  /* 0x000000090a097221 */ /* 0x004fca0000010000 */
[----:B------:R-:W-:Y:S01]  /*4cf0*/  STG.E desc[UR4][R98.64], R9 ;  /* 0x0000000962007986 */ /* 0x000fe2000c101904 */
[----:B------:R-:W-:Y:S05]  /*4d00*/  EXIT ;  /* 0x000000000000794d */ /* 0x000fea0003800000 */
.L_x_2:
[----:B------:R-:W-:-:S00]  /*4d10*/  BRA `(.L_x_2) ;  /* 0xfffffffc00fc7947 */ /* 0x000fc0000383ffff */
[----:B------:R-:W-:-:S00]  /*4d20*/  NOP ;  /* 0x0000000000007918 */ /* 0x000fc00000000000 */
        /* <DEDUP_REMOVED lines=13> */
.L_x_2548:


//--------------------- .text._ZN17fastertransformer26add_bias_layernorm_add_resI6__halfLi32EEEvPT_PKS2_S5_S5_S5_fi --------------------------
	.section	.text._ZN17fastertransformer26add_bias_layernorm_add_resI6__halfLi32EEEvPT_PKS2_S5_S5_S5_fi,"ax",@progbits
	.align	128
        .global         _ZN17fastertransformer26add_bias_layernorm_add_resI6__halfLi32EEEvPT_PKS2_S5_S5_S5_fi
        .type           _ZN17fastertransformer26add_bias_layernorm_add_resI6__halfLi32EEEvPT_PKS2_S5_S5_S5_fi,@function
        .size           _ZN17fastertransformer26add_bias_layernorm_add_resI6__halfLi32EEEvPT_PKS2_S5_S5_S5_fi,(.L_x_2549 - _ZN17fastertransformer26add_bias_layernorm_add_resI6__halfLi32EEEvPT_PKS2_S5_S5_S5_fi)
        .other          _ZN17fastertransformer26add_bias_layernorm_add_resI6__halfLi32EEEvPT_PKS2_S5_S5_S5_fi,@"STO_CUDA_ENTRY STV_DEFAULT"
_ZN17fastertransformer26add_bias_layernorm_add_resI6__halfLi32EEEvPT_PKS2_S5_S5_S5_fi:
.text._ZN17fastertransformer26add_bias_layernorm_add_resI6__halfLi32EEEvPT_PKS2_S5_S5_S5_fi:
[----:B------:R-:W-:Y:S01]  /*0000*/  LDC R1, c[0x0][0x37c] ;  /* 0x0000df00ff017b82 */ /* 0x000fe20000000800 */
[----:B------:R-:W0:Y:S07]  /*0010*/  S2R R0, SR_TID.X ;  /* 0x0000000000007919 */ /* 0x000e2e0000002100 */
[----:B------:R-:W0:Y:S01]  /*0020*/  LDC R2, c[0x0][0x3ac] ;  /* 0x0000eb00ff027b82 */ /* 0x000e220000000800 */
[----:B------:R-:W1:Y:S01]  /*0030*/  LDCU UR7, c[0x0][0x360] ;  /* 0x00006c00ff0777ac */ /* 0x000e620008000800 */
[----:B------:R-:W2:Y:S06]  /*0040*/  LDCU.64 UR4, c[0x0][0x358] ;  /* 0x00006b00ff0477ac */ /* 0x000eac0008000a00 */
[----:B------:R-:W3:Y:S08]  /*0050*/  S2UR UR6, SR_CTAID.X ;  /* 0x00000000000679c3 */ /* 0x000ef00000002500 */
[----:B------:R-:W4:Y:S01]  /*0060*/  LDC.64 R84, c[0x0][0x380] ;  /* 0x0000e000ff547b82 */ /* 0x000f220000000a00 */
[----:B0-----:R-:W-:Y:S01]  /*0070*/  ISETP.GE.AND P6, PT, R0, R2, PT ;  /* 0x000000020000720c */ /* 0x001fe20003fc6270 */
[----:B---3--:R-:W-:Y:S01]  /*0080*/  IMAD R3, R2, UR6, RZ ;  /* 0x0000000602037c24 */ /* 0x008fe2000f8e02ff */
[----:B-1----:R-:W-:-:S04]  /*0090*/  IADD3 R17, PT, PT, R0, UR7, RZ ;  /* 0x0000000700117c10 */ /* 0x002fc8000fffe0ff */
[C---:B------:R-:W-:Y:S02]  /*00a0*/  ISETP.GE.AND P3, PT, R17.reuse, R2, PT ;  /* 0x000000021100720c */ /* 0x040fe40003f66270 */
[----:B------:R-:W-:Y:S01]  /*00b0*/  IADD3 R23, PT, PT, R17, UR7, RZ ;  /* 0x0000000711177c10 */ /* 0x000fe2000fffe0ff */
[----:B----4-:R-:W-:-:S03]  /*00c0*/  IMAD.WIDE R84, R3, 0x2, R84 ;  /* 0x0000000203547825 */ /* 0x010fc600078e0254 */
[----:B------:R-:W-:Y:S01]  /*00d0*/  ISETP.GE.AND P2, PT, R23, R2, PT ;  /* 0x000000021700720c */ /* 0x000fe20003f46270 */
[----:B------:R-:W0:Y:S01]  /*00e0*/  @!P6 LDC.64 R54, c[0x0][0x390] ;  /* 0x0000e400ff36eb82 */ /* 0x000e220000000a00 */
[----:B------:R-:W-:-:S05]  /*00f0*/  @!P6 IMAD.WIDE.U32 R52, R0, 0x2, R84 ;  /* 0x000000020034e825 */ /* 0x000fca00078e0054 */
[----:B--2---:R1:W2:Y:S02]  /*0100*/  @!P6 LDG.E.U16 R49, desc[UR4][R52.64] ;  /* 0x000000043431e981 */ /* 0x0042a4000c1e1500 */
[----:B------:R-:W3:Y:S08]  /*0110*/  @!P3 LDC.64 R50, c[0x0][0x390] ;  /* 0x0000e400ff32bb82 */ /* 0x000ef00000000a00 */
[----:B------:R-:W4:Y:S01]  /*0120*/  @!P2 LDC.64 R38, c[0x0][0x390] ;  /* 0x0000e400ff26ab82 */ /* 0x000f220000000a00 */
[----:B-1----:R-:W-:-:S05]  /*0130*/  @!P3 IMAD.WIDE.U32 R52, R17, 0x2, R84 ;  /* 0x000000021134b825 */ /* 0x002fca00078e0054 */
[----:B------:R-:W5:Y:S01]  /*0140*/  @!P3 LDG.E.U16 R40, desc[UR4][R52.64] ;  /* 0x000000043428b981 */ /* 0x000f62000c1e1500 */
[----:B0-----:R-:W-:-:S05]  /*0150*/  @!P6 IMAD.WIDE.U32 R54, R0, 0x2, R54 ;  /* 0x000000020036e825 */ /* 0x001fca00078e0036 */
[----:B------:R-:W2:Y:S01]  /*0160*/  @!P6 LDG.E.U16 R43, desc[UR4][R54.64] ;  /* 0x00000004362be981 */ /* 0x000ea2000c1e1500 */
[----:B---3--:R-:W-:-:S05]  /*0170*/  @!P3 IMAD.WIDE.U32 R50, R17, 0x2, R50 ;  /* 0x000000021132b825 */ /* 0x008fca00078e0032 */
[----:B------:R0:W5:Y:S01]  /*0180*/  @!P3 LDG.E.U16 R31, desc[UR4][R50.64] ;  /* 0x00000004321fb981 */ /* 0x000162000c1e1500 */
[----:B----4-:R-:W-:-:S05]  /*0190*/  @!P2 IMAD.WIDE.U32 R38, R23, 0x2, R38 ;  /* 0x000000021726a825 */ /* 0x010fca00078e0026 */
[----:B------:R1:W3:Y:S01]  /*01a0*/  @!P2 LDG.E.U16 R36, desc[UR4][R38.64] ;  /* 0x000000042624a981 */ /* 0x0002e2000c1e1500 */
[----:B0-----:R-:W-:-:S05]  /*01b0*/  @!P2 IMAD.WIDE.U32 R50, R23, 0x2, R84 ;  /* 0x000000021732a825 */ /* 0x001fca00078e0054 */
[----:B------:R0:W3:Y:S01]  /*01c0*/  @!P2 LDG.E.U16 R25, desc[UR4][R50.64] ;  /* 0x000000043219a981 */ /* 0x0000e2000c1e1500 */
[----:B------:R-:W-:-:S04]  /*01d0*/  IADD3 R23, PT, PT, R23, UR7, RZ ;  /* 0x0000000717177c10 */ /* 0x000fc8000fffe0ff */
[C---:B------:R-:W-:Y:S02]  /*01e0*/  IADD3 R45, PT, PT, R23.reuse, UR7, RZ ;  /* 0x00000007172d7c10 */ /* 0x040fe4000fffe0ff */
[-C--:B------:R-:W-:Y:S02]  /*01f0*/  ISETP.GE.AND P0, PT, R23, R2.reuse, PT ;  /* 0x000000021700720c */ /* 0x080fe40003f06270 */
[----:B------:R-:W-:-:S11]  /*0200*/  ISETP.GE.AND P1, PT, R45, R2, PT ;  /* 0x000000022d00720c */ /* 0x000fd60003f26270 */
[----:B------:R-:W4:Y:S08]  /*0210*/  @!P0 LDC.64 R52, c[0x0][0x390] ;  /* 0x0000e400ff348b82 */ /* 0x000f300000000a00 */
[----:B-1----:R-:W1:Y:S01]  /*0220*/  @!P1 LDC.64 R38, c[0x0][0x390] ;  /* 0x0000e400ff269b82 */ /* 0x002e620000000a00 */
[----:B0-----:R-:W-:-:S05]  /*0230*/  @!P0 IMAD.WIDE.U32 R50, R23, 0x2, R84 ;  /* 0x0000000217328825 */ /* 0x001fca00078e0054 */
[----:B------:R0:W3:Y:S01]  /*0240*/  @!P0 LDG.E.U16 R33, desc[UR4][R50.64] ;  /* 0x0000000432218981 */ /* 0x0000e2000c1e1500 */
[----:B----4-:R-:W-:-:S04]  /*0250*/  @!P0 IMAD.WIDE.U32 R52, R23, 0x2, R52 ;  /* 0x0000000217348825 */ /* 0x010fc800078e0034 */
[C---:B0-----:R-:W-:Y:S01]  /*0260*/  @!P1 IMAD.WIDE.U32 R50, R45.reuse, 0x2, R84 ;  /* 0x000000022d329825 */ /* 0x041fe200078e0054 */
[----:B------:R0:W4:Y:S03]  /*0270*/  @!P0 LDG.E.U16 R28, desc[UR4][R52.64] ;  /* 0x00000004341c8981 */ /* 0x000126000c1e1500 */
[C---:B-1----:R-:W-:Y:S01]  /*0280*/  @!P1 IMAD.WIDE.U32 R38, R45.reuse, 0x2, R38 ;  /* 0x000000022d269825 */ /* 0x042fe200078e0026 */
[----:B------:R-:W4:Y:S04]  /*0290*/  @!P1 LDG.E.U16 R17, desc[UR4][R50.64] ;  /* 0x0000000432119981 */ /* 0x000f28000c1e1500 */
[----:B------:R1:W4:Y:S01]  /*02a0*/  @!P1 LDG.E.U16 R23, desc[UR4][R38.64] ;  /* 0x0000000426179981 */ /* 0x000322000c1e1500 */
[----:B------:R-:W-:-:S04]  /*02b0*/  IADD3 R4, PT, PT, R45, UR7, RZ ;  /* 0x000000072d047c10 */ /* 0x000fc8000fffe0ff */
[C---:B------:R-:W-:Y:S02]  /*02c0*/  ISETP.GE.AND P5, PT, R4.reuse, R2, PT ;  /* 0x000000020400720c */ /* 0x040fe40003fa6270 */
[----:B------:R-:W-:-:S04]  /*02d0*/  IADD3 R81, PT, PT, R4, UR7, RZ ;  /* 0x0000000704517c10 */ /* 0x000fc8000fffe0ff */
[----:B------:R-:W-:-:S07]  /*02e0*/  ISETP.GE.AND P4, PT, R81, R2, PT ;  /* 0x000000025100720c */ /* 0x000fce0003f86270 */
[----:B0-----:R-:W0:Y:S01]  /*02f0*/  @!P5 LDC.64 R52, c[0x0][0x390] ;  /* 0x0000e400ff34db82 */ /* 0x001e220000000a00 */
[----:B------:R-:W-:-:S07]  /*0300*/  HFMA2 R82, -RZ, RZ, 0, 0 ;  /* 0x00000000ff527431 */ /* 0x000fce00000001ff */
[----:B-1----:R-:W1:Y:S01]  /*0310*/  @!P4 LDC.64 R38, c[0x0][0x390] ;  /* 0x0000e400ff26cb82 */ /* 0x002e620000000a00 */
[----:B------:R-:W-:Y:S01]  /*0320*/  @!P5 IMAD.WIDE.U32 R56, R4, 0x2, R84 ;  /* 0x000000020438d825 */ /* 0x000fe200078e0054 */
[----:B------:R-:W-:-:S04]  /*0330*/  IADD3 R80, PT, PT, R81, UR7, RZ ;  /* 0x0000000751507c10 */ /* 0x000fc8000fffe0ff */
[----:B------:R-:W-:Y:S01]  /*0340*/  IADD3 R79, PT, PT, R80, UR7, RZ ;  /* 0x00000007504f7c10 */ /* 0x000fe2000fffe0ff */
[----:B------:R-:W4:Y:S01]  /*0350*/  @!P5 LDG.E.U16 R57, desc[UR4][R56.64] ;  /* 0x000000043839d981 */ /* 0x000f22000c1e1500 */
[----:B0-----:R-:W-:-:S05]  /*0360*/  @!P5 IMAD.WIDE.U32 R52, R4, 0x2, R52 ;  /* 0x000000020434d825 */ /* 0x001fca00078e0034 */
[----:B------:R0:W4:Y:S01]  /*0370*/  @!P5 LDG.E.U16 R62, desc[UR4][R52.64] ;  /* 0x00000004343ed981 */ /* 0x000122000c1e1500 */
[----:B------:R-:W-:Y:S01]  /*0380*/  P2R R20, PR, RZ, 0x20 ;  /* 0x00000020ff147803 */ /* 0x000fe20000000000 */
[----:B-1----:R-:W-:-:S05]  /*0390*/  @!P4 IMAD.WIDE.U32 R38, R81, 0x2, R38 ;  /* 0x000000025126c825 */ /* 0x002fca00078e0026 */
[----:B------:R1:W4:Y:S01]  /*03a0*/  @!P4 LDG.E.U16 R20, desc[UR4][R38.64] ;  /* 0x000000042614c981 */ /* 0x000322000c1e1500 */
[----:B------:R-:W-:-:S05]  /*03b0*/  @!P4 IMAD.WIDE.U32 R54, R81, 0x2, R84 ;  /* 0x000000025136c825 */ /* 0x000fca00078e0054 */
[----:B------:R1:W4:Y:S01]  /*03c0*/  @!P4 LDG.E.U16 R45, desc[UR4][R54.64] ;  /* 0x00000004362dc981 */ /* 0x000322000c1e1500 */
[----:B--2---:R-:W-:-:S05]  /*03d0*/  @!P6 HADD2 R5, R49.H0_H0, R43.H0_H0 ;  /* 0x2000002b3105e230 */ /* 0x004fca0000000800 */
[----:B------:R-:W-:Y:S02]  /*03e0*/  @!P6 HADD2.F32 R43, -RZ, R5.H0_H0 ;  /* 0x20000005ff2be230 */ /* 0x000fe40000004100 */
[----:B-----5:R-:W-:-:S03]  /*03f0*/  @!P3 HADD2 R6, R40.H0_H0, R31.H0_H0 ;  /* 0x2000001f2806b230 */ /* 0x020fc60000000800 */
[----:B------:R-:W-:Y:S02]  /*0400*/  @!P6 FADD.FTZ R82, RZ, R43 ;  /* 0x0000002bff52e221 */ /* 0x000fe40000010000 */
[----:B------:R-:W-:-:S05]  /*0410*/  @!P3 HADD2.F32 R31, -RZ, R6.H0_H0 ;  /* 0x20000006ff1fb230 */ /* 0x000fca0000004100 */
[----:B------:R-:W-:Y:S01]  /*0420*/  @!P3 FADD.FTZ R82, R82, R31 ;  /* 0x0000001f5252b221 */ /* 0x000fe20000010000 */
[----:B------:R-:W-:-:S04]  /*0430*/  ISETP.GE.AND P3, PT, R80, R2, PT ;  /* 0x000000025000720c */ /* 0x000fc80003f66270 */
[----:B0-----:R-:W-:Y:S02]  /*0440*/  P2R R52, PR, RZ, 0x8 ;  /* 0x00000008ff347803 */ /* 0x001fe40000000000 */
[----:B------:R-:W-:Y:S01]  /*0450*/  ISETP.GE.AND P3, PT, R79, R2, PT ;  /* 0x000000024f00720c */ /* 0x000fe20003f66270 */
[----:B---3--:R-:W-:-:S05]  /*0460*/  @!P2 HADD2 R7, R25.H0_H0, R36.H0_H0 ;  /* 0x200000241907a230 */ /* 0x008fca0000000800 */
[----:B------:R-:W-:-:S07]  /*0470*/  @!P2 HADD2.F32 R25, -RZ, R7.H0_H0 ;  /* 0x20000007ff19a230 */ /* 0x000fce0000004100 */
[----:B-1----:R-:W0:Y:S01]  /*0480*/  @!P3 LDC.64 R38, c[0x0][0x390] ;  /* 0x0000e400ff26bb82 */ /* 0x002e220000000a00 */
[----:B------:R-:W-:Y:S01]  /*0490*/  @!P2 FADD.FTZ R82, R82, R25 ;  /* 0x000000195252a221 */ /* 0x000fe20000010000 */
[----:B------:R-:W-:-:S13]  /*04a0*/  ISETP.GE.AND P2, PT, R80, R2, PT ;  /* 0x000000025000720c */ /* 0x000fda0003f46270 */
[----:B------:R-:W-:Y:S01]  /*04b0*/  @!P2 IMAD.WIDE.U32 R54, R80, 0x2, R84 ;  /* 0x000000025036a825 */ /* 0x000fe200078e0054 */
[----:B------:R-:W1:Y:S04]  /*04c0*/  @!P2 LDC.64 R58, c[0x0][0x390] ;  /* 0x0000e400ff3aab82 */ /* 0x000e680000000a00 */
[----:B------:R2:W3:Y:S01]  /*04d0*/  @!P2 LDG.E.U16 R43, desc[UR4][R54.64] ;  /* 0x00000004362ba981 */ /* 0x0004e2000c1e1500 */
[----:B0-----:R-:W-:-:S05]  /*04e0*/  @!P3 IMAD.WIDE.U32 R38, R79, 0x2, R38 ;  /* 0x000000024f26b825 */ /* 0x001fca00078e0026 */
[----:B------:R0:W5:Y:S01]  /*04f0*/  @!P3 LDG.E.U16 R31, desc[UR4][R38.64] ;  /* 0x00000004261fb981 */ /* 0x000162000c1e1500 */
[----:B--2---:R-:W-:-:S05]  /*0500*/  @!P3 IMAD.WIDE.U32 R54, R79, 0x2, R84 ;  /* 0x000000024f36b825 */ /* 0x004fca00078e0054 */
[----:B------:R-:W5:Y:S01]  /*0510*/  @!P3 LDG.E.U16 R25, desc[UR4][R54.64] ;  /* 0x000000043619b981 */ /* 0x000f62000c1e1500 */
[----:B-1----:R-:W-:-:S05]  /*0520*/  @!P2 IMAD.WIDE.U32 R58, R80, 0x2, R58 ;  /* 0x00000002503aa825 */ /* 0x002fca00078e003a */
[----:B------:R-:W3:Y:S01]  /*0530*/  @!P2 LDG.E.U16 R36, desc[UR4][R58.64] ;  /* 0x000000043a24a981 */ /* 0x000ee2000c1e1500 */
[----:B----4-:R-:W-:Y:S02]  /*0540*/  @!P0 HADD2 R8, R33.H0_H0, R28.H0_H0 ;  /* 0x2000001c21088230 */ /* 0x010fe40000000800 */
[----:B------:R-:W-:-:S03]  /*0550*/  @!P1 HADD2 R9, R17.H0_H0, R23.H0_H0 ;  /* 0x2000001711099230 */ /* 0x000fc60000000800 */
[----:B------:R-:W-:Y:S02]  /*0560*/  @!P0 HADD2.F32 R17, -RZ, R8.H0_H0 ;  /* 0x20000008ff118230 */ /* 0x000fe40000004100 */
[----:B------:R-:W-:Y:S01]  /*0570*/  @!P1 HADD2.F32 R23, -RZ, R9.H0_H0 ;  /* 0x20000009ff179230 */ /* 0x000fe20000004100 */
[----:B------:R-:W-:Y:S02]  /*0580*/  IADD3 R78, PT, PT, R79, UR7, RZ ;  /* 0x000000074f4e7c10 */ /* 0x000fe4000fffe0ff */
[----:B------:R-:W-:-:S04]  /*0590*/  @!P0 FADD.FTZ R82, R82, R17 ;  /* 0x0000001152528221 */ /* 0x000fc80000010000 */
[----:B------:R-:W-:Y:S01]  /*05a0*/  @!P1 FADD.FTZ R82, R82, R23 ;  /* 0x0000001752529221 */ /* 0x000fe20000010000 */
[----:B------:R-:W-:-:S13]  /*05b0*/  ISETP.GE.AND P1, PT, R78, R2, PT ;  /* 0x000000024e00720c */ /* 0x000fda0003f26270 */
[----:B------:R-:W1:Y:S01]  /*05c0*/  @!P1 LDC.64 R64, c[0x0][0x390] ;  /* 0x0000e400ff409b82 */ /* 0x000e620000000a00 */
[----:B0-----:R-:W-:-:S04]  /*05d0*/  IADD3 R38, PT, PT, R78, UR7, RZ ;  /* 0x000000074e267c10 */ /* 0x001fc8000fffe0ff */
[----:B------:R-:W-:-:S13]  /*05e0*/  ISETP.GE.AND P0, PT, R38, R2, PT ;  /* 0x000000022600720c */ /* 0x000fda0003f06270 */
[----:B------:R-:W0:Y:S01]  /*05f0*/  @!P0 LDC.64 R60, c[0x0][0x390] ;  /* 0x0000e400ff3c8b82 */ /* 0x000e220000000a00 */
[----:B-1----:R-:W-:-:S05]  /*0600*/  @!P1 IMAD.WIDE.U32 R64, R78, 0x2, R64 ;  /* 0x000000024e409825 */ /* 0x002fca00078e0040 */
[----:B------:R1:W2:Y:S02]  /*0610*/  @!P1 LDG.E.U16 R49, desc[UR4][R64.64] ;  /* 0x0000000440319981 */ /* 0x0002a4000c1e1500 */
[----:B-1----:R-:W-:-:S05]  /*0620*/  @!P1 IMAD.WIDE.U32 R64, R78, 0x2, R84 ;  /* 0x000000024e409825 */ /* 0x002fca00078e0054 */
[----:B------:R1:W2:Y:S01]  /*0630*/  @!P1 LDG.E.U16 R50, desc[UR4][R64.64] ;  /* 0x0000000440329981 */ /* 0x0002a2000c1e1500 */
[C---:B------:R-:W-:Y:S01]  /*0640*/  IADD3 R39, PT, PT, R38.reuse, UR7, RZ ;  /* 0x0000000726277c10 */ /* 0x040fe2000fffe0ff */
[----:B0-----:R-:W-:-:S04]  /*0650*/  @!P0 IMAD.WIDE.U32 R60, R38, 0x2, R60 ;  /* 0x00000002263c8825 */ /* 0x001fc800078e003c */
[----:B------:R-:W-:Y:S01]  /*0660*/  @!P5 HADD2 R10, R57.H0_H0, R62.H0_H0 ;  /* 0x2000003e390ad230 */ /* 0x000fe20000000800 */
[C---:B------:R-:W-:Y:S01]  /*0670*/  ISETP.GE.AND P6, PT, R39.reuse, R2, PT ;  /* 0x000000022700720c */ /* 0x040fe20003fc6270 */
[----:B------:R0:W4:Y:S01]  /*0680*/  @!P0 LDG.E.U16 R33, desc[UR4][R60.64] ;  /* 0x000000043c218981 */ /* 0x000122000c1e1500 */
[----:B-1----:R-:W-:-:S04]  /*0690*/  IADD3 R64, PT, PT, R39, UR7, RZ ;  /* 0x0000000727407c10 */ /* 0x002fc8000fffe0ff */
[----:B------:R-:W-:Y:S01]  /*06a0*/  ISETP.GE.AND P5, PT, R64, R2, PT ;  /* 0x000000024000720c */ /* 0x000fe20003fa6270 */
[----:B0-----:R-:W-:-:S06]  /*06b0*/  @!P0 IMAD.WIDE.U32 R60, R38, 0x2, R84 ;  /* 0x00000002263c8825 */ /* 0x001fcc00078e0054 */
[----:B------:R-:W0:Y:S01]  /*06c0*/  @!P6 LDC.64 R58, c[0x0][0x390] ;  /* 0x0000e400ff3aeb82 */ /* 0x000e220000000a00 */
[----:B------:R1:W4:Y:S07]  /*06d0*/  @!P0 LDG.E.U16 R40, desc[UR4][R60.64] ;  /* 0x000000043c288981 */ /* 0x00032e000c1e1500 */
[----:B------:R-:W1:Y:S01]  /*06e0*/  @!P5 LDC.64 R74, c[0x0][0x390] ;  /* 0x0000e400ff4adb82 */ /* 0x000e620000000a00 */
[----:B------:R-:W-:Y:S01]  /*06f0*/  IADD3 R65, PT, PT, R64, UR7, RZ ;  /* 0x0000000740417c10 */ /* 0x000fe2000fffe0ff */
[----:B------:R-:W-:Y:S01]  /*0700*/  @!P4 HADD2 R11, R45.H0_H0, R20.H0_H0 ;  /* 0x200000142d0bc230 */ /* 0x000fe20000000800 */
[----:B------:R-:W-:-:S02]  /*0710*/  P2R R51, PR, RZ, 0x10 ;  /* 0x00000010ff337803 */ /* 0x000fc40000000000 */
[CC--:B------:R-:W-:Y:S02]  /*0720*/  ISETP.GE.AND P4, PT, R65.reuse, R2.reuse, PT ;  /* 0x000000024100720c */ /* 0x0c0fe40003f86270 */
[----:B------:R-:W-:Y:S02]  /*0730*/  IADD3 R66, PT, PT, R65, UR7, RZ ;  /* 0x0000000741427c10 */ /* 0x000fe4000fffe0ff */
[----:B------:R-:W-:Y:S02]  /*0740*/  P2R R54, PR, RZ, 0x2 ;  /* 0x00000002ff367803 */ /* 0x000fe40000000000 */
[----:B------:R-:W-:Y:S02]  /*0750*/  P2R R23, PR, RZ, 0x2 ;  /* 0x00000002ff177803 */ /* 0x000fe40000000000 */
[----:B------:R-:W-:Y:S01]  /*0760*/  ISETP.GE.AND P1, PT, R66, R2, PT ;  /* 0x000000024200720c */ /* 0x000fe20003f26270 */
[----:B0-----:R-:W-:-:S04]  /*0770*/  @!P6 IMAD.WIDE.U32 R58, R39, 0x2, R58 ;  /* 0x00000002273ae825 */ /* 0x001fc800078e003a */
[----:B------:R-:W0:Y:S01]  /*0780*/  @!P4 LDC.64 R68, c[0x0][0x390] ;  /* 0x0000e400ff44cb82 */ /* 0x000e220000000a00 */
[C---:B------:R-:W-:Y:S01]  /*0790*/  @!P5 IMAD.WIDE.U32 R70, R64.reuse, 0x2, R84 ;  /* 0x000000024046d825 */ /* 0x040fe200078e0054 */
[----:B------:R1:W4:Y:S03]  /*07a0*/  @!P6 LDG.E.U16 R17, desc[UR4][R58.64] ;  /* 0x000000043a11e981 */ /* 0x000326000c1e1500 */
[----:B-1----:R-:W-:Y:S01]  /*07b0*/  @!P5 IMAD.WIDE.U32 R74, R64, 0x2, R74 ;  /* 0x00000002404ad825 */ /* 0x002fe200078e004a */
[----:B------:R-:W-:Y:S02]  /*07c0*/  IADD3 R67, PT, PT, R66, UR7, RZ ;  /* 0x0000000742437c10 */ /* 0x000fe4000fffe0ff */
[----:B------:R-:W1:Y:S01]  /*07d0*/  @!P1 LDC.64 R60, c[0x0][0x390] ;  /* 0x0000e400ff3c9b82 */ /* 0x000e620000000a00 */
[----:B------:R-:W-:Y:S01]  /*07e0*/  P2R R53, PR, RZ, 0x8 ;  /* 0x00000008ff357803 */ /* 0x000fe20000000000 */
[----:B------:R-:W-:Y:S01]  /*07f0*/  @!P6 IMAD.WIDE.U32 R58, R39, 0x2, R84 ;  /* 0x00000002273ae825 */ /* 0x000fe200078e0054 */
[----:B------:R-:W4:Y:S04]  /*0800*/  @!P5 LDG.E.U16 R74, desc[UR4][R74.64] ;  /* 0x000000044a4ad981 */ /* 0x000f28000c1e1500 */
[----:B------:R-:W4:Y:S04]  /*0810*/  @!P6 LDG.E.U16 R28, desc[UR4][R58.64] ;  /* 0x000000043a1ce981 */ /* 0x000f28000c1e1500 */
[----:B------:R-:W4:Y:S01]  /*0820*/  @!P5 LDG.E.U16 R75, desc[UR4][R70.64] ;  /* 0x00000004464bd981 */ /* 0x000f22000c1e1500 */
[----:B0-----:R-:W-:-:S05]  /*0830*/  @!P4 IMAD.WIDE.U32 R68, R65, 0x2, R68 ;  /* 0x000000024144c825 */ /* 0x001fca00078e0044 */
[----:B------:R0:W4:Y:S01]  /*0840*/  @!P4 LDG.E.U16 R20, desc[UR4][R68.64] ;  /* 0x000000044414c981 */ /* 0x000122000c1e1500 */
[----:B------:R-:W-:-:S04]  /*0850*/  @!P1 IMAD.WIDE.U32 R86, R66, 0x2, R84 ;  /* 0x0000000242569825 */ /* 0x000fc800078e0054 */
[----:B-1----:R-:W-:Y:S01]  /*0860*/  @!P1 IMAD.WIDE.U32 R60, R66, 0x2, R60 ;  /* 0x00000002423c9825 */ /* 0x002fe200078e003c */
[----:B------:R-:W4:Y:S03]  /*0870*/  @!P1 LDG.E.U16 R45, desc[UR4][R86.64] ;  /* 0x00000004562d9981 */ /* 0x000f26000c1e1500 */
[----:B0-----:R-:W-:-:S05]  /*0880*/  @!P4 IMAD.WIDE.U32 R68, R65, 0x2, R84 ;  /* 0x000000024144c825 */ /* 0x001fca00078e0054 */
[----:B------:R0:W4:Y:S01]  /*0890*/  @!P4 LDG.E.U16 R73, desc[UR4][R68.64] ;  /* 0x000000044449c981 */ /* 0x000122000c1e1500 */
[----:B------:R-:W-:Y:S02]  /*08a0*/  P2R R59, PR, RZ, 0x2 ;  /* 0x00000002ff3b7803 */ /* 0x000fe40000000000 */
[C---:B0-----:R-:W-:Y:S01]  /*08b0*/  IADD3 R68, PT, PT, R67.reuse, UR7, RZ ;  /* 0x0000000743447c10 */ /* 0x041fe2000fffe0ff */
[----:B-----5:R-:W-:Y:S01]  /*08c0*/  @!P3 HADD2 R13, R25.H0_H0, R31.H0_H0 ;  /* 0x2000001f190db230 */ /* 0x020fe20000000800 */
[----:B------:R-:W-:-:S13]  /*08d0*/  ISETP.GE.AND P3, PT, R67, R2, PT ;  /* 0x000000024300720c */ /* 0x000fda0003f66270 */
[----:B------:R-:W0:Y:S01]  /*08e0*/  @!P3 LDC.64 R76, c[0x0][0x390] ;  /* 0x0000e400ff4cbb82 */ /* 0x000e220000000a00 */
[----:B---3--:R-:W-:Y:S02]  /*08f0*/  @!P2 HADD2 R12, R43.H0_H0, R36.H0_H0 ;  /* 0x200000242b0ca230 */ /* 0x008fe40000000800 */
[----:B------:R-:W3:Y:S01]  /*0900*/  @!P1 LDG.E.U16 R43, desc[UR4][R60.64] ;  /* 0x000000043c2b9981 */ /* 0x000ee2000c1e1500 */
[----:B------:R-:W-:Y:S02]  /*0910*/  ISETP.NE.AND P1, PT, R23, RZ, PT ;  /* 0x000000ff1700720c */ /* 0x000fe40003f25270 */
[----:B------:R-:W-:-:S13]  /*0920*/  ISETP.GE.AND P2, PT, R68, R2, PT ;  /* 0x000000024400720c */ /* 0x000fda0003f46270 */
[----:B------:R-:W1:Y:S01]  /*0930*/  @!P2 LDC.64 R70, c[0x0][0x390] ;  /* 0x0000e400ff46ab82 */ /* 0x000e620000000a00 */
[----:B0-----:R-:W-:-:S05]  /*0940*/  @!P3 IMAD.WIDE.U32 R76, R67, 0x2, R76 ;  /* 0x00000002434cb825 */ /* 0x001fca00078e004c */
[----:B------:R0:W5:Y:S02]  /*0950*/  @!P3 LDG.E.U16 R23, desc[UR4][R76.64] ;  /* 0x000000044c17b981 */ /* 0x000164000c1e1500 */
[----:B0-----:R-:W-:-:S05]  /*0960*/  @!P3 IMAD.WIDE.U32 R76, R67, 0x2, R84 ;  /* 0x00000002434cb825 */ /* 0x001fca00078e0054 */
[----:B------:R-:W5:Y:S01]  /*0970*/  @!P3 LDG.E.U16 R31, desc[UR4][R76.64] ;  /* 0x000000044c1fb981 */ /* 0x000f62000c1e1500 */
[----:B-1----:R-:W-:-:S05]  /*0980*/  @!P2 IMAD.WIDE.U32 R70, R68, 0x2, R70 ;  /* 0x000000024446a825 */ /* 0x002fca00078e0046 */
[----:B------:R0:W5:Y:S02]  /*0990*/  @!P2 LDG.E.U16 R25, desc[UR4][R70.64] ;  /* 0x000000044619a981 */ /* 0x000164000c1e1500 */
[----:B0-----:R-:W-:-:S05]  /*09a0*/  @!P2 IMAD.WIDE.U32 R70, R68, 0x2, R84 ;  /* 0x000000024446a825 */ /* 0x001fca00078e0054 */
[----:B------:R0:W5:Y:S01]  /*09b0*/  @!P2 LDG.E.U16 R36, desc[UR4][R70.64] ;  /* 0x000000044624a981 */ /* 0x000162000c1e1500 */
[----:B------:R-:W-:Y:S01]  /*09c0*/  IADD3 R69, PT, PT, R68, UR7, RZ ;  /* 0x0000000744457c10 */ /* 0x000fe2000fffe0ff */
[----:B--2---:R-:W-:-:S03]  /*09d0*/  @!P1 HADD2 R14, R50.H0_H0, R49.H0_H0 ;  /* 0x20000031320e9230 */ /* 0x004fc60000000800 */
[----:B------:R-:W-:-:S13]  /*09e0*/  ISETP.GE.AND P1, PT, R69, R2, PT ;  /* 0x000000024500720c */ /* 0x000fda0003f26270 */
[----:B------:R-:W1:Y:S01]  /*09f0*/  @!P1 LDC.64 R76, c[0x0][0x390] ;  /* 0x0000e400ff4c9b82 */ /* 0x000e620000000a00 */
[C---:B------:R-:W-:Y:S01]  /*0a00*/  @!P1 IMAD.WIDE.U32 R88, R69.reuse, 0x2, R84 ;  /* 0x0000000245589825 */ /* 0x040fe200078e0054 */
[----:B0-----:R-:W-:-:S04]  /*0a10*/  IADD3 R70, PT, PT, R69, UR7, RZ ;  /* 0x0000000745467c10 */ /* 0x001fc8000fffe0ff */
[----:B------:R-:W2:Y:S01]  /*0a20*/  @!P1 LDG.E.U16 R71, desc[UR4][R88.64] ;  /* 0x0000000458479981 */ /* 0x000ea2000c1e1500 */
[----:B------:R-:W-:Y:S01]  /*0a30*/  P2R R55, PR, RZ, 0x1 ;  /* 0x00000001ff377803 */ /* 0x000fe20000000000 */
[----:B----4-:R-:W-:Y:S01]  /*0a40*/  @!P0 HADD2 R15, R40.H0_H0, R33.H0_H0 ;  /* 0x20000021280f8230 */ /* 0x010fe20000000800 */
[----:B------:R-:W-:-:S13]  /*0a50*/  ISETP.GE.AND P0, PT, R70, R2, PT ;  /* 0x000000024600720c */ /* 0x000fda0003f06270 */
[----:B------:R-:W0:Y:S01]  /*0a60*/  @!P0 LDC.64 R86, c[0x0][0x390] ;  /* 0x0000e400ff568b82 */ /* 0x000e220000000a00 */
[----:B-1----:R-:W-:-:S05]  /*0a70*/  @!P1 IMAD.WIDE.U32 R76, R69, 0x2, R76 ;  /* 0x00000002454c9825 */ /* 0x002fca00078e004c */
[----:B------:R1:W2:Y:S01]  /*0a80*/  @!P1 LDG.E.U16 R49, desc[UR4][R76.64] ;  /* 0x000000044c319981 */ /* 0x0002a2000c1e1500 */
[C---:B------:R-:W-:Y:S02]  /*0a90*/  IADD3 R33, PT, PT, R70.reuse, UR7, RZ ;  /* 0x0000000746217c10 */ /* 0x040fe4000fffe0ff */
[----:B------:R-:W-:Y:S01]  /*0aa0*/  P2R R57, PR, RZ, 0x20 ;  /* 0x00000020ff397803 */ /* 0x000fe20000000000 */
[----:B-1----:R-:W-:Y:S01]  /*0ab0*/  @!P0 IMAD.WIDE.U32 R76, R70, 0x2, R84 ;  /* 0x00000002464c8825 */ /* 0x002fe200078e0054 */
[----:B------:R-:W-:-:S04]  /*0ac0*/  P2R R56, PR, RZ, 0x40 ;  /* 0x00000040ff387803 */ /* 0x000fc80000000000 */
[----:B------:R-:W4:Y:S01]  /*0ad0*/  @!P0 LDG.E.U16 R40, desc[UR4][R76.64] ;  /* 0x000000044c288981 */ /* 0x000f22000c1e1500 */
[----:B0-----:R-:W-:-:S04]  /*0ae0*/  @!P0 IMAD.WIDE.U32 R86, R70, 0x2, R86 ;  /* 0x0000000246568825 */ /* 0x001fc800078e0056 */
[----:B------:R-:W-:Y:S01]  /*0af0*/  @!P6 HADD2 R16, R28.H0_H0, R17.H0_H0 ;  /* 0x200000111c10e230 */ /* 0x000fe20000000800 */
[C---:B------:R-:W-:Y:S01]  /*0b00*/  IADD3 R17, PT, PT, R33.reuse, UR7, RZ ;  /* 0x0000000721117c10 */ /* 0x040fe2000fffe0ff */
[----:B------:R0:W4:Y:S01]  /*0b10*/  @!P0 LDG.E.U16 R28, desc[UR4][R86.64] ;  /* 0x00000004561c8981 */ /* 0x000122000c1e1500 */
[----:B------:R-:W-:Y:S01]  /*0b20*/  @!P5 HADD2 R18, R75.H0_H0, R74.H0_H0 ;  /* 0x2000004a4b12d230 */ /* 0x000fe20000000800 */
[-C--:B------:R-:W-:Y:S02]  /*0b30*/  ISETP.GE.AND P5, PT, R33, R2.reuse, PT ;  /* 0x000000022100720c */ /* 0x080fe40003fa6270 */
[----:B------:R-:W-:Y:S02]  /*0b40*/  ISETP.GE.AND P6, PT, R17, R2, PT ;  /* 0x000000021100720c */ /* 0x000fe40003fc6270 */
[----:B------:R-:W-:Y:S02]  /*0b50*/  P2R R60, PR, RZ, 0x8 ;  /* 0x00000008ff3c7803 */ /* 0x000fe40000000000 */
[----:B------:R-:W-:-:S07]  /*0b60*/  P2R R72, PR, RZ, 0x8 ;  /* 0x00000008ff487803 */ /* 0x000fce0000000000 */
[----:B0-----:R-:W0:Y:S01]  /*0b70*/  @!P5 LDC.64 R86, c[0x0][0x390] ;  /* 0x0000e400ff56db82 */ /* 0x001e220000000a00 */
[----:B------:R-:W-:-:S07]  /*0b80*/  ISETP.GE.AND P3, PT, R66, R2, PT ;  /* 0x000000024200720c */ /* 0x000fce0003f66270 */
[----:B------:R-:W1:Y:S01]  /*0b90*/  @!P6 LDC.64 R76, c[0x0][0x390] ;  /* 0x0000e400ff4ceb82 */ /* 0x000e620000000a00 */
[----:B------:R-:W-:Y:S01]  /*0ba0*/  @!P4 HADD2 R19, R73.H0_H0, R20.H0_H0 ;  /* 0x200000144913c230 */ /* 0x000fe20000000800 */
[----:B------:R-:W-:Y:S02]  /*0bb0*/  IADD3 R20, PT, PT, R17, UR7, RZ ;  /* 0x0000000711147c10 */ /* 0x000fe4000fffe0ff */
[----:B------:R-:W-:Y:S02]  /*0bc0*/  P2R R58, PR, RZ, 0x10 ;  /* 0x00000010ff3a7803 */ /* 0x000fe40000000000 */
[----:B------:R-:W-:Y:S02]  /*0bd0*/  ISETP.GE.AND P4, PT, R20, R2, PT ;  /* 0x000000021400720c */ /* 0x000fe40003f86270 */
[----:B------:R-:W-:Y:S02]  /*0be0*/  P2R R73, PR, RZ, 0x40 ;  /* 0x00000040ff497803 */ /* 0x000fe40000000000 */
[----:B------:R-:W-:Y:S01]  /*0bf0*/  P2R R73, PR, RZ, 0x10 ;  /* 0x00000010ff497803 */ /* 0x000fe20000000000 */
[----:B------:R-:W-:-:S04]  /*0c00*/  @!P5 IMAD.WIDE.U32 R88, R33, 0x2, R84 ;  /* 0x000000022158d825 */ /* 0x000fc800078e0054 */
[----:B0-----:R-:W-:-:S04]  /*0c10*/  @!P5 IMAD.WIDE.U32 R86, R33, 0x2, R86 ;  /* 0x000000022156d825 */ /* 0x001fc800078e0056 */
[----:B------:R-:W0:Y:S01]  /*0c20*/  @!P4 LDC.64 R74, c[0x0][0x390] ;  /* 0x0000e400ff4acb82 */ /* 0x000e220000000a00 */
[----:B------:R1:W4:Y:S01]  /*0c30*/  @!P5 LDG.E.U16 R73, desc[UR4][R86.64] ;  /* 0x000000045649d981 */ /* 0x000322000c1e1500 */
[----:B------:R-:W-:-:S04]  /*0c40*/  @!P6 IMAD.WIDE.U32 R90, R17, 0x2, R84 ;  /* 0x00000002115ae825 */ /* 0x000fc800078e0054 */
[----:B-1----:R-:W-:Y:S02]  /*0c50*/  @!P6 IMAD.WIDE.U32 R86, R17, 0x2, R76 ;  /* 0x000000021156e825 */ /* 0x002fe400078e004c */
[----:B------:R1:W4:Y:S01]  /*0c60*/  @!P5 LDG.E.U16 R76, desc[UR4][R88.64] ;  /* 0x00000004584cd981 */ /* 0x000322000c1e1500 */
[----:B------:R-:W-:Y:S01]  /*0c70*/  P2R R61, PR, RZ, 0x4 ;  /* 0x00000004ff3d7803 */ /* 0x000fe20000000000 */
[----:B-1----:R-:W-:-:S04]  /*0c80*/  @!P4 IMAD.WIDE.U32 R88, R20, 0x2, R84 ;  /* 0x000000021458c825 */ /* 0x002fc800078e0054 */
[----:B---3--:R-:W-:Y:S01]  /*0c90*/  @!P3 HADD2 R21, R45.H0_H0, R43.H0_H0 ;  /* 0x2000002b2d15b230 */ /* 0x008fe20000000800 */
[----:B------:R-:W-:Y:S02]  /*0ca0*/  ISETP.NE.AND P3, PT, R72, RZ, PT ;  /* 0x000000ff4800720c */ /* 0x000fe40003f65270 */
[----:B------:R-:W3:Y:S11]  /*0cb0*/  @!P6 LDG.E.U16 R72, desc[UR4][R90.64] ;  /* 0x000000045a48e981 */ /* 0x000ef6000c1e1500 */
[----:B-----5:R-:W-:-:S02]  /*0cc0*/  @!P3 HADD2 R22, R31.H0_H0, R23.H0_H0 ;  /* 0x200000171f16b230 */ /* 0x020fc40000000800 */
[----:B------:R0:W3:Y:S01]  /*0cd0*/  @!P6 LDG.E.U16 R31, desc[UR4][R86.64] ;  /* 0x00000004561fe981 */ /* 0x0000e2000c1e1500 */
[----:B------:R-:W-:-:S04]  /*0ce0*/  IADD3 R23, PT, PT, R20, UR7, RZ ;  /* 0x0000000714177c10 */ /* 0x000fc8000fffe0ff */
[C---:B------:R-:W-:Y:S01]  /*0cf0*/  ISETP.GE.AND P3, PT, R23.reuse, R2, PT ;  /* 0x000000021700720c */ /* 0x040fe20003f66270 */
[----:B0-----:R-:W-:Y:S02]  /*0d00*/  @!P4 IMAD.WIDE.U32 R86, R20, 0x2, R74 ;  /* 0x000000021456c825 */ /* 0x001fe400078e004a */
[----:B------:R-:W5:Y:S04]  /*0d10*/  @!P4 LDG.E.U16 R75, desc[UR4][R88.64] ;  /* 0x00000004584bc981 */ /* 0x000f68000c1e1500 */
[----:B------:R0:W5:Y:S01]  /*0d20*/  @!P4 LDG.E.U16 R33, desc[UR4][R86.64] ;  /* 0x000000045621c981 */ /* 0x000162000c1e1500 */
[----:B------:R-:W-:Y:S01]  /*0d30*/  @!P2 HADD2 R24, R36.H0_H0, R25.H0_H0 ;  /* 0x200000192418a230 */ /* 0x000fe20000000800 */
[----:B------:R-:W-:-:S04]  /*0d40*/  IADD3 R25, PT, PT, R23, UR7, RZ ;  /* 0x0000000717197c10 */ /* 0x000fc8000fffe0ff */
[----:B------:R-:W-:Y:S01]  /*0d50*/  ISETP.GE.AND P2, PT, R25, R2, PT ;  /* 0x000000021900720c */ /* 0x000fe20003f46270 */
[----:B0-----:R-:W0:-:S12]  /*0d60*/  @!P3 LDC.64 R86, c[0x0][0x390] ;  /* 0x0000e400ff56bb82 */ /* 0x001e180000000a00 */
[----:B------:R-:W1:Y:S01]  /*0d70*/  @!P2 LDC.64 R88, c[0x0][0x390] ;  /* 0x0000e400ff58ab82 */ /* 0x000e620000000a00 */
[----:B------:R-:W-:Y:S01]  /*0d80*/  P2R R36, PR, RZ, 0x8 ;  /* 0x00000008ff247803 */ /* 0x000fe20000000000 */
[----:B0-----:R-:W-:-:S05]  /*0d90*/  @!P3 IMAD.WIDE.U32 R86, R23, 0x2, R86 ;  /* 0x000000021756b825 */ /* 0x001fca00078e0056 */
[----:B------:R0:W5:Y:S01]  /*0da0*/  @!P3 LDG.E.U16 R45, desc[UR4][R86.64] ;  /* 0x00000004562db981 */ /* 0x000162000c1e1500 */
[----:B------:R-:W-:Y:S01]  /*0db0*/  P2R R36, PR, RZ, 0x4 ;  /* 0x00000004ff247803 */ /* 0x000fe20000000000 */
[----:B0-----:R-:W-:-:S04]  /*0dc0*/  @!P3 IMAD.WIDE.U32 R86, R23, 0x2, R84 ;  /* 0x000000021756b825 */ /* 0x001fc800078e0054 */
[C---:B-1----:R-:W-:Y:S01]  /*0dd0*/  @!P2 IMAD.WIDE.U32 R88, R25.reuse, 0x2, R88 ;  /* 0x000000021958a825 */ /* 0x042fe200078e0058 */
[----:B------:R0:W5:Y:S04]  /*0de0*/  @!P3 LDG.E.U16 R74, desc[UR4][R86.64] ;  /* 0x00000004564ab981 */ /* 0x000168000c1e1500 */
[----:B------:R-:W5:Y:S01]  /*0df0*/  @!P2 LDG.E.U16 R36, desc[UR4][R88.64] ;  /* 0x000000045824a981 */ /* 0x000f62000c1e1500 */
[----:B0-----:R-:W-:-:S05]  /*0e00*/  @!P2 IMAD.WIDE.U32 R86, R25, 0x2, R84 ;  /* 0x000000021956a825 */ /* 0x001fca00078e0054 */
[----:B------:R0:W5:Y:S01]  /*0e10*/  @!P2 LDG.E.U16 R43, desc[UR4][R86.64] ;  /* 0x00000004562ba981 */ /* 0x000162000c1e1500 */
[----:B--2---:R-:W-:Y:S01]  /*0e20*/  @!P1 HADD2 R26, R71.H0_H0, R49.H0_H0 ;  /* 0x20000031471a9230 */ /* 0x004fe20000000800 */
[----:B------:R-:W-:Y:S02]  /*0e30*/  IADD3 R71, PT, PT, R25, UR7, RZ ;  /* 0x0000000719477c10 */ /* 0x000fe4000fffe0ff */
[----:B------:R-:W-:Y:S02]  /*0e40*/  P2R R62, PR, RZ, 0x2 ;  /* 0x00000002ff3e7803 */ /* 0x000fe40000000000 */
[----:B------:R-:W-:-:S13]  /*0e50*/  ISETP.GE.AND P1, PT, R71, R2, PT ;  /* 0x000000024700720c */ /* 0x000fda0003f26270 */
[----:B0-----:R-:W0:Y:S01]  /*0e60*/  @!P1 LDC.64 R86, c[0x0][0x390] ;  /* 0x0000e400ff569b82 */ /* 0x001e220000000a00 */
[----:B----4-:R-:W-:Y:S01]  /*0e70*/  @!P0 HADD2 R27, R40.H0_H0, R28.H0_H0 ;  /* 0x2000001c281b8230 */ /* 0x010fe20000000800 */
[C---:B------:R-:W-:Y:S02]  /*0e80*/  IADD3 R28, PT, PT, R71.reuse, UR7, RZ ;  /* 0x00000007471c7c10 */ /* 0x040fe4000fffe0ff */
[----:B------:R-:W-:Y:S02]  /*0e90*/  P2R R50, PR, RZ, 0x1 ;  /* 0x00000001ff327803 */ /* 0x000fe40000000000 */
[----:B------:R-:W-:Y:S01]  /*0ea0*/  ISETP.GE.AND P0, PT, R28, R2, PT ;  /* 0x000000021c00720c */ /* 0x000fe20003f06270 */
[----:B0-----:R-:W-:-:S05]  /*0eb0*/  @!P1 IMAD.WIDE.U32 R86, R71, 0x2, R86 ;  /* 0x0000000247569825 */ /* 0x001fca00078e0056 */
[----:B------:R0:W2:Y:S02]  /*0ec0*/  @!P1 LDG.E.U16 R40, desc[UR4][R86.64] ;  /* 0x0000000456289981 */ /* 0x0000a4000c1e1500 */
[----:B0-----:R-:W-:-:S05]  /*0ed0*/  @!P1 IMAD.WIDE.U32 R86, R71, 0x2, R84 ;  /* 0x0000000247569825 */ /* 0x001fca00078e0054 */
[----:B------:R0:W2:Y:S02]  /*0ee0*/  @!P1 LDG.E.U16 R83, desc[UR4][R86.64] ;  /* 0x0000000456539981 */ /* 0x0000a4000c1e1500 */
[----:B0-----:R-:W0:Y:S01]  /*0ef0*/  @!P0 LDC.64 R86, c[0x0][0x390] ;  /* 0x0000e400ff568b82 */ /* 0x001e220000000a00 */
[----:B------:R-:W-:Y:S01]  /*0f00*/  P2R R77, PR, RZ, 0x1 ;  /* 0x00000001ff4d7803 */ /* 0x000fe20000000000 */
[----:B------:R-:W-:Y:S02]  /*0f10*/  @!P5 HADD2 R29, R76.H0_H0, R73.H0_H0 ;  /* 0x200000494c1dd230 */ /* 0x000fe40000000800 */
[----:B------:R-:W-:-:S05]  /*0f20*/  @!P0 IMAD.WIDE.U32 R76, R28, 0x2, R84 ;  /* 0x000000021c4c8825 */ /* 0x000fca00078e0054 */
[----:B------:R-:W4:Y:S01]  /*0f30*/  @!P0 LDG.E.U16 R73, desc[UR4][R76.64] ;  /* 0x000000044c498981 */ /* 0x000f22000c1e1500 */
[----:B0-----:R-:W-:-:S04]  /*0f40*/  @!P0 IMAD.WIDE.U32 R86, R28, 0x2, R86 ;  /* 0x000000021c568825 */ /* 0x001fc800078e0056 */
[----:B---3--:R-:W-:Y:S02]  /*0f50*/  @!P6 HADD2 R30, R72.H0_H0, R31.H0_H0 ;  /* 0x2000001f481ee230 */ /* 0x008fe40000000800 */
[----:B------:R0:W4:Y:S01]  /*0f60*/  @!P0 LDG.E.U16 R72, desc[UR4][R86.64] ;  /* 0x0000000456488981 */ /* 0x000122000c1e1500 */
[----:B------:R-:W-:-:S04]  /*0f70*/  IADD3 R31, PT, PT, R28, UR7, RZ ;  /* 0x000000071c1f7c10 */ /* 0x000fc8000fffe0ff */
[C---:B------:R-:W-:Y:S01]  /*0f80*/  ISETP.GE.AND P6, PT, R31.reuse, R2, PT ;  /* 0x000000021f00720c */ /* 0x040fe20003fc6270 */
[----:B-----5:R-:W-:Y:S01]  /*0f90*/  @!P4 HADD2 R32, R75.H0_H0, R33.H0_H0 ;  /* 0x200000214b20c230 */ /* 0x020fe20000000800 */
[----:B------:R-:W-:-:S11]  /*0fa0*/  IADD3 R33, PT, PT, R31, UR7, RZ ;  /* 0x000000071f217c10 */ /* 0x000fd6000fffe0ff */
[----:B0-----:R-:W0:Y:S01]  /*0fb0*/  @!P6 LDC.64 R86, c[0x0][0x390] ;  /* 0x0000e400ff56eb82 */ /* 0x001e220000000a00 */
[----:B------:R-:W-:-:S13]  /*0fc0*/  ISETP.GE.AND P4, PT, R33, R2, PT ;  /* 0x000000022100720c */ /* 0x000fda0003f86270 */
[----:B------:R-:W1:Y:S01]  /*0fd0*/  @!P4 LDC.64 R76, c[0x0][0x390] ;  /* 0x0000e400ff4ccb82 */ /* 0x000e620000000a00 */
[----:B------:R-:W-:Y:S01]  /*0fe0*/  P2R R75, PR, RZ, 0x40 ;  /* 0x00000040ff4b7803 */ /* 0x000fe20000000000 */
[----:B0-----:R-:W-:-:S04]  /*0ff0*/  @!P6 IMAD.WIDE.U32 R86, R31, 0x2, R86 ;  /* 0x000000021f56e825 */ /* 0x001fc800078e0056 */
[----:B------:R-:W-:Y:S02]  /*1000*/  @!P3 HADD2 R34, R74.H0_H0, R45.H0_H0 ;  /* 0x2000002d4a22b230 */ /* 0x000fe40000000800 */
[----:B-1----:R-:W-:-:S04]  /*1010*/  @!P4 IMAD.WIDE.U32 R74, R33, 0x2, R76 ;  /* 0x00000002214ac825 */ /* 0x002fc800078e004c */
[--C-:B------:R-:W-:Y:S01]  /*1020*/  @!P6 IMAD.WIDE.U32 R76, R31, 0x2, R84.reuse ;  /* 0x000000021f4ce825 */ /* 0x100fe200078e0054 */
[----:B------:R0:W3:Y:S05]  /*1030*/  @!P4 LDG.E.U16 R45, desc[UR4][R74.64] ;  /* 0x000000044a2dc981 */ /* 0x0000ea000c1e1500 */
[----:B------:R-:W5:Y:S01]  /*1040*/  @!P6 LDG.E.U16 R77, desc[UR4][R76.64] ;  /* 0x000000044c4de981 */ /* 0x000f62000c1e1500 */
[----:B------:R-:W-:Y:S01]  /*1050*/  @!P2 HADD2 R35, R43.H0_H0, R36.H0_H0 ;  /* 0x200000242b23a230 */ /* 0x000fe20000000800 */
[C---:B------:R-:W-:Y:S01]  /*1060*/  IADD3 R36, PT, PT, R33.reuse, UR7, RZ ;  /* 0x0000000721247c10 */ /* 0x040fe2000fffe0ff */
[----:B0-----:R-:W-:Y:S01]  /*1070*/  @!P4 IMAD.WIDE.U32 R74, R33, 0x2, R84 ;  /* 0x00000002214ac825 */ /* 0x001fe200078e0054 */
[----:B------:R-:W5:Y:S02]  /*1080*/  @!P6 LDG.E.U16 R43, desc[UR4][R86.64] ;  /* 0x00000004562be981 */ /* 0x000f64000c1e1500 */
[----:B------:R-:W-:-:S02]  /*1090*/  ISETP.GE.AND P3, PT, R36, R2, PT ;  /* 0x000000022400720c */ /* 0x000fc40003f66270 */
[----:B------:R0:W3:Y:S11]  /*10a0*/  @!P4 LDG.E.U16 R76, desc[UR4][R74.64] ;  /* 0x000000044a4cc981 */ /* 0x0000f6000c1e1500 */
[----:B0-----:R-:W0:Y:S01]  /*10b0*/  @!P3 LDC.64 R74, c[0x0][0x390] ;  /* 0x0000e400ff4abb82 */ /* 0x001e220000000a00 */
[----:B------:R-:W-:-:S04]  /*10c0*/  @!P3 IMAD.WIDE.U32 R86, R36, 0x2, R84 ;  /* 0x000000022456b825 */ /* 0x000fc800078e0054 */
[----:B0-----:R-:W-:-:S06]  /*10d0*/  @!P3 IMAD.WIDE.U32 R74, R36, 0x2, R74 ;  /* 0x00000002244ab825 */ /* 0x001fcc00078e004a */
[----:B------:R-:W3:Y:S04]  /*10e0*/  @!P3 LDG.E.U16 R74, desc[UR4][R74.64] ;  /* 0x000000044a4ab981 */ /* 0x000ee8000c1e1500 */
[----:B------:R0:W3:Y:S01]  /*10f0*/  @!P3 LDG.E.U16 R75, desc[UR4][R86.64] ;  /* 0x00000004564bb981 */ /* 0x0000e2000c1e1500 */
[----:B--2---:R-:W-:Y:S01]  /*1100*/  @!P1 HADD2 R37, R83.H0_H0, R40.H0_H0 ;  /* 0x2000002853259230 */ /* 0x004fe20000000800 */
[----:B------:R-:W-:-:S04]  /*1110*/  IADD3 R40, PT, PT, R36, UR7, RZ ;  /* 0x0000000724287c10 */ /* 0x000fc8000fffe0ff */
[----:B------:R-:W-:-:S13]  /*1120*/  ISETP.GE.AND P2, PT, R40, R2, PT ;  /* 0x000000022800720c */ /* 0x000fda0003f46270 */
[----:B0-----:R-:W0:Y:S01]  /*1130*/  @!P2 LDC.64 R86, c[0x0][0x390] ;  /* 0x0000e400ff56ab82 */ /* 0x001e220000000a00 */
[----:B------:R-:W-:Y:S01]  /*1140*/  P2R R49, PR, RZ, 0x2 ;  /* 0x00000002ff317803 */ /* 0x000fe20000000000 */
[----:B----4-:R-:W-:Y:S02]  /*1150*/  @!P0 HADD2 R41, R73.H0_H0, R72.H0_H0 ;  /* 0x2000004849298230 */ /* 0x010fe40000000800 */
[----:B0-----:R-:W-:-:S04]  /*1160*/  @!P2 IMAD.WIDE.U32 R72, R40, 0x2, R86 ;  /* 0x000000022848a825 */ /* 0x001fc800078e0056 */
[C---:B------:R-:W-:Y:S02]  /*1170*/  @!P2 IMAD.WIDE.U32 R86, R40.reuse, 0x2, R84 ;  /* 0x000000022856a825 */ /* 0x040fe400078e0054 */
[----:B------:R-:W2:Y:S04]  /*1180*/  @!P2 LDG.E.U16 R72, desc[UR4][R72.64] ;  /* 0x000000044848a981 */ /* 0x000ea8000c1e1500 */
[----:B------:R0:W2:Y:S01]  /*1190*/  @!P2 LDG.E.U16 R73, desc[UR4][R86.64] ;  /* 0x000000045649a981 */ /* 0x0000a2000c1e1500 */
[----:B-----5:R-:W-:Y:S01]  /*11a0*/  @!P6 HADD2 R42, R77.H0_H0, R43.H0_H0 ;  /* 0x2000002b4d2ae230 */ /* 0x020fe20000000800 */
[----:B------:R-:W-:Y:S01]  /*11b0*/  IADD3 R43, PT, PT, R40, UR7, RZ ;  /* 0x00000007282b7c10 */ /* 0x000fe2000fffe0ff */
[----:B---3--:R-:W-:-:S03]  /*11c0*/  @!P4 HADD2 R44, R76.H0_H0, R45.H0_H0 ;  /* 0x2000002d4c2cc230 */ /* 0x008fc60000000800 */
[C---:B------:R-:W-:Y:S02]  /*11d0*/  IADD3 R45, PT, PT, R43.reuse, UR7, RZ ;  /* 0x000000072b2d7c10 */ /* 0x040fe4000fffe0ff */
[-C--:B------:R-:W-:Y:S02]  /*11e0*/  ISETP.GE.AND P1, PT, R43, R2.reuse, PT ;  /* 0x000000022b00720c */ /* 0x080fe40003f26270 */
[----:B------:R-:W-:-:S11]  /*11f0*/  ISETP.GE.AND P0, PT, R45, R2, PT ;  /* 0x000000022d00720c */ /* 0x000fd60003f06270 */
[----:B------:R-:W1:Y:S08]  /*1200*/  @!P1 LDC.64 R88, c[0x0][0x390] ;  /* 0x0000e400ff589b82 */ /* 0x000e700000000a00 */
[----:B------:R-:W3:Y:S01]  /*1210*/  @!P0 LDC.64 R76, c[0x0][0x390] ;  /* 0x0000e400ff4c8b82 */ /* 0x000ee20000000a00 */
[----:B------:R-:W-:-:S04]  /*1220*/  @!P0 IMAD.WIDE.U32 R90, R45, 0x2, R84 ;  /* 0x000000022d5a8825 */ /* 0x000fc800078e0054 */
[----:B------:R-:W-:Y:S02]  /*1230*/  @!P3 HADD2 R46, R75.H0_H0, R74.H0_H0 ;  /* 0x2000004a4b2eb230 */ /* 0x000fe40000000800 */
[----:B-1----:R-:W-:-:S04]  /*1240*/  @!P1 IMAD.WIDE.U32 R74, R43, 0x2, R88 ;  /* 0x000000022b4a9825 */ /* 0x002fc800078e0058 */
[----:B---3--:R-:W-:Y:S02]  /*1250*/  @!P0 IMAD.WIDE.U32 R88, R45, 0x2, R76 ;  /* 0x000000022d588825 */ /* 0x008fe400078e004c */
[----:B------:R-:W3:Y:S02]  /*1260*/  @!P1 LDG.E.U16 R74, desc[UR4][R74.64] ;  /* 0x000000044a4a9981 */ /* 0x000ee4000c1e1500 */
[----:B------:R-:W-:-:S06]  /*1270*/  @!P1 IMAD.WIDE.U32 R76, R43, 0x2, R84 ;  /* 0x000000022b4c9825 */ /* 0x000fcc00078e0054 */
[----:B------:R-:W3:Y:S04]  /*1280*/  @!P1 LDG.E.U16 R76, desc[UR4][R76.64] ;  /* 0x000000044c4c9981 */ /* 0x000ee8000c1e1500 */
[----:B------:R1:W4:Y:S04]  /*1290*/  @!P0 LDG.E.U16 R75, desc[UR4][R88.64] ;  /* 0x00000004584b8981 */ /* 0x000328000c1e1500 */
[----:B------:R-:W4:Y:S01]  /*12a0*/  @!P0 LDG.E.U16 R77, desc[UR4][R90.64] ;  /* 0x000000045a4d8981 */ /* 0x000f22000c1e1500 */
[----:B0-----:R-:W-:Y:S02]  /*12b0*/  P2R R86, PR, RZ, 0x40 ;  /* 0x00000040ff567803 */ /* 0x001fe40000000000 */
[----:B------:R-:W-:-:S02]  /*12c0*/  ISETP.GE.AND P6, PT, R4, R2, PT ;  /* 0x000000020400720c */ /* 0x000fc40003fc6270 */
[----:B------:R-:W-:Y:S02]  /*12d0*/  P2R R87, PR, RZ, 0x8 ;  /* 0x00000008ff577803 */ /* 0x000fe40000000000 */
[-C--:B------:R-:W-:Y:S02]  /*12e0*/  ISETP.GE.AND P3, PT, R81, R2.reuse, PT ;  /* 0x000000025100720c */ /* 0x080fe40003f66270 */
[----:B------:R-:W-:Y:S02]  /*12f0*/  P2R R83, PR, RZ, 0x10 ;  /* 0x00000010ff537803 */ /* 0x000fe40000000000 */
[-C--:B------:R-:W-:Y:S02]  /*1300*/  ISETP.GE.AND P4, PT, R80, R2.reuse, PT ;  /* 0x000000025000720c */ /* 0x080fe40003f86270 */
[----:B-1----:R-:W-:Y:S02]  /*1310*/  P2R R88, PR, RZ, 0x2 ;  /* 0x00000002ff587803 */ /* 0x002fe40000000000 */
[----:B------:R-:W-:Y:S01]  /*1320*/  ISETP.GE.AND P1, PT, R67, R2, PT ;  /* 0x000000024300720c */ /* 0x000fe20003f26270 */
[----:B--2---:R-:W-:-:S02]  /*1330*/  @!P2 HADD2 R63, R73.H0_H0, R72.H0_H0 ;  /* 0x20000048493fa230 */ /* 0x004fc40000000800 */
[----:B------:R-:W-:-:S05]  /*1340*/  @!P6 HADD2.F32 R72, -RZ, R10.H0_H0 ;  /* 0x2000000aff48e230 */ /* 0x000fca0000004100 */
[----:B------:R-:W-:Y:S01]  /*1350*/  @!P6 FADD.FTZ R82, R82, R72 ;  /* 0x000000485252e221 */ /* 0x000fe20000010000 */
[----:B------:R-:W-:Y:S01]  /*1360*/  ISETP.GE.AND P6, PT, R79, R2, PT ;  /* 0x000000024f00720c */ /* 0x000fe20003fc6270 */
[----:B------:R-:W-:Y:S02]  /*1370*/  @!P3 HADD2.F32 R73, -RZ, R11.H0_H0 ;  /* 0x2000000bff49b230 */ /* 0x000fe40000004100 */
[----:B------:R-:W-:-:S03]  /*1380*/  @!P4 HADD2.F32 R72, -RZ, R12.H0_H0 ;  /* 0x2000000cff48c230 */ /* 0x000fc60000004100 */
[----:B------:R-:W-:Y:S01]  /*1390*/  @!P3 FADD.FTZ R82, R82, R73 ;  /* 0x000000495252b221 */ /* 0x000fe20000010000 */
[----:B------:R-:W-:-:S03]  /*13a0*/  ISETP.GE.AND P3, PT, R78, R2, PT ;  /* 0x000000024e00720c */ /* 0x000fc60003f66270 */
[----:B------:R-:W-:Y:S01]  /*13b0*/  @!P4 FADD.FTZ R82, R82, R72 ;  /* 0x000000485252c221 */ /* 0x000fe20000010000 */
[----:B------:R-:W-:Y:S02]  /*13c0*/  ISETP.GE.AND P4, PT, R38, R2, PT ;  /* 0x000000022600720c */ /* 0x000fe40003f86270 */
[----:B------:R-:W-:-:S05]  /*13d0*/  @!P6 HADD2.F32 R73, -RZ, R13.H0_H0 ;  /* 0x2000000dff49e230 */ /* 0x000fca0000004100 */
[----:B------:R-:W-:Y:S01]  /*13e0*/  @!P6 FADD.FTZ R82, R82, R73 ;  /* 0x000000495252e221 */ /* 0x000fe20000010000 */
[----:B------:R-:W-:Y:S01]  /*13f0*/  ISETP.GE.AND P6, PT, R39, R2, PT ;  /* 0x000000022700720c */ /* 0x000fe20003fc6270 */
[----:B------:R-:W-:-:S04]  /*1400*/  @!P3 HADD2.F32 R72, -RZ, R14.H0_H0 ;  /* 0x2000000eff48b230 */ /* 0x000fc80000004100 */
[----:B------:R-:W-:Y:S02]  /*1410*/  @!P4 HADD2.F32 R73, -RZ, R15.H0_H0 ;  /* 0x2000000fff49c230 */ /* 0x000fe40000004100 */
[----:B------:R-:W-:Y:S01]  /*1420*/  @!P3 FADD.FTZ R82, R82, R72 ;  /* 0x000000485252b221 */ /* 0x000fe20000010000 */
[----:B------:R-:W-:-:S03]  /*1430*/  ISETP.GE.AND P3, PT, R64, R2, PT ;  /* 0x000000024000720c */ /* 0x000fc60003f66270 */
[----:B------:R-:W-:Y:S01]  /*1440*/  @!P4 FADD.FTZ R82, R82, R73 ;  /* 0x000000495252c221 */ /* 0x000fe20000010000 */
[----:B------:R-:W-:Y:S01]  /*1450*/  ISETP.GE.AND P4, PT, R65, R2, PT ;  /* 0x000000024100720c */ /* 0x000fe20003f86270 */
[----:B------:R-:W-:-:S05]  /*1460*/  @!P6 HADD2.F32 R72, -RZ, R16.H0_H0 ;  /* 0x20000010ff48e230 */ /* 0x000fca0000004100 */
[----:B------:R-:W-:Y:S01]  /*1470*/  @!P6 FADD.FTZ R82, R82, R72 ;  /* 0x000000485252e221 */ /* 0x000fe20000010000 */
[----:B------:R-:W-:Y:S02]  /*1480*/  ISETP.GE.AND P6, PT, R66, R2, PT ;  /* 0x000000024200720c */ /* 0x000fe40003fc6270 */
[----:B------:R-:W-:-:S04]  /*1490*/  @!P3 HADD2.F32 R73, -RZ, R18.H0_H0 ;  /* 0x20000012ff49b230 */ /* 0x000fc80000004100 */
[----:B------:R-:W-:Y:S02]  /*14a0*/  @!P4 HADD2.F32 R72, -RZ, R19.H0_H0 ;  /* 0x20000013ff48c230 */ /* 0x000fe40000004100 */
[----:B------:R-:W-:Y:S01]  /*14b0*/  @!P3 FADD.FTZ R82, R82, R73 ;  /* 0x000000495252b221 */ /* 0x000fe20000010000 */
[----:B------:R-:W-:-:S03]  /*14c0*/  ISETP.GE.AND P3, PT, R68, R2, PT ;  /* 0x000000024400720c */ /* 0x000fc60003f66270 */
[----:B------:R-:W-:Y:S01]  /*14d0*/  @!P4 FADD.FTZ R82, R82, R72 ;  /* 0x000000485252c221 */ /* 0x000fe20000010000 */
[----:B------:R-:W-:Y:S01]  /*14e0*/  ISETP.GE.AND P4, PT, R69, R2, PT ;  /* 0x000000024500720c */ /* 0x000fe20003f86270 */
[----:B------:R-:W-:Y:S02]  /*14f0*/  @!P6 HADD2.F32 R73, -RZ, R21.H0_H0 ;  /* 0x20000015ff49e230 */ /* 0x000fe40000004100 */
[----:B------:R-:W-:-:S03]  /*1500*/  @!P1 HADD2.F32 R72, -RZ, R22.H0_H0 ;  /* 0x20000016ff489230 */ /* 0x000fc60000004100 */
[----:B------:R-:W-:Y:S01]  /*1510*/  @!P6 FADD.FTZ R82, R82, R73 ;  /* 0x000000495252e221 */ /* 0x000fe20000010000 */
[----:B------:R-:W-:Y:S02]  /*1520*/  ISETP.GE.AND P6, PT, R70, R2, PT ;  /* 0x000000024600720c */ /* 0x000fe40003fc6270 */
[----:B------:R-:W-:Y:S02]  /*1530*/  @!P3 HADD2.F32 R73, -RZ, R24.H0_H0 ;  /* 0x20000018ff49b230 */ /* 0x000fe40000004100 */
[----:B------:R-:W-:Y:S02]  /*1540*/  @!P1 FADD.FTZ R82, R82, R72 ;  /* 0x0000004852529221 */ /* 0x000fe40000010000 */
[----:B------:R-:W-:Y:S02]  /*1550*/  @!P4 HADD2.F32 R72, -RZ, R26.H0_H0 ;  /* 0x2000001aff48c230 */ /* 0x000fe40000004100 */
[----:B------:R-:W-:-:S04]  /*1560*/  @!P3 FADD.FTZ R82, R82, R73 ;  /* 0x000000495252b221 */ /* 0x000fc80000010000 */
[----:B------:R-:W-:Y:S01]  /*1570*/  @!P4 FADD.FTZ R82, R82, R72 ;  /* 0x000000485252c221 */ /* 0x000fe20000010000 */
[----:B------:R-:W-:Y:S01]  /*1580*/  @!P6 HADD2.F32 R73, -RZ, R27.H0_H0 ;  /* 0x2000001bff49e230 */ /* 0x000fe20000004100 */
[----:B------:R-:W-:-:S04]  /*1590*/  ISETP.GE.AND P4, PT, R17, R2, PT ;  /* 0x000000021100720c */ /* 0x000fc80003f86270 */
[----:B------:R-:W-:Y:S01]  /*15a0*/  @!P6 FADD.FTZ R82, R82, R73 ;  /* 0x000000495252e221 */ /* 0x000fe20000010000 */
[-C--:B------:R-:W-:Y:S01]  /*15b0*/  ISETP.GE.AND P6, PT, R20, R2.reuse, PT ;  /* 0x000000021400720c */ /* 0x080fe20003fc6270 */
[----:B------:R-:W-:Y:S01]  /*15c0*/  @!P5 HADD2.F32 R72, -RZ, R29.H0_H0 ;  /* 0x2000001dff48d230 */ /* 0x000fe20000004100 */
[----:B------:R-:W-:-:S04]  /*15d0*/  ISETP.GE.AND P1, PT, R23, R2, PT ;  /* 0x000000021700720c */ /* 0x000fc80003f26270 */
[----:B------:R-:W-:Y:S02]  /*15e0*/  @!P5 FADD.FTZ R82, R82, R72 ;  /* 0x000000485252d221 */ /* 0x000fe40000010000 */
[----:B------:R-:W-:Y:S01]  /*15f0*/  @!P4 HADD2.F32 R73, -RZ, R30.H0_H0 ;  /* 0x2000001eff49c230 */ /* 0x000fe20000004100 */
[----:B------:R-:W-:-:S04]  /*1600*/  ISETP.GE.AND P3, PT, R25, R2, PT ;  /* 0x000000021900720c */ /* 0x000fc80003f66270 */
[----:B------:R-:W-:Y:S02]  /*1610*/  @!P6 HADD2.F32 R72, -RZ, R32.H0_H0 ;  /* 0x20000020ff48e230 */ /* 0x000fe40000004100 */
[----:B------:R-:W-:-:S04]  /*1620*/  @!P4 FADD.FTZ R82, R82, R73 ;  /* 0x000000495252c221 */ /* 0x000fc80000010000 */
[----:B------:R-:W-:Y:S01]  /*1630*/  @!P6 FADD.FTZ R82, R82, R72 ;  /* 0x000000485252e221 */ /* 0x000fe20000010000 */
[-C--:B------:R-:W-:Y:S01]  /*1640*/  ISETP.GE.AND P6, PT, R71, R2.reuse, PT ;  /* 0x000000024700720c */ /* 0x080fe20003fc6270 */
[----:B------:R-:W-:Y:S01]  /*1650*/  @!P1 HADD2.F32 R73, -RZ, R34.H0_H0 ;  /* 0x20000022ff499230 */ /* 0x000fe20000004100 */
[----:B------:R-:W-:Y:S01]  /*1660*/  ISETP.GE.AND P4, PT, R28, R2, PT ;  /* 0x000000021c00720c */ /* 0x000fe20003f86270 */
[----:B------:R-:W-:-:S03]  /*1670*/  @!P3 HADD2.F32 R72, -RZ, R35.H0_H0 ;  /* 0x20000023ff48b230 */ /* 0x000fc60000004100 */
[----:B------:R-:W-:-:S04]  /*1680*/  @!P1 FADD.FTZ R82, R82, R73 ;  /* 0x0000004952529221 */ /* 0x000fc80000010000 */
[----:B------:R-:W-:-:S03]  /*1690*/  @!P3 FADD.FTZ R82, R82, R72 ;  /* 0x000000485252b221 */ /* 0x000fc60000010000 */
[----:B------:R-:W-:Y:S02]  /*16a0*/  @!P6 HADD2.F32 R73, -RZ, R37.H0_H0 ;  /* 0x20000025ff49e230 */ /* 0x000fe40000004100 */
[----:B------:R-:W-:-:S03]  /*16b0*/  @!P4 HADD2.F32 R72, -RZ, R41.H0_H0 ;  /* 0x20000029ff48c230 */ /* 0x000fc60000004100 */
[----:B------:R-:W-:Y:S01]  /*16c0*/  @!P6 FADD.FTZ R82, R82, R73 ;  /* 0x000000495252e221 */ /* 0x000fe20000010000 */
[----:B------:R-:W-:-:S03]  /*16d0*/  ISETP.NE.AND P6, PT, R86, RZ, PT ;  /* 0x000000ff5600720c */ /* 0x000fc60003fc5270 */
[----:B------:R-:W-:Y:S01]  /*16e0*/  @!P4 FADD.FTZ R82, R82, R72 ;  /* 0x000000485252c221 */ /* 0x000fe20000010000 */
[----:B------:R-:W-:Y:S02]  /*16f0*/  ISETP.NE.AND P4, PT, R83, RZ, PT ;  /* 0x000000ff5300720c */ /* 0x000fe40003f85270 */
[----:B------:R-:W-:Y:S02]  /*1700*/  ISETP.NE.AND P3, PT, R87, RZ, PT ;  /* 0x000000ff5700720c */ /* 0x000fe40003f65270 */
[----:B------:R-:W-:-:S05]  /*1710*/  ISETP.NE.AND P1, PT, R88, RZ, PT ;  /* 0x000000ff5800720c */ /* 0x000fca0003f25270 */
[----:B------:R-:W-:-:S04]  /*1720*/  @!P6 HADD2.F32 R73, -RZ, R42.H0_H0 ;  /* 0x2000002aff49e230 */ /* 0x000fc80000004100 */
[----:B------:R-:W-:Y:S02]  /*1730*/  @!P4 HADD2.F32 R72, -RZ, R44.H0_H0 ;  /* 0x2000002cff48c230 */ /* 0x000fe40000004100 */
[----:B------:R-:W-:Y:S01]  /*1740*/  @!P6 FADD.FTZ R82, R82, R73 ;  /* 0x000000495252e221 */ /* 0x000fe20000010000 */
[----:B------:R-:W-:-:S03]  /*1750*/  @!P3 HADD2.F32 R73, -RZ, R46.H0_H0 ;  /* 0x2000002eff49b230 */ /* 0x000fc60000004100 */
[----:B------:R-:W-:Y:S01]  /*1760*/  @!P4 FADD.FTZ R82, R82, R72 ;  /* 0x000000485252c221 */ /* 0x000fe20000010000 */
[----:B---3--:R-:W-:Y:S02]  /*1770*/  @!P1 HADD2 R47, R76.H0_H0, R74.H0_H0 ;  /* 0x2000004a4c2f9230 */ /* 0x008fe40000000800 */
[----:B------:R-:W-:Y:S02]  /*1780*/  @!P2 HADD2.F32 R74, -RZ, R63.H0_H0 ;  /* 0x2000003fff4aa230 */ /* 0x000fe40000004100 */
[----:B------:R-:W-:Y:S01]  /*1790*/  @!P3 FADD.FTZ R82, R82, R73 ;  /* 0x000000495252b221 */ /* 0x000fe20000010000 */
[----:B----4-:R-:W-:Y:S02]  /*17a0*/  @!P0 HADD2 R48, R77.H0_H0, R75.H0_H0 ;  /* 0x2000004b4d308230 */ /* 0x010fe40000000800 */
[----:B------:R-:W-:Y:S02]  /*17b0*/  @!P1 HADD2.F32 R75, -RZ, R47.H0_H0 ;  /* 0x2000002fff4b9230 */ /* 0x000fe40000004100 */
[----:B------:R-:W-:Y:S01]  /*17c0*/  @!P2 FADD.FTZ R82, R82, R74 ;  /* 0x0000004a5252a221 */ /* 0x000fe20000010000 */
[----:B------:R-:W-:-:S03]  /*17d0*/  @!P0 HADD2.F32 R74, -RZ, R48.H0_H0 ;  /* 0x20000030ff4a8230 */ /* 0x000fc60000004100 */
        /* <DEDUP_REMOVED lines=9> */
[----:B------:R-:W-:Y:S02]  /*1870*/  P2R R72, PR, RZ, 0x10 ;  /* 0x00000010ff487803 */ /* 0x000fe40000000000 */
[----:B------:R-:W-:Y:S01]  /*1880*/  LOP3.LUT P4, RZ, R0, 0x1f, RZ, 0xc0, !PT ;  /* 0x0000001f00ff7812 */ /* 0x000fe2000788c0ff */
[----:B0-----:R-:W-:Y:S02]  /*1890*/  FADD.FTZ R83, R75, R83 ;  /* 0x000000534b537221 */ /* 0x001fe40000010000 */
[----:B------:R-:W0:Y:S03]  /*18a0*/  S2R R75, SR_CgaCtaId ;  /* 0x00000000004b7919 */ /* 0x000e260000008800 */
[----:B------:R-:W1:Y:S01]  /*18b0*/  SHFL.BFLY PT, R82, R83, 0x1, 0x1f ;  /* 0x0c201f0053527f89 */ /* 0x000e6200000e0000 */
[----:B------:R-:W-:-:S02]  /*18c0*/  MOV R86, 0x400 ;  /* 0x0000040000567802 */ /* 0x000fc40000000f00 */
[----:B------:R-:W-:-:S04]  /*18d0*/  I2FP.F32.U32 R74, UR7 ;  /* 0x00000007004a7c45 */ /* 0x000fc80008201000 */
[----:B------:R-:W-:Y:S02]  /*18e0*/  @!P4 IADD3 R77, PT, PT, R86, 0x8, RZ ;  /* 0x00000008564dc810 */ /* 0x000fe40007ffe0ff */
[----:B------:R-:W-:Y:S01]  /*18f0*/  I2FP.F32.U32 R76, R0 ;  /* 0x00000000004c7245 */ /* 0x000fe20000201000 */
[----:B------:R-:W-:-:S05]  /*1900*/  FMUL.FTZ R74, R74, 0.03125 ;  /* 0x3d0000004a4a7820 */ /* 0x000fca0000410000 */
[----:B------:R-:W-:Y:S01]  /*1910*/  FSETP.GT.FTZ.AND P6, PT, R74, R76, PT ;  /* 0x0000004c4a00720b */ /* 0x000fe20003fd4000 */
[----:B-1----:R-:W-:Y:S01]  /*1920*/  FADD.FTZ R82, R83, R82 ;  /* 0x0000005253527221 */ /* 0x002fe20000010000 */
[----:B0-----:R-:W-:-:S04]  /*1930*/  @!P4 LEA R77, R75, R77, 0x18 ;  /* 0x0000004d4b4dc211 */ /* 0x001fc800078ec0ff */
[----:B------:R-:W-:-:S05]  /*1940*/  @!P4 LEA.HI R77, R0, R77, RZ, 0x1d ;  /* 0x0000004d004dc211 */ /* 0x000fca00078fe8ff */
[----:B------:R-:W-:Y:S02]  /*1950*/  @!P4 STS [R77], R82 ;  /* 0x000000524d00c388 */ /* 0x000fe40000000800 */
        /* <DEDUP_REMOVED lines=15> */
[----:B------:R-:W-:Y:S02]  /*1a50*/  P2R R73, PR, RZ, 0x8 ;  /* 0x00000008ff497803 */ /* 0x000fe40000000000 */
[----:B------:R-:W-:Y:S01]  /*1a60*/  ISETP.NE.AND P3, PT, R0, RZ, PT ;  /* 0x000000ff0000720c */ /* 0x000fe20003f65270 */
[----:B0-----:R-:W-:-:S05]  /*1a70*/  FADD.FTZ R77, R74, R77 ;  /* 0x0000004d4a4d7221 */ /* 0x001fca0000010000 */
[----:B------:R-:W0:Y:S07]  /*1a80*/  SHFL.BFLY PT, R74, R77, 0x1, 0x1f ;  /* 0x0c201f004d4a7f89 */ /* 0x000e2e00000e0000 */
[----:B------:R-:W-:-:S06]  /*1a90*/  @!P3 I2FP.F32.S32 R76, R2 ;  /* 0x00000002004cb245 */ /* 0x000fcc0000201400 */
[----:B------:R-:W1:Y:S01]  /*1aa0*/  @!P3 MUFU.RCP R76, R76 ;  /* 0x0000004c004cb308 */ /* 0x000e620000001000 */
[----:B------:R-:W-:Y:S01]  /*1ab0*/  LEA R83, R75, R86, 0x18 ;  /* 0x000000564b537211 */ /* 0x000fe200078ec0ff */
[----:B0-----:R-:W-:-:S04]  /*1ac0*/  FADD.FTZ R74, R77, R74 ;  /* 0x0000004a4d4a7221 */ /* 0x001fc80000010000 */
[----:B-1----:R-:W-:-:S05]  /*1ad0*/  @!P3 FMUL.FTZ R74, R74, R76 ;  /* 0x0000004c4a4ab220 */ /* 0x002fca0000410000 */
[----:B------:R0:W-:Y:S01]  /*1ae0*/  @!P3 STS [R83], R74 ;  /* 0x0000004a5300b388 */ /* 0x0001e20000000800 */
[----:B------:R-:W-:Y:S06]  /*1af0*/  BAR.SYNC.DEFER_BLOCKING 0x0 ;  /* 0x0000000000007b1d */ /* 0x000fec0000010000 */
[----:B------:R-:W0:Y:S01]  /*1b00*/  LDCU UR6, c[0x0][0x360] ;  /* 0x00006c00ff0677ac */ /* 0x000e220008000800 */
[----:B------:R-:W1:Y:S01]  /*1b10*/  LDS R82, [R83] ;  /* 0x0000000053527984 */ /* 0x000e620000000800 */
[C---:B0-----:R-:W-:Y:S02]  /*1b20*/  IADD3 R74, PT, PT, R0.reuse, UR6, RZ ;  /* 0x00000006004a7c10 */ /* 0x041fe4000fffe0ff */
[----:B------:R-:W-:-:S02]  /*1b30*/  ISETP.GE.AND P4, PT, R0, R2, PT ;  /* 0x000000020000720c */ /* 0x000fc40003f86270 */
[----:B------:R-:W-:Y:S01]  /*1b40*/  ISETP.GE.AND P3, PT, R74, R2, PT ;  /* 0x000000024a00720c */ /* 0x000fe20003f66270 */
[----:B------:R-:W-:-:S10]  /*1b50*/  HFMA2 R77, -RZ, RZ, 0, 0 ;  /* 0x00000000ff4d7431 */ /* 0x000fd400000001ff */
[----:B------:R-:W-:Y:S02]  /*1b60*/  @!P4 HADD2.F32 R76, -RZ, R5.H0_H0 ;  /* 0x20000005ff4cc230 */ /* 0x000fe40000004100 */
[----:B------:R-:W-:-:S03]  /*1b70*/  @!P3 HADD2.F32 R74, -RZ, R6.H0_H0 ;  /* 0x20000006ff4ab230 */ /* 0x000fc60000004100 */
[--C-:B-1----:R-:W-:Y:S02]  /*1b80*/  @!P4 FADD.FTZ R76, R76, -R82.reuse ;  /* 0x800000524c4cc221 */ /* 0x102fe40000010000 */
[----:B------:R-:W-:Y:S02]  /*1b90*/  @!P3 FADD.FTZ R74, R74, -R82 ;  /* 0x800000524a4ab221 */ /* 0x000fe40000010000 */
[----:B------:R-:W-:-:S04]  /*1ba0*/  @!P4 FFMA.FTZ R77, R76, R76, RZ ;  /* 0x0000004c4c4dc223 */ /* 0x000fc800000100ff */
[----:B------:R-:W-:Y:S02]  /*1bb0*/  @!P3 FFMA.FTZ R77, R74, R74, R77 ;  /* 0x0000004a4a4db223 */ /* 0x000fe4000001004d */
[----:B------:R-:W0:Y:S02]  /*1bc0*/  LDC R74, c[0x0][0x360] ;  /* 0x0000d800ff4a7b82 */ /* 0x000e240000000800 */
[----:B0-----:R-:W-:-:S04]  /*1bd0*/  IADD3 R74, PT, PT, R74, R74, R0 ;  /* 0x0000004a4a4a7210 */ /* 0x001fc80007ffe000 */
[----:B------:R-:W-:-:S13]  /*1be0*/  ISETP.GE.AND P3, PT, R74, R2, PT ;  /* 0x000000024a00720c */ /* 0x000fda0003f66270 */
[----:B------:R-:W-:-:S05]  /*1bf0*/  @!P3 HADD2.F32 R74, -RZ, R7.H0_H0 ;  /* 0x20000007ff4ab230 */ /* 0x000fca0000004100 */
[----:B------:R-:W-:-:S04]  /*1c00*/  @!P3 FADD.FTZ R74, R74, -R82 ;  /* 0x800000524a4ab221 */ /* 0x000fc80000010000 */
[----:B------:R-:W-:Y:S02]  /*1c10*/  @!P3 FFMA.FTZ R77, R74, R74, R77 ;  /* 0x0000004a4a4db223 */ /* 0x000fe4000001004d */
[----:B------:R-:W0:Y:S02]  /*1c20*/  LDC R74, c[0x0][0x360] ;  /* 0x0000d800ff4a7b82 */ /* 0x000e240000000800 */
[----:B0-----:R-:W-:-:S04]  /*1c30*/  IADD3 R76, PT, PT, R74, R74, R0 ;  /* 0x0000004a4a4c7210 */ /* 0x001fc80007ffe000 */
[----:B------:R-:W-:-:S04]  /*1c40*/  IADD3 R76, PT, PT, R76, R74, RZ ;  /* 0x0000004a4c4c7210 */ /* 0x000fc80007ffe0ff */
[----:B------:R-:W-:-:S13]  /*1c50*/  ISETP.GE.AND P3, PT, R76, R2, PT ;  /* 0x000000024c00720c */ /* 0x000fda0003f66270 */
[----:B------:R-:W-:-:S05]  /*1c60*/  @!P3 HADD2.F32 R74, -RZ, R8.H0_H0 ;  /* 0x20000008ff4ab230 */ /* 0x000fca0000004100 */
[----:B------:R-:W-:-:S04]  /*1c70*/  @!P3 FADD.FTZ R74, R74, -R82 ;  /* 0x800000524a4ab221 */ /* 0x000fc80000010000 */
[----:B------:R-:W-:Y:S02]  /*1c80*/  @!P3 FFMA.FTZ R77, R74, R74, R77 ;  /* 0x0000004a4a4db223 */ /* 0x000fe4000001004d */
[----:B------:R-:W0:Y:S01]  /*1c90*/  LDC R74, c[0x0][0x360] ;  /* 0x0000d800ff4a7b82 */ /* 0x000e220000000800 */
[----:B------:R-:W-:Y:S02]  /*1ca0*/  P2R R87, PR, RZ, 0x40 ;  /* 0x00000040ff577803 */ /* 0x000fe40000000000 */
[----:B------:R-:W-:Y:S02]  /*1cb0*/  ISETP.GE.AND P3, PT, R4, R2, PT ;  /* 0x000000020400720c */ /* 0x000fe40003f66270 */
[----:B0-----:R-:W-:-:S04]  /*1cc0*/  IADD3 R76, PT, PT, R74, R74, R0 ;  /* 0x0000004a4a4c7210 */ /* 0x001fc80007ffe000 */
[----:B------:R-:W-:-:S04]  /*1cd0*/  IADD3 R76, PT, PT, R74, R76, R74 ;  /* 0x0000004c4a4c7210 */ /* 0x000fc80007ffe04a */
[-C--:B------:R-:W-:Y:S02]  /*1ce0*/  ISETP.GE.AND P6, PT, R76, R2.reuse, PT ;  /* 0x000000024c00720c */ /* 0x080fe40003fc6270 */
[----:B------:R-:W-:Y:S01]  /*1cf0*/  ISETP.GE.AND P4, PT, R81, R2, PT ;  /* 0x000000025100720c */ /* 0x000fe20003f86270 */
[----:B------:R-:W-:-:S10]  /*1d00*/  @!P3 HADD2.F32 R76, -RZ, R10.H0_H0 ;  /* 0x2000000aff4cb230 */ /* 0x000fd40000004100 */
[----:B------:R-:W-:-:S05]  /*1d10*/  @!P6 HADD2.F32 R74, -RZ, R9.H0_H0 ;  /* 0x20000009ff4ae230 */ /* 0x000fca0000004100 */
[--C-:B------:R-:W-:Y:S01]  /*1d20*/  @!P6 FADD.FTZ R74, R74, -R82.reuse ;  /* 0x800000524a4ae221 */ /* 0x100fe20000010000 */
[----:B------:R-:W-:-:S03]  /*1d30*/  @!P3 FADD.FTZ R76, R76, -R82 ;  /* 0x800000524c4cb221 */ /* 0x000fc60000010000 */
[----:B------:R-:W-:Y:S01]  /*1d40*/  @!P6 FFMA.FTZ R77, R74, R74, R77 ;  /* 0x0000004a4a4de223 */ /* 0x000fe2000001004d */
[----:B------:R-:W-:Y:S01]  /*1d50*/  ISETP.GE.AND P6, PT, R80, R2, PT ;  /* 0x000000025000720c */ /* 0x000fe20003fc6270 */
[----:B------:R-:W-:Y:S02]  /*1d60*/  @!P4 HADD2.F32 R74, -RZ, R11.H0_H0 ;  /* 0x2000000bff4ac230 */ /* 0x000fe40000004100 */
[----:B------:R-:W-:Y:S01]  /*1d70*/  @!P3 FFMA.FTZ R77, R76, R76, R77 ;  /* 0x0000004c4c4db223 */ /* 0x000fe2000001004d */
[----:B------:R-:W-:Y:S02]  /*1d80*/  ISETP.GE.AND P3, PT, R79, R2, PT ;  /* 0x000000024f00720c */ /* 0x000fe40003f66270 */
[----:B------:R-:W-:-:S04]  /*1d90*/  @!P4 FADD.FTZ R74, R74, -R82 ;  /* 0x800000524a4ac221 */ /* 0x000fc80000010000 */
[----:B------:R-:W-:Y:S01]  /*1da0*/  @!P4 FFMA.FTZ R77, R74, R74, R77 ;  /* 0x0000004a4a4dc223 */ /* 0x000fe2000001004d */
[----:B------:R-:W-:Y:S02]  /*1db0*/  ISETP.GE.AND P4, PT, R78, R2, PT ;  /* 0x000000024e00720c */ /* 0x000fe40003f86270 */
[----:B------:R-:W-:-:S04]  /*1dc0*/  @!P6 HADD2.F32 R76, -RZ, R12.H0_H0 ;  /* 0x2000000cff4ce230 */ /* 0x000fc80000004100 */
[----:B------:R-:W-:Y:S02]  /*1dd0*/  @!P3 HADD2.F32 R74, -RZ, R13.H0_H0 ;  /* 0x2000000dff4ab230 */ /* 0x000fe40000004100 */
[----:B------:R-:W-:-:S04]  /*1de0*/  @!P6 FADD.FTZ R76, R76, -R82 ;  /* 0x800000524c4ce221 */ /* 0x000fc80000010000 */
[----:B------:R-:W-:Y:S01]  /*1df0*/  @!P6 FFMA.FTZ R77, R76, R76, R77 ;  /* 0x0000004c4c4de223 */ /* 0x000fe2000001004d */
[----:B------:R-:W-:Y:S01]  /*1e00*/  ISETP.GE.AND P6, PT, R38, R2, PT ;  /* 0x000000022600720c */ /* 0x000fe20003fc6270 */
[----:B------:R-:W-:Y:S01]  /*1e10*/  @!P3 FADD.FTZ R74, R74, -R82 ;  /* 0x800000524a4ab221 */ /* 0x000fe20000010000 */
[----:B------:R-:W-:-:S03]  /*1e20*/  @!P4 HADD2.F32 R38, -RZ, R14.H0_H0 ;  /* 0x2000000eff26c230 */ /* 0x000fc60000004100 */
[----:B------:R-:W-:Y:S01]  /*1e30*/  @!P3 FFMA.FTZ R77, R74, R74, R77 ;  /* 0x0000004a4a4db223 */ /* 0x000fe2000001004d */
[----:B------:R-:W-:Y:S01]  /*1e40*/  ISETP.GE.AND P3, PT, R39, R2, PT ;  /* 0x000000022700720c */ /* 0x000fe20003f66270 */
[----:B------:R-:W-:-:S04]  /*1e50*/  @!P4 FADD.FTZ R74, R38, -R82 ;  /* 0x80000052264ac221 */ /* 0x000fc80000010000 */
[----:B------:R-:W-:Y:S01]  /*1e60*/  @!P4 FFMA.FTZ R77, R74, R74, R77 ;  /* 0x0000004a4a4dc223 */ /* 0x000fe2000001004d */
[----:B------:R-:W-:Y:S01]  /*1e70*/  ISETP.GE.AND P4, PT, R64, R2, PT ;  /* 0x000000024000720c */ /* 0x000fe20003f86270 */
[----:B------:R-:W-:-:S05]  /*1e80*/  @!P6 HADD2.F32 R38, -RZ, R15.H0_H0 ;  /* 0x2000000fff26e230 */ /* 0x000fca0000004100 */
[----:B------:R-:W-:Y:S01]  /*1e90*/  @!P6 FADD.FTZ R38, R38, -R82 ;  /* 0x800000522626e221 */ /* 0x000fe20000010000 */
[----:B------:R-:W-:-:S03]  /*1ea0*/  @!P3 HADD2.F32 R39, -RZ, R16.H0_H0 ;  /* 0x20000010ff27b230 */ /* 0x000fc60000004100 */
        /* <DEDUP_REMOVED lines=36> */
[----:B------:R-:W-:Y:S02]  /*20f0*/  @!P5 FFMA.FTZ R77, R38, R38, R77 ;  /* 0x00000026264dd223 */ /* 0x000fe4000001004d */
        /* <DEDUP_REMOVED lines=14> */
[----:B------:R-:W-:Y:S02]  /*21e0*/  @!P6 FFMA.FTZ R77, R38, R38, R77 ;  /* 0x00000026264de223 */ /* 0x000fe4000001004d */
[--C-:B------:R-:W-:Y:S01]  /*21f0*/  @!P3 FADD.FTZ R38, R39, -R82.reuse ;  /* 0x800000522726b221 */ /* 0x100fe20000010000 */
[----:B------:R-:W-:Y:S01]  /*2200*/  @!P4 HADD2.F32 R39, -RZ, R41.H0_H0 ;  /* 0x20000029ff27c230 */ /* 0x000fe20000004100 */
[----:B------:R-:W-:Y:S02]  /*2210*/  ISETP.GE.AND P6, PT, R31, R2, PT ;  /* 0x000000021f00720c */ /* 0x000fe40003fc6270 */
[----:B------:R-:W-:Y:S02]  /*2220*/  @!P3 FFMA.FTZ R77, R38, R38, R77 ;  /* 0x00000026264db223 */ /* 0x000fe4000001004d */
[----:B------:R-:W-:-:S04]  /*2230*/  @!P4 FADD.FTZ R38, R39, -R82 ;  /* 0x800000522726c221 */ /* 0x000fc80000010000 */
[----:B------:R-:W-:Y:S01]  /*2240*/  @!P4 FFMA.FTZ R77, R38, R38, R77 ;  /* 0x00000026264dc223 */ /* 0x000fe2000001004d */
[----:B------:R-:W-:Y:S02]  /*2250*/  ISETP.NE.AND P4, PT, R72, RZ, PT ;  /* 0x000000ff4800720c */ /* 0x000fe40003f85270 */
[----:B------:R-:W-:Y:S02]  /*2260*/  ISETP.NE.AND P3, PT, R73, RZ, PT ;  /* 0x000000ff4900720c */ /* 0x000fe40003f65270 */
[----:B------:R-:W-:-:S05]  /*2270*/  @!P6 HADD2.F32 R39, -RZ, R42.H0_H0 ;  /* 0x2000002aff27e230 */ /* 0x000fca0000004100 */
[----:B------:R-:W-:-:S04]  /*2280*/  @!P6 FADD.FTZ R38, R39, -R82 ;  /* 0x800000522726e221 */ /* 0x000fc80000010000 */
[----:B------:R-:W-:Y:S02]  /*2290*/  @!P4 HADD2.F32 R39, -RZ, R44.H0_H0 ;  /* 0x2000002cff27c230 */ /* 0x000fe40000004100 */
[----:B------:R-:W-:-:S03]  /*22a0*/  @!P6 FFMA.FTZ R77, R38, R38, R77 ;  /* 0x00000026264de223 */ /* 0x000fc6000001004d */
[----:B------:R-:W-:Y:S01]  /*22b0*/  @!P4 FADD.FTZ R38, R39, -R82 ;  /* 0x800000522726c221 */ /* 0x000fe20000010000 */
[----:B------:R-:W-:-:S03]  /*22c0*/  @!P3 HADD2.F32 R39, -RZ, R46.H0_H0 ;  /* 0x2000002eff27b230 */ /* 0x000fc60000004100 */
[----:B------:R-:W-:Y:S02]  /*22d0*/  @!P4 FFMA.FTZ R77, R38, R38, R77 ;  /* 0x00000026264dc223 */ /* 0x000fe4000001004d */
[----:B------:R-:W-:Y:S01]  /*22e0*/  @!P3 FADD.FTZ R38, R39, -R82 ;  /* 0x800000522726b221 */ /* 0x000fe20000010000 */
[----:B------:R-:W-:-:S03]  /*22f0*/  @!P2 HADD2.F32 R39, -RZ, R63.H0_H0 ;  /* 0x2000003fff27a230 */ /* 0x000fc60000004100 */
[----:B------:R-:W-:Y:S02]  /*2300*/  @!P3 FFMA.FTZ R77, R38, R38, R77 ;  /* 0x00000026264db223 */ /* 0x000fe4000001004d */
[--C-:B------:R-:W-:Y:S01]  /*2310*/  @!P2 FADD.FTZ R38, R39, -R82.reuse ;  /* 0x800000522726a221 */ /* 0x100fe20000010000 */
[----:B------:R-:W-:Y:S02]  /*2320*/  @!P1 HADD2.F32 R39, -RZ, R47.H0_H0 ;  /* 0x2000002fff279230 */ /* 0x000fe40000004100 */
[----:B------:R-:W-:Y:S02]  /*2330*/  @!P0 HADD2.F32 R65, -RZ, R48.H0_H0 ;  /* 0x20000030ff418230 */ /* 0x000fe40000004100 */
[----:B------:R-:W-:Y:S01]  /*2340*/  @!P2 FFMA.FTZ R77, R38, R38, R77 ;  /* 0x00000026264da223 */ /* 0x000fe2000001004d */
[--C-:B------:R-:W-:Y:S02]  /*2350*/  @!P1 FADD.FTZ R38, R39, -R82.reuse ;  /* 0x8000005227269221 */ /* 0x100fe40000010000 */
[----:B------:R-:W-:-:S02]  /*2360*/  @!P0 FADD.FTZ R82, R65, -R82 ;  /* 0x8000005241528221 */ /* 0x000fc40000010000 */
[----:B------:R-:W-:-:S04]  /*2370*/  @!P1 FFMA.FTZ R77, R38, R38, R77 ;  /* 0x00000026264d9223 */ /* 0x000fc8000001004d */
        /* <DEDUP_REMOVED lines=8> */
[----:B------:R-:W-:Y:S01]  /*2400*/  LOP3.LUT P6, RZ, R0, 0x1f, RZ, 0xc0, !PT ;  /* 0x0000001f00ff7812 */ /* 0x000fe200078cc0ff */
[----:B0-----:R-:W-:-:S05]  /*2410*/  FADD.FTZ R65, R64, R65 ;  /* 0x0000004140417221 */ /* 0x001fca0000010000 */
[----:B------:R-:W0:Y:S07]  /*2420*/  SHFL.BFLY PT, R66, R65, 0x1, 0x1f ;  /* 0x0c201f0041427f89 */ /* 0x000e2e00000e0000 */
[----:B------:R-:W-:-:S04]  /*2430*/  @!P6 IADD3 R68, PT, PT, R86, 0x8, RZ ;  /* 0x000000085644e810 */ /* 0x000fc80007ffe0ff */
[----:B------:R-:W-:-:S04]  /*2440*/  @!P6 LEA R67, R75, R68, 0x18 ;  /* 0x000000444b43e211 */ /* 0x000fc800078ec0ff */
[----:B------:R-:W-:Y:S01]  /*2450*/  @!P6 LEA.HI R67, R0, R67, RZ, 0x1d ;  /* 0x000000430043e211 */ /* 0x000fe200078fe8ff */
[----:B0-----:R-:W-:-:S05]  /*2460*/  FADD.FTZ R66, R65, R66 ;  /* 0x0000004241427221 */ /* 0x001fca0000010000 */
[----:B------:R-:W-:Y:S01]  /*2470*/  @!P6 STS [R67], R66 ;  /* 0x000000424300e388 */ /* 0x000fe20000000800 */
[----:B------:R-:W-:Y:S01]  /*2480*/  BAR.SYNC.DEFER_BLOCKING 0x0 ;  /* 0x0000000000007b1d */ /* 0x000fe20000010000 */
[----:B------:R-:W-:-:S13]  /*2490*/  ISETP.NE.AND P6, PT, R87, RZ, PT ;  /* 0x000000ff5700720c */ /* 0x000fda0003fc5270 */
[----:B------:R-:W-:Y:S02]  /*24a0*/  @P6 IADD3 R86, PT, PT, R86, 0x8, RZ ;  /* 0x0000000856566810 */ /* 0x000fe40007ffe0ff */
[----:B------:R-:W-:Y:S02]  /*24b0*/  @P6 SHF.L.U32 R38, R0, 0x2, RZ ;  /* 0x0000000200266819 */ /* 0x000fe400000006ff */
[----:B------:R-:W-:Y:S02]  /*24c0*/  @P6 LEA R86, R75, R86, 0x18 ;  /* 0x000000564b566211 */ /* 0x000fe400078ec0ff */
[----:B------:R-:W-:Y:S02]  /*24d0*/  @P6 LOP3.LUT R39, R38, 0x7c, RZ, 0xc0, !PT ;  /* 0x0000007c26276812 */ /* 0x000fe400078ec0ff */
[----:B------:R-:W-:Y:S02]  /*24e0*/  MOV R38, RZ ;  /* 0x000000ff00267202 */ /* 0x000fe40000000f00 */
[----:B------:R-:W-:-:S05]  /*24f0*/  @P6 IADD3 R86, PT, PT, R86, R39, RZ ;  /* 0x0000002756566210 */ /* 0x000fca0007ffe0ff */
        /* <DEDUP_REMOVED lines=9> */
[----:B------:R-:W1:Y:S01]  /*2590*/  @!P6 LDC R68, c[0x0][0x3a8] ;  /* 0x0000ea00ff44eb82 */ /* 0x000e620000000800 */
[----:B0-----:R-:W-:-:S05]  /*25a0*/  FADD.FTZ R66, R65, R66 ;  /* 0x0000004241427221 */ /* 0x001fca0000010000 */
[----:B------:R-:W0:Y:S01]  /*25b0*/  SHFL.BFLY PT, R67, R66, 0x1, 0x1f ;  /* 0x0c201f0042437f89 */ /* 0x000e2200000e0000 */
[----:B------:R-:W-:-:S06]  /*25c0*/  @!P6 I2FP.F32.S32 R69, R2 ;  /* 0x000000020045e245 */ /* 0x000fcc0000201400 */
[----:B------:R-:W1:Y:S01]  /*25d0*/  @!P6 MUFU.RCP R69, R69 ;  /* 0x000000450045e308 */ /* 0x000e620000001000 */
[----:B0-----:R-:W-:-:S04]  /*25e0*/  FADD.FTZ R67, R66, R67 ;  /* 0x0000004342437221 */ /* 0x001fc80000010000 */
[----:B-1----:R-:W-:-:S04]  /*25f0*/  @!P6 FFMA.FTZ R67, R67, R69, R68 ;  /* 0x000000454343e223 */ /* 0x002fc80000010044 */
[----:B------:R-:W0:Y:S02]  /*2600*/  @!P6 MUFU.RSQ R70, R67 ;  /* 0x000000430046e308 */ /* 0x000e240000001400 */
[----:B0-----:R0:W-:Y:S01]  /*2610*/  @!P6 STS [R83+0x4], R70 ;  /* 0x000004465300e388 */ /* 0x0011e20000000800 */
[----:B------:R-:W-:Y:S01]  /*2620*/  BAR.SYNC.DEFER_BLOCKING 0x0 ;  /* 0x0000000000007b1d */ /* 0x000fe20000010000 */
[----:B------:R-:W-:-:S05]  /*2630*/  ISETP.GE.AND P6, PT, R0, R2, PT ;  /* 0x000000020000720c */ /* 0x000fca0003fc6270 */
[----:B------:R0:W1:Y:S01]  /*2640*/  LDS.64 R38, [R83] ;  /* 0x0000000053267984 */ /* 0x0000620000000a00 */
[----:B------:R-:W-:Y:S01]  /*2650*/  BSSY.RECONVERGENT B0, `(.L_x_3) ;  /* 0x000001a000007945 */ /* 0x000fe20003800200 */
[----:B------:R-:W-:-:S06]  /*2660*/  SHF.R.S32.HI R68, RZ, 0x1f, R3 ;  /* 0x0000001fff447819 */ /* 0x000fcc0000011403 */
[----:B0-----:R-:W-:Y:S05]  /*2670*/  @P6 BRA `(.L_x_4) ;  /* 0x00000000005c6947 */ /* 0x001fea0003800000 */
[----:B------:R-:W0:Y:S01]  /*2680*/  LDCU.64 UR8, c[0x0][0x388] ;  /* 0x00007100ff0877ac */ /* 0x000e220008000a00 */
[----:B------:R-:W-:-:S04]  /*2690*/  IADD3 R64, P6, PT, R3, R0, RZ ;  /* 0x0000000003407210 */ /* 0x000fc80007fde0ff */
[----:B------:R-:W-:Y:S02]  /*26a0*/  IADD3.X R65, PT, PT, RZ, R68, RZ, P6, !PT ;  /* 0x00000044ff417210 */ /* 0x000fe400037fe4ff */
[----:B0-----:R-:W-:-:S04]  /*26b0*/  LEA R66, P6, R64, UR8, 0x1 ;  /* 0x0000000840427c11 */ /* 0x001fc8000f8c08ff */
[----:B------:R-:W-:Y:S02]  /*26c0*/  LEA.HI.X R67, R64, UR9, R65, 0x1, P6 ;  /* 0x0000000940437c11 */ /* 0x000fe4000b0f0c41 */
[----:B------:R-:W0:Y:S03]  /*26d0*/  LDC.64 R64, c[0x0][0x398] ;  /* 0x0000e600ff407b82 */ /* 0x000e260000000a00 */
[----:B------:R-:W2:Y:S01]  /*26e0*/  LDG.E.U16 R66, desc[UR4][R66.64] ;  /* 0x0000000442427981 */ /* 0x000ea2000c1e1500 */
[----:B0-----:R-:W-:-:S05]  /*26f0*/  IMAD.WIDE.U32 R64, R0, 0x2, R64 ;  /* 0x0000000200407825 */ /* 0x001fca00078e0040 */
[----:B------:R0:W3:Y:S02]  /*2700*/  LDG.E.U16 R69, desc[UR4][R64.64] ;  /* 0x0000000440457981 */ /* 0x0000e4000c1e1500 */
[----:B0-----:R-:W0:Y:S02]  /*2710*/  LDC.64 R64, c[0x0][0x3a0] ;  /* 0x0000e800ff407b82 */ /* 0x001e240000000a00 */
[----:B0-----:R-:W-:-:S05]  /*2720*/  IMAD.WIDE.U32 R64, R0, 0x2, R64 ;  /* 0x0000000200407825 */ /* 0x001fca00078e0040 */
[----:B------:R0:W4:Y:S01]  /*2730*/  LDG.E.U16 R70, desc[UR4][R64.64] ;  /* 0x0000000440467981 */ /* 0x000122000c1e1500 */
[----:B------:R-:W-:-:S05]  /*2740*/  HADD2.F32 R5, -RZ, R5.H0_H0 ;  /* 0x20000005ff057230 */ /* 0x000fca0000004100 */
[----:B-1----:R-:W-:-:S04]  /*2750*/  FADD.FTZ R72, R5, -R38 ;  /* 0x8000002605487221 */ /* 0x002fc80000010000 */
[----:B------:R-:W-:Y:S01]  /*2760*/  FMUL.FTZ R72, R72, R39 ;  /* 0x0000002748487220 */ /* 0x000fe20000410000 */
[----:B0-----:R-:W-:-:S04]  /*2770*/  IMAD.WIDE.U32 R64, R0, 0x2, R84 ;  /* 0x0000000200407825 */ /* 0x001fc800078e0054 */
[----:B---3--:R-:W-:Y:S02]  /*2780*/  HADD2.F32 R69, -RZ, R69.H0_H0 ;  /* 0x20000045ff457230 */ /* 0x008fe40000004100 */
[----:B----4-:R-:W-:Y:S02]  /*2790*/  HADD2.F32 R5, -RZ, R70.H0_H0 ;  /* 0x20000046ff057230 */ /* 0x010fe40000004100 */
[----:B--2---:R-:W-:-:S03]  /*27a0*/  HADD2.F32 R70, -RZ, R66.H0_H0 ;  /* 0x20000042ff467230 */ /* 0x004fc60000004100 */
[----:B------:R-:W-:-:S04]  /*27b0*/  FFMA.FTZ R5, R72, R69, R5 ;  /* 0x0000004548057223 */ /* 0x000fc80000010005 */
[----:B------:R-:W-:-:S05]  /*27c0*/  FADD.FTZ R5, R5, R70 ;  /* 0x0000004605057221 */ /* 0x000fca0000010000 */
[----:B------:R-:W-:-:S05]  /*27d0*/  F2FP.F16.F32.PACK_AB R5, RZ, R5 ;  /* 0x00000005ff05723e */ /* 0x000fca00000000ff */
[----:B------:R0:W-:Y:S02]  /*27e0*/  STG.E.U16 desc[UR4][R64.64], R5 ;  /* 0x0000000540007986 */ /* 0x0001e4000c101504 */
.L_x_4:
[----:B------:R-:W-:Y:S05]  /*27f0*/  BSYNC.RECONVERGENT B0 ;  /* 0x0000000000007941 */ /* 0x000fea0003800200 */
.L_x_3:
[----:B------:R-:W0:Y:S01]  /*2800*/  LDCU UR6, c[0x0][0x360] ;  /* 0x00006c00ff0677ac */ /* 0x000e220008000800 */
[----:B------:R-:W-:Y:S01]  /*2810*/  BSSY.RECONVERGENT B0, `(.L_x_5) ;  /* 0x000001d000007945 */ /* 0x000fe20003800200 */
[----:B0-----:R-:W-:-:S04]  /*2820*/  IADD3 R5, PT, PT, R0, UR6, RZ ;  /* 0x0000000600057c10 */ /* 0x001fc8000fffe0ff */
[----:B------:R-:W-:-:S13]  /*2830*/  ISETP.GE.AND P6, PT, R5, R2, PT ;  /* 0x000000020500720c */ /* 0x000fda0003fc6270 */
[----:B------:R-:W-:Y:S05]  /*2840*/  @P6 BRA `(.L_x_6) ;  /* 0x0000000000646947 */ /* 0x000fea0003800000 */
[----:B------:R-:W0:Y:S01]  /*2850*/  LDCU UR6, c[0x0][0x360] ;  /* 0x00006c00ff0677ac */ /* 0x000e220008000800 */
[----:B------:R-:W2:Y:S01]  /*2860*/  LDCU.64 UR8, c[0x0][0x388] ;  /* 0x00007100ff0877ac */ /* 0x000ea20008000a00 */
[----:B0-----:R-:W-:-:S04]  /*2870*/  IADD3 R5, PT, PT, R0, UR6, RZ ;  /* 0x0000000600057c10 */ /* 0x001fc8000fffe0ff */
[----:B------:R-:W-:-:S04]  /*2880*/  IADD3 R64, P6, PT, R3, R5, RZ ;  /* 0x0000000503407210 */ /* 0x000fc80007fde0ff */
[----:B------:R-:W-:Y:S02]  /*2890*/  IADD3.X R65, PT, PT, RZ, R68, RZ, P6, !PT ;  /* 0x00000044ff417210 */ /* 0x000fe400037fe4ff */
[----:B--2---:R-:W-:-:S04]  /*28a0*/  LEA R66, P6, R64, UR8, 0x1 ;  /* 0x0000000840427c11 */ /* 0x004fc8000f8c08ff */
        /* <DEDUP_REMOVED lines=13> */
[----:B----4-:R-:W-:-:S05]  /*2980*/  HADD2.F32 R71, -RZ, R70.H0_H0 ;  /* 0x20000046ff477230 */ /* 0x010fca0000004100 */
[----:B------:R-:W-:Y:S01]  /*2990*/  FFMA.FTZ R6, R6, R69, R71 ;  /* 0x0000004506067223 */ /* 0x000fe20000010047 */
[----:B--2---:R-:W-:-:S05]  /*29a0*/  HADD2.F32 R69, -RZ, R66.H0_H0 ;  /* 0x20000042ff457230 */ /* 0x004fca0000004100 */
[----:B------:R-:W-:-:S05]  /*29b0*/  FADD.FTZ R6, R6, R69 ;  /* 0x0000004506067221 */ /* 0x000fca0000010000 */
[----:B------:R-:W-:-:S05]  /*29c0*/  F2FP.F16.F32.PACK_AB R6, RZ, R6 ;  /* 0x00000006ff06723e */ /* 0x000fca00000000ff */
[----:B------:R0:W-:Y:S02]  /*29d0*/  STG.E.U16 desc[UR4][R64.64], R6 ;  /* 0x0000000640007986 */ /* 0x0001e4000c101504 */
.L_x_6:
[----:B------:R-:W-:Y:S05]  /*29e0*/  BSYNC.RECONVERGENT B0 ;  /* 0x0000000000007941 */ /* 0x000fea0003800200 */
.L_x_5:
[----:B------:R-:W2:Y:S01]  /*29f0*/  LDC R5, c[0x0][0x360] ;  /* 0x0000d800ff057b82 */ /* 0x000ea20000000800 */
[----:B------:R-:W-:Y:S01]  /*2a00*/  BSSY.RECONVERGENT B0, `(.L_x_7) ;  /* 0x000001d000007945 */ /* 0x000fe20003800200 */
[----:B--2---:R-:W-:-:S04]  /*2a10*/  IADD3 R5, PT, PT, R5, R5, R0 ;  /* 0x0000000505057210 */ /* 0x004fc80007ffe000 */
[----:B------:R-:W-:-:S13]  /*2a20*/  ISETP.GE.AND P6, PT, R5, R2, PT ;  /* 0x000000020500720c */ /* 0x000fda0003fc6270 */
[----:B------:R-:W-:Y:S05]  /*2a30*/  @P6 BRA `(.L_x_8) ;  /* 0x0000000000646947 */ /* 0x000fea0003800000 */
[----:B------:R-:W2:Y:S01]  /*2a40*/  LDC R5, c[0x0][0x360] ;  /* 0x0000d800ff057b82 */ /* 0x000ea20000000800 */
[----:B------:R-:W3:Y:S01]  /*2a50*/  LDCU.64 UR8, c[0x0][0x388] ;  /* 0x00007100ff0877ac */ /* 0x000ee20008000a00 */
[----:B--2---:R-:W-:-:S04]  /*2a60*/  IADD3 R5, PT, PT, R5, R5, R0 ;  /* 0x0000000505057210 */ /* 0x004fc80007ffe000 */
[----:B0-----:R-:W-:-:S04]  /*2a70*/  IADD3 R6, P6, PT, R3, R5, RZ ;  /* 0x0000000503067210 */ /* 0x001fc80007fde0ff */
[----:B------:R-:W-:Y:S02]  /*2a80*/  IADD3.X R65, PT, PT, RZ, R68, RZ, P6, !PT ;  /* 0x00000044ff417210 */ /* 0x000fe400037fe4ff */
[----:B---3--:R-:W-:-:S04]  /*2a90*/  LEA R66, P6, R6, UR8, 0x1 ;  /* 0x0000000806427c11 */ /* 0x008fc8000f8c08ff */
[----:B------:R-:W-:Y:S02]  /*2aa0*/  LEA.HI.X R67, R6, UR9, R65, 0x1, P6 ;  /* 0x0000000906437c11 */ /* 0x000fe4000b0f0c41 */
[----:B------:R-:W0:Y:S03]  /*2ab0*/  LDC.64 R64, c[0x0][0x398] ;  /* 0x0000e600ff407b82 */ /* 0x000e260000000a00 */
[----:B------:R-:W2:Y:S01]  /*2ac0*/  LDG.E.U16 R66, desc[UR4][R66.64] ;  /* 0x0000000442427981 */ /* 0x000ea2000c1e1500 */
[----:B0-----:R-:W-:-:S05]  /*2ad0*/  IMAD.WIDE.U32 R64, R5, 0x2, R64 ;  /* 0x0000000205407825 */ /* 0x001fca00078e0040 */
[----:B------:R0:W3:Y:S02]  /*2ae0*/  LDG.E.U16 R6, desc[UR4][R64.64] ;  /* 0x0000000440067981 */ /* 0x0000e4000c1e1500 */
[----:B0-----:R-:W0:Y:S02]  /*2af0*/  LDC.64 R64, c[0x0][0x3a0] ;  /* 0x0000e800ff407b82 */ /* 0x001e240000000a00 */
[----:B0-----:R-:W-:-:S05]  /*2b00*/  IMAD.WIDE.U32 R64, R5, 0x2, R64 ;  /* 0x0000000205407825 */ /* 0x001fca00078e0040 */
[----:B------:R-:W4:Y:S01]  /*2b10*/  LDG.E.U16 R69, desc[UR4][R64.64] ;  /* 0x0000000440457981 */ /* 0x000f22000c1e1500 */
[----:B------:R-:W-:-:S05]  /*2b20*/  HADD2.F32 R7, -RZ, R7.H0_H0 ;  /* 0x20000007ff077230 */ /* 0x000fca0000004100 */
[----:B-1----:R-:W-:-:S04]  /*2b30*/  FADD.FTZ R70, R7, -R38 ;  /* 0x8000002607467221 */ /* 0x002fc80000010000 */
[----:B------:R-:W-:Y:S01]  /*2b40*/  FMUL.FTZ R70, R70, R39 ;  /* 0x0000002746467220 */ /* 0x000fe20000410000 */
[----:B---3--:R-:W-:Y:S02]  /*2b50*/  HADD2.F32 R7, -RZ, R6.H0_H0 ;  /* 0x20000006ff077230 */ /* 0x008fe40000004100 */
[----:B--2---:R-:W-:Y:S02]  /*2b60*/  HADD2.F32 R6, -RZ, R66.H0_H0 ;  /* 0x20000042ff067230 */ /* 0x004fe40000004100 */
[----:B----4-:R-:W-:-:S05]  /*2b70*/  HADD2.F32 R69, -RZ, R69.H0_H0 ;  /* 0x20000045ff457230 */ /* 0x010fca0000004100 */
[----:B------:R-:W-:-:S04]  /*2b80*/  FFMA.FTZ R7, R70, R7, R69 ;  /* 0x0000000746077223 */ /* 0x000fc80000010045 */
[----:B------:R-:W-:-:S05]  /*2b90*/  FADD.FTZ R6, R7, R6 ;  /* 0x0000000607067221 */ /* 0x000fca0000010000 */
[----:B------:R-:W-:Y:S01]  /*2ba0*/  F2FP.F16.F32.PACK_AB R65, RZ, R6 ;  /* 0x00000006ff41723e */ /* 0x000fe200000000ff */
[----:B------:R-:W-:-:S05]  /*2bb0*/  IMAD.WIDE.U32 R6, R5, 0x2, R84 ;  /* 0x0000000205067825 */ /* 0x000fca00078e0054 */
[----:B------:R2:W-:Y:S02]  /*2bc0*/  STG.E.U16 desc[UR4][R6.64], R65 ;  /* 0x0000004106007986 */ /* 0x0005e4000c101504 */
.L_x_8:
[----:B------:R-:W-:Y:S05]  /*2bd0*/  BSYNC.RECONVERGENT B0 ;  /* 0x0000000000007941 */ /* 0x000fea0003800200 */
.L_x_7:
[----:B0-2---:R-:W0:Y:S01]  /*2be0*/  LDC R6, c[0x0][0x360] ;  /* 0x0000d800ff067b82 */ /* 0x005e220000000800 */
[----:B------:R-:W-:Y:S01]  /*2bf0*/  BSSY.RECONVERGENT B0, `(.L_x_9) ;  /* 0x000001f000007945 */ /* 0x000fe20003800200 */
[----:B0-----:R-:W-:-:S04]  /*2c00*/  IADD3 R5, PT, PT, R6, R6, R0 ;  /* 0x0000000606057210 */ /* 0x001fc80007ffe000 */
[----:B------:R-:W-:-:S04]  /*2c10*/  IADD3 R5, PT, PT, R5, R6, RZ ;  /* 0x0000000605057210 */ /* 0x000fc80007ffe0ff */
[----:B------:R-:W-:-:S13]  /*2c20*/  ISETP.GE.AND P6, PT, R5, R2, PT ;  /* 0x000000020500720c */ /* 0x000fda0003fc6270 */
[----:B------:R-:W-:Y:S05]  /*2c30*/  @P6 BRA `(.L_x_10) ;  /* 0x0000000000686947 */ /* 0x000fea0003800000 */
[----:B------:R-:W0:Y:S01]  /*2c40*/  LDC R6, c[0x0][0x360] ;  /* 0x0000d800ff067b82 */ /* 0x000e220000000800 */
[----:B------:R-:W2:Y:S01]  /*2c50*/  LDCU.64 UR8, c[0x0][0x388] ;  /* 0x00007100ff0877ac */ /* 0x000ea20008000a00 */
[----:B0-----:R-:W-:-:S04]  /*2c60*/  IADD3 R5, PT, PT, R6, R6, R0 ;  /* 0x0000000606057210 */ /* 0x001fc80007ffe000 */
[----:B------:R-:W-:-:S04]  /*2c70*/  IADD3 R5, PT, PT, R5, R6, RZ ;  /* 0x0000000605057210 */ /* 0x000fc80007ffe0ff */
        /* <DEDUP_REMOVED lines=15> */
[----:B--2---:R-:W-:Y:S02]  /*2d70*/  HADD2.F32 R71, -RZ, R64.H0_H0 ;  /* 0x20000040ff477230 */ /* 0x004fe40000004100 */
[----:B---3--:R-:W-:Y:S02]  /*2d80*/  HADD2.F32 R69, -RZ, R66.H0_H0 ;  /* 0x20000042ff457230 */ /* 0x008fe40000004100 */
[----:B----4-:R-:W-:-:S05]  /*2d90*/  HADD2.F32 R67, -RZ, R67.H0_H0 ;  /* 0x20000043ff437230 */ /* 0x010fca0000004100 */
[----:B------:R-:W-:-:S04]  /*2da0*/  FFMA.FTZ R8, R8, R69, R67 ;  /* 0x0000004508087223 */ /* 0x000fc80000010043 */
[----:B------:R-:W-:-:S05]  /*2db0*/  FADD.FTZ R8, R8, R71 ;  /* 0x0000004708087221 */ /* 0x000fca0000010000 */
[----:B------:R-:W-:-:S05]  /*2dc0*/  F2FP.F16.F32.PACK_AB R8, RZ, R8 ;  /* 0x00000008ff08723e */ /* 0x000fca00000000ff */
[----:B------:R0:W-:Y:S02]  /*2dd0*/  STG.E.U16 desc[UR4][R6.64], R8 ;  /* 0x0000000806007986 */ /* 0x0001e4000c101504 */
.L_x_10:
[----:B------:R-:W-:Y:S05]  /*2de0*/  BSYNC.RECONVERGENT B0 ;  /* 0x0000000000007941 */ /* 0x000fea0003800200 */
.L_x_9:
[----:B0-----:R-:W0:Y:S01]  /*2df0*/  LDC R6, c[0x0][0x360] ;  /* 0x0000d800ff067b82 */ /* 0x001e220000000800 */
[----:B------:R-:W-:Y:S01]  /*2e00*/  BSSY.RECONVERGENT B0, `(.L_x_11) ;  /* 0x000001f000007945 */ /* 0x000fe20003800200 */
[----:B0-----:R-:W-:-:S04]  /*2e10*/  IADD3 R5, PT, PT, R6, R6, R0 ;  /* 0x0000000606057210 */ /* 0x001fc80007ffe000 */
[----:B------:R-:W-:-:S04]  /*2e20*/  IADD3 R5, PT, PT, R6, R5, R6 ;  /* 0x0000000506057210 */ /* 0x000fc80007ffe006 */
[----:B------:R-:W-:-:S13]  /*2e30*/  ISETP.GE.AND P6, PT, R5, R2, PT ;  /* 0x000000020500720c */ /* 0x000fda0003fc6270 */
[----:B------:R-:W-:Y:S05]  /*2e40*/  @P6 BRA `(.L_x_12) ;  /* 0x0000000000686947 */ /* 0x000fea0003800000 */
[----:B------:R-:W0:Y:S01]  /*2e50*/  LDC R6, c[0x0][0x360] ;  /* 0x0000d800ff067b82 */ /* 0x000e220000000800 */
[----:B------:R-:W2:Y:S07]  /*2e60*/  LDCU.64 UR8, c[0x0][0x388] ;  /* 0x00007100ff0877ac */ /* 0x000eae0008000a00 */
[----:B------:R-:W3:Y:S01]  /*2e70*/  LDC.64 R64, c[0x0][0x398] ;  /* 0x0000e600ff407b82 */ /* 0x000ee20000000a00 */
[----:B0-----:R-:W-:-:S04]  /*2e80*/  IADD3 R5, PT, PT, R6, R6, R0 ;  /* 0x0000000606057210 */ /* 0x001fc80007ffe000 */
[----:B------:R-:W-:-:S04]  /*2e90*/  IADD3 R5, PT, PT, R6, R5, R6 ;  /* 0x0000000506057210 */ /* 0x000fc80007ffe006 */
[----:B------:R-:W-:Y:S01]  /*2ea0*/  IADD3 R6, P6, PT, R3, R5, RZ ;  /* 0x0000000503067210 */ /* 0x000fe20007fde0ff */
[----:B---3--:R-:W-:-:S03]  /*2eb0*/  IMAD.WIDE.U32 R64, R5, 0x2, R64 ;  /* 0x0000000205407825 */ /* 0x008fc600078e0040 */
[----:B------:R-:W-:Y:S02]  /*2ec0*/  IADD3.X R7, PT, PT, RZ, R68, RZ, P6, !PT ;  /* 0x00000044ff077210 */ /* 0x000fe400037fe4ff */
[C---:B--2---:R-:W-:Y:S01]  /*2ed0*/  LEA R66, P6, R6.reuse, UR8, 0x1 ;  /* 0x0000000806427c11 */ /* 0x044fe2000f8c08ff */
[----:B------:R-:W2:Y:S03]  /*2ee0*/  LDG.E.U16 R64, desc[UR4][R64.64] ;  /* 0x0000000440407981 */ /* 0x000ea6000c1e1500 */
[----:B------:R-:W-:Y:S02]  /*2ef0*/  LEA.HI.X R67, R6, UR9, R7, 0x1, P6 ;  /* 0x0000000906437c11 */ /* 0x000fe4000b0f0c07 */
[----:B------:R-:W0:Y:S03]  /*2f00*/  LDC.64 R6, c[0x0][0x3a0] ;  /* 0x0000e800ff067b82 */ /* 0x000e260000000a00 */
[----:B------:R-:W3:Y:S01]  /*2f10*/  LDG.E.U16 R66, desc[UR4][R66.64] ;  /* 0x0000000442427981 */ /* 0x000ee2000c1e1500 */
[----:B0-----:R-:W-:-:S06]  /*2f20*/  IMAD.WIDE.U32 R6, R5, 0x2, R6 ;  /* 0x0000000205067825 */ /* 0x001fcc00078e0006 */
[----:B------:R-:W4:Y:S01]  /*2f30*/  LDG.E.U16 R6, desc[UR4][R6.64] ;  /* 0x0000000406067981 */ /* 0x000f22000c1e1500 */
[----:B------:R-:W-:-:S05]  /*2f40*/  HADD2.F32 R9, -RZ, R9.H0_H0 ;  /* 0x20000009ff097230 */ /* 0x000fca0000004100 */
[----:B-1----:R-:W-:-:S04]  /*2f50*/  FADD.FTZ R8, R9, -R38 ;  /* 0x8000002609087221 */ /* 0x002fc80000010000 */
[----:B------:R-:W-:Y:S01]  /*2f60*/  FMUL.FTZ R8, R8, R39 ;  /* 0x0000002708087220 */ /* 0x000fe20000410000 */
[----:B--2---:R-:W-:Y:S02]  /*2f70*/  HADD2.F32 R9, -RZ, R64.H0_H0 ;  /* 0x20000040ff097230 */ /* 0x004fe40000004100 */
[----:B---3--:R-:W-:Y:S02]  /*2f80*/  HADD2.F32 R71, -RZ, R66.H0_H0 ;  /* 0x20000042ff477230 */ /* 0x008fe40000004100 */
[----:B----4-:R-:W-:-:S05]  /*2f90*/  HADD2.F32 R69, -RZ, R6.H0_H0 ;  /* 0x20000006ff457230 */ /* 0x010fca0000004100 */
[----:B------:R-:W-:-:S04]  /*2fa0*/  FFMA.FTZ R8, R8, R9, R69 ;  /* 0x0000000908087223 */ /* 0x000fc80000010045 */
[----:B------:R-:W-:Y:S01]  /*2fb0*/  FADD.FTZ R8, R8, R71 ;  /* 0x0000004708087221 */ /* 0x000fe20000010000 */
[----:B------:R-:W-:-:S04]  /*2fc0*/  IMAD.WIDE.U32 R6, R5, 0x2, R84 ;  /* 0x0000000205067825 */ /* 0x000fc800078e0054 */
[----:B------:R-:W-:-:S05]  /*2fd0*/  F2FP.F16.F32.PACK_AB R8, RZ, R8 ;  /* 0x00000008ff08723e */ /* 0x000fca00000000ff */
[----:B------:R0:W-:Y:S02]  /*2fe0*/  STG.E.U16 desc[UR4][R6.64], R8 ;  /* 0x0000000806007986 */ /* 0x0001e4000c101504 */
.L_x_12:
[----:B------:R-:W-:Y:S05]  /*2ff0*/  BSYNC.RECONVERGENT B0 ;  /* 0x0000000000007941 */ /* 0x000fea0003800200 */
.L_x_11:
[----:B------:R-:W-:Y:S01]  /*3000*/  ISETP.GE.AND P6, PT, R4, R2, PT ;  /* 0x000000020400720c */ /* 0x000fe20003fc6270 */
[----:B------:R-:W-:-:S12]  /*3010*/  BSSY.RECONVERGENT B0, `(.L_x_13) ;  /* 0x0000019000007945 */ /* 0x000fd80003800200 */
[----:B------:R-:W-:Y:S05]  /*3020*/  @P6 BRA `(.L_x_14) ;  /* 0x00000000005c6947 */ /* 0x000fea0003800000 */
[----:B------:R-:W2:Y:S01]  /*3030*/  LDCU.64 UR8, c[0x0][0x388] ;  /* 0x00007100ff0877ac */ /* 0x000ea20008000a00 */
[----:B------:R-:W-:Y:S01]  /*3040*/  IADD3 R5, P6, PT, R3, R4, RZ ;  /* 0x0000000403057210 */ /* 0x000fe20007fde0ff */
[----:B0-----:R-:W0:Y:S03]  /*3050*/  LDC.64 R8, c[0x0][0x398] ;  /* 0x0000e600ff087b82 */ /* 0x001e260000000a00 */
[----:B------:R-:W-:Y:S02]  /*3060*/  IADD3.X R6, PT, PT, RZ, R68, RZ, P6, !PT ;  /* 0x00000044ff067210 */ /* 0x000fe400037fe4ff */
[----:B--2---:R-:W-:-:S04]  /*3070*/  LEA R64, P6, R5, UR8, 0x1 ;  /* 0x0000000805407c11 */ /* 0x004fc8000f8c08ff */
[----:B------:R-:W-:Y:S02]  /*3080*/  LEA.HI.X R65, R5, UR9, R6, 0x1, P6 ;  /* 0x0000000905417c11 */ /* 0x000fe4000b0f0c06 */
[----:B------:R-:W2:Y:S01]  /*3090*/  LDC.64 R6, c[0x0][0x3a0] ;  /* 0x0000e800ff067b82 */ /* 0x000ea20000000a00 */
[C---:B0-----:R-:W-:Y:S02]  /*30a0*/  IMAD.WIDE.U32 R8, R4.reuse, 0x2, R8 ;  /* 0x0000000204087825 */ /* 0x041fe400078e0008 */
[----:B------:R-:W3:Y:S04]  /*30b0*/  LDG.E.U16 R64, desc[UR4][R64.64] ;  /* 0x0000000440407981 */ /* 0x000ee8000c1e1500 */
[----:B------:R-:W4:Y:S01]  /*30c0*/  LDG.E.U16 R8, desc[UR4][R8.64] ;  /* 0x0000000408087981 */ /* 0x000f22000c1e1500 */
[----:B--2---:R-:W-:-:S06]  /*30d0*/  IMAD.WIDE.U32 R6, R4, 0x2, R6 ;  /* 0x0000000204067825 */ /* 0x004fcc00078e0006 */
[----:B------:R-:W2:Y:S01]  /*30e0*/  LDG.E.U16 R6, desc[UR4][R6.64] ;  /* 0x0000000406067981 */ /* 0x000ea2000c1e1500 */
[----:B------:R-:W-:-:S05]  /*30f0*/  HADD2.F32 R5, -RZ, R10.H0_H0 ;  /* 0x2000000aff057230 */ /* 0x000fca0000004100 */
[----:B-1----:R-:W-:-:S04]  /*3100*/  FADD.FTZ R10, R5, -R38 ;  /* 0x80000026050a7221 */ /* 0x002fc80000010000 */
[----:B------:R-:W-:Y:S01]  /*3110*/  FMUL.FTZ R10, R10, R39 ;  /* 0x000000270a0a7220 */ /* 0x000fe20000410000 */
[----:B---3--:R-:W-:Y:S02]  /*3120*/  HADD2.F32 R66, -RZ, R64.H0_H0 ;  /* 0x20000040ff427230 */ /* 0x008fe40000004100 */
[----:B----4-:R-:W-:Y:S02]  /*3130*/  HADD2.F32 R5, -RZ, R8.H0_H0 ;  /* 0x20000008ff057230 */ /* 0x010fe40000004100 */
[----:B--2---:R-:W-:-:S05]  /*3140*/  HADD2.F32 R67, -RZ, R6.H0_H0 ;  /* 0x20000006ff437230 */ /* 0x004fca0000004100 */
[----:B------:R-:W-:-:S04]  /*3150*/  FFMA.FTZ R5, R10, R5, R67 ;  /* 0x000000050a057223 */ /* 0x000fc80000010043 */
[----:B------:R-:W-:Y:S01]  /*3160*/  FADD.FTZ R5, R5, R66 ;  /* 0x0000004205057221 */ /* 0x000fe20000010000 */
[----:B------:R-:W-:-:S04]  /*3170*/  IMAD.WIDE.U32 R6, R4, 0x2, R84 ;  /* 0x0000000204067825 */ /* 0x000fc800078e0054 */
[----:B------:R-:W-:-:S05]  /*3180*/  F2FP.F16.F32.PACK_AB R5, RZ, R5 ;  /* 0x00000005ff05723e */ /* 0x000fca00000000ff */
[----:B------:R2:W-:Y:S02]  /*3190*/  STG.E.U16 desc[UR4][R6.64], R5 ;  /* 0x0000000506007986 */ /* 0x0005e4000c101504 */
.L_x_14:
[----:B------:R-:W-:Y:S05]  /*31a0*/  BSYNC.RECONVERGENT B0 ;  /* 0x0000000000007941 */ /* 0x000fea0003800200 */
.L_x_13:
[----:B------:R-:W-:Y:S01]  /*31b0*/  ISETP.NE.AND P6, PT, R51, RZ, PT ;  /* 0x000000ff3300720c */ /* 0x000fe20003fc5270 */
[----:B------:R-:W-:-:S12]  /*31c0*/  BSSY.RECONVERGENT B0, `(.L_x_15) ;  /* 0x0000020000007945 */ /* 0x000fd80003800200 */
[----:B------:R-:W-:Y:S05]  /*31d0*/  @P6 BRA `(.L_x_16) ;  /* 0x0000000000786947 */ /* 0x000fea0003800000 */
[----:B--2---:R-:W2:Y:S01]  /*31e0*/  S2R R5, SR_TID.X ;  /* 0x0000000000057919 */ /* 0x004ea20000002100 */
[----:B------:R-:W3:Y:S01]  /*31f0*/  LDCU.64 UR8, c[0x0][0x388] ;  /* 0x00007100ff0877ac */ /* 0x000ee20008000a00 */
[----:B0-----:R-:W0:Y:S01]  /*3200*/  LDC.64 R8, c[0x0][0x398] ;  /* 0x0000e600ff087b82 */ /* 0x001e220000000a00 */
[----:B--2---:R-:W-:-:S04]  /*3210*/  IADD3 R5, PT, PT, R5, UR7, RZ ;  /* 0x0000000705057c10 */ /* 0x004fc8000fffe0ff */
[----:B------:R-:W-:-:S04]  /*3220*/  IADD3 R5, PT, PT, R5, UR7, RZ ;  /* 0x0000000705057c10 */ /* 0x000fc8000fffe0ff */
[----:B------:R-:W-:-:S04]  /*3230*/  IADD3 R5, PT, PT, R5, UR7, RZ ;  /* 0x0000000705057c10 */ /* 0x000fc8000fffe0ff */
[----:B------:R-:W-:-:S04]  /*3240*/  IADD3 R5, PT, PT, R5, UR7, RZ ;  /* 0x0000000705057c10 */ /* 0x000fc8000fffe0ff */
[----:B------:R-:W-:-:S04]  /*3250*/  IADD3 R5, PT, PT, R5, UR7, RZ ;  /* 0x0000000705057c10 */ /* 0x000fc8000fffe0ff */
[----:B------:R-:W-:-:S04]  /*3260*/  IADD3 R5, PT, PT, R5, UR7, RZ ;  /* 0x0000000705057c10 */ /* 0x000fc8000fffe0ff */
[----:B------:R-:W-:Y:S01]  /*3270*/  IADD3 R6, P6, PT, R3, R5, RZ ;  /* 0x0000000503067210 */ /* 0x000fe20007fde0ff */
[----:B0-----:R-:W-:-:S03]  /*3280*/  IMAD.WIDE.U32 R8, R5, 0x2, R8 ;  /* 0x0000000205087825 */ /* 0x001fc600078e0008 */
[----:B------:R-:W-:Y:S02]  /*3290*/  IADD3.X R7, PT, PT, RZ, R68, RZ, P6, !PT ;  /* 0x00000044ff077210 */ /* 0x000fe400037fe4ff */
[C---:B---3--:R-:W-:Y:S01]  /*32a0*/  LEA R64, P6, R6.reuse, UR8, 0x1 ;  /* 0x0000000806407c11 */ /* 0x048fe2000f8c08ff */
        /* <DEDUP_REMOVED lines=17> */
.L_x_16:
[----:B------:R-:W-:Y:S05]  /*33c0*/  BSYNC.RECONVERGENT B0 ;  /* 0x0000000000007941 */ /* 0x000fea0003800200 */
.L_x_15:
[----:B------:R-:W-:Y:S01]  /*33d0*/  ISETP.NE.AND P6, PT, R52, RZ, PT ;  /* 0x000000ff3400720c */ /* 0x000fe20003fc5270 */
[----:B------:R-:W-:-:S12]  /*33e0*/  BSSY.RECONVERGENT B0, `(.L_x_17) ;  /* 0x0000021000007945 */ /* 0x000fd80003800200 */
[----:B------:R-:W-:Y:S05]  /*33f0*/  @P6 BRA `(.L_x_18) ;  /* 0x00000000007c6947 */ /* 0x000fea0003800000 */
[----:B--2---:R-:W2:Y:S01]  /*3400*/  S2R R5, SR_TID.X ;  /* 0x0000000000057919 */ /* 0x004ea20000002100 */
[----:B------:R-:W4:Y:S01]  /*3410*/  LDCU.64 UR8, c[0x0][0x388] ;  /* 0x00007100ff0877ac */ /* 0x000f220008000a00 */
[----:B0-----:R-:W0:Y:S01]  /*3420*/  LDC.64 R8, c[0x0][0x398] ;  /* 0x0000e600ff087b82 */ /* 0x001e220000000a00 */
[----:B--2---:R-:W-:-:S04]  /*3430*/  IADD3 R5, PT, PT, R5, UR7, RZ ;  /* 0x0000000705057c10 */ /* 0x004fc8000fffe0ff */
[----:B------:R-:W-:-:S04]  /*3440*/  IADD3 R5, PT, PT, R5, UR7, RZ ;  /* 0x0000000705057c10 */ /* 0x000fc8000fffe0ff */
[----:B------:R-:W-:-:S04]  /*3450*/  IADD3 R5, PT, PT, R5, UR7, RZ ;  /* 0x0000000705057c10 */ /* 0x000fc8000fffe0ff */
[----:B------:R-:W-:-:S04]  /*3460*/  IADD3 R5, PT, PT, R5, UR7, RZ ;  /* 0x0000000705057c10 */ /* 0x000fc8000fffe0ff */
[----:B------:R-:W-:-:S04]  /*3470*/  IADD3 R5, PT, PT, R5, UR7, RZ ;  /* 0x0000000705057c10 */ /* 0x000fc8000fffe0ff */
[----:B------:R-:W-:-:S04]  /*3480*/  IADD3 R5, PT, PT, R5, UR7, RZ ;  /* 0x0000000705057c10 */ /* 0x000fc8000fffe0ff */
[----:B------:R-:W-:-:S04]  /*3490*/  IADD3 R5, PT, PT, R5, UR7, RZ ;  /* 0x0000000705057c10 */ /* 0x000fc8000fffe0ff */
[----:B---3--:R-:W-:Y:S01]  /*34a0*/  IADD3 R6, P6, PT, R3, R5, RZ ;  /* 0x0000000503067210 */ /* 0x008fe20007fde0ff */
[----:B0-----:R-:W-:-:S03]  /*34b0*/  IMAD.WIDE.U32 R8, R5, 0x2, R8 ;  /* 0x0000000205087825 */ /* 0x001fc600078e0008 */
[----:B------:R-:W-:Y:S02]  /*34c0*/  IADD3.X R7, PT, PT, RZ, R68, RZ, P6, !PT ;  /* 0x00000044ff077210 */ /* 0x000fe400037fe4ff */
[C---:B----4-:R-:W-:Y:S01]  /*34d0*/  LEA R10, P6, R6.reuse, UR8, 0x1 ;  /* 0x00000008060a7c11 */ /* 0x050fe2000f8c08ff */
        /* <DEDUP_REMOVED lines=17> */
.L_x_18:
[----:B------:R-:W-:Y:S05]  /*35f0*/  BSYNC.RECONVERGENT B0 ;  /* 0x0000000000007941 */ /* 0x000fea0003800200 */
.L_x_17:
[----:B------:R-:W-:Y:S01]  /*3600*/  ISETP.NE.AND P6, PT, R53, RZ, PT ;  /* 0x000000ff3500720c */ /* 0x000fe20003fc5270 */
[----:B------:R-:W-:-:S12]  /*3610*/  BSSY.RECONVERGENT B0, `(.L_x_19) ;  /* 0x0000022000007945 */ /* 0x000fd80003800200 */
[----:B------:R-:W-:Y:S05]  /*3620*/  @P6 BRA `(.L_x_20) ;  /* 0x0000000000806947 */ /* 0x000fea0003800000 */
[----:B--2---:R-:W2:Y:S01]  /*3630*/  S2R R5, SR_TID.X ;  /* 0x0000000000057919 */ /* 0x004ea20000002100 */
[----:B------:R-:W5:Y:S01]  /*3640*/  LDCU.64 UR8, c[0x0][0x388] ;  /* 0x00007100ff0877ac */ /* 0x000f620008000a00 */
        /* <DEDUP_REMOVED lines=8> */
[----:B------:R-:W-:-:S04]  /*36d0*/  IADD3 R5, PT, PT, R5, UR7, RZ ;  /* 0x0000000705057c10 */ /* 0x000fc8000fffe0ff */
[----:B---34-:R-:W-:Y:S01]  /*36e0*/  IADD3 R6, P6, PT, R3, R5, RZ ;  /* 0x0000000503067210 */ /* 0x018fe20007fde0ff */
[----:B0-----:R-:W-:-:S03]  /*36f0*/  IMAD.WIDE.U32 R8, R5, 0x2, R8 ;  /* 0x0000000205087825 */ /* 0x001fc600078e0008 */
[----:B------:R-:W-:Y:S02]  /*3700*/  IADD3.X R7, PT, PT, RZ, R68, RZ, P6, !PT ;  /* 0x00000044ff077210 */ /* 0x000fe400037fe4ff */
[C---:B-----5:R-:W-:Y:S01]  /*3710*/  LEA R10, P6, R6.reuse, UR8, 0x1 ;  /* 0x00000008060a7c11 */ /* 0x060fe2000f8c08ff */
        /* <DEDUP_REMOVED lines=17> */
.L_x_20:
[----:B------:R-:W-:Y:S05]  /*3830*/  BSYNC.RECONVERGENT B0 ;  /* 0x0000000000007941 */ /* 0x000fea0003800200 */
.L_x_19:
        /* <DEDUP_REMOVED lines=36> */
.L_x_22:
[----:B------:R-:W-:Y:S05]  /*3a80*/  BSYNC.RECONVERGENT B0 ;  /* 0x0000000000007941 */ /* 0x000fea0003800200 */
.L_x_21:
        /* <DEDUP_REMOVED lines=16> */
[----:B------:R-:W-:Y:S01]  /*3b90*/  IADD3 R5, P6, PT, R3, R51, RZ ;  /* 0x0000003303057210 */ /* 0x000fe20007fde0ff */
[----:B0-----:R-:W-:-:S03]  /*3ba0*/  IMAD.WIDE.U32 R8, R51, 0x2, R8 ;  /* 0x0000000233087825 */ /* 0x001fc600078e0008 */
[----:B---34-:R-:W-:Y:S02]  /*3bb0*/  IADD3.X R6, PT, PT, RZ, R68, RZ, P6, !PT ;  /* 0x00000044ff067210 */ /* 0x018fe400037fe4ff */
        /* <DEDUP_REMOVED lines=18> */
.L_x_24:
[----:B------:R-:W-:Y:S05]  /*3ce0*/  BSYNC.RECONVERGENT B0 ;  /* 0x0000000000007941 */ /* 0x000fea0003800200 */
.L_x_23:
[----:B------:R-:W-:Y:S01]  /*3cf0*/  ISETP.NE.AND P6, PT, R56, RZ, PT ;  /* 0x000000ff3800720c */ /* 0x000fe20003fc5270 */
[----:B------:R-:W-:-:S12]  /*3d00*/  BSSY.RECONVERGENT B0, `(.L_x_25) ;  /* 0x0000025000007945 */ /* 0x000fd80003800200 */
[----:B------:R-:W-:Y:S05]  /*3d10*/  @P6 BRA `(.L_x_26) ;  /* 0x00000000008c6947 */ /* 0x000fea0003800000 */
[----:B0-2---:R-:W0:Y:S01]  /*3d20*/  S2R R5, SR_TID.X ;  /* 0x0000000000057919 */ /* 0x005e220000002100 */
[----:B------:R-:W2:Y:S01]  /*3d30*/  LDCU.64 UR8, c[0x0][0x388] ;  /* 0x00007100ff0877ac */ /* 0x000ea20008000a00 */
[----:B------:R-:W5:Y:S01]  /*3d40*/  LDC.64 R8, c[0x0][0x398] ;  /* 0x0000e600ff087b82 */ /* 0x000f620000000a00 */
[----:B0-----:R-:W-:-:S04]  /*3d50*/  IADD3 R5, PT, PT, R5, UR7, RZ ;  /* 0x0000000705057c10 */ /* 0x001fc8000fffe0ff */
        /* <DEDUP_REMOVED lines=11> */
[----:B-----5:R-:W-:-:S03]  /*3e10*/  IMAD.WIDE.U32 R8, R15, 0x2, R8 ;  /* 0x000000020f087825 */ /* 0x020fc600078e0008 */
[----:B---34-:R-:W-:Y:S02]  /*3e20*/  IADD3.X R6, PT, PT, RZ, R68, RZ, P6, !PT ;  /* 0x00000044ff067210 */ /* 0x018fe400037fe4ff */
        /* <DEDUP_REMOVED lines=18> */
.L_x_26:
[----:B------:R-:W-:Y:S05]  /*3f50*/  BSYNC.RECONVERGENT B0 ;  /* 0x0000000000007941 */ /* 0x000fea0003800200 */
.L_x_25:
        /* <DEDUP_REMOVED lines=39> */
.L_x_28:
[----:B------:R-:W-:Y:S05]  /*41d0*/  BSYNC.RECONVERGENT B0 ;  /* 0x0000000000007941 */ /* 0x000fea0003800200 */
.L_x_27:
        /* <DEDUP_REMOVED lines=40> */
.L_x_30:
[----:B------:R-:W-:Y:S05]  /*4460*/  BSYNC.RECONVERGENT B0 ;  /* 0x0000000000007941 */ /* 0x000fea0003800200 */
.L_x_29:
        /* <DEDUP_REMOVED lines=41> */
.L_x_32:
[----:B------:R-:W-:Y:S05]  /*4700*/  BSYNC.RECONVERGENT B0 ;  /* 0x0000000000007941 */ /* 0x000fea0003800200 */
.L_x_31:
        /* <DEDUP_REMOVED lines=42> */
.L_x_34:
[----:B------:R-:W-:Y:S05]  /*49b0*/  BSYNC.RECONVERGENT B0 ;  /* 0x0000000000007941 */ /* 0x000fea0003800200 */
.L_x_33:
        /* <DEDUP_REMOVED lines=43> */
.L_x_36:
[----:B------:R-:W-:Y:S05]  /*4c70*/  BSYNC.RECONVERGENT B0 ;  /* 0x0000000000007941 */ /* 0x000fea0003800200 */
.L_x_35:
[----:B------:R-:W-:Y:S01]  /*4c80*/  ISETP.NE.AND P6, PT, R62, RZ, PT ;  /* 0x000000ff3e00720c */ /* 0x000fe20003fc5270 */
[----:B------:R-:W-:-:S12]  /*4c90*/  BSSY.RECONVERGENT B0, `(.L_x_37) ;  /* 0x000002b000007945 */ /* 0x000fd80003800200 */
[----:B------:R-:W-:Y:S05]  /*4ca0*/  @P6 BRA `(.L_x_38) ;  /* 0x0000000000a46947 */ /* 0x000fea0003800000 */
[----:B0-2---:R-:W0:Y:S01]  /*4cb0*/  S2R R5, SR_TID.X ;  /* 0x0000000000057919 */ /* 0x005e220000002100 */
[----:B------:R-:W4:Y:S01]  /*4cc0*/  LDCU.64 UR8, c[0x0][0x388] ;  /* 0x00007100ff0877ac */ /* 0x000f220008000a00 */
[----:B---3--:R-:W2:Y:S01]  /*4cd0*/  LDC.64 R10, c[0x0][0x3a0] ;  /* 0x0000e800ff0a7b82 */ /* 0x008ea20000000a00 */
        /* <DEDUP_REMOVED lines=18> */
[----:B--2---:R-:W-:-:S03]  /*4e00*/  IMAD.WIDE.U32 R10, R15, 0x2, R10 ;  /* 0x000000020f0a7825 */ /* 0x004fc600078e000a */
        /* <DEDUP_REMOVED lines=19> */
.L_x_38:
[----:B------:R-:W-:Y:S05]  /*4f40*/  BSYNC.RECONVERGENT B0 ;  /* 0x0000000000007941 */ /* 0x000fea0003800200 */
.L_x_37:
        /* <DEDUP_REMOVED lines=45> */
.L_x_40:
[----:B------:R-:W-:Y:S05]  /*5220*/  BSYNC.RECONVERGENT B0 ;  /* 0x0000000000007941 */ /* 0x000fea0003800200 */
.L_x_39:
[----:B------:R-:W-:Y:S04]  /*5230*/  BSSY.RECONVERGENT B0, `(.L_x_41) ;  /* 0x000002c000007945 */ /* 0x000fe80003800200 */
[----:B------:R-:W-:Y:S05]  /*5240*/  @P5 BRA `(.L_x_42) ;  /* 0x0000000000a85947 */ /* 0x000fea0003800000 */
[----:B------:R-:W-:Y:S01]  /*5250*/  IADD3 R0, PT, PT, R0, UR7, RZ ;  /* 0x0000000700007c10 */ /* 0x000fe2000fffe0ff */
[----:B0-----:R-:W0:Y:S01]  /*5260*/  LDC.64 R8, c[0x0][0x398] ;  /* 0x0000e600ff087b82 */ /* 0x001e220000000a00 */
[----:B------:R-:W4:Y:S02]  /*5270*/  LDCU.64 UR8, c[0x0][0x388] ;  /* 0x00007100ff0877ac */ /* 0x000f240008000a00 */
[----:B------:R-:W-:-:S04]  /*5280*/  IADD3 R0, PT, PT, R0, UR7, RZ ;  /* 0x0000000700007c10 */ /* 0x000fc8000fffe0ff */
[----:B------:R-:W-:Y:S01]  /*5290*/  IADD3 R0, PT, PT, R0, UR7, RZ ;  /* 0x0000000700007c10 */ /* 0x000fe2000fffe0ff */
[----:B---3--:R-:W3:Y:S03]  /*52a0*/  LDC.64 R10, c[0x0][0x3a0] ;  /* 0x0000e800ff0a7b82 */ /* 0x008ee60000000a00 */
        /* <DEDUP_REMOVED lines=18> */
[----:B--2---:R-:W-:Y:S01]  /*53d0*/  IADD3.X R5, PT, PT, RZ, R68, RZ, P5, !PT ;  /* 0x00000044ff057210 */ /* 0x004fe20002ffe4ff */
[----:B---3--:R-:W-:Y:S01]  /*53e0*/  IMAD.WIDE.U32 R10, R19, 0x2, R10 ;  /* 0x00000002130a7825 */ /* 0x008fe200078e000a */
[C---:B----4-:R-:W-:Y:S01]  /*53f0*/  LEA R6, P5, R0.reuse, UR8, 0x1 ;  /* 0x0000000800067c11 */ /* 0x050fe2000f8a08ff */
[----:B------:R-:W2:Y:S03]  /*5400*/  LDG.E.U16 R8, desc[UR4][R8.64] ;  /* 0x0000000408087981 */ /* 0x000ea6000c1e1500 */
[----:B------:R-:W-:Y:S01]  /*5410*/  LEA.HI.X R7, R0, UR9, R5, 0x1, P5 ;  /* 0x0000000900077c11 */ /* 0x000fe2000a8f0c05 */
[----:B------:R-:W3:Y:S04]  /*5420*/  LDG.E.U16 R10, desc[UR4][R10.64] ;  /* 0x000000040a0a7981 */ /* 0x000ee8000c1e1500 */
[----:B------:R-:W4:Y:S01]  /*5430*/  LDG.E.U16 R6, desc[UR4][R6.64] ;  /* 0x0000000406067981 */ /* 0x000f22000c1e1500 */
[----:B------:R-:W-:-:S05]  /*5440*/  HADD2.F32 R29, -RZ, R29.H0_H0 ;  /* 0x2000001dff1d7230 */ /* 0x000fca0000004100 */
[----:B-1----:R-:W-:-:S04]  /*5450*/  FADD.FTZ R0, R29, -R38 ;  /* 0x800000261d007221 */ /* 0x002fc80000010000 */
[----:B------:R-:W-:Y:S01]  /*5460*/  FMUL.FTZ R0, R0, R39 ;  /* 0x0000002700007220 */ /* 0x000fe20000410000 */
[----:B--2---:R-:W-:Y:S02]  /*5470*/  HADD2.F32 R5, -RZ, R8.H0_H0 ;  /* 0x20000008ff057230 */ /* 0x004fe40000004100 */
[----:B---3--:R-:W-:Y:S02]  /*5480*/  HADD2.F32 R13, -RZ, R10.H0_H0 ;  /* 0x2000000aff0d7230 */ /* 0x008fe40000004100 */
[----:B----4-:R-:W-:-:S03]  /*5490*/  HADD2.F32 R15, -RZ, R6.H0_H0 ;  /* 0x20000006ff0f7230 */ /* 0x010fc60000004100 */
[----:B------:R-:W-:-:S04]  /*54a0*/  FFMA.FTZ R0, R0, R5, R13 ;  /* 0x0000000500007223 */ /* 0x000fc8000001000d */
[----:B------:R-:W-:Y:S01]  /*54b0*/  FADD.FTZ R0, R0, R15 ;  /* 0x0000000f00007221 */ /* 0x000fe20000010000 */
[----:B------:R-:W-:-:S04]  /*54c0*/  IMAD.WIDE.U32 R8, R19, 0x2, R84 ;  /* 0x0000000213087825 */ /* 0x000fc800078e0054 */
[----:B------:R-:W-:-:S05]  /*54d0*/  F2FP.F16.F32.PACK_AB R0, RZ, R0 ;  /* 0x00000000ff00723e */ /* 0x000fca00000000ff */
[----:B------:R0:W-:Y:S02]  /*54e0*/  STG.E.U16 desc[UR4][R8.64], R0 ;  /* 0x0000000008007986 */ /* 0x0001e4000c101504 */
.L_x_42:
[----:B------:R-:W-:Y:S05]  /*54f0*/  BSYNC.RECONVERGENT B0 ;  /* 0x0000000000007941 */ /* 0x000fea0003800200 */
.L_x_41:
[----:B------:R-:W-:Y:S01]  /*5500*/  ISETP.GE.AND P5, PT, R17, R2, PT ;  /* 0x000000021100720c */ /* 0x000fe20003fa6270 */
[----:B------:R-:W-:-:S12]  /*5510*/  BSSY.RECONVERGENT B0, `(.L_x_43) ;  /* 0x0000019000007945 */ /* 0x000fd80003800200 */
[----:B------:R-:W-:Y:S05]  /*5520*/  @P5 BRA `(.L_x_44) ;  /* 0x00000000005c5947 */ /* 0x000fea0003800000 */
[----:B0-----:R-:W0:Y:S01]  /*5530*/  LDC.64 R8, c[0x0][0x398] ;  /* 0x0000e600ff087b82 */ /* 0x001e220000000a00 */
[----:B------:R-:W4:Y:S01]  /*5540*/  LDCU.64 UR8, c[0x0][0x388] ;  /* 0x00007100ff0877ac */ /* 0x000f220008000a00 */
[----:B------:R-:W-:-:S04]  /*5550*/  IADD3 R0, P5, PT, R3, R17, RZ ;  /* 0x0000001103007210 */ /* 0x000fc80007fbe0ff */
[----:B--2---:R-:W-:Y:S02]  /*5560*/  IADD3.X R5, PT, PT, RZ, R68, RZ, P5, !PT ;  /* 0x00000044ff057210 */ /* 0x004fe40002ffe4ff */
[----:B---3--:R-:W2:Y:S01]  /*5570*/  LDC.64 R10, c[0x0][0x3a0] ;  /* 0x0000e800ff0a7b82 */ /* 0x008ea20000000a00 */
[----:B----4-:R-:W-:-:S04]  /*5580*/  LEA R6, P5, R0, UR8, 0x1 ;  /* 0x0000000800067c11 */ /* 0x010fc8000f8a08ff */
[----:B------:R-:W-:Y:S01]  /*5590*/  LEA.HI.X R7, R0, UR9, R5, 0x1, P5 ;  /* 0x0000000900077c11 */ /* 0x000fe2000a8f0c05 */
[----:B0-----:R-:W-:-:S04]  /*55a0*/  IMAD.WIDE.U32 R8, R17, 0x2, R8 ;  /* 0x0000000211087825 */ /* 0x001fc800078e0008 */
[----:B------:R-:W3:Y:S01]  /*55b0*/  LDG.E.U16 R6, desc[UR4][R6.64] ;  /* 0x0000000406067981 */ /* 0x000ee2000c1e1500 */
[----:B--2---:R-:W-:-:S03]  /*55c0*/  IMAD.WIDE.U32 R10, R17, 0x2, R10 ;  /* 0x00000002110a7825 */ /* 0x004fc600078e000a */
[----:B------:R-:W2:Y:S04]  /*55d0*/  LDG.E.U16 R8, desc[UR4][R8.64] ;  /* 0x0000000408087981 */ /* 0x000ea8000c1e1500 */
        /* <DEDUP_REMOVED lines=8> */
[----:B------:R-:W-:Y:S01]  /*5660*/  FADD.FTZ R0, R0, R15 ;  /* 0x0000000f00007221 */ /* 0x000fe20000010000 */
[----:B------:R-:W-:-:S04]  /*5670*/  IMAD.WIDE.U32 R8, R17, 0x2, R84 ;  /* 0x0000000211087825 */ /* 0x000fc800078e0054 */
[----:B------:R-:W-:-:S05]  /*5680*/  F2FP.F16.F32.PACK_AB R0, RZ, R0 ;  /* 0x00000000ff00723e */ /* 0x000fca00000000ff */
[----:B------:R0:W-:Y:S02]  /*5690*/  STG.E.U16 desc[UR4][R8.64], R0 ;  /* 0x0000000008007986 */ /* 0x0001e4000c101504 */
.L_x_44:
[----:B------:R-:W-:Y:S05]  /*56a0*/  BSYNC.RECONVERGENT B0 ;  /* 0x0000000000007941 */ /* 0x000fea0003800200 */
.L_x_43:
[----:B------:R-:W-:Y:S01]  /*56b0*/  ISETP.GE.AND P5, PT, R20, R2, PT ;  /* 0x000000021400720c */ /* 0x000fe20003fa6270 */
[----:B------:R-:W-:-:S12]  /*56c0*/  BSSY.RECONVERGENT B0, `(.L_x_45) ;  /* 0x0000019000007945 */ /* 0x000fd80003800200 */
[----:B------:R-:W-:Y:S05]  /*56d0*/  @P5 BRA `(.L_x_46) ;  /* 0x00000000005c5947 */ /* 0x000fea0003800000 */
[----:B0-234-:R-:W0:Y:S01]  /*56e0*/  LDC.64 R6, c[0x0][0x398] ;  /* 0x0000e600ff067b82 */ /* 0x01de220000000a00 */
[----:B------:R-:W2:Y:S01]  /*56f0*/  LDCU.64 UR8, c[0x0][0x388] ;  /* 0x00007100ff0877ac */ /* 0x000ea20008000a00 */
[----:B------:R-:W-:-:S04]  /*5700*/  IADD3 R0, P5, PT, R3, R20, RZ ;  /* 0x0000001403007210 */ /* 0x000fc80007fbe0ff */
[----:B------:R-:W-:Y:S02]  /*5710*/  IADD3.X R5, PT, PT, RZ, R68, RZ, P5, !PT ;  /* 0x00000044ff057210 */ /* 0x000fe40002ffe4ff */
[----:B------:R-:W3:Y:S01]  /*5720*/  LDC.64 R8, c[0x0][0x3a0] ;  /* 0x0000e800ff087b82 */ /* 0x000ee20000000a00 */
[----:B--2---:R-:W-:-:S04]  /*5730*/  LEA R10, P5, R0, UR8, 0x1 ;  /* 0x00000008000a7c11 */ /* 0x004fc8000f8a08ff */
[----:B------:R-:W-:Y:S01]  /*5740*/  LEA.HI.X R11, R0, UR9, R5, 0x1, P5 ;  /* 0x00000009000b7c11 */ /* 0x000fe2000a8f0c05 */
[----:B0-----:R-:W-:-:S04]  /*5750*/  IMAD.WIDE.U32 R6, R20, 0x2, R6 ;  /* 0x0000000214067825 */ /* 0x001fc800078e0006 */
[----:B------:R-:W2:Y:S01]  /*5760*/  LDG.E.U16 R10, desc[UR4][R10.64] ;  /* 0x000000040a0a7981 */ /* 0x000ea2000c1e1500 */
[----:B---3--:R-:W-:-:S03]  /*5770*/  IMAD.WIDE.U32 R8, R20, 0x2, R8 ;  /* 0x0000000214087825 */ /* 0x008fc600078e0008 */
[----:B------:R-:W3:Y:S04]  /*5780*/  LDG.E.U16 R6, desc[UR4][R6.64] ;  /* 0x0000000406067981 */ /* 0x000ee8000c1e1500 */
[----:B------:R-:W4:Y:S01]  /*5790*/  LDG.E.U16 R8, desc[UR4][R8.64] ;  /* 0x0000000408087981 */ /* 0x000f22000c1e1500 */
[----:B------:R-:W-:-:S05]  /*57a0*/  HADD2.F32 R5, -RZ, R32.H0_H0 ;  /* 0x20000020ff057230 */ /* 0x000fca0000004100 */
[----:B-1----:R-:W-:-:S04]  /*57b0*/  FADD.FTZ R0, R5, -R38 ;  /* 0x8000002605007221 */ /* 0x002fc80000010000 */
[----:B------:R-:W-:Y:S01]  /*57c0*/  FMUL.FTZ R0, R0, R39 ;  /* 0x0000002700007220 */ /* 0x000fe20000410000 */
[----:B------:R-:W-:-:S04]  /*57d0*/  IMAD.WIDE.U32 R20, R20, 0x2, R84 ;  /* 0x0000000214147825 */ /* 0x000fc800078e0054 */
[----:B--2---:R-:W-:Y:S02]  /*57e0*/  HADD2.F32 R15, -RZ, R10.H0_H0 ;  /* 0x2000000aff0f7230 */ /* 0x004fe40000004100 */
[----:B---3--:R-:W-:Y:S02]  /*57f0*/  HADD2.F32 R5, -RZ, R6.H0_H0 ;  /* 0x20000006ff057230 */ /* 0x008fe40000004100 */
[----:B----4-:R-:W-:-:S05]  /*5800*/  HADD2.F32 R13, -RZ, R8.H0_H0 ;  /* 0x20000008ff0d7230 */ /* 0x010fca0000004100 */
[----:B------:R-:W-:-:S04]  /*5810*/  FFMA.FTZ R0, R0, R5, R13 ;  /* 0x0000000500007223 */ /* 0x000fc8000001000d */
[----:B------:R-:W-:-:S05]  /*5820*/  FADD.FTZ R0, R0, R15 ;  /* 0x0000000f00007221 */ /* 0x000fca0000010000 */
[----:B------:R-:W-:-:S05]  /*5830*/  F2FP.F16.F32.PACK_AB R0, RZ, R0 ;  /* 0x00000000ff00723e */ /* 0x000fca00000000ff */
[----:B------:R0:W-:Y:S02]  /*5840*/  STG.E.U16 desc[UR4][R20.64], R0 ;  /* 0x0000000014007986 */ /* 0x0001e4000c101504 */
.L_x_46:
[----:B------:R-:W-:Y:S05]  /*5850*/  BSYNC.RECONVERGENT B0 ;  /* 0x0000000000007941 */ /* 0x000fea0003800200 */
.L_x_45:
        /* <DEDUP_REMOVED lines=26> */
.L_x_48:
[----:B------:R-:W-:Y:S05]  /*5a00*/  BSYNC.RECONVERGENT B0 ;  /* 0x0000000000007941 */ /* 0x000fea0003800200 */
.L_x_47:
        /* <DEDUP_REMOVED lines=26> */
.L_x_50:
[----:B------:R-:W-:Y:S05]  /*5bb0*/  BSYNC.RECONVERGENT B0 ;  /* 0x0000000000007941 */ /* 0x000fea0003800200 */
.L_x_49:
[----:B------:R-:W-:Y:S01]  /*5bc0*/  ISETP.NE.AND P5, PT, R49, RZ, PT ;  /* 0x000000ff3100720c */ /* 0x000fe20003fa5270 */
[----:B------:R-:W-:-:S12]  /*5bd0*/  BSSY.RECONVERGENT B0, `(.L_x_51) ;  /* 0x000002c000007945 */ /* 0x000fd80003800200 */
[----:B------:R-:W-:Y:S05]  /*5be0*/  @P5 BRA `(.L_x_52) ;  /* 0x0000000000a85947 */ /* 0x000fea0003800000 */
[----:B------:R-:W-:Y:S01]  /*5bf0*/  IADD3 R4, PT, PT, R4, UR7, RZ ;  /* 0x0000000704047c10 */ /* 0x000fe2000fffe0ff */
[----:B------:R-:W5:Y:S01]  /*5c00*/  LDCU.64 UR8, c[0x0][0x388] ;  /* 0x00007100ff0877ac */ /* 0x000f620008000a00 */
[----:B0-234-:R-:W0:Y:S02]  /*5c10*/  LDC.64 R6, c[0x0][0x3a0] ;  /* 0x0000e800ff067b82 */ /* 0x01de240000000a00 */
        /* <DEDUP_REMOVED lines=39> */
.L_x_52:
[----:B------:R-:W-:Y:S05]  /*5e90*/  BSYNC.RECONVERGENT B0 ;  /* 0x0000000000007941 */ /* 0x000fea0003800200 */
.L_x_51:
[----:B------:R-:W-:Y:S01]  /*5ea0*/  ISETP.GE.AND P5, PT, R28, R2, PT ;  /* 0x000000021c00720c */ /* 0x000fe20003fa6270 */
[----:B------:R-:W-:-:S12]  /*5eb0*/  BSSY.RECONVERGENT B0, `(.L_x_53) ;  /* 0x0000019000007945 */ /* 0x000fd80003800200 */
[----:B------:R-:W-:Y:S05]  /*5ec0*/  @P5 BRA `(.L_x_54) ;  /* 0x00000000005c5947 */ /* 0x000fea0003800000 */
[----:B0-2---:R-:W0:Y:S01]  /*5ed0*/  LDC.64 R4, c[0x0][0x398] ;  /* 0x0000e600ff047b82 */ /* 0x005e220000000a00 */
[----:B------:R-:W2:Y:S01]  /*5ee0*/  LDCU.64 UR6, c[0x0][0x388] ;  /* 0x00007100ff0677ac */ /* 0x000ea20008000a00 */
[----:B------:R-:W-:-:S04]  /*5ef0*/  IADD3 R0, P5, PT, R3, R28, RZ ;  /* 0x0000001c03007210 */ /* 0x000fc80007fbe0ff */
[----:B------:R-:W-:Y:S02]  /*5f00*/  IADD3.X R9, PT, PT, RZ, R68, RZ, P5, !PT ;  /* 0x00000044ff097210 */ /* 0x000fe40002ffe4ff */
[----:B---34-:R-:W3:Y:S01]  /*5f10*/  LDC.64 R6, c[0x0][0x3a0] ;  /* 0x0000e800ff067b82 */ /* 0x018ee20000000a00 */
        /* <DEDUP_REMOVED lines=18> */
.L_x_54:
[----:B------:R-:W-:Y:S05]  /*6040*/  BSYNC.RECONVERGENT B0 ;  /* 0x0000000000007941 */ /* 0x000fea0003800200 */
.L_x_53:
        /* <DEDUP_REMOVED lines=26> */
.L_x_56:
[----:B------:R-:W-:Y:S05]  /*61f0*/  BSYNC.RECONVERGENT B0 ;  /* 0x0000000000007941 */ /* 0x000fea0003800200 */
.L_x_55:
[----:B------:R-:W-:Y:S04]  /*6200*/  BSSY.RECONVERGENT B0, `(.L_x_57) ;  /* 0x0000019000007945 */ /* 0x000fe80003800200 */
        /* <DEDUP_REMOVED lines=24> */
.L_x_58:
[----:B------:R-:W-:Y:S05]  /*6390*/  BSYNC.RECONVERGENT B0 ;  /* 0x0000000000007941 */ /* 0x000fea0003800200 */
.L_x_57:
        /* <DEDUP_REMOVED lines=25> */
.L_x_60:
[----:B------:R-:W-:Y:S05]  /*6530*/  BSYNC.RECONVERGENT B0 ;  /* 0x0000000000007941 */ /* 0x000fea0003800200 */
.L_x_59:
        /* <DEDUP_REMOVED lines=25> */
.L_x_62:
[----:B------:R-:W-:Y:S05]  /*66d0*/  BSYNC.RECONVERGENT B0 ;  /* 0x0000000000007941 */ /* 0x000fea0003800200 */
.L_x_61:
        /* <DEDUP_REMOVED lines=25> */
.L_x_64:
[----:B------:R-:W-:Y:S05]  /*6870*/  BSYNC.RECONVERGENT B0 ;  /* 0x0000000000007941 */ /* 0x000fea0003800200 */
.L_x_63:
[----:B------:R-:W-:Y:S05]  /*6880*/  @P0 EXIT ;  /* 0x000000000000094d */ /* 0x000fea0003800000 */
[----:B0-2---:R-:W0:Y:S01]  /*6890*/  LDC.64 R4, c[0x0][0x398] ;  /* 0x0000e600ff047b82 */ /* 0x005e220000000a00 */
[----:B------:R-:W2:Y:S01]  /*68a0*/  LDCU.64 UR6, c[0x0][0x388] ;  /* 0x00007100ff0677ac */ /* 0x000ea20008000a00 */
[----:B------:R-:W-:-:S04]  /*68b0*/  IADD3 R0, P0, PT, R3, R45, RZ ;  /* 0x0000002d03007210 */ /* 0x000fc80007f1e0ff */
[----:B---34-:R-:W-:Y:S02]  /*68c0*/  IADD3.X R7, PT, PT, RZ, R68, RZ, P0, !PT ;  /* 0x00000044ff077210 */ /* 0x018fe400007fe4ff */
        /* <DEDUP_REMOVED lines=18> */
[----:B------:R-:W-:Y:S01]  /*69f0*/  STG.E.U16 desc[UR4][R84.64], R0 ;  /* 0x0000000054007986 */ /* 0x000fe2000c101504 */
[----:B------:R-:W-:Y:S05]  /*6a00*/  EXIT ;  /* 0x000000000000794d */ /* 0x000fea0003800000 */
.L_x_65:
        /* <DEDUP_REMOVED lines=15> */
.L_x_2549:


//--------------------- .text._ZN17fastertransformer29add_bias_layernorm_add_res_e2ILi32EEEvP6float2PKS1_S4_S4_S4_fi --------------------------
	.section	.text._ZN17fastertransformer29add_bias_layernorm_add_res_e2ILi32EEEvP6float2PKS1_S4_S4_S4_fi,"ax",@progbits
	.align	128
        .global         _ZN17fastertransformer29add_bias_layernorm_add_res_e2ILi32EEEvP6float2PKS1_S4_S4_S4_fi
        .type           _ZN17fastertransformer29add_bias_layernorm_add_res_e2ILi32EEEvP6float2PKS1_S4_S4_S4_fi,@function
        .size           _ZN17fastertransformer29add_bias_layernorm_add_res_e2ILi32EEEvP6float2PKS1_S4_S4_S4_fi,(.L_x_2550 - _ZN17fastertransformer29add_bias_layernorm_add_res_e2ILi32EEEvP6float2PKS1_S4_S4_S4_fi)
        .other          _ZN17fastertransformer29add_bias_layernorm_add_res_e2ILi32EEEvP6float2PKS1_S4_S4_S4_fi,@"STO_CUDA_ENTRY STV_DEFAULT"
_ZN17fastertransformer29add_bias_layernorm_add_res_e2ILi32EEEvP6float2PKS1_S4_S4_S4_fi:
.text._ZN17fastertransformer29add_bias_layernorm_add_res_e2ILi32EEEvP6float2PKS1_S4_S4_S4_fi:
[----:B------:R-:W-:Y:S08]  /*0000*/  LDC R1, c[0x0][0x37c] ;  /* 0x0000df00ff017b82 */ /* 0x000ff00000000800 */
[----:B------:R-:W0:Y:S01]  /*0010*/  LDC R92, c[0x0][0x3ac] ;  /* 0x0000eb00ff5c7b82 */ /* 0x000e220000000800 */
[----:B------:R-:W1:Y:S01]  /*0020*/  S2R R69, SR_TID.X ;  /* 0x0000000000457919 */ /* 0x000e620000002100 */
[----:B------:R-:W2:Y:S06]  /*0030*/  LDCU.64 UR6, c[0x0][0x358] ;  /* 0x00006b00ff0677ac */ /* 0x000eac0008000a00 */
[----:B------:R-:W3:Y:S08]  /*0040*/  S2UR UR4, SR_CTAID.X ;  /* 0x00000000000479c3 */ /* 0x000ef00000002500 */
[----:B------:R-:W4:Y:S01]  /*0050*/  LDC.64 R94, c[0x0][0x380] ;  /* 0x0000e000ff5e7b82 */ /* 0x000f220000000a00 */
[----:B0-----:R-:W-:-:S05]  /*0060*/  SHF.R.S32.HI R64, RZ, 0x1, R92 ;  /* 0x00000001ff407819 */ /* 0x001fca000001145c */
[C---:B---3--:R-:W-:Y:S01]  /*0070*/  IMAD R62, R64.reuse, UR4, RZ ;  /* 0x00000004403e7c24 */ /* 0x048fe2000f8e02ff */
[----:B------:R-:W0:Y:S01]  /*0080*/  LDCU UR4, c[0x0][0x360] ;  /* 0x00006c00ff0477ac */ /* 0x000e220008000800 */
[----:B-1----:R-:W-:Y:S02]  /*0090*/  ISETP.GT.AND P6, PT, R64, R69, PT ;  /* 0x000000454000720c */ /* 0x002fe40003fc4270 */
[----:B----4-:R-:W-:-:S11]  /*00a0*/  IMAD.WIDE R94, R62, 0x8, R94 ;  /* 0x000000083e5e7825 */ /* 0x010fd600078e025e */
[----:B------:R-:W1:Y:S01]  /*00b0*/  @P6 LDC.64 R54, c[0x0][0x390] ;  /* 0x0000e400ff366b82 */ /* 0x000e620000000a00 */
[C---:B------:R-:W-:Y:S01]  /*00c0*/  @P6 IMAD.WIDE.U32 R56, R69.reuse, 0x8, R94 ;  /* 0x0000000845386825 */ /* 0x040fe200078e005e */
[----:B0-----:R-:W-:-:S05]  /*00d0*/  IADD3 R39, PT, PT, R69, UR4, RZ ;  /* 0x0000000445277c10 */ /* 0x001fca000fffe0ff */
[----:B--2---:R-:W2:Y:S01]  /*00e0*/  @P6 LDG.E.64 R56, desc[UR6][R56.64] ;  /* 0x0000000638386981 */ /* 0x004ea2000c1e1b00 */
[----:B------:R-:W-:-:S13]  /*00f0*/  ISETP.GE.AND P5, PT, R39, R64, PT ;  /* 0x000000402700720c */ /* 0x000fda0003fa6270 */
[----:B------:R-:W0:Y:S01]  /*0100*/  @!P5 LDC.64 R48, c[0x0][0x390] ;  /* 0x0000e400ff30db82 */ /* 0x000e220000000a00 */
[----:B------:R-:W-:-:S04]  /*0110*/  @!P5 IMAD.WIDE.U32 R46, R39, 0x8, R94 ;  /* 0x00000008272ed825 */ /* 0x000fc800078e005e */
[----:B-1----:R-:W-:Y:S02]  /*0120*/  @P6 IMAD.WIDE.U32 R54, R69, 0x8, R54 ;  /* 0x0000000845366825 */ /* 0x002fe400078e0036 */
[----:B------:R-:W3:Y:S04]  /*0130*/  @!P5 LDG.E.64 R46, desc[UR6][R46.64] ;  /* 0x000000062e2ed981 */ /* 0x000ee8000c1e1b00 */
[----:B------:R-:W2:Y:S01]  /*0140*/  @P6 LDG.E.64 R54, desc[UR6][R54.64] ;  /* 0x0000000636366981 */ /* 0x000ea2000c1e1b00 */
[C---:B0-----:R-:W-:Y:S01]  /*0150*/  @!P5 IMAD.WIDE.U32 R48, R39.reuse, 0x8, R48 ;  /* 0x000000082730d825 */ /* 0x041fe200078e0030 */
[----:B------:R-:W-:-:S04]  /*0160*/  IADD3 R39, PT, PT, R39, UR4, RZ ;  /* 0x0000000427277c10 */ /* 0x000fc8000fffe0ff */
[----:B------:R-:W-:Y:S01]  /*0170*/  ISETP.GE.AND P4, PT, R39, R64, PT ;  /* 0x000000402700720c */ /* 0x000fe20003f86270 */
[----:B------:R-:W3:-:S12]  /*0180*/  @!P5 LDG.E.64 R48, desc[UR6][R48.64] ;  /* 0x000000063030d981 */ /* 0x000ed8000c1e1b00 */
[----:B------:R-:W0:Y:S01]  /*0190*/  @!P4 LDC.64 R52, c[0x0][0x390] ;  /* 0x0000e400ff34cb82 */ /* 0x000e220000000a00 */
[----:B------:R-:W-:-:S06]  /*01a0*/  @!P4 IMAD.WIDE.U32 R50, R39, 0x8, R94 ;  /* 0x000000082732c825 */ /* 0x000fcc00078e005e */
[----:B------:R-:W4:Y:S01]  /*01b0*/  @!P4 LDG.E.64 R50, desc[UR6][R50.64] ;  /* 0x000000063232c981 */ /* 0x000f22000c1e1b00 */
[C---:B0-----:R-:W-:Y:S01]  /*01c0*/  @!P4 IMAD.WIDE.U32 R52, R39.reuse, 0x8, R52 ;  /* 0x000000082734c825 */ /* 0x041fe200078e0034 */
[----:B------:R-:W-:-:S04]  /*01d0*/  IADD3 R39, PT, PT, R39, UR4, RZ ;  /* 0x0000000427277c10 */ /* 0x000fc8000fffe0ff */
[C---:B------:R-:W-:Y:S01]  /*01e0*/  ISETP.GE.AND P3, PT, R39.reuse, R64, PT ;  /* 0x000000402700720c */ /* 0x040fe20003f66270 */
[----:B------:R-:W4:Y:S01]  /*01f0*/  @!P4 LDG.E.64 R52, desc[UR6][R52.64] ;  /* 0x000000063434c981 */ /* 0x000f22000c1e1b00 */
[----:B------:R-:W-:-:S04]  /*0200*/  IADD3 R43, PT, PT, R39, UR4, RZ ;  /* 0x00000004272b7c10 */ /* 0x000fc8000fffe0ff */
[----:B------:R-:W-:-:S07]  /*0210*/  ISETP.GE.AND P2, PT, R43, R64, PT ;  /* 0x000000402b00720c */ /* 0x000fce0003f46270 */
[----:B------:R-:W0:Y:S08]  /*0220*/  @!P3 LDC.64 R40, c[0x0][0x390] ;  /* 0x0000e400ff28bb82 */ /* 0x000e300000000a00 */
[----:B------:R-:W1:Y:S01]  /*0230*/  @!P2 LDC.64 R44, c[0x0][0x390] ;  /* 0x0000e400ff2cab82 */ /* 0x000e620000000a00 */
[----:B0-----:R-:W-:-:S04]  /*0240*/  @!P3 IMAD.WIDE.U32 R40, R39, 0x8, R40 ;  /* 0x000000082728b825 */ /* 0x001fc800078e0028 */
[----:B------:R-:W-:Y:S02]  /*0250*/  @!P3 IMAD.WIDE.U32 R38, R39, 0x8, R94 ;  /* 0x000000082726b825 */ /* 0x000fe400078e005e */
[----:B------:R-:W5:Y:S04]  /*0260*/  @!P3 LDG.E.64 R40, desc[UR6][R40.64] ;  /* 0x000000062828b981 */ /* 0x000f68000c1e1b00 */
[----:B------:R-:W5:Y:S01]  /*0270*/  @!P3 LDG.E.64 R38, desc[UR6][R38.64] ;  /* 0x000000062626b981 */ /* 0x000f62000c1e1b00 */
[C---:B-1----:R-:W-:Y:S01]  /*0280*/  @!P2 IMAD.WIDE.U32 R44, R43.reuse, 0x8, R44 ;  /* 0x000000082b2ca825 */ /* 0x042fe200078e002c */
[----:B------:R-:W-:-:S03]  /*0290*/  IADD3 R79, PT, PT, R43, UR4, RZ ;  /* 0x000000042b4f7c10 */ /* 0x000fc6000fffe0ff */
[----:B------:R-:W-:Y:S02]  /*02a0*/  @!P2 IMAD.WIDE.U32 R42, R43, 0x8, R94 ;  /* 0x000000082b2aa825 */ /* 0x000fe400078e005e */
[----:B------:R-:W5:Y:S04]  /*02b0*/  @!P2 LDG.E.64 R44, desc[UR6][R44.64] ;  /* 0x000000062c2ca981 */ /* 0x000f68000c1e1b00 */
[----:B------:R-:W5:Y:S01]  /*02c0*/  @!P2 LDG.E.64 R42, desc[UR6][R42.64] ;  /* 0x000000062a2aa981 */ /* 0x000f62000c1e1b00 */
[----:B------:R-:W-:Y:S01]  /*02d0*/  ISETP.GE.AND P1, PT, R79, R64, PT ;  /* 0x000000404f00720c */ /* 0x000fe20003f26270 */
[----:B------:R-:W-:Y:S02]  /*02e0*/  HFMA2 R96, -RZ, RZ, 0, 0 ;  /* 0x00000000ff607431 */ /* 0x000fe400000001ff */
[----:B--2---:R-:W-:Y:S01]  /*02f0*/  @P6 FADD.FTZ R90, R56, R54 ;  /* 0x00000036385a6221 */ /* 0x004fe20000010000 */
[----:B------:R-:W-:-:S09]  /*0300*/  @P6 FADD.FTZ R97, R57, R55 ;  /* 0x0000003739616221 */ /* 0x000fd20000010000 */
[----:B------:R-:W0:Y:S01]  /*0310*/  @!P1 LDC.64 R54, c[0x0][0x390] ;  /* 0x0000e400ff369b82 */ /* 0x000e220000000a00 */
[----:B------:R-:W-:-:S06]  /*0320*/  @!P1 IMAD.WIDE.U32 R56, R79, 0x8, R94 ;  /* 0x000000084f389825 */ /* 0x000fcc00078e005e */
[----:B------:R-:W2:Y:S01]  /*0330*/  @!P1 LDG.E.64 R56, desc[UR6][R56.64] ;  /* 0x0000000638389981 */ /* 0x000ea2000c1e1b00 */
[C---:B0-----:R-:W-:Y:S01]  /*0340*/  @!P1 IMAD.WIDE.U32 R54, R79.reuse, 0x8, R54 ;  /* 0x000000084f369825 */ /* 0x041fe200078e0036 */
[----:B------:R-:W-:-:S04]  /*0350*/  IADD3 R79, PT, PT, R79, UR4, RZ ;  /* 0x000000044f4f7c10 */ /* 0x000fc8000fffe0ff */
[----:B------:R-:W-:Y:S01]  /*0360*/  ISETP.GE.AND P0, PT, R79, R64, PT ;  /* 0x000000404f00720c */ /* 0x000fe20003f06270 */
[----:B------:R-:W2:Y:S01]  /*0370*/  @!P1 LDG.E.64 R54, desc[UR6][R54.64] ;  /* 0x0000000636369981 */ /* 0x000ea2000c1e1b00 */
[----:B---3--:R-:W-:Y:S01]  /*0380*/  @!P5 FADD.FTZ R88, R46, R48 ;  /* 0x000000302e58d221 */ /* 0x008fe20000010000 */
[----:B------:R-:W-:-:S10]  /*0390*/  @!P5 FADD.FTZ R86, R47, R49 ;  /* 0x000000312f56d221 */ /* 0x000fd40000010000 */
[----:B------:R-:W0:Y:S01]  /*03a0*/  @!P0 LDC.64 R48, c[0x0][0x390] ;  /* 0x0000e400ff308b82 */ /* 0x000e220000000a00 */
[----:B------:R-:W-:-:S06]  /*03b0*/  @!P0 IMAD.WIDE.U32 R46, R79, 0x8, R94 ;  /* 0x000000084f2e8825 */ /* 0x000fcc00078e005e */
[----:B------:R-:W3:Y:S01]  /*03c0*/  @!P0 LDG.E.64 R46, desc[UR6][R46.64] ;  /* 0x000000062e2e8981 */ /* 0x000ee2000c1e1b00 */
[----:B----4-:R-:W-:Y:S01]  /*03d0*/  @!P4 FADD.FTZ R84, R50, R52 ;  /* 0x000000343254c221 */ /* 0x010fe20000010000 */
[----:B------:R-:W-:Y:S01]  /*03e0*/  @P6 FADD.FTZ R50, R90, R97 ;  /* 0x000000615a326221 */ /* 0x000fe20000010000 */
[----:B------:R-:W-:Y:S01]  /*03f0*/  @!P4 FADD.FTZ R82, R51, R53 ;  /* 0x000000353352c221 */ /* 0x000fe20000010000 */
[----:B------:R-:W-:Y:S01]  /*0400*/  @!P5 FADD.FTZ R51, R88, R86 ;  /* 0x000000565833d221 */ /* 0x000fe20000010000 */
[C---:B------:R-:W-:Y:S01]  /*0410*/  IADD3 R53, PT, PT, R79.reuse, UR4, RZ ;  /* 0x000000044f357c10 */ /* 0x040fe2000fffe0ff */
[----:B------:R-:W-:Y:S01]  /*0420*/  @P6 FADD.FTZ R96, RZ, R50 ;  /* 0x00000032ff606221 */ /* 0x000fe20000010000 */
[----:B0-----:R-:W-:-:S04]  /*0430*/  @!P0 IMAD.WIDE.U32 R48, R79, 0x8, R48 ;  /* 0x000000084f308825 */ /* 0x001fc800078e0030 */
[----:B------:R-:W-:Y:S01]  /*0440*/  @!P5 FADD.FTZ R96, R96, R51 ;  /* 0x000000336060d221 */ /* 0x000fe20000010000 */
[C---:B------:R-:W-:Y:S02]  /*0450*/  IADD3 R51, PT, PT, R53.reuse, UR4, RZ ;  /* 0x0000000435337c10 */ /* 0x040fe4000fffe0ff */
[----:B------:R-:W-:Y:S01]  /*0460*/  ISETP.GE.AND P5, PT, R53, R64, PT ;  /* 0x000000403500720c */ /* 0x000fe20003fa6270 */
[----:B------:R-:W3:Y:S01]  /*0470*/  @!P0 LDG.E.64 R48, desc[UR6][R48.64] ;  /* 0x0000000630308981 */ /* 0x000ee2000c1e1b00 */
[----:B-----5:R-:W-:Y:S01]  /*0480*/  @!P3 FADD.FTZ R91, R39, R41 ;  /* 0x00000029275bb221 */ /* 0x020fe20000010000 */
[----:B------:R-:W-:-:S04]  /*0490*/  @!P4 FADD.FTZ R41, R84, R82 ;  /* 0x000000525429c221 */ /* 0x000fc80000010000 */
[----:B------:R-:W-:Y:S01]  /*04a0*/  @!P4 FADD.FTZ R96, R96, R41 ;  /* 0x000000296060c221 */ /* 0x000fe20000010000 */
[----:B------:R-:W-:Y:S01]  /*04b0*/  ISETP.GE.AND P4, PT, R51, R64, PT ;  /* 0x000000403300720c */ /* 0x000fe20003f86270 */
[----:B------:R-:W-:-:S04]  /*04c0*/  @!P3 FADD.FTZ R80, R38, R40 ;  /* 0x000000282650b221 */ /* 0x000fc80000010000 */
[----:B------:R-:W0:Y:S01]  /*04d0*/  @!P5 LDC.64 R38, c[0x0][0x390] ;  /* 0x0000e400ff26db82 */ /* 0x000e220000000a00 */
[----:B------:R-:W-:Y:S01]  /*04e0*/  @!P2 FADD.FTZ R78, R42, R44 ;  /* 0x0000002c2a4ea221 */ /* 0x000fe20000010000 */
[----:B------:R-:W-:-:S06]  /*04f0*/  @!P2 FADD.FTZ R81, R43, R45 ;  /* 0x0000002d2b51a221 */ /* 0x000fcc0000010000 */
[----:B------:R-:W1:Y:S01]  /*0500*/  @!P4 LDC.64 R44, c[0x0][0x390] ;  /* 0x0000e400ff2ccb82 */ /* 0x000e620000000a00 */
[----:B------:R-:W-:Y:S01]  /*0510*/  @!P3 FADD.FTZ R41, R80, R91 ;  /* 0x0000005b5029b221 */ /* 0x000fe20000010000 */
[----:B------:R-:W-:-:S03]  /*0520*/  IADD3 R79, PT, PT, R51, UR4, RZ ;  /* 0x00000004334f7c10 */ /* 0x000fc6000fffe0ff */
[----:B------:R-:W-:Y:S01]  /*0530*/  @!P3 FADD.FTZ R96, R96, R41 ;  /* 0x000000296060b221 */ /* 0x000fe20000010000 */
[----:B0-----:R-:W-:-:S04]  /*0540*/  @!P5 IMAD.WIDE.U32 R40, R53, 0x8, R38 ;  /* 0x000000083528d825 */ /* 0x001fc800078e0026 */
[----:B------:R-:W-:Y:S02]  /*0550*/  @!P5 IMAD.WIDE.U32 R38, R53, 0x8, R94 ;  /* 0x000000083526d825 */ /* 0x000fe400078e005e */
[----:B------:R-:W4:Y:S02]  /*0560*/  @!P5 LDG.E.64 R40, desc[UR6][R40.64] ;  /* 0x000000062828d981 */ /* 0x000f24000c1e1b00 */
[C---:B-1----:R-:W-:Y:S02]  /*0570*/  @!P4 IMAD.WIDE.U32 R52, R51.reuse, 0x8, R44 ;  /* 0x000000083334c825 */ /* 0x042fe400078e002c */
[----:B------:R-:W4:Y:S02]  /*0580*/  @!P5 LDG.E.64 R38, desc[UR6][R38.64] ;  /* 0x000000062626d981 */ /* 0x000f24000c1e1b00 */
[----:B------:R-:W-:Y:S02]  /*0590*/  @!P4 IMAD.WIDE.U32 R50, R51, 0x8, R94 ;  /* 0x000000083332c825 */ /* 0x000fe400078e005e */
[----:B------:R-:W5:Y:S04]  /*05a0*/  @!P4 LDG.E.64 R52, desc[UR6][R52.64] ;  /* 0x000000063434c981 */ /* 0x000f68000c1e1b00 */
[----:B------:R-:W5:Y:S01]  /*05b0*/  @!P4 LDG.E.64 R50, desc[UR6][R50.64] ;  /* 0x000000063232c981 */ /* 0x000f62000c1e1b00 */
[----:B------:R-:W-:-:S13]  /*05c0*/  ISETP.GE.AND P3, PT, R79, R64, PT ;  /* 0x000000404f00720c */ /* 0x000fda0003f66270 */
[----:B------:R-:W0:Y:S01]  /*05d0*/  @!P3 LDC.64 R42, c[0x0][0x390] ;  /* 0x0000e400ff2abb82 */ /* 0x000e220000000a00 */
[----:B------:R-:W-:-:S06]  /*05e0*/  @!P3 IMAD.WIDE.U32 R44, R79, 0x8, R94 ;  /* 0x000000084f2cb825 */ /* 0x000fcc00078e005e */
[----:B------:R-:W5:Y:S01]  /*05f0*/  @!P3 LDG.E.64 R44, desc[UR6][R44.64] ;  /* 0x000000062c2cb981 */ /* 0x000f62000c1e1b00 */
[----:B0-----:R-:W-:-:S06]  /*0600*/  @!P3 IMAD.WIDE.U32 R42, R79, 0x8, R42 ;  /* 0x000000084f2ab825 */ /* 0x001fcc00078e002a */
[----:B------:R-:W5:Y:S01]  /*0610*/  @!P3 LDG.E.64 R42, desc[UR6][R42.64] ;  /* 0x000000062a2ab981 */ /* 0x000f62000c1e1b00 */
[----:B--2---:R-:W-:Y:S01]  /*0620*/  @!P1 FADD.FTZ R77, R57, R55 ;  /* 0x00000037394d9221 */ /* 0x004fe20000010000 */
[----:B------:R-:W-:Y:S01]  /*0630*/  @!P2 FADD.FTZ R57, R78, R81 ;  /* 0x000000514e39a221 */ /* 0x000fe20000010000 */
[----:B------:R-:W-:-:S03]  /*0640*/  IADD3 R55, PT, PT, R79, UR4, RZ ;  /* 0x000000044f377c10 */ /* 0x000fc6000fffe0ff */
[----:B------:R-:W-:Y:S01]  /*0650*/  @!P2 FADD.FTZ R96, R96, R57 ;  /* 0x000000396060a221 */ /* 0x000fe20000010000 */
[----:B------:R-:W-:Y:S01]  /*0660*/  ISETP.GE.AND P2, PT, R55, R64, PT ;  /* 0x000000403700720c */ /* 0x000fe20003f46270 */
[----:B------:R-:W-:-:S12]  /*0670*/  @!P1 FADD.FTZ R76, R56, R54 ;  /* 0x00000036384c9221 */ /* 0x000fd80000010000 */
[----:B------:R-:W0:Y:S01]  /*0680*/  @!P2 LDC.64 R56, c[0x0][0x390] ;  /* 0x0000e400ff38ab82 */ /* 0x000e220000000a00 */
[----:B------:R-:W-:Y:S01]  /*0690*/  IADD3 R79, PT, PT, R55, UR4, RZ ;  /* 0x00000004374f7c10 */ /* 0x000fe2000fffe0ff */
[----:B---3--:R-:W-:Y:S01]  /*06a0*/  @!P0 FADD.FTZ R74, R46, R48 ;  /* 0x000000302e4a8221 */ /* 0x008fe20000010000 */
[----:B------:R-:W-:Y:S01]  /*06b0*/  @!P0 FADD.FTZ R75, R47, R49 ;  /* 0x000000312f4b8221 */ /* 0x000fe20000010000 */
[----:B0-----:R-:W-:-:S04]  /*06c0*/  @!P2 IMAD.WIDE.U32 R46, R55, 0x8, R56 ;  /* 0x00000008372ea825 */ /* 0x001fc800078e0038 */
[----:B------:R-:W-:-:S04]  /*06d0*/  @!P2 IMAD.WIDE.U32 R48, R55, 0x8, R94 ;  /* 0x000000083730a825 */ /* 0x000fc800078e005e */
[----:B------:R-:W-:Y:S01]  /*06e0*/  @!P1 FADD.FTZ R55, R76, R77 ;  /* 0x0000004d4c379221 */ /* 0x000fe20000010000 */
[----:B------:R-:W2:Y:S03]  /*06f0*/  @!P2 LDG.E.64 R46, desc[UR6][R46.64] ;  /* 0x000000062e2ea981 */ /* 0x000ea6000c1e1b00 */
[----:B------:R-:W-:Y:S01]  /*0700*/  @!P1 FADD.FTZ R96, R96, R55 ;  /* 0x0000003760609221 */ /* 0x000fe20000010000 */
[----:B------:R-:W-:Y:S01]  /*0710*/  ISETP.GE.AND P1, PT, R79, R64, PT ;  /* 0x000000404f00720c */ /* 0x000fe20003f26270 */
[----:B------:R-:W-:Y:S01]  /*0720*/  @!P0 FADD.FTZ R55, R74, R75 ;  /* 0x0000004b4a378221 */ /* 0x000fe20000010000 */
[----:B------:R-:W2:Y:S03]  /*0730*/  @!P2 LDG.E.64 R48, desc[UR6][R48.64] ;  /* 0x000000063030a981 */ /* 0x000ea6000c1e1b00 */
[----:B------:R-:W-:-:S08]  /*0740*/  @!P0 FADD.FTZ R96, R96, R55 ;  /* 0x0000003760608221 */ /* 0x000fd00000010000 */
[----:B------:R-:W0:Y:S01]  /*0750*/  @!P1 LDC.64 R54, c[0x0][0x390] ;  /* 0x0000e400ff369b82 */ /* 0x000e220000000a00 */
[----:B------:R-:W-:-:S04]  /*0760*/  IADD3 R57, PT, PT, R79, UR4, RZ ;  /* 0x000000044f397c10 */ /* 0x000fc8000fffe0ff */
[----:B------:R-:W-:Y:S01]  /*0770*/  ISETP.GE.AND P0, PT, R57, R64, PT ;  /* 0x000000403900720c */ /* 0x000fe20003f06270 */
[----:B----4-:R-:W-:Y:S01]  /*0780*/  @!P5 FADD.FTZ R72, R38, R40 ;  /* 0x000000282648d221 */ /* 0x010fe20000010000 */
[----:B------:R-:W-:Y:S01]  /*0790*/  @!P5 FADD.FTZ R73, R39, R41 ;  /* 0x000000292749d221 */ /* 0x000fe20000010000 */
[----:B0-----:R-:W-:-:S10]  /*07a0*/  @!P1 IMAD.WIDE.U32 R38, R79, 0x8, R54 ;  /* 0x000000084f269825 */ /* 0x001fd400078e0036 */
[----:B------:R-:W0:Y:S01]  /*07b0*/  @!P0 LDC.64 R40, c[0x0][0x390] ;  /* 0x0000e400ff288b82 */ /* 0x000e220000000a00 */
[----:B------:R-:W3:Y:S01]  /*07c0*/  @!P1 LDG.E.64 R38, desc[UR6][R38.64] ;  /* 0x0000000626269981 */ /* 0x000ee2000c1e1b00 */
[----:B-----5:R-:W-:Y:S01]  /*07d0*/  @!P4 FADD.FTZ R70, R50, R52 ;  /* 0x000000343246c221 */ /* 0x020fe20000010000 */
[----:B------:R-:W-:Y:S01]  /*07e0*/  @!P4 FADD.FTZ R71, R51, R53 ;  /* 0x000000353347c221 */ /* 0x000fe20000010000 */
[----:B------:R-:W-:-:S06]  /*07f0*/  @!P1 IMAD.WIDE.U32 R50, R79, 0x8, R94 ;  /* 0x000000084f329825 */ /* 0x000fcc00078e005e */
[----:B------:R-:W3:Y:S01]  /*0800*/  @!P1 LDG.E.64 R50, desc[UR6][R50.64] ;  /* 0x0000000632329981 */ /* 0x000ee2000c1e1b00 */
[----:B------:R-:W-:-:S04]  /*0810*/  @!P5 FADD.FTZ R53, R72, R73 ;  /* 0x000000494835d221 */ /* 0x000fc80000010000 */
[----:B------:R-:W-:Y:S01]  /*0820*/  @!P5 FADD.FTZ R96, R96, R53 ;  /* 0x000000356060d221 */ /* 0x000fe20000010000 */
[----:B------:R-:W-:-:S04]  /*0830*/  @!P0 IMAD.WIDE.U32 R52, R57, 0x8, R94 ;  /* 0x0000000839348825 */ /* 0x000fc800078e005e */
[C---:B0-----:R-:W-:Y:S02]  /*0840*/  @!P0 IMAD.WIDE.U32 R40, R57.reuse, 0x8, R40 ;  /* 0x0000000839288825 */ /* 0x041fe400078e0028 */
[----:B------:R-:W4:Y:S04]  /*0850*/  @!P0 LDG.E.64 R52, desc[UR6][R52.64] ;  /* 0x0000000634348981 */ /* 0x000f28000c1e1b00 */
[----:B------:R-:W4:Y:S01]  /*0860*/  @!P0 LDG.E.64 R40, desc[UR6][R40.64] ;  /* 0x0000000628288981 */ /* 0x000f22000c1e1b00 */
[----:B------:R-:W-:-:S04]  /*0870*/  IADD3 R79, PT, PT, R57, UR4, RZ ;  /* 0x00000004394f7c10 */ /* 0x000fc8000fffe0ff */
[----:B------:R-:W-:-:S13]  /*0880*/  ISETP.GE.AND P5, PT, R79, R64, PT ;  /* 0x000000404f00720c */ /* 0x000fda0003fa6270 */
[----:B------:R-:W0:Y:S01]  /*0890*/  @!P5 LDC.64 R54, c[0x0][0x390] ;  /* 0x0000e400ff36db82 */ /* 0x000e220000000a00 */
[----:B------:R-:W-:Y:S01]  /*08a0*/  @!P4 FADD.FTZ R57, R70, R71 ;  /* 0x000000474639c221 */ /* 0x000fe20000010000 */
[----:B------:R-:W-:Y:S01]  /*08b0*/  @!P3 FADD.FTZ R68, R44, R42 ;  /* 0x0000002a2c44b221 */ /* 0x000fe20000010000 */
[----:B------:R-:W-:Y:S01]  /*08c0*/  @!P3 FADD.FTZ R67, R45, R43 ;  /* 0x0000002b2d43b221 */ /* 0x000fe20000010000 */
[----:B------:R-:W-:-:S04]  /*08d0*/  @!P5 IMAD.WIDE.U32 R42, R79, 0x8, R94 ;  /* 0x000000084f2ad825 */ /* 0x000fc800078e005e */
[----:B------:R-:W-:Y:S02]  /*08e0*/  @!P4 FADD.FTZ R96, R96, R57 ;  /* 0x000000396060c221 */ /* 0x000fe40000010000 */
[----:B------:R-:W5:Y:S01]  /*08f0*/  @!P5 LDG.E.64 R42, desc[UR6][R42.64] ;  /* 0x000000062a2ad981 */ /* 0x000f62000c1e1b00 */
[C---:B0-----:R-:W-:Y:S01]  /*0900*/  @!P5 IMAD.WIDE.U32 R44, R79.reuse, 0x8, R54 ;  /* 0x000000084f2cd825 */ /* 0x041fe200078e0036 */
[----:B------:R-:W-:-:S04]  /*0910*/  IADD3 R55, PT, PT, R79, UR4, RZ ;  /* 0x000000044f377c10 */ /* 0x000fc8000fffe0ff */
[----:B------:R-:W-:Y:S01]  /*0920*/  ISETP.GE.AND P4, PT, R55, R64, PT ;  /* 0x000000403700720c */ /* 0x000fe20003f86270 */
[----:B------:R-:W5:-:S12]  /*0930*/  @!P5 LDG.E.64 R44, desc[UR6][R44.64] ;  /* 0x000000062c2cd981 */ /* 0x000f58000c1e1b00 */
[----:B------:R-:W0:Y:S01]  /*0940*/  @!P4 LDC.64 R56, c[0x0][0x390] ;  /* 0x0000e400ff38cb82 */ /* 0x000e220000000a00 */
[----:B--2---:R-:W-:Y:S01]  /*0950*/  @!P2 FADD.FTZ R66, R48, R46 ;  /* 0x0000002e3042a221 */ /* 0x004fe20000010000 */
[----:B------:R-:W-:Y:S01]  /*0960*/  @!P2 FADD.FTZ R65, R49, R47 ;  /* 0x0000002f3141a221 */ /* 0x000fe20000010000 */
[----:B0-----:R-:W-:-:S04]  /*0970*/  @!P4 IMAD.WIDE.U32 R48, R55, 0x8, R56 ;  /* 0x000000083730c825 */ /* 0x001fc800078e0038 */
[----:B------:R-:W-:Y:S01]  /*0980*/  @!P3 FADD.FTZ R57, R68, R67 ;  /* 0x000000434439b221 */ /* 0x000fe20000010000 */
[C---:B------:R-:W-:Y:S01]  /*0990*/  @!P4 IMAD.WIDE.U32 R46, R55.reuse, 0x8, R94 ;  /* 0x00000008372ec825 */ /* 0x040fe200078e005e */
[----:B------:R-:W-:-:S03]  /*09a0*/  IADD3 R55, PT, PT, R55, UR4, RZ ;  /* 0x0000000437377c10 */ /* 0x000fc6000fffe0ff */
[----:B------:R-:W-:Y:S01]  /*09b0*/  @!P3 FADD.FTZ R96, R96, R57 ;  /* 0x000000396060b221 */ /* 0x000fe20000010000 */
[----:B------:R-:W2:Y:S01]  /*09c0*/  @!P4 LDG.E.64 R48, desc[UR6][R48.64] ;  /* 0x000000063030c981 */ /* 0x000ea2000c1e1b00 */
[----:B------:R-:W-:-:S03]  /*09d0*/  ISETP.GE.AND P3, PT, R55, R64, PT ;  /* 0x000000403700720c */ /* 0x000fc60003f66270 */
[----:B------:R-:W2:Y:S01]  /*09e0*/  @!P4 LDG.E.64 R46, desc[UR6][R46.64] ;  /* 0x000000062e2ec981 */ /* 0x000ea2000c1e1b00 */
[----:B------:R-:W-:Y:S01]  /*09f0*/  IADD3 R79, PT, PT, R55, UR4, RZ ;  /* 0x00000004374f7c10 */ /* 0x000fe2000fffe0ff */
[----:B---3--:R-:W-:Y:S01]  /*0a00*/  @!P1 FADD.FTZ R63, R51, R39 ;  /* 0x00000027333f9221 */ /* 0x008fe20000010000 */
[----:B------:R-:W-:Y:S01]  /*0a10*/  @!P2 FADD.FTZ R39, R66, R65 ;  /* 0x000000414227a221 */ /* 0x000fe20000010000 */
[----:B------:R-:W-:-:S03]  /*0a20*/  @!P1 FADD.FTZ R60, R50, R38 ;  /* 0x00000026323c9221 */ /* 0x000fc60000010000 */
[----:B------:R-:W-:-:S03]  /*0a30*/  @!P2 FADD.FTZ R96, R96, R39 ;  /* 0x000000276060a221 */ /* 0x000fc60000010000 */
[----:B------:R-:W0:Y:S01]  /*0a40*/  @!P3 LDC.64 R38, c[0x0][0x390] ;  /* 0x0000e400ff26bb82 */ /* 0x000e220000000a00 */
[----:B------:R-:W-:Y:S01]  /*0a50*/  ISETP.GE.AND P2, PT, R79, R64, PT ;  /* 0x000000404f00720c */ /* 0x000fe20003f46270 */
[----:B------:R-:W-:-:S04]  /*0a60*/  @!P1 FADD.FTZ R51, R60, R63 ;  /* 0x0000003f3c339221 */ /* 0x000fc80000010000 */
[----:B------:R-:W-:Y:S01]  /*0a70*/  @!P1 FADD.FTZ R96, R96, R51 ;  /* 0x0000003360609221 */ /* 0x000fe20000010000 */
[----:B------:R-:W-:-:S06]  /*0a80*/  @!P3 IMAD.WIDE.U32 R50, R55, 0x8, R94 ;  /* 0x000000083732b825 */ /* 0x000fcc00078e005e */
[----:B------:R-:W3:Y:S01]  /*0a90*/  @!P3 LDG.E.64 R50, desc[UR6][R50.64] ;  /* 0x000000063232b981 */ /* 0x000ee2000c1e1b00 */
[----:B------:R-:W1:Y:S01]  /*0aa0*/  @!P2 LDC.64 R56, c[0x0][0x390] ;  /* 0x0000e400ff38ab82 */ /* 0x000e620000000a00 */
[----:B0-----:R-:W-:-:S06]  /*0ab0*/  @!P3 IMAD.WIDE.U32 R38, R55, 0x8, R38 ;  /* 0x000000083726b825 */ /* 0x001fcc00078e0026 */
[----:B------:R-:W3:Y:S01]  /*0ac0*/  @!P3 LDG.E.64 R38, desc[UR6][R38.64] ;  /* 0x000000062626b981 */ /* 0x000ee2000c1e1b00 */
[----:B----4-:R-:W-:Y:S01]  /*0ad0*/  @!P0 FADD.FTZ R58, R52, R40 ;  /* 0x00000028343a8221 */ /* 0x010fe20000010000 */
[----:B------:R-:W-:Y:S01]  /*0ae0*/  @!P0 FADD.FTZ R61, R53, R41 ;  /* 0x00000029353d8221 */ /* 0x000fe20000010000 */
[----:B------:R-:W-:-:S04]  /*0af0*/  @!P2 IMAD.WIDE.U32 R40, R79, 0x8, R94 ;  /* 0x000000084f28a825 */ /* 0x000fc800078e005e */
[C---:B-1----:R-:W-:Y:S02]  /*0b00*/  @!P2 IMAD.WIDE.U32 R52, R79.reuse, 0x8, R56 ;  /* 0x000000084f34a825 */ /* 0x042fe400078e0038 */
[----:B------:R-:W4:Y:S04]  /*0b10*/  @!P2 LDG.E.64 R40, desc[UR6][R40.64] ;  /* 0x000000062828a981 */ /* 0x000f28000c1e1b00 */
[----:B------:R-:W4:Y:S01]  /*0b20*/  @!P2 LDG.E.64 R52, desc[UR6][R52.64] ;  /* 0x000000063434a981 */ /* 0x000f22000c1e1b00 */
[----:B------:R-:W-:-:S04]  /*0b30*/  IADD3 R55, PT, PT, R79, UR4, RZ ;  /* 0x000000044f377c10 */ /* 0x000fc8000fffe0ff */
[----:B------:R-:W-:-:S13]  /*0b40*/  ISETP.GE.AND P1, PT, R55, R64, PT ;  /* 0x000000403700720c */ /* 0x000fda0003f26270 */
[----:B------:R-:W0:Y:S01]  /*0b50*/  @!P1 LDC.64 R56, c[0x0][0x390] ;  /* 0x0000e400ff389b82 */ /* 0x000e220000000a00 */
[----:B-----5:R-:W-:Y:S01]  /*0b60*/  @!P5 FADD.FTZ R3, R42, R44 ;  /* 0x0000002c2a03d221 */ /* 0x020fe20000010000 */
[----:B------:R-:W-:Y:S01]  /*0b70*/  @!P5 FADD.FTZ R0, R43, R45 ;  /* 0x0000002d2b00d221 */ /* 0x000fe20000010000 */
[----:B------:R-:W-:-:S06]  /*0b80*/  @!P1 IMAD.WIDE.U32 R44, R55, 0x8, R94 ;  /* 0x00000008372c9825 */ /* 0x000fcc00078e005e */
[----:B------:R-:W5:Y:S01]  /*0b90*/  @!P1 LDG.E.64 R44, desc[UR6][R44.64] ;  /* 0x000000062c2c9981 */ /* 0x000f62000c1e1b00 */
[----:B0-----:R-:W-:-:S04]  /*0ba0*/  @!P1 IMAD.WIDE.U32 R42, R55, 0x8, R56 ;  /* 0x00000008372a9825 */ /* 0x001fc800078e0038 */
[----:B------:R-:W-:Y:S01]  /*0bb0*/  @!P0 FADD.FTZ R57, R58, R61 ;  /* 0x0000003d3a398221 */ /* 0x000fe20000010000 */
[----:B------:R-:W-:-:S03]  /*0bc0*/  IADD3 R55, PT, PT, R55, UR4, RZ ;  /* 0x0000000437377c10 */ /* 0x000fc6000fffe0ff */
[----:B------:R-:W-:Y:S01]  /*0bd0*/  @!P0 FADD.FTZ R96, R96, R57 ;  /* 0x0000003960608221 */ /* 0x000fe20000010000 */
[----:B------:R-:W-:Y:S01]  /*0be0*/  ISETP.GE.AND P0, PT, R55, R64, PT ;  /* 0x000000403700720c */ /* 0x000fe20003f06270 */
[----:B------:R-:W5:-:S12]  /*0bf0*/  @!P1 LDG.E.64 R42, desc[UR6][R42.64] ;  /* 0x000000062a2a9981 */ /* 0x000f58000c1e1b00 */
[----:B------:R-:W0:Y:S01]  /*0c00*/  @!P0 LDC.64 R56, c[0x0][0x390] ;  /* 0x0000e400ff388b82 */ /* 0x000e220000000a00 */
[----:B--2---:R-:W-:Y:S01]  /*0c10*/  @!P4 FADD.FTZ R5, R46, R48 ;  /* 0x000000302e05c221 */ /* 0x004fe20000010000 */
[----:B------:R-:W-:Y:S01]  /*0c20*/  @!P4 FADD.FTZ R2, R47, R49 ;  /* 0x000000312f02c221 */ /* 0x000fe20000010000 */
[----:B0-----:R-:W-:-:S04]  /*0c30*/  @!P0 IMAD.WIDE.U32 R48, R55, 0x8, R56 ;  /* 0x0000000837308825 */ /* 0x001fc800078e0038 */
[C---:B------:R-:W-:Y:S01]  /*0c40*/  @!P0 IMAD.WIDE.U32 R46, R55.reuse, 0x8, R94 ;  /* 0x00000008372e8825 */ /* 0x040fe200078e005e */
[----:B------:R-:W-:-:S03]  /*0c50*/  IADD3 R55, PT, PT, R55, UR4, RZ ;  /* 0x0000000437377c10 */ /* 0x000fc6000fffe0ff */
[----:B------:R-:W-:Y:S01]  /*0c60*/  @!P5 FADD.FTZ R57, R3, R0 ;  /* 0x000000000339d221 */ /* 0x000fe20000010000 */
[----:B------:R-:W2:Y:S01]  /*0c70*/  @!P0 LDG.E.64 R48, desc[UR6][R48.64] ;  /* 0x0000000630308981 */ /* 0x000ea2000c1e1b00 */
[----:B------:R-:W-:-:S03]  /*0c80*/  ISETP.GE.AND P6, PT, R55, R64, PT ;  /* 0x000000403700720c */ /* 0x000fc60003fc6270 */
[----:B------:R-:W2:Y:S10]  /*0c90*/  @!P0 LDG.E.64 R46, desc[UR6][R46.64] ;  /* 0x000000062e2e8981 */ /* 0x000eb4000c1e1b00 */
[----:B------:R-:W0:Y:S01]  /*0ca0*/  @!P6 LDC.64 R98, c[0x0][0x390] ;  /* 0x0000e400ff62eb82 */ /* 0x000e220000000a00 */
[----:B------:R-:W-:Y:S01]  /*0cb0*/  @!P5 FADD.FTZ R96, R96, R57 ;  /* 0x000000396060d221 */ /* 0x000fe20000010000 */
[----:B------:R-:W-:-:S04]  /*0cc0*/  @!P4 FADD.FTZ R57, R5, R2 ;  /* 0x000000020539c221 */ /* 0x000fc80000010000 */
[----:B------:R-:W-:Y:S01]  /*0cd0*/  @!P4 FADD.FTZ R96, R96, R57 ;  /* 0x000000396060c221 */ /* 0x000fe20000010000 */
[----:B------:R-:W-:-:S04]  /*0ce0*/  IADD3 R57, PT, PT, R55, UR4, RZ ;  /* 0x0000000437397c10 */ /* 0x000fc8000fffe0ff */
[----:B------:R-:W-:Y:S01]  /*0cf0*/  ISETP.GE.AND P4, PT, R57, R64, PT ;  /* 0x000000403900720c */ /* 0x000fe20003f86270 */
[----:B---3--:R-:W-:Y:S01]  /*0d00*/  @!P3 FADD.FTZ R7, R50, R38 ;  /* 0x000000263207b221 */ /* 0x008fe20000010000 */
[----:B------:R-:W-:Y:S01]  /*0d10*/  P2R R38, PR, RZ, 0x40 ;  /* 0x00000040ff267803 */ /* 0x000fe20000000000 */
[----:B------:R-:W-:Y:S01]  /*0d20*/  @!P3 FADD.FTZ R4, R51, R39 ;  /* 0x000000273304b221 */ /* 0x000fe20000010000 */
[----:B0-----:R-:W-:-:S09]  /*0d30*/  @!P6 IMAD.WIDE.U32 R38, R55, 0x8, R98 ;  /* 0x000000083726e825 */ /* 0x001fd200078e0062 */
[----:B------:R-:W0:Y:S01]  /*0d40*/  @!P4 LDC.64 R98, c[0x0][0x390] ;  /* 0x0000e400ff62cb82 */ /* 0x000e220000000a00 */
[----:B------:R-:W-:Y:S01]  /*0d50*/  @!P6 IMAD.WIDE.U32 R50, R55, 0x8, R94 ;  /* 0x000000083732e825 */ /* 0x000fe200078e005e */
[----:B------:R-:W3:Y:S05]  /*0d60*/  @!P6 LDG.E.64 R38, desc[UR6][R38.64] ;  /* 0x000000062626e981 */ /* 0x000eea000c1e1b00 */
[----:B------:R-:W3:Y:S01]  /*0d70*/  @!P6 LDG.E.64 R50, desc[UR6][R50.64] ;  /* 0x000000063232e981 */ /* 0x000ee2000c1e1b00 */
[----:B----4-:R-:W-:Y:S01]  /*0d80*/  @!P2 FADD.FTZ R6, R41, R53 ;  /* 0x000000352906a221 */ /* 0x010fe20000010000 */
[----:B------:R-:W-:Y:S01]  /*0d90*/  @!P3 FADD.FTZ R41, R7, R4 ;  /* 0x000000040729b221 */ /* 0x000fe20000010000 */
[----:B------:R-:W-:Y:S01]  /*0da0*/  @!P2 FADD.FTZ R9, R40, R52 ;  /* 0x000000342809a221 */ /* 0x000fe20000010000 */
[----:B------:R-:W-:Y:S01]  /*0db0*/  P2R R40, PR, RZ, 0x10 ;  /* 0x00000010ff287803 */ /* 0x000fe20000000000 */
[----:B------:R-:W-:-:S04]  /*0dc0*/  @!P4 IMAD.WIDE.U32 R52, R57, 0x8, R94 ;  /* 0x000000083934c825 */ /* 0x000fc800078e005e */
[----:B------:R-:W-:Y:S02]  /*0dd0*/  @!P3 FADD.FTZ R96, R96, R41 ;  /* 0x000000296060b221 */ /* 0x000fe40000010000 */
[----:B------:R-:W4:Y:S01]  /*0de0*/  @!P4 LDG.E.64 R52, desc[UR6][R52.64] ;  /* 0x000000063434c981 */ /* 0x000f22000c1e1b00 */
[----:B0-----:R-:W-:-:S06]  /*0df0*/  @!P4 IMAD.WIDE.U32 R40, R57, 0x8, R98 ;  /* 0x000000083928c825 */ /* 0x001fcc00078e0062 */
[----:B------:R-:W4:Y:S01]  /*0e00*/  @!P4 LDG.E.64 R40, desc[UR6][R40.64] ;  /* 0x000000062828c981 */ /* 0x000f22000c1e1b00 */
[----:B------:R-:W-:Y:S01]  /*0e10*/  IADD3 R79, PT, PT, R57, UR4, RZ ;  /* 0x00000004394f7c10 */ /* 0x000fe2000fffe0ff */
[----:B------:R-:W-:-:S03]  /*0e20*/  @!P2 FADD.FTZ R83, R9, R6 ;  /* 0x000000060953a221 */ /* 0x000fc60000010000 */
[C---:B------:R-:W-:Y:S01]  /*0e30*/  ISETP.GE.AND P5, PT, R79.reuse, R64, PT ;  /* 0x000000404f00720c */ /* 0x040fe20003fa6270 */
[----:B------:R-:W-:Y:S01]  /*0e40*/  @!P2 FADD.FTZ R96, R96, R83 ;  /* 0x000000536060a221 */ /* 0x000fe20000010000 */
[----:B------:R-:W-:-:S04]  /*0e50*/  IADD3 R83, PT, PT, R79, UR4, RZ ;  /* 0x000000044f537c10 */ /* 0x000fc8000fffe0ff */
[-C--:B------:R-:W-:Y:S02]  /*0e60*/  ISETP.GE.AND P6, PT, R83, R64.reuse, PT ;  /* 0x000000405300720c */ /* 0x080fe40003fc6270 */
[----:B------:R-:W-:Y:S01]  /*0e70*/  ISETP.GE.AND P3, PT, R55, R64, PT ;  /* 0x000000403700720c */ /* 0x000fe20003f66270 */
[----:B-----5:R-:W-:Y:S01]  /*0e80*/  @!P1 FADD.FTZ R11, R44, R42 ;  /* 0x0000002a2c0b9221 */ /* 0x020fe20000010000 */
[----:B------:R-:W-:-:S03]  /*0e90*/  @!P1 FADD.FTZ R8, R45, R43 ;  /* 0x0000002b2d089221 */ /* 0x000fc60000010000 */
[----:B------:R-:W0:Y:S01]  /*0ea0*/  @!P5 LDC.64 R44, c[0x0][0x390] ;  /* 0x0000e400ff2cdb82 */ /* 0x000e220000000a00 */
[----:B------:R-:W-:Y:S01]  /*0eb0*/  P2R R42, PR, RZ, 0x20 ;  /* 0x00000020ff2a7803 */ /* 0x000fe20000000000 */
[----:B------:R-:W-:-:S06]  /*0ec0*/  @!P5 IMAD.WIDE.U32 R42, R79, 0x8, R94 ;  /* 0x000000084f2ad825 */ /* 0x000fcc00078e005e */
[----:B------:R-:W5:Y:S01]  /*0ed0*/  @!P5 LDG.E.64 R42, desc[UR6][R42.64] ;  /* 0x000000062a2ad981 */ /* 0x000f62000c1e1b00 */
[----:B0-----:R-:W-:-:S06]  /*0ee0*/  @!P5 IMAD.WIDE.U32 R44, R79, 0x8, R44 ;  /* 0x000000084f2cd825 */ /* 0x001fcc00078e002c */
[----:B------:R-:W5:Y:S01]  /*0ef0*/  @!P5 LDG.E.64 R44, desc[UR6][R44.64] ;  /* 0x000000062c2cd981 */ /* 0x000f62000c1e1b00 */
[----:B--2---:R-:W-:Y:S01]  /*0f00*/  @!P0 FADD.FTZ R13, R46, R48 ;  /* 0x000000302e0d8221 */ /* 0x004fe20000010000 */
[----:B------:R-:W-:Y:S01]  /*0f10*/  P2R R46, PR, RZ, 0x40 ;  /* 0x00000040ff2e7803 */ /* 0x000fe20000000000 */
[----:B------:R-:W-:-:S05]  /*0f20*/  @!P0 FADD.FTZ R10, R47, R49 ;  /* 0x000000312f0a8221 */ /* 0x000fca0000010000 */
[----:B------:R-:W0:Y:S01]  /*0f30*/  @!P6 LDC.64 R46, c[0x0][0x390] ;  /* 0x0000e400ff2eeb82 */ /* 0x000e220000000a00 */
[----:B---3--:R-:W-:Y:S01]  /*0f40*/  @!P3 FADD.FTZ R12, R51, R39 ;  /* 0x00000027330cb221 */ /* 0x008fe20000010000 */
[----:B------:R-:W-:Y:S01]  /*0f50*/  IADD3 R51, PT, PT, R83, UR4, RZ ;  /* 0x0000000453337c10 */ /* 0x000fe2000fffe0ff */
[----:B------:R-:W-:-:S03]  /*0f60*/  @!P1 FADD.FTZ R39, R11, R8 ;  /* 0x000000080b279221 */ /* 0x000fc60000010000 */
[----:B------:R-:W-:Y:S01]  /*0f70*/  ISETP.GE.AND P2, PT, R51, R64, PT ;  /* 0x000000403300720c */ /* 0x000fe20003f46270 */
[----:B------:R-:W-:Y:S01]  /*0f80*/  @!P3 FADD.FTZ R15, R50, R38 ;  /* 0x00000026320fb221 */ /* 0x000fe20000010000 */
[----:B------:R-:W-:Y:S01]  /*0f90*/  @!P1 FADD.FTZ R96, R96, R39 ;  /* 0x0000002760609221 */ /* 0x000fe20000010000 */
[----:B0-----:R-:W-:Y:S01]  /*0fa0*/  @!P6 IMAD.WIDE.U32 R38, R83, 0x8, R46 ;  /* 0x000000085326e825 */ /* 0x001fe200078e002e */
[----:B------:R-:W-:-:S03]  /*0fb0*/  P2R R48, PR, RZ, 0x4 ;  /* 0x00000004ff307803 */ /* 0x000fc60000000000 */
[----:B------:R-:W-:Y:S02]  /*0fc0*/  @!P6 IMAD.WIDE.U32 R46, R83, 0x8, R94 ;  /* 0x00000008532ee825 */ /* 0x000fe400078e005e */
[----:B------:R-:W2:Y:S04]  /*0fd0*/  @!P6 LDG.E.64 R38, desc[UR6][R38.64] ;  /* 0x000000062626e981 */ /* 0x000ea8000c1e1b00 */
[----:B------:R-:W2:Y:S01]  /*0fe0*/  @!P6 LDG.E.64 R46, desc[UR6][R46.64] ;  /* 0x000000062e2ee981 */ /* 0x000ea2000c1e1b00 */
[----:B------:R-:W0:Y:S01]  /*0ff0*/  @!P2 LDC.64 R48, c[0x0][0x390] ;  /* 0x0000e400ff30ab82 */ /* 0x000e220000000a00 */
[----:B----4-:R-:W-:Y:S01]  /*1000*/  @!P4 FADD.FTZ R14, R53, R41 ;  /* 0x00000029350ec221 */ /* 0x010fe20000010000 */
[----:B------:R-:W-:Y:S01]  /*1010*/  @!P0 FADD.FTZ R41, R13, R10 ;  /* 0x0000000a0d298221 */ /* 0x000fe20000010000 */
[----:B------:R-:W-:-:S03]  /*1020*/  @!P4 FADD.FTZ R17, R52, R40 ;  /* 0x000000283411c221 */ /* 0x000fc60000010000 */
[----:B------:R-:W-:Y:S01]  /*1030*/  @!P0 FADD.FTZ R96, R96, R41 ;  /* 0x0000002960608221 */ /* 0x000fe20000010000 */
[----:B------:R-:W-:-:S06]  /*1040*/  @!P2 IMAD.WIDE.U32 R40, R51, 0x8, R94 ;  /* 0x000000083328a825 */ /* 0x000fcc00078e005e */
[----:B------:R-:W3:Y:S01]  /*1050*/  @!P2 LDG.E.64 R40, desc[UR6][R40.64] ;  /* 0x000000062828a981 */ /* 0x000ee2000c1e1b00 */
[----:B0-----:R-:W-:-:S06]  /*1060*/  @!P2 IMAD.WIDE.U32 R48, R51, 0x8, R48 ;  /* 0x000000083330a825 */ /* 0x001fcc00078e0030 */
[----:B------:R-:W3:Y:S01]  /*1070*/  @!P2 LDG.E.64 R48, desc[UR6][R48.64] ;  /* 0x000000063030a981 */ /* 0x000ee2000c1e1b00 */
[----:B------:R-:W-:-:S04]  /*1080*/  IADD3 R53, PT, PT, R51, UR4, RZ ;  /* 0x0000000433357c10 */ /* 0x000fc8000fffe0ff */
[C---:B------:R-:W-:Y:S02]  /*1090*/  ISETP.GE.AND P1, PT, R53.reuse, R64, PT ;  /* 0x000000403500720c */ /* 0x040fe40003f26270 */
[----:B------:R-:W-:-:S11]  /*10a0*/  IADD3 R85, PT, PT, R53, UR4, RZ ;  /* 0x0000000435557c10 */ /* 0x000fd6000fffe0ff */
[----:B------:R-:W0:Y:S01]  /*10b0*/  @!P1 LDC.64 R98, c[0x0][0x390] ;  /* 0x0000e400ff629b82 */ /* 0x000e220000000a00 */
[----:B-----5:R-:W-:Y:S01]  /*10c0*/  @!P5 FADD.FTZ R19, R42, R44 ;  /* 0x0000002c2a13d221 */ /* 0x020fe20000010000 */
[----:B------:R-:W-:Y:S01]  /*10d0*/  @!P5 FADD.FTZ R16, R43, R45 ;  /* 0x0000002d2b10d221 */ /* 0x000fe20000010000 */
[----:B------:R-:W-:Y:S02]  /*10e0*/  ISETP.GE.AND P5, PT, R85, R64, PT ;  /* 0x000000405500720c */ /* 0x000fe40003fa6270 */
[----:B------:R-:W-:Y:S01]  /*10f0*/  P2R R42, PR, RZ, 0x2 ;  /* 0x00000002ff2a7803 */ /* 0x000fe20000000000 */
[----:B------:R-:W-:-:S04]  /*1100*/  @!P1 IMAD.WIDE.U32 R42, R53, 0x8, R94 ;  /* 0x00000008352a9825 */ /* 0x000fc800078e005e */
[----:B0-----:R-:W-:Y:S02]  /*1110*/  @!P1 IMAD.WIDE.U32 R44, R53, 0x8, R98 ;  /* 0x00000008352c9825 */ /* 0x001fe400078e0062 */
[----:B------:R-:W4:Y:S04]  /*1120*/  @!P1 LDG.E.64 R42, desc[UR6][R42.64] ;  /* 0x000000062a2a9981 */ /* 0x000f28000c1e1b00 */
[----:B------:R-:W4:Y:S01]  /*1130*/  @!P1 LDG.E.64 R44, desc[UR6][R44.64] ;  /* 0x000000062c2c9981 */ /* 0x000f22000c1e1b00 */
[----:B--2---:R-:W-:Y:S01]  /*1140*/  @!P6 FADD.FTZ R21, R46, R38 ;  /* 0x000000262e15e221 */ /* 0x004fe20000010000 */
[----:B------:R-:W-:Y:S01]  /*1150*/  P2R R38, PR, RZ, 0x20 ;  /* 0x00000020ff267803 */ /* 0x000fe20000000000 */
[----:B------:R-:W-:-:S05]  /*1160*/  @!P6 FADD.FTZ R18, R47, R39 ;  /* 0x000000272f12e221 */ /* 0x000fca0000010000 */
[----:B------:R-:W0:Y:S01]  /*1170*/  @!P5 LDC.64 R38, c[0x0][0x390] ;  /* 0x0000e400ff26db82 */ /* 0x000e220000000a00 */
[----:B---3--:R-:W-:Y:S01]  /*1180*/  @!P2 FADD.FTZ R23, R40, R48 ;  /* 0x000000302817a221 */ /* 0x008fe20000010000 */
[----:B------:R-:W-:Y:S01]  /*1190*/  @!P2 FADD.FTZ R20, R41, R49 ;  /* 0x000000312914a221 */ /* 0x000fe20000010000 */
[----:B0-----:R-:W-:-:S04]  /*11a0*/  @!P5 IMAD.WIDE.U32 R40, R85, 0x8, R38 ;  /* 0x000000085528d825 */ /* 0x001fc800078e0026 */
[C---:B------:R-:W-:Y:S02]  /*11b0*/  @!P5 IMAD.WIDE.U32 R38, R85.reuse, 0x8, R94 ;  /* 0x000000085526d825 */ /* 0x040fe400078e005e */
[----:B------:R-:W2:Y:S04]  /*11c0*/  @!P5 LDG.E.64 R40, desc[UR6][R40.64] ;  /* 0x000000062828d981 */ /* 0x000ea8000c1e1b00 */
[----:B------:R-:W2:Y:S01]  /*11d0*/  @!P5 LDG.E.64 R38, desc[UR6][R38.64] ;  /* 0x000000062626d981 */ /* 0x000ea2000c1e1b00 */
[----:B------:R-:W-:-:S04]  /*11e0*/  IADD3 R87, PT, PT, R85, UR4, RZ ;  /* 0x0000000455577c10 */ /* 0x000fc8000fffe0ff */
[C---:B------:R-:W-:Y:S02]  /*11f0*/  ISETP.GE.AND P6, PT, R87.reuse, R64, PT ;  /* 0x000000405700720c */ /* 0x040fe40003fc6270 */
[----:B------:R-:W-:-:S04]  /*1200*/  IADD3 R89, PT, PT, R87, UR4, RZ ;  /* 0x0000000457597c10 */ /* 0x000fc8000fffe0ff */
[----:B------:R-:W-:-:S07]  /*1210*/  ISETP.GE.AND P0, PT, R89, R64, PT ;  /* 0x000000405900720c */ /* 0x000fce0003f06270 */
[----:B------:R-:W0:Y:S01]  /*1220*/  @!P6 LDC.64 R48, c[0x0][0x390] ;  /* 0x0000e400ff30eb82 */ /* 0x000e220000000a00 */
[----:B------:R-:W-:Y:S01]  /*1230*/  P2R R46, PR, RZ, 0x40 ;  /* 0x00000040ff2e7803 */ /* 0x000fe20000000000 */
[----:B------:R-:W-:-:S06]  /*1240*/  @!P6 IMAD.WIDE.U32 R46, R87, 0x8, R94 ;  /* 0x00000008572ee825 */ /* 0x000fcc00078e005e */
[----:B------:R-:W3:Y:S01]  /*1250*/  @!P6 LDG.E.64 R46, desc[UR6][R46.64] ;  /* 0x000000062e2ee981 */ /* 0x000ee2000c1e1b00 */
[----:B----4-:R-:W-:Y:S01]  /*1260*/  @!P1 FADD.FTZ R25, R42, R44 ;  /* 0x0000002c2a199221 */ /* 0x010fe20000010000 */
[----:B------:R-:W-:Y:S02]  /*1270*/  @!P1 FADD.FTZ R22, R43, R45 ;  /* 0x0000002d2b169221 */ /* 0x000fe40000010000 */
[----:B------:R-:W1:Y:S01]  /*1280*/  @!P0 LDC.64 R42, c[0x0][0x390] ;  /* 0x0000e400ff2a8b82 */ /* 0x000e620000000a00 */
[----:B0-----:R-:W-:-:S06]  /*1290*/  @!P6 IMAD.WIDE.U32 R48, R87, 0x8, R48 ;  /* 0x000000085730e825 */ /* 0x001fcc00078e0030 */
[----:B------:R-:W3:Y:S01]  /*12a0*/  @!P6 LDG.E.64 R48, desc[UR6][R48.64] ;  /* 0x000000063030e981 */ /* 0x000ee2000c1e1b00 */
[----:B--2---:R-:W-:Y:S01]  /*12b0*/  @!P5 FADD.FTZ R27, R38, R40 ;  /* 0x00000028261bd221 */ /* 0x004fe20000010000 */
[----:B------:R-:W-:Y:S01]  /*12c0*/  @!P5 FADD.FTZ R24, R39, R41 ;  /* 0x000000292718d221 */ /* 0x000fe20000010000 */
[----:B-1----:R-:W-:-:S04]  /*12d0*/  @!P0 IMAD.WIDE.U32 R40, R89, 0x8, R42 ;  /* 0x0000000859288825 */ /* 0x002fc800078e002a */
[C---:B------:R-:W-:Y:S02]  /*12e0*/  @!P0 IMAD.WIDE.U32 R38, R89.reuse, 0x8, R94 ;  /* 0x0000000859268825 */ /* 0x040fe400078e005e */
[----:B------:R-:W2:Y:S04]  /*12f0*/  @!P0 LDG.E.64 R40, desc[UR6][R40.64] ;  /* 0x0000000628288981 */ /* 0x000ea8000c1e1b00 */
[----:B------:R-:W2:Y:S01]  /*1300*/  @!P0 LDG.E.64 R38, desc[UR6][R38.64] ;  /* 0x0000000626268981 */ /* 0x000ea2000c1e1b00 */
[----:B------:R-:W-:-:S04]  /*1310*/  IADD3 R93, PT, PT, R89, UR4, RZ ;  /* 0x00000004595d7c10 */ /* 0x000fc8000fffe0ff */
[----:B------:R-:W-:-:S13]  /*1320*/  ISETP.GE.AND P1, PT, R93, R64, PT ;  /* 0x000000405d00720c */ /* 0x000fda0003f26270 */
[----:B------:R-:W0:Y:S01]  /*1330*/  @!P1 LDC.64 R42, c[0x0][0x390] ;  /* 0x0000e400ff2a9b82 */ /* 0x000e220000000a00 */
[----:B---3--:R-:W-:Y:S01]  /*1340*/  @!P6 FADD.FTZ R26, R47, R49 ;  /* 0x000000312f1ae221 */ /* 0x008fe20000010000 */
[----:B------:R-:W-:-:S04]  /*1350*/  IADD3 R47, PT, PT, R93, UR4, RZ ;  /* 0x000000045d2f7c10 */ /* 0x000fc8000fffe0ff */
[----:B------:R-:W-:Y:S01]  /*1360*/  ISETP.GE.AND P2, PT, R47, R64, PT ;  /* 0x000000402f00720c */ /* 0x000fe20003f46270 */
[----:B0-----:R-:W-:-:S04]  /*1370*/  @!P1 IMAD.WIDE.U32 R44, R93, 0x8, R42 ;  /* 0x000000085d2c9825 */ /* 0x001fc800078e002a */
[----:B------:R-:W-:Y:S02]  /*1380*/  @!P1 IMAD.WIDE.U32 R42, R93, 0x8, R94 ;  /* 0x000000085d2a9825 */ /* 0x000fe400078e005e */
[----:B------:R-:W3:Y:S04]  /*1390*/  @!P1 LDG.E.64 R44, desc[UR6][R44.64] ;  /* 0x000000062c2c9981 */ /* 0x000ee8000c1e1b00 */
[----:B------:R-:W3:Y:S01]  /*13a0*/  @!P1 LDG.E.64 R42, desc[UR6][R42.64] ;  /* 0x000000062a2a9981 */ /* 0x000ee2000c1e1b00 */
[----:B--2---:R-:W-:Y:S01]  /*13b0*/  @!P0 FADD.FTZ R31, R38, R40 ;  /* 0x00000028261f8221 */ /* 0x004fe20000010000 */
[----:B------:R-:W-:Y:S02]  /*13c0*/  @!P0 FADD.FTZ R28, R39, R41 ;  /* 0x00000029271c8221 */ /* 0x000fe40000010000 */
[----:B------:R-:W0:Y:S01]  /*13d0*/  @!P2 LDC.64 R40, c[0x0][0x390] ;  /* 0x0000e400ff28ab82 */ /* 0x000e220000000a00 */
[----:B------:R-:W-:-:S06]  /*13e0*/  @!P2 IMAD.WIDE.U32 R38, R47, 0x8, R94 ;  /* 0x000000082f26a825 */ /* 0x000fcc00078e005e */
[----:B------:R-:W2:Y:S01]  /*13f0*/  @!P2 LDG.E.64 R38, desc[UR6][R38.64] ;  /* 0x000000062626a981 */ /* 0x000ea2000c1e1b00 */
[----:B0-----:R-:W-:-:S06]  /*1400*/  @!P2 IMAD.WIDE.U32 R40, R47, 0x8, R40 ;  /* 0x000000082f28a825 */ /* 0x001fcc00078e0028 */
[----:B------:R-:W2:Y:S01]  /*1410*/  @!P2 LDG.E.64 R40, desc[UR6][R40.64] ;  /* 0x000000062828a981 */ /* 0x000ea2000c1e1b00 */
[----:B------:R-:W-:-:S04]  /*1420*/  IADD3 R49, PT, PT, R47, UR4, RZ ;  /* 0x000000042f317c10 */ /* 0x000fc8000fffe0ff */
[----:B------:R-:W-:Y:S01]  /*1430*/  ISETP.GE.AND P3, PT, R49, R64, PT ;  /* 0x000000403100720c */ /* 0x000fe20003f66270 */
[----:B------:R-:W0:Y:S01]  /*1440*/  LDCU UR4, c[0x0][0x360] ;  /* 0x00006c00ff0477ac */ /* 0x000e220008000800 */
[----:B---3--:R-:W-:Y:S01]  /*1450*/  @!P1 FADD.FTZ R33, R42, R44 ;  /* 0x0000002c2a219221 */ /* 0x008fe20000010000 */
[----:B------:R-:W-:-:S10]  /*1460*/  @!P1 FADD.FTZ R30, R43, R45 ;  /* 0x0000002d2b1e9221 */ /* 0x000fd40000010000 */
[----:B------:R-:W1:Y:S01]  /*1470*/  @!P3 LDC.64 R44, c[0x0][0x390] ;  /* 0x0000e400ff2cbb82 */ /* 0x000e620000000a00 */
[----:B------:R-:W-:Y:S01]  /*1480*/  @!P6 FADD.FTZ R29, R46, R48 ;  /* 0x000000302e1de221 */ /* 0x000fe20000010000 */
[----:B0-----:R-:W-:-:S04]  /*1490*/  IADD3 R46, PT, PT, R49, UR4, RZ ;  /* 0x00000004312e7c10 */ /* 0x001fc8000fffe0ff */
[----:B------:R-:W-:Y:S01]  /*14a0*/  ISETP.GE.AND P4, PT, R46, R64, PT ;  /* 0x000000402e00720c */ /* 0x000fe20003f86270 */
[----:B------:R-:W-:-:S06]  /*14b0*/  @!P3 IMAD.WIDE.U32 R42, R49, 0x8, R94 ;  /* 0x00000008312ab825 */ /* 0x000fcc00078e005e */
[----:B------:R-:W3:Y:S01]  /*14c0*/  @!P3 LDG.E.64 R42, desc[UR6][R42.64] ;  /* 0x000000062a2ab981 */ /* 0x000ee2000c1e1b00 */
[----:B-1----:R-:W-:-:S06]  /*14d0*/  @!P3 IMAD.WIDE.U32 R44, R49, 0x8, R44 ;  /* 0x00000008312cb825 */ /* 0x002fcc00078e002c */
[----:B------:R-:W3:Y:S01]  /*14e0*/  @!P3 LDG.E.64 R44, desc[UR6][R44.64] ;  /* 0x000000062c2cb981 */ /* 0x000ee2000c1e1b00 */
[----:B--2---:R-:W-:Y:S01]  /*14f0*/  @!P2 FADD.FTZ R35, R38, R40 ;  /* 0x000000282623a221 */ /* 0x004fe20000010000 */
[----:B------:R-:W-:Y:S02]  /*1500*/  @!P2 FADD.FTZ R32, R39, R41 ;  /* 0x000000292720a221 */ /* 0x000fe40000010000 */
[----:B------:R-:W0:Y:S02]  /*1510*/  @!P4 LDC.64 R38, c[0x0][0x390] ;  /* 0x0000e400ff26cb82 */ /* 0x000e240000000a00 */
[----:B0-----:R-:W-:-:S04]  /*1520*/  @!P4 IMAD.WIDE.U32 R40, R46, 0x8, R38 ;  /* 0x000000082e28c825 */ /* 0x001fc800078e0026 */
[----:B------:R-:W-:Y:S02]  /*1530*/  @!P4 IMAD.WIDE.U32 R38, R46, 0x8, R94 ;  /* 0x000000082e26c825 */ /* 0x000fe400078e005e */
[----:B------:R-:W2:Y:S04]  /*1540*/  @!P4 LDG.E.64 R40, desc[UR6][R40.64] ;  /* 0x000000062828c981 */ /* 0x000ea8000c1e1b00 */
[----:B------:R-:W2:Y:S01]  /*1550*/  @!P4 LDG.E.64 R38, desc[UR6][R38.64] ;  /* 0x000000062626c981 */ /* 0x000ea2000c1e1b00 */
[----:B------:R-:W-:Y:S02]  /*1560*/  P2R R50, PR, RZ, 0x20 ;  /* 0x00000020ff327803 */ /* 0x000fe40000000000 */
[----:B------:R-:W-:Y:S02]  /*1570*/  ISETP.GE.AND P5, PT, R55, R64, PT ;  /* 0x000000403700720c */ /* 0x000fe40003fa6270 */
[----:B------:R-:W-:-:S02]  /*1580*/  P2R R48, PR, RZ, 0x40 ;  /* 0x00000040ff307803 */ /* 0x000fc40000000000 */
[----:B------:R-:W-:Y:S01]  /*1590*/  ISETP.GE.AND P6, PT, R57, R64, PT ;  /* 0x000000403900720c */ /* 0x000fe20003fc6270 */
[----:B---3--:R-:W-:-:S08]  /*15a0*/  @!P3 FADD.FTZ R34, R43, R45 ;  /* 0x0000002d2b22b221 */ /* 0x008fd00000010000 */
[----:B------:R-:W-:-:S04]  /*15b0*/  @!P5 FADD.FTZ R43, R15, R12 ;  /* 0x0000000c0f2bd221 */ /* 0x000fc80000010000 */
[----:B------:R-:W-:Y:S01]  /*15c0*/  @!P5 FADD.FTZ R96, R96, R43 ;  /* 0x0000002b6060d221 */ /* 0x000fe20000010000 */
[-C--:B------:R-:W-:Y:S01]  /*15d0*/  ISETP.GE.AND P5, PT, R79, R64.reuse, PT ;  /* 0x000000404f00720c */ /* 0x080fe20003fa6270 */
[----:B------:R-:W-:Y:S01]  /*15e0*/  @!P6 FADD.FTZ R43, R17, R14 ;  /* 0x0000000e112be221 */ /* 0x000fe20000010000 */
[----:B------:R-:W-:Y:S02]  /*15f0*/  P2R R52, PR, RZ, 0x1 ;  /* 0x00000001ff347803 */ /* 0x000fe40000000000 */
[-C--:B------:R-:W-:Y:S01]  /*1600*/  ISETP.GE.AND P0, PT, R83, R64.reuse, PT ;  /* 0x000000405300720c */ /* 0x080fe20003f06270 */
[----:B------:R-:W-:Y:S01]  /*1610*/  @!P6 FADD.FTZ R96, R96, R43 ;  /* 0x0000002b6060e221 */ /* 0x000fe20000010000 */
[----:B------:R-:W-:-:S07]  /*1620*/  ISETP.GE.AND P6, PT, R51, R64, PT ;  /* 0x000000403300720c */ /* 0x000fce0003fc6270 */
[----:B------:R-:W-:-:S04]  /*1630*/  @!P5 FADD.FTZ R43, R19, R16 ;  /* 0x00000010132bd221 */ /* 0x000fc80000010000 */
[----:B------:R-:W-:Y:S01]  /*1640*/  @!P5 FADD.FTZ R96, R96, R43 ;  /* 0x0000002b6060d221 */ /* 0x000fe20000010000 */
[----:B------:R-:W-:Y:S01]  /*1650*/  ISETP.GE.AND P5, PT, R53, R64, PT ;  /* 0x000000403500720c */ /* 0x000fe20003fa6270 */
[----:B------:R-:W-:-:S04]  /*1660*/  @!P0 FADD.FTZ R43, R21, R18 ;  /* 0x00000012152b8221 */ /* 0x000fc80000010000 */
[----:B------:R-:W-:Y:S01]  /*1670*/  @!P0 FADD.FTZ R96, R96, R43 ;  /* 0x0000002b60608221 */ /* 0x000fe20000010000 */
[----:B------:R-:W-:Y:S01]  /*1680*/  ISETP.NE.AND P0, PT, R52, RZ, PT ;  /* 0x000000ff3400720c */ /* 0x000fe20003f05270 */
[----:B------:R-:W-:Y:S01]  /*1690*/  @!P3 FADD.FTZ R37, R42, R44 ;  /* 0x0000002c2a25b221 */ /* 0x000fe20000010000 */
[----:B------:R-:W0:Y:S01]  /*16a0*/  LDCU UR4, c[0x0][0x360] ;  /* 0x00006c00ff0477ac */ /* 0x000e220008000800 */
[----:B--2---:R-:W-:Y:S01]  /*16b0*/  @!P4 FADD.FTZ R36, R39, R41 ;  /* 0x000000292724c221 */ /* 0x004fe20000010000 */
[----:B------:R-:W-:-:S04]  /*16c0*/  @!P6 FADD.FTZ R39, R23, R20 ;  /* 0x000000141727e221 */ /* 0x000fc80000010000 */
[----:B------:R-:W-:Y:S01]  /*16d0*/  @!P6 FADD.FTZ R96, R96, R39 ;  /* 0x000000276060e221 */ /* 0x000fe20000010000 */
[----:B------:R-:W-:-:S04]  /*16e0*/  @!P5 FADD.FTZ R39, R25, R22 ;  /* 0x000000161927d221 */ /* 0x000fc80000010000 */
[----:B------:R-:W-:Y:S01]  /*16f0*/  @!P5 FADD.FTZ R96, R96, R39 ;  /* 0x000000276060d221 */ /* 0x000fe20000010000 */
[----:B------:R-:W-:Y:S02]  /*1700*/  ISETP.NE.AND P5, PT, R50, RZ, PT ;  /* 0x000000ff3200720c */ /* 0x000fe40003fa5270 */
[----:B------:R-:W-:-:S11]  /*1710*/  ISETP.NE.AND P6, PT, R48, RZ, PT ;  /* 0x000000ff3000720c */ /* 0x000fd60003fc5270 */
[----:B------:R-:W-:-:S04]  /*1720*/  @!P5 FADD.FTZ R39, R27, R24 ;  /* 0x000000181b27d221 */ /* 0x000fc80000010000 */
[----:B------:R-:W-:Y:S01]  /*1730*/  @!P5 FADD.FTZ R96, R96, R39 ;  /* 0x000000276060d221 */ /* 0x000fe20000010000 */
[----:B------:R-:W-:-:S04]  /*1740*/  @!P6 FADD.FTZ R39, R29, R26 ;  /* 0x0000001a1d27e221 */ /* 0x000fc80000010000 */
[----:B------:R-:W-:Y:S01]  /*1750*/  @!P6 FADD.FTZ R96, R96, R39 ;  /* 0x000000276060e221 */ /* 0x000fe20000010000 */
[----:B------:R-:W-:-:S04]  /*1760*/  @!P0 FADD.FTZ R39, R31, R28 ;  /* 0x0000001c1f278221 */ /* 0x000fc80000010000 */
[----:B------:R-:W-:Y:S01]  /*1770*/  @!P0 FADD.FTZ R96, R96, R39 ;  /* 0x0000002760608221 */ /* 0x000fe20000010000 */
[----:B------:R-:W-:-:S04]  /*1780*/  @!P1 FADD.FTZ R39, R33, R30 ;  /* 0x0000001e21279221 */ /* 0x000fc80000010000 */
[----:B------:R-:W-:Y:S01]  /*1790*/  @!P1 FADD.FTZ R96, R96, R39 ;  /* 0x0000002760609221 */ /* 0x000fe20000010000 */
[----:B------:R-:W-:Y:S01]  /*17a0*/  @!P2 FADD.FTZ R39, R35, R32 ;  /* 0x000000202327a221 */ /* 0x000fe20000010000 */
[----:B------:R-:W-:-:S03]  /*17b0*/  @!P4 FADD.FTZ R59, R38, R40 ;  /* 0x00000028263bc221 */ /* 0x000fc60000010000 */
[----:B------:R-:W-:Y:S01]  /*17c0*/  @!P2 FADD.FTZ R96, R96, R39 ;  /* 0x000000276060a221 */ /* 0x000fe20000010000 */
[----:B------:R-:W-:-:S04]  /*17d0*/  @!P3 FADD.FTZ R39, R37, R34 ;  /* 0x000000222527b221 */ /* 0x000fc80000010000 */
[----:B------:R-:W-:Y:S01]  /*17e0*/  @!P3 FADD.FTZ R96, R96, R39 ;  /* 0x000000276060b221 */ /* 0x000fe20000010000 */
[----:B------:R-:W-:-:S04]  /*17f0*/  @!P4 FADD.FTZ R39, R59, R36 ;  /* 0x000000243b27c221 */ /* 0x000fc80000010000 */
[----:B------:R-:W-:-:S05]  /*1800*/  @!P4 FADD.FTZ R96, R96, R39 ;  /* 0x000000276060c221 */ /* 0x000fca0000010000 */
[----:B------:R-:W1:Y:S02]  /*1810*/  SHFL.BFLY PT, R39, R96, 0x10, 0x1f ;  /* 0x0e001f0060277f89 */ /* 0x000e6400000e0000 */
[----:B-1----:R-:W-:-:S05]  /*1820*/  FADD.FTZ R40, R39, R96 ;  /* 0x0000006027287221 */ /* 0x002fca0000010000 */
[----:B------:R-:W1:Y:S02]  /*1830*/  SHFL.BFLY PT, R39, R40, 0x8, 0x1f ;  /* 0x0d001f0028277f89 */ /* 0x000e6400000e0000 */
[----:B-1----:R-:W-:-:S05]  /*1840*/  FADD.FTZ R41, R40, R39 ;  /* 0x0000002728297221 */ /* 0x002fca0000010000 */
[----:B------:R-:W1:Y:S02]  /*1850*/  SHFL.BFLY PT, R38, R41, 0x4, 0x1f ;  /* 0x0c801f0029267f89 */ /* 0x000e6400000e0000 */
[----:B-1----:R-:W-:-:S05]  /*1860*/  FADD.FTZ R42, R41, R38 ;  /* 0x00000026292a7221 */ /* 0x002fca0000010000 */
[----:B------:R-:W1:Y:S01]  /*1870*/  SHFL.BFLY PT, R39, R42, 0x2, 0x1f ;  /* 0x0c401f002a277f89 */ /* 0x000e6200000e0000 */
[----:B------:R-:W2:Y:S01]  /*1880*/  S2R R38, SR_CgaCtaId ;  /* 0x0000000000267919 */ /* 0x000ea20000008800 */
[----:B------:R-:W-:Y:S01]  /*1890*/  LOP3.LUT P5, RZ, R69, 0x1f, RZ, 0xc0, !PT ;  /* 0x0000001f45ff7812 */ /* 0x000fe200078ac0ff */
[----:B-1----:R-:W-:-:S05]  /*18a0*/  FADD.FTZ R43, R42, R39 ;  /* 0x000000272a2b7221 */ /* 0x002fca0000010000 */
[----:B------:R-:W1:Y:S01]  /*18b0*/  SHFL.BFLY PT, R44, R43, 0x1, 0x1f ;  /* 0x0c201f002b2c7f89 */ /* 0x000e6200000e0000 */
[----:B------:R-:W-:-:S06]  /*18c0*/  MOV R39, 0x400 ;  /* 0x0000040000277802 */ /* 0x000fcc0000000f00 */
[----:B------:R-:W-:Y:S02]  /*18d0*/  @!P5 IADD3 R45, PT, PT, R39, 0x8, RZ ;  /* 0x00000008272dd810 */ /* 0x000fe40007ffe0ff */
[----:B0-----:R-:W-:Y:S02]  /*18e0*/  I2FP.F32.U32 R41, UR4 ;  /* 0x0000000400297c45 */ /* 0x001fe40008201000 */
[----:B--2---:R-:W-:-:S03]  /*18f0*/  @!P5 LEA R40, R38, R45, 0x18 ;  /* 0x0000002d2628d211 */ /* 0x004fc600078ec0ff */
[----:B------:R-:W-:Y:S01]  /*1900*/  FMUL.FTZ R42, R41, 0.03125 ;  /* 0x3d000000292a7820 */ /* 0x000fe20000410000 */
[----:B------:R-:W-:Y:S02]  /*1910*/  @!P5 LEA.HI R40, R69, R40, RZ, 0x1d ;  /* 0x000000284528d211 */ /* 0x000fe400078fe8ff */
[----:B------:R-:W-:Y:S01]  /*1920*/  I2FP.F32.U32 R41, R69 ;  /* 0x0000004500297245 */ /* 0x000fe20000201000 */
[----:B-1----:R-:W-:-:S05]  /*1930*/  FADD.FTZ R45, R43, R44 ;  /* 0x0000002c2b2d7221 */ /* 0x002fca0000010000 */
[----:B------:R-:W-:Y:S01]  /*1940*/  @!P5 STS [R40], R45 ;  /* 0x0000002d2800d388 */ /* 0x000fe20000000800 */
[----:B------:R-:W-:Y:S01]  /*1950*/  BAR.SYNC.DEFER_BLOCKING 0x0 ;  /* 0x0000000000007b1d */ /* 0x000fe20000010000 */
[----:B------:R-:W-:-:S13]  /*1960*/  FSETP.GT.FTZ.AND P5, PT, R42, R41, PT ;  /* 0x000000292a00720b */ /* 0x000fda0003fb4000 */
[----:B------:R-:W-:Y:S02]  /*1970*/  @P5 SHF.L.U32 R41, R69, 0x2, RZ ;  /* 0x0000000245295819 */ /* 0x000fe400000006ff */
[----:B------:R-:W-:Y:S02]  /*1980*/  @P5 IADD3 R43, PT, PT, R39, 0x8, RZ ;  /* 0x00000008272b5810 */ /* 0x000fe40007ffe0ff */
[----:B------:R-:W-:Y:S02]  /*1990*/  @P5 LOP3.LUT R41, R41, 0x7c, RZ, 0xc0, !PT ;  /* 0x0000007c29295812 */ /* 0x000fe400078ec0ff */
[----:B------:R-:W-:-:S04]  /*19a0*/  @P5 LEA R42, R38, R43, 0x18 ;  /* 0x0000002b262a5211 */ /* 0x000fc800078ec0ff */
[----:B------:R-:W-:Y:S02]  /*19b0*/  @P5 IADD3 R42, PT, PT, R42, R41, RZ ;  /* 0x000000292a2a5210 */ /* 0x000fe40007ffe0ff */
[----:B------:R-:W-:-:S06]  /*19c0*/  MOV R41, RZ ;  /* 0x000000ff00297202 */ /* 0x000fcc0000000f00 */
        /* <DEDUP_REMOVED lines=17> */
[----:B------:R-:W-:Y:S01]  /*1ae0*/  BAR.SYNC.DEFER_BLOCKING 0x0 ;  /* 0x0000000000007b1d */ /* 0x000fe20000010000 */
[----:B------:R-:W-:-:S05]  /*1af0*/  IADD3 R43, PT, PT, -R69, RZ, RZ ;  /* 0x000000ff452b7210 */ /* 0x000fca0007ffe1ff */
[----:B------:R-:W0:Y:S01]  /*1b00*/  LDS R41, [R40] ;  /* 0x0000000028297984 */ /* 0x000e220000000800 */
[----:B------:R-:W-:-:S04]  /*1b10*/  LEA.HI.SX32 R42, R92, R43, 0x1f ;  /* 0x0000002b5c2a7211 */ /* 0x000fc800078ffaff */
[----:B------:R-:W-:Y:S01]  /*1b20*/  ISETP.GE.AND P6, PT, R42, 0x1, PT ;  /* 0x000000012a00780c */ /* 0x000fe20003fc6270 */
[----:B------:R-:W1:-:S12]  /*1b30*/  LDCU UR4, c[0x0][0x360] ;  /* 0x00006c00ff0477ac */ /* 0x000e580008000800 */
[----:B0-----:R-:W-:-:S04]  /*1b40*/  @P6 FADD.FTZ R43, R97, -R41 ;  /* 0x80000029612b6221 */ /* 0x001fc80000010000 */
[----:B------:R-:W-:Y:S01]  /*1b50*/  @P6 FMUL.FTZ R44, R43, R43 ;  /* 0x0000002b2b2c6220 */ /* 0x000fe20000410000 */
[----:B------:R-:W-:-:S04]  /*1b60*/  @P6 FADD.FTZ R43, R90, -R41 ;  /* 0x800000295a2b6221 */ /* 0x000fc80000010000 */
[----:B------:R-:W-:Y:S01]  /*1b70*/  @P6 FFMA.FTZ R44, R43, R43, R44 ;  /* 0x0000002b2b2c6223 */ /* 0x000fe2000001002c */
[----:B------:R-:W-:-:S03]  /*1b80*/  HFMA2 R43, -RZ, RZ, 0, 0 ;  /* 0x00000000ff2b7431 */ /* 0x000fc600000001ff */
[----:B------:R-:W-:Y:S01]  /*1b90*/  @P6 FADD.FTZ R43, RZ, R44 ;  /* 0x0000002cff2b6221 */ /* 0x000fe20000010000 */
[----:B-1----:R-:W-:Y:S01]  /*1ba0*/  ISETP.LE.AND P6, PT, R42, UR4, PT ;  /* 0x000000042a007c0c */ /* 0x002fe2000bfc3270 */
[----:B------:R-:W0:-:S12]  /*1bb0*/  LDCU UR4, c[0x0][0x360] ;  /* 0x00006c00ff0477ac */ /* 0x000e180008000800 */
[----:B------:R-:W-:-:S04]  /*1bc0*/  @!P6 FADD.FTZ R44, R86, -R41 ;  /* 0x80000029562ce221 */ /* 0x000fc80000010000 */
[----:B------:R-:W-:Y:S01]  /*1bd0*/  @!P6 FMUL.FTZ R45, R44, R44 ;  /* 0x0000002c2c2de220 */ /* 0x000fe20000410000 */
[----:B------:R-:W-:Y:S01]  /*1be0*/  @!P6 FADD.FTZ R44, R88, -R41 ;  /* 0x80000029582ce221 */ /* 0x000fe20000010000 */
[----:B0-----:R-:W-:-:S03]  /*1bf0*/  USHF.L.U32 UR4, UR4, 0x1, URZ ;  /* 0x0000000104047899 */ /* 0x001fc600080006ff */
[----:B------:R-:W-:-:S04]  /*1c00*/  @!P6 FFMA.FTZ R44, R44, R44, R45 ;  /* 0x0000002c2c2ce223 */ /* 0x000fc8000001002d */
[----:B------:R-:W-:Y:S01]  /*1c10*/  @!P6 FADD.FTZ R43, R43, R44 ;  /* 0x0000002c2b2be221 */ /* 0x000fe20000010000 */
[----:B------:R-:W-:-:S03]  /*1c20*/  ISETP.LE.AND P6, PT, R42, UR4, PT ;  /* 0x000000042a007c0c */ /* 0x000fc6000bfc3270 */
[----:B------:R-:W0:Y:S10]  /*1c30*/  LDCU UR4, c[0x0][0x360] ;  /* 0x00006c00ff0477ac */ /* 0x000e340008000800 */
[----:B------:R-:W-:-:S04]  /*1c40*/  @!P6 FADD.FTZ R44, R82, -R41 ;  /* 0x80000029522ce221 */ /* 0x000fc80000010000 */
[----:B------:R-:W-:Y:S01]  /*1c50*/  @!P6 FMUL.FTZ R45, R44, R44 ;  /* 0x0000002c2c2de220 */ /* 0x000fe20000410000 */
[----:B------:R-:W-:Y:S01]  /*1c60*/  @!P6 FADD.FTZ R44, R84, -R41 ;  /* 0x80000029542ce221 */ /* 0x000fe20000010000 */
[----:B0-----:R-:W-:-:S03]  /*1c70*/  UIMAD UR4, UR4, 0x3, URZ ;  /* 0x00000003040478a4 */ /* 0x001fc6000f8e02ff */
[----:B------:R-:W-:-:S04]  /*1c80*/  @!P6 FFMA.FTZ R44, R44, R44, R45 ;  /* 0x0000002c2c2ce223 */ /* 0x000fc8000001002d */
[----:B------:R-:W-:Y:S01]  /*1c90*/  @!P6 FADD.FTZ R43, R43, R44 ;  /* 0x0000002c2b2be221 */ /* 0x000fe20000010000 */
[----:B------:R-:W-:-:S03]  /*1ca0*/  ISETP.LE.AND P6, PT, R42, UR4, PT ;  /* 0x000000042a007c0c */ /* 0x000fc6000bfc3270 */
[----:B------:R-:W0:Y:S10]  /*1cb0*/  LDCU UR4, c[0x0][0x360] ;  /* 0x00006c00ff0477ac */ /* 0x000e340008000800 */
        /* <DEDUP_REMOVED lines=218> */
[----:B------:R-:W-:-:S04]  /*2a60*/  @!P6 FADD.FTZ R44, R37, -R41 ;  /* 0x80000029252ce221 */ /* 0x000fc80000010000 */
[----:B------:R-:W-:Y:S01]  /*2a70*/  @!P6 FFMA.FTZ R44, R44, R44, R45 ;  /* 0x0000002c2c2ce223 */ /* 0x000fe2000001002d */
[----:B0-----:R-:W-:-:S03]  /*2a80*/  UIMAD UR4, UR4, 0x1f, URZ ;  /* 0x0000001f040478a4 */ /* 0x001fc6000f8e02ff */
[----:B------:R-:W-:-:S03]  /*2a90*/  @!P6 FADD.FTZ R43, R43, R44 ;  /* 0x0000002c2b2be221 */ /* 0x000fc60000010000 */
[----:B------:R-:W-:-:S13]  /*2aa0*/  ISETP.LE.AND P6, PT, R42, UR4, PT ;  /* 0x000000042a007c0c */ /* 0x000fda000bfc3270 */
[--C-:B------:R-:W-:Y:S01]  /*2ab0*/  @!P6 FADD.FTZ R42, R36, -R41.reuse ;  /* 0x80000029242ae221 */ /* 0x100fe20000010000 */
[----:B------:R-:W-:-:S03]  /*2ac0*/  @!P6 FADD.FTZ R41, R59, -R41 ;  /* 0x800000293b29e221 */ /* 0x000fc60000010000 */
[----:B------:R-:W-:-:S04]  /*2ad0*/  @!P6 FMUL.FTZ R42, R42, R42 ;  /* 0x0000002a2a2ae220 */ /* 0x000fc80000410000 */
[----:B------:R-:W-:-:S04]  /*2ae0*/  @!P6 FFMA.FTZ R42, R41, R41, R42 ;  /* 0x00000029292ae223 */ /* 0x000fc8000001002a */
        /* <DEDUP_REMOVED lines=13> */
[----:B------:R-:W-:Y:S02]  /*2bc0*/  @!P6 LEA.HI R43, R69, R50, RZ, 0x1d ;  /* 0x00000032452be211 */ /* 0x000fe400078fe8ff */
[----:B------:R-:W-:Y:S01]  /*2bd0*/  @P5 IADD3 R39, PT, PT, R39, 0x8, RZ ;  /* 0x0000000827275810 */ /* 0x000fe20007ffe0ff */
[----:B0-----:R-:W-:-:S05]  /*2be0*/  FADD.FTZ R48, R45, R48 ;  /* 0x000000302d307221 */ /* 0x001fca0000010000 */
[----:B------:R-:W-:Y:S01]  /*2bf0*/  @!P6 STS [R43], R48 ;  /* 0x000000302b00e388 */ /* 0x000fe20000000800 */
[----:B------:R-:W-:Y:S02]  /*2c00*/  @P5 LEA R39, R38, R39, 0x18 ;  /* 0x0000002726275211 */ /* 0x000fe400078ec0ff */
[----:B------:R-:W-:-:S04]  /*2c10*/  @P5 SHF.L.U32 R38, R69, 0x2, RZ ;  /* 0x0000000245265819 */ /* 0x000fc800000006ff */
[----:B------:R-:W-:-:S04]  /*2c20*/  @P5 LOP3.LUT R38, R38, 0x7c, RZ, 0xc0, !PT ;  /* 0x0000007c26265812 */ /* 0x000fc800078ec0ff */
        /* <DEDUP_REMOVED lines=18> */
[----:B-1----:R-:W-:-:S06]  /*2d50*/  @!P6 FFMA.FTZ R43, R38, R92, R45 ;  /* 0x0000005c262be223 */ /* 0x002fcc000001002d */
[----:B------:R-:W0:Y:S02]  /*2d60*/  @!P6 MUFU.RSQ R43, R43 ;  /* 0x0000002b002be308 */ /* 0x000e240000001400 */
[----:B0-----:R0:W-:Y:S01]  /*2d70*/  @!P6 STS [R40+0x4], R43 ;  /* 0x0000042b2800e388 */ /* 0x0011e20000000800 */
[----:B------:R-:W-:Y:S01]  /*2d80*/  BAR.SYNC.DEFER_BLOCKING 0x0 ;  /* 0x0000000000007b1d */ /* 0x000fe20000010000 */
[----:B------:R-:W-:-:S05]  /*2d90*/  ISETP.GT.AND P6, PT, R64, R69, PT ;  /* 0x000000454000720c */ /* 0x000fca0003fc4270 */
[----:B------:R0:W1:Y:S01]  /*2da0*/  LDS.64 R38, [R40] ;  /* 0x0000000028267984 */ /* 0x0000620000000a00 */
[----:B------:R-:W-:Y:S07]  /*2db0*/  BSSY.RECONVERGENT B0, `(.L_x_66) ;  /* 0x0000018000007945 */ /* 0x000fee0003800200 */
[----:B0-----:R-:W-:Y:S05]  /*2dc0*/  @!P6 BRA `(.L_x_67) ;  /* 0x000000000058e947 */ /* 0x001fea0003800000 */
[----:B------:R-:W0:Y:S01]  /*2dd0*/  LDC.64 R40, c[0x0][0x398] ;  /* 0x0000e600ff287b82 */ /* 0x000e220000000a00 */
[----:B------:R-:W2:Y:S01]  /*2de0*/  LDCU.64 UR4, c[0x0][0x388] ;  /* 0x00007100ff0477ac */ /* 0x000ea20008000a00 */
[----:B------:R-:W-:-:S04]  /*2df0*/  IADD3 R44, P5, PT, R62, R69, RZ ;  /* 0x000000453e2c7210 */ /* 0x000fc80007fbe0ff */
[----:B------:R-:W-:Y:S02]  /*2e00*/  LEA.HI.X.SX32 R45, R62, RZ, 0x1, P5 ;  /* 0x000000ff3e2d7211 */ /* 0x000fe400028f0eff */
[----:B------:R-:W3:Y:S01]  /*2e10*/  LDC.64 R42, c[0x0][0x3a0] ;  /* 0x0000e800ff2a7b82 */ /* 0x000ee20000000a00 */
[----:B--2---:R-:W-:Y:S01]  /*2e20*/  LEA R98, P5, R44, UR4, 0x3 ;  /* 0x000000042c627c11 */ /* 0x004fe2000f8a18ff */
[----:B0-----:R-:W-:-:S03]  /*2e30*/  IMAD.WIDE.U32 R40, R69, 0x8, R40 ;  /* 0x0000000845287825 */ /* 0x001fc600078e0028 */
[----:B------:R-:W-:-:S03]  /*2e40*/  LEA.HI.X R99, R44, UR5, R45, 0x3, P5 ;  /* 0x000000052c637c11 */ /* 0x000fc6000a8f1c2d */
[----:B------:R-:W2:Y:S01]  /*2e50*/  LDG.E.64 R40, desc[UR6][R40.64] ;  /* 0x0000000628287981 */ /* 0x000ea2000c1e1b00 */
[----:B---3--:R-:W-:-:S03]  /*2e60*/  IMAD.WIDE.U32 R42, R69, 0x8, R42 ;  /* 0x00000008452a7825 */ /* 0x008fc600078e002a */
[----:B------:R-:W3:Y:S04]  /*2e70*/  LDG.E.64 R44, desc[UR6][R98.64] ;  /* 0x00000006622c7981 */ /* 0x000ee8000c1e1b00 */
[----:B------:R-:W2:Y:S01]  /*2e80*/  LDG.E.64 R42, desc[UR6][R42.64] ;  /* 0x000000062a2a7981 */ /* 0x000ea2000c1e1b00 */
[--C-:B-1----:R-:W-:Y:S01]  /*2e90*/  FADD.FTZ R90, R90, -R38.reuse ;  /* 0x800000265a5a7221 */ /* 0x102fe20000010000 */
[----:B------:R-:W-:-:S03]  /*2ea0*/  FADD.FTZ R48, R97, -R38 ;  /* 0x8000002661307221 */ /* 0x000fc60000010000 */
[-C--:B------:R-:W-:Y:S01]  /*2eb0*/  FMUL.FTZ R101, R90, R39.reuse ;  /* 0x000000275a657220 */ /* 0x080fe20000410000 */
[----:B------:R-:W-:-:S03]  /*2ec0*/  FMUL.FTZ R48, R48, R39 ;  /* 0x0000002730307220 */ /* 0x000fc60000410000 */
[----:B--2---:R-:W-:Y:S01]  /*2ed0*/  FFMA.FTZ R101, R40, R101, R42 ;  /* 0x0000006528657223 */ /* 0x004fe2000001002a */
[----:B------:R-:W-:Y:S01]  /*2ee0*/  FFMA.FTZ R48, R41, R48, R43 ;  /* 0x0000003029307223 */ /* 0x000fe2000001002b */
[----:B------:R-:W-:-:S04]  /*2ef0*/  IMAD.WIDE.U32 R40, R69, 0x8, R94 ;  /* 0x0000000845287825 */ /* 0x000fc800078e005e */
[----:B---3--:R-:W-:Y:S01]  /*2f00*/  FADD.FTZ R44, R44, R101 ;  /* 0x000000652c2c7221 */ /* 0x008fe20000010000 */
[----:B------:R-:W-:-:S05]  /*2f10*/  FADD.FTZ R45, R45, R48 ;  /* 0x000000302d2d7221 */ /* 0x000fca0000010000 */
[----:B------:R0:W-:Y:S02]  /*2f20*/  STG.E.64 desc[UR6][R40.64], R44 ;  /* 0x0000002c28007986 */ /* 0x0001e4000c101b06 */
.L_x_67:
[----:B------:R-:W-:Y:S05]  /*2f30*/  BSYNC.RECONVERGENT B0 ;  /* 0x0000000000007941 */ /* 0x000fea0003800200 */
.L_x_66:
[----:B------:R-:W0:Y:S01]  /*2f40*/  LDCU UR4, c[0x0][0x360] ;  /* 0x00006c00ff0477ac */ /* 0x000e220008000800 */
[----:B------:R-:W-:Y:S01]  /*2f50*/  BSSY.RECONVERGENT B0, `(.L_x_68) ;  /* 0x000001c000007945 */ /* 0x000fe20003800200 */
[----:B0-----:R-:W-:-:S04]  /*2f60*/  IADD3 R41, PT, PT, R69, UR4, RZ ;  /* 0x0000000445297c10 */ /* 0x001fc8000fffe0ff */
[----:B------:R-:W-:-:S13]  /*2f70*/  ISETP.GE.AND P5, PT, R41, R64, PT ;  /* 0x000000402900720c */ /* 0x000fda0003fa6270 */
[----:B------:R-:W-:Y:S05]  /*2f80*/  @P5 BRA `(.L_x_69) ;  /* 0x0000000000605947 */ /* 0x000fea0003800000 */
[----:B------:R-:W0:Y:S01]  /*2f90*/  LDCU UR4, c[0x0][0x360] ;  /* 0x00006c00ff0477ac */ /* 0x000e220008000800 */
[----:B------:R-:W2:Y:S01]  /*2fa0*/  LDC.64 R42, c[0x0][0x3a0] ;  /* 0x0000e800ff2a7b82 */ /* 0x000ea20000000a00 */
[----:B0-----:R-:W-:Y:S01]  /*2fb0*/  IADD3 R99, PT, PT, R69, UR4, RZ ;  /* 0x0000000445637c10 */ /* 0x001fe2000fffe0ff */
[----:B------:R-:W0:Y:S03]  /*2fc0*/  LDCU.64 UR4, c[0x0][0x388] ;  /* 0x00007100ff0477ac */ /* 0x000e260008000a00 */
[----:B------:R-:W-:Y:S01]  /*2fd0*/  IADD3 R40, P5, PT, R62, R99, RZ ;  /* 0x000000633e287210 */ /* 0x000fe20007fbe0ff */
[----:B--2---:R-:W-:-:S03]  /*2fe0*/  IMAD.WIDE.U32 R42, R99, 0x8, R42 ;  /* 0x00000008632a7825 */ /* 0x004fc600078e002a */
[----:B------:R-:W-:-:S03]  /*2ff0*/  LEA.HI.X.SX32 R41, R62, RZ, 0x1, P5 ;  /* 0x000000ff3e297211 */ /* 0x000fc600028f0eff */
[----:B------:R-:W2:Y:S01]  /*3000*/  LDG.E.64 R42, desc[UR6][R42.64] ;  /* 0x000000062a2a7981 */ /* 0x000ea2000c1e1b00 */
[----:B0-----:R-:W-:-:S04]  /*3010*/  LEA R96, P5, R40, UR4, 0x3 ;  /* 0x0000000428607c11 */ /* 0x001fc8000f8a18ff */
[----:B------:R-:W-:Y:S02]  /*3020*/  LEA.HI.X R97, R40, UR5, R41, 0x3, P5 ;  /* 0x0000000528617c11 */ /* 0x000fe4000a8f1c29 */
[----:B------:R-:W0:Y:S02]  /*3030*/  LDC.64 R40, c[0x0][0x398] ;  /* 0x0000e600ff287b82 */ /* 0x000e240000000a00 */
[----:B0-----:R-:W-:-:S06]  /*3040*/  IMAD.WIDE.U32 R40, R99, 0x8, R40 ;  /* 0x0000000863287825 */ /* 0x001fcc00078e0028 */
[----:B------:R-:W2:Y:S01]  /*3050*/  LDG.E.64 R40, desc[UR6][R40.64] ;  /* 0x0000000628287981 */ /* 0x000ea2000c1e1b00 */
[----:B-1----:R-:W-:-:S04]  /*3060*/  FADD.FTZ R88, R88, -R38 ;  /* 0x8000002658587221 */ /* 0x002fc80000010000 */
[----:B------:R-:W-:Y:S01]  /*3070*/  FMUL.FTZ R45, R88, R39 ;  /* 0x00000027582d7220 */ /* 0x000fe20000410000 */
[----:B------:R-:W-:-:S03]  /*3080*/  FADD.FTZ R86, R86, -R38 ;  /* 0x8000002656567221 */ /* 0x000fc60000010000 */
[----:B--2---:R-:W-:Y:S02]  /*3090*/  FFMA.FTZ R101, R40, R45, R42 ;  /* 0x0000002d28657223 */ /* 0x004fe4000001002a */
[----:B------:R-:W2:Y:S01]  /*30a0*/  LDG.E.64 R44, desc[UR6][R96.64] ;  /* 0x00000006602c7981 */ /* 0x000ea2000c1e1b00 */
[----:B------:R-:W-:-:S04]  /*30b0*/  FMUL.FTZ R86, R86, R39 ;  /* 0x0000002756567220 */ /* 0x000fc80000410000 */
[----:B------:R-:W-:Y:S01]  /*30c0*/  FFMA.FTZ R86, R41, R86, R43 ;  /* 0x0000005629567223 */ /* 0x000fe2000001002b */
[----:B------:R-:W-:-:S04]  /*30d0*/  IMAD.WIDE.U32 R40, R99, 0x8, R94 ;  /* 0x0000000863287825 */ /* 0x000fc800078e005e */
[----:B--2---:R-:W-:Y:S01]  /*30e0*/  FADD.FTZ R44, R44, R101 ;  /* 0x000000652c2c7221 */ /* 0x004fe20000010000 */
[----:B------:R-:W-:-:S05]  /*30f0*/  FADD.FTZ R45, R45, R86 ;  /* 0x000000562d2d7221 */ /* 0x000fca0000010000 */
[----:B------:R0:W-:Y:S02]  /*3100*/  STG.E.64 desc[UR6][R40.64], R44 ;  /* 0x0000002c28007986 */ /* 0x0001e4000c101b06 */
.L_x_69:
[----:B------:R-:W-:Y:S05]  /*3110*/  BSYNC.RECONVERGENT B0 ;  /* 0x0000000000007941 */ /* 0x000fea0003800200 */
.L_x_68:
[----:B0-----:R-:W0:Y:S01]  /*3120*/  LDC R40, c[0x0][0x360] ;  /* 0x0000d800ff287b82 */ /* 0x001e220000000800 */
[----:B------:R-:W-:Y:S01]  /*3130*/  BSSY.RECONVERGENT B0, `(.L_x_70) ;  /* 0x000001c000007945 */ /* 0x000fe20003800200 */
[----:B0-----:R-:W-:-:S04]  /*3140*/  IADD3 R41, PT, PT, R40, R40, R69 ;  /* 0x0000002828297210 */ /* 0x001fc80007ffe045 */
[----:B------:R-:W-:-:S13]  /*3150*/  ISETP.GE.AND P5, PT, R41, R64, PT ;  /* 0x000000402900720c */ /* 0x000fda0003fa6270 */
[----:B------:R-:W-:Y:S05]  /*3160*/  @P5 BRA `(.L_x_71) ;  /* 0x0000000000605947 */ /* 0x000fea0003800000 */
[----:B------:R-:W0:Y:S01]  /*3170*/  LDC R40, c[0x0][0x360] ;  /* 0x0000d800ff287b82 */ /* 0x000e220000000800 */
[----:B------:R-:W2:Y:S07]  /*3180*/  LDCU.64 UR4, c[0x0][0x388] ;  /* 0x00007100ff0477ac */ /* 0x000eae0008000a00 */
[----:B------:R-:W3:Y:S01]  /*3190*/  LDC.64 R42, c[0x0][0x3a0] ;  /* 0x0000e800ff2a7b82 */ /* 0x000ee20000000a00 */
[----:B0-----:R-:W-:-:S04]  /*31a0*/  IADD3 R99, PT, PT, R40, R40, R69 ;  /* 0x0000002828637210 */ /* 0x001fc80007ffe045 */
[----:B------:R-:W-:-:S04]  /*31b0*/  IADD3 R40, P5, PT, R62, R99, RZ ;  /* 0x000000633e287210 */ /* 0x000fc80007fbe0ff */
[----:B------:R-:W-:Y:S01]  /*31c0*/  LEA.HI.X.SX32 R41, R62, RZ, 0x1, P5 ;  /* 0x000000ff3e297211 */ /* 0x000fe200028f0eff */
[----:B---3--:R-:W-:Y:S01]  /*31d0*/  IMAD.WIDE.U32 R42, R99, 0x8, R42 ;  /* 0x00000008632a7825 */ /* 0x008fe200078e002a */
[----:B--2---:R-:W-:-:S04]  /*31e0*/  LEA R96, P5, R40, UR4, 0x3 ;  /* 0x0000000428607c11 */ /* 0x004fc8000f8a18ff */
[----:B------:R-:W-:Y:S01]  /*31f0*/  LEA.HI.X R97, R40, UR5, R41, 0x3, P5 ;  /* 0x0000000528617c11 */ /* 0x000fe2000a8f1c29 */
[----:B------:R-:W2:Y:S01]  /*3200*/  LDG.E.64 R42, desc[UR6][R42.64] ;  /* 0x000000062a2a7981 */ /* 0x000ea2000c1e1b00 */
[----:B------:R-:W0:Y:S03]  /*3210*/  LDC.64 R40, c[0x0][0x398] ;  /* 0x0000e600ff287b82 */ /* 0x000e260000000a00 */
[----:B------:R-:W3:Y:S01]  /*3220*/  LDG.E.64 R44, desc[UR6][R96.64] ;  /* 0x00000006602c7981 */ /* 0x000ee2000c1e1b00 */
[----:B0-----:R-:W-:-:S06]  /*3230*/  IMAD.WIDE.U32 R40, R99, 0x8, R40 ;  /* 0x0000000863287825 */ /* 0x001fcc00078e0028 */
[----:B------:R-:W2:Y:S01]  /*3240*/  LDG.E.64 R40, desc[UR6][R40.64] ;  /* 0x0000000628287981 */ /* 0x000ea2000c1e1b00 */
[--C-:B-1----:R-:W-:Y:S01]  /*3250*/  FADD.FTZ R84, R84, -R38.reuse ;  /* 0x8000002654547221 */ /* 0x102fe20000010000 */
[----:B------:R-:W-:-:S03]  /*3260*/  FADD.FTZ R82, R82, -R38 ;  /* 0x8000002652527221 */ /* 0x000fc60000010000 */
[-C--:B------:R-:W-:Y:S01]  /*3270*/  FMUL.FTZ R101, R84, R39.reuse ;  /* 0x0000002754657220 */ /* 0x080fe20000410000 */
[----:B------:R-:W-:Y:S01]  /*3280*/  FMUL.FTZ R82, R82, R39 ;  /* 0x0000002752527220 */ /* 0x000fe20000410000 */
[----:B------:R-:W-:-:S04]  /*3290*/  IMAD.WIDE.U32 R98, R99, 0x8, R94 ;  /* 0x0000000863627825 */ /* 0x000fc800078e005e */
[----:B--2---:R-:W-:Y:S01]  /*32a0*/  FFMA.FTZ R101, R40, R101, R42 ;  /* 0x0000006528657223 */ /* 0x004fe2000001002a */
[----:B------:R-:W-:-:S03]  /*32b0*/  FFMA.FTZ R82, R41, R82, R43 ;  /* 0x0000005229527223 */ /* 0x000fc6000001002b */
[----:B---3--:R-:W-:Y:S01]  /*32c0*/  FADD.FTZ R44, R44, R101 ;  /* 0x000000652c2c7221 */ /* 0x008fe20000010000 */
[----:B------:R-:W-:-:S05]  /*32d0*/  FADD.FTZ R45, R45, R82 ;  /* 0x000000522d2d7221 */ /* 0x000fca0000010000 */
[----:B------:R0:W-:Y:S02]  /*32e0*/  STG.E.64 desc[UR6][R98.64], R44 ;  /* 0x0000002c62007986 */ /* 0x0001e4000c101b06 */
.L_x_71:
[----:B------:R-:W-:Y:S05]  /*32f0*/  BSYNC.RECONVERGENT B0 ;  /* 0x0000000000007941 */ /* 0x000fea0003800200 */
.L_x_70:
[----:B------:R-:W2:Y:S01]  /*3300*/  LDC R41, c[0x0][0x360] ;  /* 0x0000d800ff297b82 */ /* 0x000ea20000000800 */
[----:B------:R-:W-:Y:S01]  /*3310*/  BSSY.RECONVERGENT B0, `(.L_x_72) ;  /* 0x000001e000007945 */ /* 0x000fe20003800200 */
[----:B--2---:R-:W-:-:S04]  /*3320*/  IADD3 R40, PT, PT, R41, R41, R69 ;  /* 0x0000002929287210 */ /* 0x004fc80007ffe045 */
[----:B------:R-:W-:-:S04]  /*3330*/  IADD3 R41, PT, PT, R40, R41, RZ ;  /* 0x0000002928297210 */ /* 0x000fc80007ffe0ff */
[----:B------:R-:W-:-:S13]  /*3340*/  ISETP.GE.AND P5, PT, R41, R64, PT ;  /* 0x000000402900720c */ /* 0x000fda0003fa6270 */
[----:B------:R-:W-:Y:S05]  /*3350*/  @P5 BRA `(.L_x_73) ;  /* 0x0000000000645947 */ /* 0x000fea0003800000 */
[----:B------:R-:W0:Y:S01]  /*3360*/  LDC R40, c[0x0][0x360] ;  /* 0x0000d800ff287b82 */ /* 0x000e220000000800 */
[----:B------:R-:W2:Y:S07]  /*3370*/  LDCU.64 UR4, c[0x0][0x388] ;  /* 0x00007100ff0477ac */ /* 0x000eae0008000a00 */
[----:B------:R-:W3:Y:S01]  /*3380*/  LDC.64 R42, c[0x0][0x3a0] ;  /* 0x0000e800ff2a7b82 */ /* 0x000ee20000000a00 */
[----:B0-----:R-:W-:-:S04]  /*3390*/  IADD3 R99, PT, PT, R40, R40, R69 ;  /* 0x0000002828637210 */ /* 0x001fc80007ffe045 */
[----:B------:R-:W-:-:S04]  /*33a0*/  IADD3 R99, PT, PT, R99, R40, RZ ;  /* 0x0000002863637210 */ /* 0x000fc80007ffe0ff */
[----:B------:R-:W-:Y:S01]  /*33b0*/  IADD3 R40, P5, PT, R62, R99, RZ ;  /* 0x000000633e287210 */ /* 0x000fe20007fbe0ff */
[----:B---3--:R-:W-:-:S03]  /*33c0*/  IMAD.WIDE.U32 R42, R99, 0x8, R42 ;  /* 0x00000008632a7825 */ /* 0x008fc600078e002a */
[----:B------:R-:W-:Y:S02]  /*33d0*/  LEA.HI.X.SX32 R41, R62, RZ, 0x1, P5 ;  /* 0x000000ff3e297211 */ /* 0x000fe400028f0eff */
[C---:B--2---:R-:W-:Y:S01]  /*33e0*/  LEA R96, P5, R40.reuse, UR4, 0x3 ;  /* 0x0000000428607c11 */ /* 0x044fe2000f8a18ff */
[----:B------:R-:W2:Y:S03]  /*33f0*/  LDG.E.64 R42, desc[UR6][R42.64] ;  /* 0x000000062a2a7981 */ /* 0x000ea6000c1e1b00 */
[----:B------:R-:W-:Y:S02]  /*3400*/  LEA.HI.X R97, R40, UR5, R41, 0x3, P5 ;  /* 0x0000000528617c11 */ /* 0x000fe4000a8f1c29 */
        /* <DEDUP_REMOVED lines=14> */
.L_x_73:
[----:B------:R-:W-:Y:S05]  /*34f0*/  BSYNC.RECONVERGENT B0 ;  /* 0x0000000000007941 */ /* 0x000fea0003800200 */
.L_x_72:
[----:B------:R-:W3:Y:S01]  /*3500*/  LDC R41, c[0x0][0x360] ;  /* 0x0000d800ff297b82 */ /* 0x000ee20000000800 */
[----:B------:R-:W-:Y:S01]  /*3510*/  BSSY.RECONVERGENT B0, `(.L_x_74) ;  /* 0x000001e000007945 */ /* 0x000fe20003800200 */
[----:B---3--:R-:W-:-:S04]  /*3520*/  IADD3 R40, PT, PT, R41, R41, R69 ;  /* 0x0000002929287210 */ /* 0x008fc80007ffe045 */
[----:B------:R-:W-:-:S04]  /*3530*/  IADD3 R41, PT, PT, R41, R40, R41 ;  /* 0x0000002829297210 */ /* 0x000fc80007ffe029 */
[----:B------:R-:W-:-:S13]  /*3540*/  ISETP.GE.AND P5, PT, R41, R64, PT ;  /* 0x000000402900720c */ /* 0x000fda0003fa6270 */
[----:B------:R-:W-:Y:S05]  /*3550*/  @P5 BRA `(.L_x_75) ;  /* 0x0000000000645947 */ /* 0x000fea0003800000 */
[----:B------:R-:W3:Y:S01]  /*3560*/  LDC R40, c[0x0][0x360] ;  /* 0x0000d800ff287b82 */ /* 0x000ee20000000800 */
[----:B------:R-:W2:Y:S07]  /*3570*/  LDCU.64 UR4, c[0x0][0x388] ;  /* 0x00007100ff0477ac */ /* 0x000eae0008000a00 */
[----:B------:R-:W4:Y:S01]  /*3580*/  LDC.64 R42, c[0x0][0x3a0] ;  /* 0x0000e800ff2a7b82 */ /* 0x000f220000000a00 */
[----:B---3--:R-:W-:-:S04]  /*3590*/  IADD3 R97, PT, PT, R40, R40, R69 ;  /* 0x0000002828617210 */ /* 0x008fc80007ffe045 */
[----:B------:R-:W-:-:S04]  /*35a0*/  IADD3 R97, PT, PT, R40, R97, R40 ;  /* 0x0000006128617210 */ /* 0x000fc80007ffe028 */
[----:B------:R-:W-:Y:S01]  /*35b0*/  IADD3 R40, P5, PT, R62, R97, RZ ;  /* 0x000000613e287210 */ /* 0x000fe20007fbe0ff */
[----:B----4-:R-:W-:-:S03]  /*35c0*/  IMAD.WIDE.U32 R42, R97, 0x8, R42 ;  /* 0x00000008612a7825 */ /* 0x010fc600078e002a */
[----:B------:R-:W-:Y:S02]  /*35d0*/  LEA.HI.X.SX32 R41, R62, RZ, 0x1, P5 ;  /* 0x000000ff3e297211 */ /* 0x000fe400028f0eff */
[C---:B--2---:R-:W-:Y:S01]  /*35e0*/  LEA R90, P5, R40.reuse, UR4, 0x3 ;  /* 0x00000004285a7c11 */ /* 0x044fe2000f8a18ff */
[----:B------:R-:W2:Y:S03]  /*35f0*/  LDG.E.64 R42, desc[UR6][R42.64] ;  /* 0x000000062a2a7981 */ /* 0x000ea6000c1e1b00 */
[----:B------:R-:W-:Y:S02]  /*3600*/  LEA.HI.X R91, R40, UR5, R41, 0x3, P5 ;  /* 0x00000005285b7c11 */ /* 0x000fe4000a8f1c29 */
[----:B------:R-:W3:Y:S03]  /*3610*/  LDC.64 R40, c[0x0][0x398] ;  /* 0x0000e600ff287b82 */ /* 0x000ee60000000a00 */
[----:B0-----:R-:W4:Y:S01]  /*3620*/  LDG.E.64 R44, desc[UR6][R90.64] ;  /* 0x000000065a2c7981 */ /* 0x001f22000c1e1b00 */
[----:B---3--:R-:W-:-:S06]  /*3630*/  IMAD.WIDE.U32 R40, R97, 0x8, R40 ;  /* 0x0000000861287825 */ /* 0x008fcc00078e0028 */
        /* <DEDUP_REMOVED lines=8> */
[----:B----4-:R-:W-:Y:S01]  /*36c0*/  FADD.FTZ R44, R44, R99 ;  /* 0x000000632c2c7221 */ /* 0x010fe20000010000 */
[----:B------:R-:W-:-:S05]  /*36d0*/  FADD.FTZ R45, R45, R48 ;  /* 0x000000302d2d7221 */ /* 0x000fca0000010000 */
[----:B------:R3:W-:Y:S02]  /*36e0*/  STG.E.64 desc[UR6][R80.64], R44 ;  /* 0x0000002c50007986 */ /* 0x0007e4000c101b06 */
.L_x_75:
[----:B------:R-:W-:Y:S05]  /*36f0*/  BSYNC.RECONVERGENT B0 ;  /* 0x0000000000007941 */ /* 0x000fea0003800200 */
.L_x_74:
[----:B------:R-:W4:Y:S01]  /*3700*/  LDC R41, c[0x0][0x360] ;  /* 0x0000d800ff297b82 */ /* 0x000f220000000800 */
[----:B------:R-:W-:Y:S01]  /*3710*/  BSSY.RECONVERGENT B0, `(.L_x_76) ;  /* 0x0000020000007945 */ /* 0x000fe20003800200 */
[----:B----4-:R-:W-:-:S04]  /*3720*/  IADD3 R40, PT, PT, R41, R41, R69 ;  /* 0x0000002929287210 */ /* 0x010fc80007ffe045 */
[----:B------:R-:W-:-:S04]  /*3730*/  IADD3 R40, PT, PT, R41, R40, R41 ;  /* 0x0000002829287210 */ /* 0x000fc80007ffe029 */
[----:B------:R-:W-:-:S04]  /*3740*/  IADD3 R41, PT, PT, R40, R41, RZ ;  /* 0x0000002928297210 */ /* 0x000fc80007ffe0ff */
[----:B------:R-:W-:-:S13]  /*3750*/  ISETP.GE.AND P5, PT, R41, R64, PT ;  /* 0x000000402900720c */ /* 0x000fda0003fa6270 */
[----:B------:R-:W-:Y:S05]  /*3760*/  @P5 BRA `(.L_x_77) ;  /* 0x0000000000685947 */ /* 0x000fea0003800000 */
[----:B--2---:R-:W2:Y:S01]  /*3770*/  LDC R91, c[0x0][0x360] ;  /* 0x0000d800ff5b7b82 */ /* 0x004ea20000000800 */
[----:B------:R-:W3:Y:S07]  /*3780*/  LDCU.64 UR4, c[0x0][0x388] ;  /* 0x00007100ff0477ac */ /* 0x000eee0008000a00 */
[----:B------:R-:W4:Y:S01]  /*3790*/  LDC.64 R42, c[0x0][0x3a0] ;  /* 0x0000e800ff2a7b82 */ /* 0x000f220000000a00 */
[----:B--2---:R-:W-:-:S04]  /*37a0*/  IADD3 R40, PT, PT, R91, R91, R69 ;  /* 0x0000005b5b287210 */ /* 0x004fc80007ffe045 */
[----:B------:R-:W-:-:S04]  /*37b0*/  IADD3 R40, PT, PT, R91, R40, R91 ;  /* 0x000000285b287210 */ /* 0x000fc80007ffe05b */
[----:B------:R-:W-:-:S04]  /*37c0*/  IADD3 R91, PT, PT, R40, R91, RZ ;  /* 0x0000005b285b7210 */ /* 0x000fc80007ffe0ff */
[----:B------:R-:W-:Y:S01]  /*37d0*/  IADD3 R40, P5, PT, R62, R91, RZ ;  /* 0x0000005b3e287210 */ /* 0x000fe20007fbe0ff */
[----:B----4-:R-:W-:-:S03]  /*37e0*/  IMAD.WIDE.U32 R42, R91, 0x8, R42 ;  /* 0x000000085b2a7825 */ /* 0x010fc600078e002a */
[----:B------:R-:W-:Y:S02]  /*37f0*/  LEA.HI.X.SX32 R41, R62, RZ, 0x1, P5 ;  /* 0x000000ff3e297211 */ /* 0x000fe400028f0eff */
[C---:B---3--:R-:W-:Y:S01]  /*3800*/  LEA R80, P5, R40.reuse, UR4, 0x3 ;  /* 0x0000000428507c11 */ /* 0x048fe2000f8a18ff */
        /* <DEDUP_REMOVED lines=16> */
.L_x_77:
[----:B------:R-:W-:Y:S05]  /*3910*/  BSYNC.RECONVERGENT B0 ;  /* 0x0000000000007941 */ /* 0x000fea0003800200 */
.L_x_76:
[----:B------:R-:W5:Y:S01]  /*3920*/  LDC R41, c[0x0][0x360] ;  /* 0x0000d800ff297b82 */ /* 0x000f620000000800 */
[----:B------:R-:W-:Y:S01]  /*3930*/  BSSY.RECONVERGENT B0, `(.L_x_78) ;  /* 0x0000020000007945 */ /* 0x000fe20003800200 */
[----:B-----5:R-:W-:-:S04]  /*3940*/  IADD3 R40, PT, PT, R41, R41, R69 ;  /* 0x0000002929287210 */ /* 0x020fc80007ffe045 */
[----:B------:R-:W-:-:S04]  /*3950*/  IADD3 R40, PT, PT, R41, R40, R41 ;  /* 0x0000002829287210 */ /* 0x000fc80007ffe029 */
[----:B------:R-:W-:-:S04]  /*3960*/  IADD3 R41, PT, PT, R41, R40, R41 ;  /* 0x0000002829297210 */ /* 0x000fc80007ffe029 */
[----:B------:R-:W-:-:S13]  /*3970*/  ISETP.GE.AND P5, PT, R41, R64, PT ;  /* 0x000000402900720c */ /* 0x000fda0003fa6270 */
[----:B------:R-:W-:Y:S05]  /*3980*/  @P5 BRA `(.L_x_79) ;  /* 0x0000000000685947 */ /* 0x000fea0003800000 */
[----:B---3--:R-:W3:Y:S01]  /*3990*/  LDC R81, c[0x0][0x360] ;  /* 0x0000d800ff517b82 */ /* 0x008ee20000000800 */
[----:B------:R-:W4:Y:S07]  /*39a0*/  LDCU.64 UR4, c[0x0][0x388] ;  /* 0x00007100ff0477ac */ /* 0x000f2e0008000a00 */
[----:B------:R-:W5:Y:S01]  /*39b0*/  LDC.64 R42, c[0x0][0x3a0] ;  /* 0x0000e800ff2a7b82 */ /* 0x000f620000000a00 */
[----:B---3--:R-:W-:-:S04]  /*39c0*/  IADD3 R40, PT, PT, R81, R81, R69 ;  /* 0x0000005151287210 */ /* 0x008fc80007ffe045 */
[----:B------:R-:W-:-:S04]  /*39d0*/  IADD3 R40, PT, PT, R81, R40, R81 ;  /* 0x0000002851287210 */ /* 0x000fc80007ffe051 */
[----:B------:R-:W-:-:S04]  /*39e0*/  IADD3 R81, PT, PT, R81, R40, R81 ;  /* 0x0000002851517210 */ /* 0x000fc80007ffe051 */
[----:B------:R-:W-:Y:S01]  /*39f0*/  IADD3 R40, P5, PT, R62, R81, RZ ;  /* 0x000000513e287210 */ /* 0x000fe20007fbe0ff */
[----:B-----5:R-:W-:-:S03]  /*3a00*/  IMAD.WIDE.U32 R42, R81, 0x8, R42 ;  /* 0x00000008512a7825 */ /* 0x020fc600078e002a */
[----:B------:R-:W-:Y:S02]  /*3a10*/  LEA.HI.X.SX32 R41, R62, RZ, 0x1, P5 ;  /* 0x000000ff3e297211 */ /* 0x000fe400028f0eff */
[C---:B----4-:R-:W-:Y:S01]  /*3a20*/  LEA R76, P5, R40.reuse, UR4, 0x3 ;  /* 0x00000004284c7c11 */ /* 0x050fe2000f8a18ff */
[----:B------:R-:W3:Y:S03]  /*3a30*/  LDG.E.64 R42, desc[UR6][R42.64] ;  /* 0x000000062a2a7981 */ /* 0x000ee6000c1e1b00 */
[----:B------:R-:W-:Y:S02]  /*3a40*/  LEA.HI.X R77, R40, UR5, R41, 0x3, P5 ;  /* 0x00000005284d7c11 */ /* 0x000fe4000a8f1c29 */
[----:B------:R-:W4:Y:S03]  /*3a50*/  LDC.64 R40, c[0x0][0x398] ;  /* 0x0000e600ff287b82 */ /* 0x000f260000000a00 */
[----:B0-2---:R-:W2:Y:S01]  /*3a60*/  LDG.E.64 R44, desc[UR6][R76.64] ;  /* 0x000000064c2c7981 */ /* 0x005ea2000c1e1b00 */
[----:B----4-:R-:W-:-:S06]  /*3a70*/  IMAD.WIDE.U32 R40, R81, 0x8, R40 ;  /* 0x0000000851287825 */ /* 0x010fcc00078e0028 */
[----:B------:R-:W3:Y:S01]  /*3a80*/  LDG.E.64 R40, desc[UR6][R40.64] ;  /* 0x0000000628287981 */ /* 0x000ee2000c1e1b00 */
[--C-:B-1----:R-:W-:Y:S01]  /*3a90*/  FADD.FTZ R74, R74, -R38.reuse ;  /* 0x800000264a4a7221 */ /* 0x102fe20000010000 */
[----:B------:R-:W-:-:S03]  /*3aa0*/  FADD.FTZ R48, R75, -R38 ;  /* 0x800000264b307221 */ /* 0x000fc60000010000 */
[-C--:B------:R-:W-:Y:S01]  /*3ab0*/  FMUL.FTZ R75, R74, R39.reuse ;  /* 0x000000274a4b7220 */ /* 0x080fe20000410000 */
[----:B------:R-:W-:-:S03]  /*3ac0*/  FMUL.FTZ R48, R48, R39 ;  /* 0x0000002730307220 */ /* 0x000fc60000410000 */
[----:B---3--:R-:W-:Y:S01]  /*3ad0*/  FFMA.FTZ R91, R40, R75, R42 ;  /* 0x0000004b285b7223 */ /* 0x008fe2000001002a */
[----:B------:R-:W-:Y:S01]  /*3ae0*/  FFMA.FTZ R48, R41, R48, R43 ;  /* 0x0000003029307223 */ /* 0x000fe2000001002b */
[----:B------:R-:W-:-:S04]  /*3af0*/  IMAD.WIDE.U32 R74, R81, 0x8, R94 ;  /* 0x00000008514a7825 */ /* 0x000fc800078e005e */
[----:B--2---:R-:W-:Y:S01]  /*3b00*/  FADD.FTZ R44, R44, R91 ;  /* 0x0000005b2c2c7221 */ /* 0x004fe20000010000 */
[----:B------:R-:W-:-:S05]  /*3b10*/  FADD.FTZ R45, R45, R48 ;  /* 0x000000302d2d7221 */ /* 0x000fca0000010000 */
[----:B------:R0:W-:Y:S02]  /*3b20*/  STG.E.64 desc[UR6][R74.64], R44 ;  /* 0x0000002c4a007986 */ /* 0x0001e4000c101b06 */
.L_x_79:
[----:B------:R-:W-:Y:S05]  /*3b30*/  BSYNC.RECONVERGENT B0 ;  /* 0x0000000000007941 */ /* 0x000fea0003800200 */
.L_x_78:
[----:B------:R-:W5:Y:S01]  /*3b40*/  LDC R41, c[0x0][0x360] ;  /* 0x0000d800ff297b82 */ /* 0x000f620000000800 */
[----:B------:R-:W-:Y:S01]  /*3b50*/  BSSY.RECONVERGENT B0, `(.L_x_80) ;  /* 0x0000022000007945 */ /* 0x000fe20003800200 */
[----:B-----5:R-:W-:-:S04]  /*3b60*/  IADD3 R40, PT, PT, R41, R41, R69 ;  /* 0x0000002929287210 */ /* 0x020fc80007ffe045 */
[----:B------:R-:W-:-:S04]  /*3b70*/  IADD3 R40, PT, PT, R41, R40, R41 ;  /* 0x0000002829287210 */ /* 0x000fc80007ffe029 */
[----:B------:R-:W-:-:S04]  /*3b80*/  IADD3 R40, PT, PT, R41, R40, R41 ;  /* 0x0000002829287210 */ /* 0x000fc80007ffe029 */
[----:B------:R-:W-:-:S04]  /*3b90*/  IADD3 R41, PT, PT, R40, R41, RZ ;  /* 0x0000002928297210 */ /* 0x000fc80007ffe0ff */
[----:B------:R-:W-:-:S13]  /*3ba0*/  ISETP.GE.AND P5, PT, R41, R64, PT ;  /* 0x000000402900720c */ /* 0x000fda0003fa6270 */
[----:B------:R-:W-:Y:S05]  /*3bb0*/  @P5 BRA `(.L_x_81) ;  /* 0x00000000006c5947 */ /* 0x000fea0003800000 */
[----:B----4-:R-:W4:Y:S01]  /*3bc0*/  LDC R77, c[0x0][0x360] ;  /* 0x0000d800ff4d7b82 */ /* 0x010f220000000800 */
[----:B------:R-:W0:Y:S07]  /*3bd0*/  LDCU.64 UR4, c[0x0][0x388] ;  /* 0x00007100ff0477ac */ /* 0x000e2e0008000a00 */
[----:B------:R-:W5:Y:S01]  /*3be0*/  LDC.64 R42, c[0x0][0x3a0] ;  /* 0x0000e800ff2a7b82 */ /* 0x000f620000000a00 */
[----:B----4-:R-:W-:-:S04]  /*3bf0*/  IADD3 R40, PT, PT, R77, R77, R69 ;  /* 0x0000004d4d287210 */ /* 0x010fc80007ffe045 */
[----:B------:R-:W-:-:S04]  /*3c00*/  IADD3 R40, PT, PT, R77, R40, R77 ;  /* 0x000000284d287210 */ /* 0x000fc80007ffe04d */
[----:B------:R-:W-:-:S04]  /*3c10*/  IADD3 R40, PT, PT, R77, R40, R77 ;  /* 0x000000284d287210 */ /* 0x000fc80007ffe04d */
[----:B------:R-:W-:-:S04]  /*3c20*/  IADD3 R77, PT, PT, R40, R77, RZ ;  /* 0x0000004d284d7210 */ /* 0x000fc80007ffe0ff */
[----:B------:R-:W-:Y:S01]  /*3c30*/  IADD3 R40, P5, PT, R62, R77, RZ ;  /* 0x0000004d3e287210 */ /* 0x000fe20007fbe0ff */
[----:B-----5:R-:W-:-:S03]  /*3c40*/  IMAD.WIDE.U32 R42, R77, 0x8, R42 ;  /* 0x000000084d2a7825 */ /* 0x020fc600078e002a */
[----:B------:R-:W-:Y:S02]  /*3c50*/  LEA.HI.X.SX32 R41, R62, RZ, 0x1, P5 ;  /* 0x000000ff3e297211 */ /* 0x000fe400028f0eff */
[C---:B0-----:R-:W-:Y:S01]  /*3c60*/  LEA R74, P5, R40.reuse, UR4, 0x3 ;  /* 0x00000004284a7c11 */ /* 0x041fe2000f8a18ff */
[----:B------:R-:W4:Y:S03]  /*3c70*/  LDG.E.64 R42, desc[UR6][R42.64] ;  /* 0x000000062a2a7981 */ /* 0x000f26000c1e1b00 */
[----:B------:R-:W-:Y:S02]  /*3c80*/  LEA.HI.X R75, R40, UR5, R41, 0x3, P5 ;  /* 0x00000005284b7c11 */ /* 0x000fe4000a8f1c29 */
[----:B------:R-:W0:Y:S03]  /*3c90*/  LDC.64 R40, c[0x0][0x398] ;  /* 0x0000e600ff287b82 */ /* 0x000e260000000a00 */
[----:B--23--:R-:W2:Y:S01]  /*3ca0*/  LDG.E.64 R44, desc[UR6][R74.64] ;  /* 0x000000064a2c7981 */ /* 0x00cea2000c1e1b00 */
[----:B0-----:R-:W-:-:S06]  /*3cb0*/  IMAD.WIDE.U32 R40, R77, 0x8, R40 ;  /* 0x000000084d287825 */ /* 0x001fcc00078e0028 */
[----:B------:R-:W4:Y:S01]  /*3cc0*/  LDG.E.64 R40, desc[UR6][R40.64] ;  /* 0x0000000628287981 */ /* 0x000f22000c1e1b00 */
[--C-:B-1----:R-:W-:Y:S01]  /*3cd0*/  FADD.FTZ R72, R72, -R38.reuse ;  /* 0x8000002648487221 */ /* 0x102fe20000010000 */
[----:B------:R-:W-:-:S03]  /*3ce0*/  FADD.FTZ R48, R73, -R38 ;  /* 0x8000002649307221 */ /* 0x000fc60000010000 */
[-C--:B------:R-:W-:Y:S01]  /*3cf0*/  FMUL.FTZ R73, R72, R39.reuse ;  /* 0x0000002748497220 */ /* 0x080fe20000410000 */
[----:B------:R-:W-:-:S03]  /*3d00*/  FMUL.FTZ R48, R48, R39 ;  /* 0x0000002730307220 */ /* 0x000fc60000410000 */
[----:B----4-:R-:W-:Y:S01]  /*3d10*/  FFMA.FTZ R81, R40, R73, R42 ;  /* 0x0000004928517223 */ /* 0x010fe2000001002a */
[----:B------:R-:W-:Y:S01]  /*3d20*/  FFMA.FTZ R48, R41, R48, R43 ;  /* 0x0000003029307223 */ /* 0x000fe2000001002b */
[----:B------:R-:W-:-:S04]  /*3d30*/  IMAD.WIDE.U32 R72, R77, 0x8, R94 ;  /* 0x000000084d487825 */ /* 0x000fc800078e005e */
[----:B--2---:R-:W-:Y:S01]  /*3d40*/  FADD.FTZ R44, R44, R81 ;  /* 0x000000512c2c7221 */ /* 0x004fe20000010000 */
[----:B------:R-:W-:-:S05]  /*3d50*/  FADD.FTZ R45, R45, R48 ;  /* 0x000000302d2d7221 */ /* 0x000fca0000010000 */
[----:B------:R0:W-:Y:S02]  /*3d60*/  STG.E.64 desc[UR6][R72.64], R44 ;  /* 0x0000002c48007986 */ /* 0x0001e4000c101b06 */
.L_x_81:
[----:B------:R-:W-:Y:S05]  /*3d70*/  BSYNC.RECONVERGENT B0 ;  /* 0x0000000000007941 */ /* 0x000fea0003800200 */
.L_x_80:
[----:B------:R-:W5:Y:S01]  /*3d80*/  LDC R41, c[0x0][0x360] ;  /* 0x0000d800ff297b82 */ /* 0x000f620000000800 */
[----:B------:R-:W-:Y:S01]  /*3d90*/  BSSY.RECONVERGENT B0, `(.L_x_82) ;  /* 0x0000022000007945 */ /* 0x000fe20003800200 */
[----:B-----5:R-:W-:-:S04]  /*3da0*/  IADD3 R40, PT, PT, R41, R41, R69 ;  /* 0x0000002929287210 */ /* 0x020fc80007ffe045 */
[----:B------:R-:W-:-:S04]  /*3db0*/  IADD3 R40, PT, PT, R41, R40, R41 ;  /* 0x0000002829287210 */ /* 0x000fc80007ffe029 */
[----:B------:R-:W-:-:S04]  /*3dc0*/  IADD3 R40, PT, PT, R41, R40, R41 ;  /* 0x0000002829287210 */ /* 0x000fc80007ffe029 */
[----:B------:R-:W-:-:S04]  /*3dd0*/  IADD3 R41, PT, PT, R41, R40, R41 ;  /* 0x0000002829297210 */ /* 0x000fc80007ffe029 */
[----:B------:R-:W-:-:S13]  /*3de0*/  ISETP.GE.AND P5, PT, R41, R64, PT ;  /* 0x000000402900720c */ /* 0x000fda0003fa6270 */
[----:B------:R-:W-:Y:S05]  /*3df0*/  @P5 BRA `(.L_x_83) ;  /* 0x00000000006c5947 */ /* 0x000fea0003800000 */
[----:B0-----:R-:W0:Y:S01]  /*3e00*/  LDC R75, c[0x0][0x360] ;  /* 0x0000d800ff4b7b82 */ /* 0x001e220000000800 */
[----:B------:R-:W5:Y:S07]  /*3e10*/  LDCU.64 UR4, c[0x0][0x388] ;  /* 0x00007100ff0477ac */ /* 0x000f6e0008000a00 */
[----:B------:R-:W1:Y:S01]  /*3e20*/  LDC.64 R42, c[0x0][0x3a0] ;  /* 0x0000e800ff2a7b82 */ /* 0x000e620000000a00 */
[----:B0-----:R-:W-:-:S04]  /*3e30*/  IADD3 R40, PT, PT, R75, R75, R69 ;  /* 0x0000004b4b287210 */ /* 0x001fc80007ffe045 */
[----:B------:R-:W-:-:S04]  /*3e40*/  IADD3 R40, PT, PT, R75, R40, R75 ;  /* 0x000000284b287210 */ /* 0x000fc80007ffe04b */
[----:B------:R-:W-:-:S04]  /*3e50*/  IADD3 R40, PT, PT, R75, R40, R75 ;  /* 0x000000284b287210 */ /* 0x000fc80007ffe04b */
[----:B------:R-:W-:-:S04]  /*3e60*/  IADD3 R75, PT, PT, R75, R40, R75 ;  /* 0x000000284b4b7210 */ /* 0x000fc80007ffe04b */
[----:B------:R-:W-:Y:S01]  /*3e70*/  IADD3 R40, P5, PT, R62, R75, RZ ;  /* 0x0000004b3e287210 */ /* 0x000fe20007fbe0ff */
[----:B-1----:R-:W-:-:S03]  /*3e80*/  IMAD.WIDE.U32 R42, R75, 0x8, R42 ;  /* 0x000000084b2a7825 */ /* 0x002fc600078e002a */
[----:B------:R-:W-:Y:S02]  /*3e90*/  LEA.HI.X.SX32 R41, R62, RZ, 0x1, P5 ;  /* 0x000000ff3e297211 */ /* 0x000fe400028f0eff */
[C---:B-----5:R-:W-:Y:S01]  /*3ea0*/  LEA R72, P5, R40.reuse, UR4, 0x3 ;  /* 0x0000000428487c11 */ /* 0x060fe2000f8a18ff */
[----:B------:R-:W5:Y:S03]  /*3eb0*/  LDG.E.64 R42, desc[UR6][R42.64] ;  /* 0x000000062a2a7981 */ /* 0x000f66000c1e1b00 */
[----:B------:R-:W-:Y:S02]  /*3ec0*/  LEA.HI.X R73, R40, UR5, R41, 0x3, P5 ;  /* 0x0000000528497c11 */ /* 0x000fe4000a8f1c29 */
[----:B------:R-:W0:Y:S03]  /*3ed0*/  LDC.64 R40, c[0x0][0x398] ;  /* 0x0000e600ff287b82 */ /* 0x000e260000000a00 */
[----:B--234-:R-:W2:Y:S01]  /*3ee0*/  LDG.E.64 R44, desc[UR6][R72.64] ;  /* 0x00000006482c7981 */ /* 0x01cea2000c1e1b00 */
[----:B0-----:R-:W-:-:S06]  /*3ef0*/  IMAD.WIDE.U32 R40, R75, 0x8, R40 ;  /* 0x000000084b287825 */ /* 0x001fcc00078e0028 */
[----:B------:R-:W5:Y:S01]  /*3f00*/  LDG.E.64 R40, desc[UR6][R40.64] ;  /* 0x0000000628287981 */ /* 0x000f62000c1e1b00 */
[--C-:B------:R-:W-:Y:S01]  /*3f10*/  FADD.FTZ R70, R70, -R38.reuse ;  /* 0x8000002646467221 */ /* 0x100fe20000010000 */
[----:B------:R-:W-:-:S03]  /*3f20*/  FADD.FTZ R48, R71, -R38 ;  /* 0x8000002647307221 */ /* 0x000fc60000010000 */
[-C--:B------:R-:W-:Y:S01]  /*3f30*/  FMUL.FTZ R71, R70, R39.reuse ;  /* 0x0000002746477220 */ /* 0x080fe20000410000 */
[----:B------:R-:W-:-:S03]  /*3f40*/  FMUL.FTZ R48, R48, R39 ;  /* 0x0000002730307220 */ /* 0x000fc60000410000 */
[----:B-----5:R-:W-:Y:S01]  /*3f50*/  FFMA.FTZ R77, R40, R71, R42 ;  /* 0x00000047284d7223 */ /* 0x020fe2000001002a */
[----:B------:R-:W-:Y:S01]  /*3f60*/  FFMA.FTZ R48, R41, R48, R43 ;  /* 0x0000003029307223 */ /* 0x000fe2000001002b */
[----:B------:R-:W-:-:S04]  /*3f70*/  IMAD.WIDE.U32 R70, R75, 0x8, R94 ;  /* 0x000000084b467825 */ /* 0x000fc800078e005e */
[----:B--2---:R-:W-:Y:S01]  /*3f80*/  FADD.FTZ R44, R44, R77 ;  /* 0x0000004d2c2c7221 */ /* 0x004fe20000010000 */
[----:B------:R-:W-:-:S05]  /*3f90*/  FADD.FTZ R45, R45, R48 ;  /* 0x000000302d2d7221 */ /* 0x000fca0000010000 */
[----:B------:R0:W-:Y:S02]  /*3fa0*/  STG.E.64 desc[UR6][R70.64], R44 ;  /* 0x0000002c46007986 */ /* 0x0001e4000c101b06 */
.L_x_83:
[----:B------:R-:W-:Y:S05]  /*3fb0*/  BSYNC.RECONVERGENT B0 ;  /* 0x0000000000007941 */ /* 0x000fea0003800200 */
.L_x_82:
[----:B------:R-:W5:Y:S01]  /*3fc0*/  LDC R40, c[0x0][0x360] ;  /* 0x0000d800ff287b82 */ /* 0x000f620000000800 */
[----:B------:R-:W-:Y:S07]  /*3fd0*/  BSSY.RECONVERGENT B0, `(.L_x_84) ;  /* 0x000002a000007945 */ /* 0x000fee0003800200 */
[----:B------:R-:W1:Y:S02]  /*3fe0*/  LDC R50, c[0x0][0x360] ;  /* 0x0000d800ff327b82 */ /* 0x000e640000000800 */
[----:B-1----:R-:W-:-:S02]  /*3ff0*/  IADD3 R41, PT, PT, R50, R50, R69 ;  /* 0x0000003232297210 */ /* 0x002fc40007ffe045 */
[----:B-----5:R-:W-:Y:S02]  /*4000*/  IADD3 R69, PT, PT, R40, R40, R69 ;  /* 0x0000002828457210 */ /* 0x020fe40007ffe045 */
[----:B------:R-:W-:Y:S02]  /*4010*/  IADD3 R41, PT, PT, R50, R41, R50 ;  /* 0x0000002932297210 */ /* 0x000fe40007ffe032 */
[----:B------:R-:W-:Y:S02]  /*4020*/  IADD3 R69, PT, PT, R40, R69, R40 ;  /* 0x0000004528457210 */ /* 0x000fe40007ffe028 */
[----:B------:R-:W-:Y:S02]  /*4030*/  IADD3 R41, PT, PT, R50, R41, R50 ;  /* 0x0000002932297210 */ /* 0x000fe40007ffe032 */
[----:B------:R-:W-:Y:S02]  /*4040*/  IADD3 R69, PT, PT, R40, R69, R40 ;  /* 0x0000004528457210 */ /* 0x000fe40007ffe028 */
[----:B------:R-:W-:-:S02]  /*4050*/  IADD3 R41, PT, PT, R50, R41, R50 ;  /* 0x0000002932297210 */ /* 0x000fc40007ffe032 */
[----:B------:R-:W-:Y:S02]  /*4060*/  IADD3 R69, PT, PT, R40, R69, R40 ;  /* 0x0000004528457210 */ /* 0x000fe40007ffe028 */
[----:B------:R-:W-:Y:S02]  /*4070*/  IADD3 R41, PT, PT, R50, R41, R50 ;  /* 0x0000002932297210 */ /* 0x000fe40007ffe032 */
[----:B------:R-:W-:Y:S02]  /*4080*/  IADD3 R97, PT, PT, R69, R40, RZ ;  /* 0x0000002845617210 */ /* 0x000fe40007ffe0ff */
[----:B----4-:R-:W-:Y:S02]  /*4090*/  IADD3 R77, PT, PT, R41, R50, RZ ;  /* 0x00000032294d7210 */ /* 0x010fe40007ffe0ff */
[----:B------:R-:W-:Y:S02]  /*40a0*/  ISETP.GE.AND P5, PT, R97, R64, PT ;  /* 0x000000406100720c */ /* 0x000fe40003fa6270 */
[----:B0-----:R-:W-:-:S02]  /*40b0*/  IADD3 R75, PT, PT, R77, R50, RZ ;  /* 0x000000324d4b7210 */ /* 0x001fc40007ffe0ff */
[----:B--2---:R-:W-:Y:S02]  /*40c0*/  IADD3 R91, PT, PT, R40, R69, R40 ;  /* 0x00000045285b7210 */ /* 0x004fe40007ffe028 */
[----:B------:R-:W-:-:S04]  /*40d0*/  IADD3 R73, PT, PT, R75, R50, RZ ;  /* 0x000000324b497210 */ /* 0x000fc80007ffe0ff */
[----:B------:R-:W-:-:S04]  /*40e0*/  IADD3 R71, PT, PT, R73, R50, RZ ;  /* 0x0000003249477210 */ /* 0x000fc80007ffe0ff */
[----:B------:R-:W-:Y:S01]  /*40f0*/  IADD3 R69, PT, PT, R71, R50, RZ ;  /* 0x0000003247457210 */ /* 0x000fe20007ffe0ff */
[----:B------:R-:W-:Y:S06]  /*4100*/  @P5 BRA `(.L_x_85) ;  /* 0x0000000000585947 */ /* 0x000fec0003800000 */
[----:B------:R-:W3:Y:S01]  /*4110*/  LDCU.64 UR4, c[0x0][0x388] ;  /* 0x00007100ff0477ac */ /* 0x000ee20008000a00 */
[C---:B------:R-:W-:Y:S01]  /*4120*/  IADD3 R40, P5, PT, R62.reuse, R97, RZ ;  /* 0x000000613e287210 */ /* 0x040fe20007fbe0ff */
[----:B------:R-:W0:Y:S03]  /*4130*/  LDC.64 R42, c[0x0][0x3a0] ;  /* 0x0000e800ff2a7b82 */ /* 0x000e260000000a00 */
[----:B------:R-:W-:Y:S02]  /*4140*/  LEA.HI.X.SX32 R41, R62, RZ, 0x1, P5 ;  /* 0x000000ff3e297211 */ /* 0x000fe400028f0eff */
[----:B---3--:R-:W-:-:S04]  /*4150*/  LEA R80, P5, R40, UR4, 0x3 ;  /* 0x0000000428507c11 */ /* 0x008fc8000f8a18ff */
[----:B------:R-:W-:Y:S02]  /*4160*/  LEA.HI.X R81, R40, UR5, R41, 0x3, P5 ;  /* 0x0000000528517c11 */ /* 0x000fe4000a8f1c29 */
[----:B------:R-:W1:Y:S01]  /*4170*/  LDC.64 R40, c[0x0][0x398] ;  /* 0x0000e600ff287b82 */ /* 0x000e620000000a00 */
[C---:B0-----:R-:W-:Y:S02]  /*4180*/  IMAD.WIDE.U32 R42, R97.reuse, 0x8, R42 ;  /* 0x00000008612a7825 */ /* 0x041fe400078e002a */
[----:B------:R-:W2:Y:S04]  /*4190*/  LDG.E.64 R44, desc[UR6][R80.64] ;  /* 0x00000006502c7981 */ /* 0x000ea8000c1e1b00 */
[----:B------:R-:W3:Y:S01]  /*41a0*/  LDG.E.64 R42, desc[UR6][R42.64] ;  /* 0x000000062a2a7981 */ /* 0x000ee2000c1e1b00 */
[----:B-1----:R-:W-:-:S06]  /*41b0*/  IMAD.WIDE.U32 R40, R97, 0x8, R40 ;  /* 0x0000000861287825 */ /* 0x002fcc00078e0028 */
[----:B------:R-:W3:Y:S01]  /*41c0*/  LDG.E.64 R40, desc[UR6][R40.64] ;  /* 0x0000000628287981 */ /* 0x000ee2000c1e1b00 */
[--C-:B------:R-:W-:Y:S01]  /*41d0*/  FADD.FTZ R68, R68, -R38.reuse ;  /* 0x8000002644447221 */ /* 0x100fe20000010000 */
[----:B------:R-:W-:-:S03]  /*41e0*/  FADD.FTZ R48, R67, -R38 ;  /* 0x8000002643307221 */ /* 0x000fc60000010000 */
[-C--:B------:R-:W-:Y:S01]  /*41f0*/  FMUL.FTZ R67, R68, R39.reuse ;  /* 0x0000002744437220 */ /* 0x080fe20000410000 */
[----:B------:R-:W-:Y:S01]  /*4200*/  FMUL.FTZ R48, R48, R39 ;  /* 0x0000002730307220 */ /* 0x000fe20000410000 */
[----:B------:R-:W-:-:S04]  /*4210*/  IMAD.WIDE.U32 R96, R97, 0x8, R94 ;  /* 0x0000000861607825 */ /* 0x000fc800078e005e */
[----:B---3--:R-:W-:Y:S01]  /*4220*/  FFMA.FTZ R67, R40, R67, R42 ;  /* 0x0000004328437223 */ /* 0x008fe2000001002a */
[----:B------:R-:W-:-:S03]  /*4230*/  FFMA.FTZ R48, R41, R48, R43 ;  /* 0x0000003029307223 */ /* 0x000fc6000001002b */
[----:B--2---:R-:W-:Y:S01]  /*4240*/  FADD.FTZ R44, R44, R67 ;  /* 0x000000432c2c7221 */ /* 0x004fe20000010000 */
[----:B------:R-:W-:-:S05]  /*4250*/  FADD.FTZ R45, R45, R48 ;  /* 0x000000302d2d7221 */ /* 0x000fca0000010000 */
[----:B------:R0:W-:Y:S02]  /*4260*/  STG.E.64 desc[UR6][R96.64], R44 ;  /* 0x0000002c60007986 */ /* 0x0001e4000c101b06 */
.L_x_85:
[----:B------:R-:W-:Y:S05]  /*4270*/  BSYNC.RECONVERGENT B0 ;  /* 0x0000000000007941 */ /* 0x000fea0003800200 */
.L_x_84:
[----:B------:R-:W-:Y:S01]  /*4280*/  ISETP.GE.AND P5, PT, R91, R64, PT ;  /* 0x000000405b00720c */ /* 0x000fe20003fa6270 */
[----:B------:R-:W-:Y:S01]  /*4290*/  BSSY.RECONVERGENT B0, `(.L_x_86) ;  /* 0x000001a000007945 */ /* 0x000fe20003800200 */
[----:B------:R-:W-:Y:S02]  /*42a0*/  SHF.R.S32.HI R48, RZ, 0x1f, R62 ;  /* 0x0000001fff307819 */ /* 0x000fe4000001143e */
[----:B------:R-:W-:-:S09]  /*42b0*/  IADD3 R67, PT, PT, R69, R50, RZ ;  /* 0x0000003245437210 */ /* 0x000fd20007ffe0ff */
[----:B------:R-:W-:Y:S05]  /*42c0*/  @P5 BRA `(.L_x_87) ;  /* 0x0000000000585947 */ /* 0x000fea0003800000 */
[----:B------:R-:W3:Y:S01]  /*42d0*/  LDCU.64 UR4, c[0x0][0x388] ;  /* 0x00007100ff0477ac */ /* 0x000ee20008000a00 */
[C---:B------:R-:W-:Y:S01]  /*42e0*/  IADD3 R40, P5, PT, R62.reuse, R91, RZ ;  /* 0x0000005b3e287210 */ /* 0x040fe20007fbe0ff */
[----:B------:R-:W1:Y:S03]  /*42f0*/  LDC.64 R42, c[0x0][0x3a0] ;  /* 0x0000e800ff2a7b82 */ /* 0x000e660000000a00 */
[----:B------:R-:W-:Y:S02]  /*4300*/  LEA.HI.X.SX32 R41, R62, RZ, 0x1, P5 ;  /* 0x000000ff3e297211 */ /* 0x000fe400028f0eff */
[----:B---3--:R-:W-:-:S04]  /*4310*/  LEA R80, P5, R40, UR4, 0x3 ;  /* 0x0000000428507c11 */ /* 0x008fc8000f8a18ff */
[----:B------:R-:W-:Y:S02]  /*4320*/  LEA.HI.X R81, R40, UR5, R41, 0x3, P5 ;  /* 0x0000000528517c11 */ /* 0x000fe4000a8f1c29 */
[----:B------:R-:W2:Y:S01]  /*4330*/  LDC.64 R40, c[0x0][0x398] ;  /* 0x0000e600ff287b82 */ /* 0x000ea20000000a00 */
[C---:B-1----:R-:W-:Y:S02]  /*4340*/  IMAD.WIDE.U32 R42, R91.reuse, 0x8, R42 ;  /* 0x000000085b2a7825 */ /* 0x042fe400078e002a */
[----:B0-----:R-:W3:Y:S04]  /*4350*/  LDG.E.64 R44, desc[UR6][R80.64] ;  /* 0x00000006502c7981 */ /* 0x001ee8000c1e1b00 */
[----:B------:R-:W4:Y:S01]  /*4360*/  LDG.E.64 R42, desc[UR6][R42.64] ;  /* 0x000000062a2a7981 */ /* 0x000f22000c1e1b00 */
[----:B--2---:R-:W-:-:S06]  /*4370*/  IMAD.WIDE.U32 R40, R91, 0x8, R40 ;  /* 0x000000085b287825 */ /* 0x004fcc00078e0028 */
[----:B------:R-:W4:Y:S01]  /*4380*/  LDG.E.64 R40, desc[UR6][R40.64] ;  /* 0x0000000628287981 */ /* 0x000f22000c1e1b00 */
[--C-:B------:R-:W-:Y:S01]  /*4390*/  FADD.FTZ R66, R66, -R38.reuse ;  /* 0x8000002642427221 */ /* 0x100fe20000010000 */
[----:B------:R-:W-:-:S03]  /*43a0*/  FADD.FTZ R52, R65, -R38 ;  /* 0x8000002641347221 */ /* 0x000fc60000010000 */
[-C--:B------:R-:W-:Y:S01]  /*43b0*/  FMUL.FTZ R65, R66, R39.reuse ;  /* 0x0000002742417220 */ /* 0x080fe20000410000 */
[----:B------:R-:W-:Y:S01]  /*43c0*/  FMUL.FTZ R52, R52, R39 ;  /* 0x0000002734347220 */ /* 0x000fe20000410000 */
[----:B------:R-:W-:-:S04]  /*43d0*/  IMAD.WIDE.U32 R90, R91, 0x8, R94 ;  /* 0x000000085b5a7825 */ /* 0x000fc800078e005e */
[----:B----4-:R-:W-:Y:S01]  /*43e0*/  FFMA.FTZ R65, R40, R65, R42 ;  /* 0x0000004128417223 */ /* 0x010fe2000001002a */
[----:B------:R-:W-:-:S03]  /*43f0*/  FFMA.FTZ R52, R41, R52, R43 ;  /* 0x0000003429347223 */ /* 0x000fc6000001002b */
[----:B---3--:R-:W-:Y:S01]  /*4400*/  FADD.FTZ R44, R44, R65 ;  /* 0x000000412c2c7221 */ /* 0x008fe20000010000 */
[----:B------:R-:W-:-:S05]  /*4410*/  FADD.FTZ R45, R45, R52 ;  /* 0x000000342d2d7221 */ /* 0x000fca0000010000 */
[----:B------:R1:W-:Y:S02]  /*4420*/  STG.E.64 desc[UR6][R90.64], R44 ;  /* 0x0000002c5a007986 */ /* 0x0003e4000c101b06 */
.L_x_87:
[----:B------:R-:W-:Y:S05]  /*4430*/  BSYNC.RECONVERGENT B0 ;  /* 0x0000000000007941 */ /* 0x000fea0003800200 */
.L_x_86:
[----:B------:R-:W-:Y:S01]  /*4440*/  ISETP.GE.AND P5, PT, R77, R64, PT ;  /* 0x000000404d00720c */ /* 0x000fe20003fa6270 */
[----:B------:R-:W-:Y:S01]  /*4450*/  BSSY.RECONVERGENT B0, `(.L_x_88) ;  /* 0x0000019000007945 */ /* 0x000fe20003800200 */
[----:B------:R-:W-:-:S11]  /*4460*/  IADD3 R65, PT, PT, R67, R50, RZ ;  /* 0x0000003243417210 */ /* 0x000fd60007ffe0ff */
[----:B------:R-:W-:Y:S05]  /*4470*/  @P5 BRA `(.L_x_89) ;  /* 0x0000000000585947 */ /* 0x000fea0003800000 */
[----:B------:R-:W3:Y:S01]  /*4480*/  LDCU.64 UR4, c[0x0][0x388] ;  /* 0x00007100ff0477ac */ /* 0x000ee20008000a00 */
[----:B------:R-:W-:Y:S01]  /*4490*/  IADD3 R40, P5, PT, R62, R77, RZ ;  /* 0x0000004d3e287210 */ /* 0x000fe20007fbe0ff */
[----:B------:R-:W2:Y:S03]  /*44a0*/  LDC.64 R42, c[0x0][0x3a0] ;  /* 0x0000e800ff2a7b82 */ /* 0x000ea60000000a00 */
[----:B------:R-:W-:Y:S02]  /*44b0*/  IADD3.X R41, PT, PT, RZ, R48, RZ, P5, !PT ;  /* 0x00000030ff297210 */ /* 0x000fe40002ffe4ff */
[----:B---3--:R-:W-:-:S04]  /*44c0*/  LEA R80, P5, R40, UR4, 0x3 ;  /* 0x0000000428507c11 */ /* 0x008fc8000f8a18ff */
[----:B------:R-:W-:Y:S02]  /*44d0*/  LEA.HI.X R81, R40, UR5, R41, 0x3, P5 ;  /* 0x0000000528517c11 */ /* 0x000fe4000a8f1c29 */
[----:B------:R-:W3:Y:S01]  /*44e0*/  LDC.64 R40, c[0x0][0x398] ;  /* 0x0000e600ff287b82 */ /* 0x000ee20000000a00 */
[C---:B--2---:R-:W-:Y:S02]  /*44f0*/  IMAD.WIDE.U32 R42, R77.reuse, 0x8, R42 ;  /* 0x000000084d2a7825 */ /* 0x044fe400078e002a */
[----:B01----:R-:W2:Y:S04]  /*4500*/  LDG.E.64 R44, desc[UR6][R80.64] ;  /* 0x00000006502c7981 */ /* 0x003ea8000c1e1b00 */
[----:B------:R-:W4:Y:S01]  /*4510*/  LDG.E.64 R42, desc[UR6][R42.64] ;  /* 0x000000062a2a7981 */ /* 0x000f22000c1e1b00 */
[----:B---3--:R-:W-:-:S06]  /*4520*/  IMAD.WIDE.U32 R40, R77, 0x8, R40 ;  /* 0x000000084d287825 */ /* 0x008fcc00078e0028 */
        /* <DEDUP_REMOVED lines=8> */
[----:B--2---:R-:W-:Y:S01]  /*45b0*/  FADD.FTZ R44, R44, R63 ;  /* 0x0000003f2c2c7221 */ /* 0x004fe20000010000 */
[----:B------:R-:W-:-:S05]  /*45c0*/  FADD.FTZ R45, R45, R52 ;  /* 0x000000342d2d7221 */ /* 0x000fca0000010000 */
[----:B------:R2:W-:Y:S02]  /*45d0*/  STG.E.64 desc[UR6][R76.64], R44 ;  /* 0x0000002c4c007986 */ /* 0x0005e4000c101b06 */
.L_x_89:
[----:B------:R-:W-:Y:S05]  /*45e0*/  BSYNC.RECONVERGENT B0 ;  /* 0x0000000000007941 */ /* 0x000fea0003800200 */
.L_x_88:
[----:B------:R-:W-:Y:S01]  /*45f0*/  ISETP.GE.AND P5, PT, R75, R64, PT ;  /* 0x000000404b00720c */ /* 0x000fe20003fa6270 */
[----:B------:R-:W-:Y:S01]  /*4600*/  BSSY.RECONVERGENT B0, `(.L_x_90) ;  /* 0x0000019000007945 */ /* 0x000fe20003800200 */
[----:B------:R-:W-:-:S11]  /*4610*/  IADD3 R63, PT, PT, R65, R50, RZ ;  /* 0x00000032413f7210 */ /* 0x000fd60007ffe0ff */
[----:B------:R-:W-:Y:S05]  /*4620*/  @P5 BRA `(.L_x_91) ;  /* 0x0000000000585947 */ /* 0x000fea0003800000 */
[----:B------:R-:W2:Y:S01]  /*4630*/  LDCU.64 UR4, c[0x0][0x388] ;  /* 0x00007100ff0477ac */ /* 0x000ea20008000a00 */
[----:B------:R-:W-:Y:S01]  /*4640*/  IADD3 R40, P5, PT, R62, R75, RZ ;  /* 0x0000004b3e287210 */ /* 0x000fe20007fbe0ff */
[----:B------:R-:W4:Y:S03]  /*4650*/  LDC.64 R42, c[0x0][0x3a0] ;  /* 0x0000e800ff2a7b82 */ /* 0x000f260000000a00 */
[----:B------:R-:W-:Y:S02]  /*4660*/  IADD3.X R41, PT, PT, RZ, R48, RZ, P5, !PT ;  /* 0x00000030ff297210 */ /* 0x000fe40002ffe4ff */
[----:B--2---:R-:W-:-:S04]  /*4670*/  LEA R76, P5, R40, UR4, 0x3 ;  /* 0x00000004284c7c11 */ /* 0x004fc8000f8a18ff */
[----:B------:R-:W-:Y:S02]  /*4680*/  LEA.HI.X R77, R40, UR5, R41, 0x3, P5 ;  /* 0x00000005284d7c11 */ /* 0x000fe4000a8f1c29 */
[----:B------:R-:W2:Y:S01]  /*4690*/  LDC.64 R40, c[0x0][0x398] ;  /* 0x0000e600ff287b82 */ /* 0x000ea20000000a00 */
[C---:B----4-:R-:W-:Y:S02]  /*46a0*/  IMAD.WIDE.U32 R42, R75.reuse, 0x8, R42 ;  /* 0x000000084b2a7825 */ /* 0x050fe400078e002a */
[----:B01-3--:R-:W3:Y:S04]  /*46b0*/  LDG.E.64 R44, desc[UR6][R76.64] ;  /* 0x000000064c2c7981 */ /* 0x00bee8000c1e1b00 */
[----:B------:R-:W4:Y:S01]  /*46c0*/  LDG.E.64 R42, desc[UR6][R42.64] ;  /* 0x000000062a2a7981 */ /* 0x000f22000c1e1b00 */
[----:B--2---:R-:W-:-:S06]  /*46d0*/  IMAD.WIDE.U32 R40, R75, 0x8, R40 ;  /* 0x000000084b287825 */ /* 0x004fcc00078e0028 */
[----:B------:R-:W4:Y:S01]  /*46e0*/  LDG.E.64 R40, desc[UR6][R40.64] ;  /* 0x0000000628287981 */ /* 0x000f22000c1e1b00 */
[--C-:B------:R-:W-:Y:S01]  /*46f0*/  FADD.FTZ R58, R58, -R38.reuse ;  /* 0x800000263a3a7221 */ /* 0x100fe20000010000 */
[----:B------:R-:W-:-:S03]  /*4700*/  FADD.FTZ R50, R61, -R38 ;  /* 0x800000263d327221 */ /* 0x000fc60000010000 */
[-C--:B------:R-:W-:Y:S01]  /*4710*/  FMUL.FTZ R61, R58, R39.reuse ;  /* 0x000000273a3d7220 */ /* 0x080fe20000410000 */
[----:B------:R-:W-:-:S03]  /*4720*/  FMUL.FTZ R50, R50, R39 ;  /* 0x0000002732327220 */ /* 0x000fc60000410000 */
[----:B----4-:R-:W-:Y:S01]  /*4730*/  FFMA.FTZ R81, R40, R61, R42 ;  /* 0x0000003d28517223 */ /* 0x010fe2000001002a */
[----:B------:R-:W-:Y:S01]  /*4740*/  FFMA.FTZ R50, R41, R50, R43 ;  /* 0x0000003229327223 */ /* 0x000fe2000001002b */
[----:B------:R-:W-:-:S04]  /*4750*/  IMAD.WIDE.U32 R60, R75, 0x8, R94 ;  /* 0x000000084b3c7825 */ /* 0x000fc800078e005e */
[----:B---3--:R-:W-:Y:S01]  /*4760*/  FADD.FTZ R44, R44, R81 ;  /* 0x000000512c2c7221 */ /* 0x008fe20000010000 */
[----:B------:R-:W-:-:S05]  /*4770*/  FADD.FTZ R45, R45, R50 ;  /* 0x000000322d2d7221 */ /* 0x000fca0000010000 */
[----:B------:R4:W-:Y:S02]  /*4780*/  STG.E.64 desc[UR6][R60.64], R44 ;  /* 0x0000002c3c007986 */ /* 0x0009e4000c101b06 */
.L_x_91:
[----:B------:R-:W-:Y:S05]  /*4790*/  BSYNC.RECONVERGENT B0 ;  /* 0x0000000000007941 */ /* 0x000fea0003800200 */
.L_x_90:
[----:B------:R-:W-:Y:S01]  /*47a0*/  ISETP.GE.AND P5, PT, R73, R64, PT ;  /* 0x000000404900720c */ /* 0x000fe20003fa6270 */
[----:B------:R-:W-:-:S12]  /*47b0*/  BSSY.RECONVERGENT B0, `(.L_x_92) ;  /* 0x0000018000007945 */ /* 0x000fd80003800200 */
[----:B------:R-:W-:Y:S05]  /*47c0*/  @P5 BRA `(.L_x_93) ;  /* 0x0000000000585947 */ /* 0x000fea0003800000 */
[----:B------:R-:W4:Y:S01]  /*47d0*/  LDCU.64 UR4, c[0x0][0x388] ;  /* 0x00007100ff0477ac */ /* 0x000f220008000a00 */
[----:B------:R-:W-:Y:S01]  /*47e0*/  IADD3 R40, P5, PT, R62, R73, RZ ;  /* 0x000000493e287210 */ /* 0x000fe20007fbe0ff */
[----:B------:R-:W5:Y:S03]  /*47f0*/  LDC.64 R42, c[0x0][0x3a0] ;  /* 0x0000e800ff2a7b82 */ /* 0x000f660000000a00 */
[----:B------:R-:W-:Y:S02]  /*4800*/  IADD3.X R41, PT, PT, RZ, R48, RZ, P5, !PT ;  /* 0x00000030ff297210 */ /* 0x000fe40002ffe4ff */
[----:B----4-:R-:W-:-:S04]  /*4810*/  LEA R60, P5, R40, UR4, 0x3 ;  /* 0x00000004283c7c11 */ /* 0x010fc8000f8a18ff */
[----:B------:R-:W-:Y:S02]  /*4820*/  LEA.HI.X R61, R40, UR5, R41, 0x3, P5 ;  /* 0x00000005283d7c11 */ /* 0x000fe4000a8f1c29 */
[----:B------:R-:W4:Y:S01]  /*4830*/  LDC.64 R40, c[0x0][0x398] ;  /* 0x0000e600ff287b82 */ /* 0x000f220000000a00 */
[C---:B-----5:R-:W-:Y:S02]  /*4840*/  IMAD.WIDE.U32 R42, R73.reuse, 0x8, R42 ;  /* 0x00000008492a7825 */ /* 0x060fe400078e002a */
[----:B0123--:R-:W2:Y:S04]  /*4850*/  LDG.E.64 R44, desc[UR6][R60.64] ;  /* 0x000000063c2c7981 */ /* 0x00fea8000c1e1b00 */
[----:B------:R-:W3:Y:S01]  /*4860*/  LDG.E.64 R42, desc[UR6][R42.64] ;  /* 0x000000062a2a7981 */ /* 0x000ee2000c1e1b00 */
[----:B----4-:R-:W-:-:S06]  /*4870*/  IMAD.WIDE.U32 R40, R73, 0x8, R40 ;  /* 0x0000000849287825 */ /* 0x010fcc00078e0028 */
        /* <DEDUP_REMOVED lines=11> */
.L_x_93:
[----:B------:R-:W-:Y:S05]  /*4930*/  BSYNC.RECONVERGENT B0 ;  /* 0x0000000000007941 */ /* 0x000fea0003800200 */
.L_x_92:
[----:B------:R-:W-:Y:S01]  /*4940*/  ISETP.GE.AND P5, PT, R71, R64, PT ;  /* 0x000000404700720c */ /* 0x000fe20003fa6270 */
[----:B------:R-:W-:-:S12]  /*4950*/  BSSY.RECONVERGENT B0, `(.L_x_94) ;  /* 0x0000018000007945 */ /* 0x000fd80003800200 */
[----:B------:R-:W-:Y:S05]  /*4960*/  @P5 BRA `(.L_x_95) ;  /* 0x0000000000585947 */ /* 0x000fea0003800000 */
[----:B------:R-:W5:Y:S01]  /*4970*/  LDC.64 R40, c[0x0][0x398] ;  /* 0x0000e600ff287b82 */ /* 0x000f620000000a00 */
[----:B------:R-:W4:Y:S01]  /*4980*/  LDCU.64 UR4, c[0x0][0x388] ;  /* 0x00007100ff0477ac */ /* 0x000f220008000a00 */
[----:B------:R-:W-:-:S04]  /*4990*/  IADD3 R0, P5, PT, R62, R71, RZ ;  /* 0x000000473e007210 */ /* 0x000fc80007fbe0ff */
[----:B------:R-:W-:Y:S02]  /*49a0*/  IADD3.X R3, PT, PT, RZ, R48, RZ, P5, !PT ;  /* 0x00000030ff037210 */ /* 0x000fe40002ffe4ff */
[----:B------:R-:W0:Y:S01]  /*49b0*/  LDC.64 R42, c[0x0][0x3a0] ;  /* 0x0000e800ff2a7b82 */ /* 0x000e220000000a00 */
[----:B----4-:R-:W-:-:S04]  /*49c0*/  LEA R60, P5, R0, UR4, 0x3 ;  /* 0x00000004003c7c11 */ /* 0x010fc8000f8a18ff */
[----:B------:R-:W-:Y:S01]  /*49d0*/  LEA.HI.X R61, R0, UR5, R3, 0x3, P5 ;  /* 0x00000005003d7c11 */ /* 0x000fe2000a8f1c03 */
[----:B-----5:R-:W-:-:S04]  /*49e0*/  IMAD.WIDE.U32 R40, R71, 0x8, R40 ;  /* 0x0000000847287825 */ /* 0x020fc800078e0028 */
[----:B0123--:R-:W2:Y:S01]  /*49f0*/  LDG.E.64 R44, desc[UR6][R60.64] ;  /* 0x000000063c2c7981 */ /* 0x00fea2000c1e1b00 */
[----:B------:R-:W-:-:S03]  /*4a00*/  IMAD.WIDE.U32 R42, R71, 0x8, R42 ;  /* 0x00000008472a7825 */ /* 0x000fc600078e002a */
[----:B------:R-:W3:Y:S04]  /*4a10*/  LDG.E.64 R40, desc[UR6][R40.64] ;  /* 0x0000000628287981 */ /* 0x000ee8000c1e1b00 */
[----:B------:R-:W3:Y:S01]  /*4a20*/  LDG.E.64 R42, desc[UR6][R42.64] ;  /* 0x000000062a2a7981 */ /* 0x000ee2000c1e1b00 */
[--C-:B------:R-:W-:Y:S01]  /*4a30*/  FADD.FTZ R0, R5, -R38.reuse ;  /* 0x8000002605007221 */ /* 0x100fe20000010000 */
        /* <DEDUP_REMOVED lines=9> */
.L_x_95:
[----:B------:R-:W-:Y:S05]  /*4ad0*/  BSYNC.RECONVERGENT B0 ;  /* 0x0000000000007941 */ /* 0x000fea0003800200 */
.L_x_94:
[----:B------:R-:W-:Y:S01]  /*4ae0*/  ISETP.GE.AND P5, PT, R69, R64, PT ;  /* 0x000000404500720c */ /* 0x000fe20003fa6270 */
[----:B------:R-:W-:-:S12]  /*4af0*/  BSSY.RECONVERGENT B0, `(.L_x_96) ;  /* 0x0000018000007945 */ /* 0x000fd80003800200 */
[----:B------:R-:W-:Y:S05]  /*4b00*/  @P5 BRA `(.L_x_97) ;  /* 0x0000000000585947 */ /* 0x000fea0003800000 */
[----:B------:R-:W1:Y:S01]  /*4b10*/  LDCU.64 UR4, c[0x0][0x388] ;  /* 0x00007100ff0477ac */ /* 0x000e620008000a00 */
[----:B------:R-:W-:Y:S01]  /*4b20*/  IADD3 R0, P5, PT, R62, R69, RZ ;  /* 0x000000453e007210 */ /* 0x000fe20007fbe0ff */
[----:B------:R-:W5:Y:S03]  /*4b30*/  LDC.64 R40, c[0x0][0x3a0] ;  /* 0x0000e800ff287b82 */ /* 0x000f660000000a00 */
[----:B0-----:R-:W-:Y:S02]  /*4b40*/  IADD3.X R3, PT, PT, RZ, R48, RZ, P5, !PT ;  /* 0x00000030ff037210 */ /* 0x001fe40002ffe4ff */
[----:B-1234-:R-:W-:-:S04]  /*4b50*/  LEA R44, P5, R0, UR4, 0x3 ;  /* 0x00000004002c7c11 */ /* 0x01efc8000f8a18ff */
[----:B------:R-:W-:Y:S02]  /*4b60*/  LEA.HI.X R45, R0, UR5, R3, 0x3, P5 ;  /* 0x00000005002d7c11 */ /* 0x000fe4000a8f1c03 */
[----:B------:R-:W0:Y:S01]  /*4b70*/  LDC.64 R2, c[0x0][0x398] ;  /* 0x0000e600ff027b82 */ /* 0x000e220000000a00 */
[C---:B-----5:R-:W-:Y:S02]  /*4b80*/  IMAD.WIDE.U32 R40, R69.reuse, 0x8, R40 ;  /* 0x0000000845287825 */ /* 0x060fe400078e0028 */
[----:B------:R-:W2:Y:S04]  /*4b90*/  LDG.E.64 R42, desc[UR6][R44.64] ;  /* 0x000000062c2a7981 */ /* 0x000ea8000c1e1b00 */
[----:B------:R-:W3:Y:S01]  /*4ba0*/  LDG.E.64 R40, desc[UR6][R40.64] ;  /* 0x0000000628287981 */ /* 0x000ee2000c1e1b00 */
[----:B0-----:R-:W-:-:S06]  /*4bb0*/  IMAD.WIDE.U32 R2, R69, 0x8, R2 ;  /* 0x0000000845027825 */ /* 0x001fcc00078e0002 */
        /* <DEDUP_REMOVED lines=11> */
.L_x_97:
[----:B------:R-:W-:Y:S05]  /*4c70*/  BSYNC.RECONVERGENT B0 ;  /* 0x0000000000007941 */ /* 0x000fea0003800200 */
.L_x_96:
[----:B------:R-:W-:Y:S01]  /*4c80*/  ISETP.GE.AND P5, PT, R67, R64, PT ;  /* 0x000000404300720c */ /* 0x000fe20003fa6270 */
[----:B------:R-:W-:-:S12]  /*4c90*/  BSSY.RECONVERGENT B0, `(.L_x_98) ;  /* 0x0000018000007945 */ /* 0x000fd80003800200 */
[----:B------:R-:W-:Y:S05]  /*4ca0*/  @P5 BRA `(.L_x_99) ;  /* 0x0000000000585947 */ /* 0x000fea0003800000 */
[----:B------:R-:W5:Y:S01]  /*4cb0*/  LDCU.64 UR4, c[0x0][0x388] ;  /* 0x00007100ff0477ac */ /* 0x000f620008000a00 */
[----:B------:R-:W-:Y:S01]  /*4cc0*/  IADD3 R0, P5, PT, R62, R67, RZ ;  /* 0x000000433e007210 */ /* 0x000fe20007fbe0ff */
[----:B0-----:R-:W0:Y:S03]  /*4cd0*/  LDC.64 R4, c[0x0][0x3a0] ;  /* 0x0000e800ff047b82 */ /* 0x001e260000000a00 */
[----:B------:R-:W-:Y:S02]  /*4ce0*/  IADD3.X R3, PT, PT, RZ, R48, RZ, P5, !PT ;  /* 0x00000030ff037210 */ /* 0x000fe40002ffe4ff */
[----:B-----5:R-:W-:-:S04]  /*4cf0*/  LEA R42, P5, R0, UR4, 0x3 ;  /* 0x00000004002a7c11 */ /* 0x020fc8000f8a18ff */
[----:B------:R-:W-:Y:S02]  /*4d00*/  LEA.HI.X R43, R0, UR5, R3, 0x3, P5 ;  /* 0x00000005002b7c11 */ /* 0x000fe4000a8f1c03 */
[----:B------:R-:W5:Y:S01]  /*4d10*/  LDC.64 R2, c[0x0][0x398] ;  /* 0x0000e600ff027b82 */ /* 0x000f620000000a00 */
[C---:B0-----:R-:W-:Y:S02]  /*4d20*/  IMAD.WIDE.U32 R4, R67.reuse, 0x8, R4 ;  /* 0x0000000843047825 */ /* 0x041fe400078e0004 */
[----:B------:R-:W2:Y:S04]  /*4d30*/  LDG.E.64 R40, desc[UR6][R42.64] ;  /* 0x000000062a287981 */ /* 0x000ea8000c1e1b00 */
[----:B------:R-:W3:Y:S01]  /*4d40*/  LDG.E.64 R4, desc[UR6][R4.64] ;  /* 0x0000000604047981 */ /* 0x000ee2000c1e1b00 */
[----:B-----5:R-:W-:-:S06]  /*4d50*/  IMAD.WIDE.U32 R2, R67, 0x8, R2 ;  /* 0x0000000843027825 */ /* 0x020fcc00078e0002 */
        /* <DEDUP_REMOVED lines=11> */
.L_x_99:
[----:B------:R-:W-:Y:S05]  /*4e10*/  BSYNC.RECONVERGENT B0 ;  /* 0x0000000000007941 */ /* 0x000fea0003800200 */
.L_x_98:
        /* <DEDUP_REMOVED lines=25> */
.L_x_101:
[----:B------:R-:W-:Y:S05]  /*4fb0*/  BSYNC.RECONVERGENT B0 ;  /* 0x0000000000007941 */ /* 0x000fea0003800200 */
.L_x_100:
        /* <DEDUP_REMOVED lines=10> */
[----:B0-----:R-:W-:-:S03]  /*5060*/  IMAD.WIDE.U32 R4, R63, 0x8, R4 ;  /* 0x000000083f047825 */ /* 0x001fc600078e0004 */
        /* <DEDUP_REMOVED lines=14> */
.L_x_103:
[----:B------:R-:W-:Y:S05]  /*5150*/  BSYNC.RECONVERGENT B0 ;  /* 0x0000000000007941 */ /* 0x000fea0003800200 */
.L_x_102:
        /* <DEDUP_REMOVED lines=25> */
.L_x_105:
[----:B------:R-:W-:Y:S05]  /*52f0*/  BSYNC.RECONVERGENT B0 ;  /* 0x0000000000007941 */ /* 0x000fea0003800200 */
.L_x_104:
[----:B------:R-:W-:Y:S01]  /*5300*/  ISETP.GE.AND P5, PT, R57, R64, PT ;  /* 0x000000403900720c */ /* 0x000fe20003fa6270 */
[----:B------:R-:W-:-:S12]  /*5310*/  BSSY.RECONVERGENT B0, `(.L_x_106) ;  /* 0x0000018000007945 */ /* 0x000fd80003800200 */
[----:B------:R-:W-:Y:S05]  /*5320*/  @P5 BRA `(.L_x_107) ;  /* 0x0000000000585947 */ /* 0x000fea0003800000 */
[----:B0-----:R-:W0:Y:S01]  /*5330*/  LDC.64 R4, c[0x0][0x398] ;  /* 0x0000e600ff047b82 */ /* 0x001e220000000a00 */
[----:B------:R-:W5:Y:S01]  /*5340*/  LDCU.64 UR4, c[0x0][0x388] ;  /* 0x00007100ff0477ac */ /* 0x000f620008000a00 */
[----:B------:R-:W-:-:S04]  /*5350*/  IADD3 R0, P5, PT, R62, R57, RZ ;  /* 0x000000393e007210 */ /* 0x000fc80007fbe0ff */
[----:B------:R-:W-:Y:S02]  /*5360*/  IADD3.X R3, PT, PT, RZ, R48, RZ, P5, !PT ;  /* 0x00000030ff037210 */ /* 0x000fe40002ffe4ff */
[----:B------:R-:W1:Y:S01]  /*5370*/  LDC.64 R6, c[0x0][0x3a0] ;  /* 0x0000e800ff067b82 */ /* 0x000e620000000a00 */
[----:B-----5:R-:W-:-:S04]  /*5380*/  LEA R2, P5, R0, UR4, 0x3 ;  /* 0x0000000400027c11 */ /* 0x020fc8000f8a18ff */
[----:B------:R-:W-:Y:S01]  /*5390*/  LEA.HI.X R3, R0, UR5, R3, 0x3, P5 ;  /* 0x0000000500037c11 */ /* 0x000fe2000a8f1c03 */
[----:B0-----:R-:W-:-:S05]  /*53a0*/  IMAD.WIDE.U32 R4, R57, 0x8, R4 ;  /* 0x0000000839047825 */ /* 0x001fca00078e0004 */
[----:B------:R-:W5:Y:S01]  /*53b0*/  LDG.E.64 R2, desc[UR6][R2.64] ;  /* 0x0000000602027981 */ /* 0x000f62000c1e1b00 */
[----:B-1----:R-:W-:-:S03]  /*53c0*/  IMAD.WIDE.U32 R6, R57, 0x8, R6 ;  /* 0x0000000839067825 */ /* 0x002fc600078e0006 */
[----:B------:R-:W2:Y:S04]  /*53d0*/  LDG.E.64 R4, desc[UR6][R4.64] ;  /* 0x0000000604047981 */ /* 0x000ea8000c1e1b00 */
[----:B------:R-:W2:Y:S01]  /*53e0*/  LDG.E.64 R6, desc[UR6][R6.64] ;  /* 0x0000000606067981 */ /* 0x000ea2000c1e1b00 */
[--C-:B------:R-:W-:Y:S01]  /*53f0*/  FADD.FTZ R0, R17, -R38.reuse ;  /* 0x8000002611007221 */ /* 0x100fe20000010000 */
[----:B------:R-:W-:-:S03]  /*5400*/  FADD.FTZ R14, R14, -R38 ;  /* 0x800000260e0e7221 */ /* 0x000fc60000010000 */
[-C--:B------:R-:W-:Y:S01]  /*5410*/  FMUL.FTZ R9, R0, R39.reuse ;  /* 0x0000002700097220 */ /* 0x080fe20000410000 */
[----:B------:R-:W-:-:S03]  /*5420*/  FMUL.FTZ R14, R14, R39 ;  /* 0x000000270e0e7220 */ /* 0x000fc60000410000 */
[----:B--2---:R-:W-:Y:S01]  /*5430*/  FFMA.FTZ R11, R4, R9, R6 ;  /* 0x00000009040b7223 */ /* 0x004fe20000010006 */
[----:B------:R-:W-:Y:S01]  /*5440*/  FFMA.FTZ R14, R5, R14, R7 ;  /* 0x0000000e050e7223 */ /* 0x000fe20000010007 */
[----:B------:R-:W-:-:S04]  /*5450*/  IMAD.WIDE.U32 R8, R57, 0x8, R94 ;  /* 0x0000000839087825 */ /* 0x000fc800078e005e */
[----:B-----5:R-:W-:Y:S01]  /*5460*/  FADD.FTZ R10, R2, R11 ;  /* 0x0000000b020a7221 */ /* 0x020fe20000010000 */
[----:B------:R-:W-:-:S05]  /*5470*/  FADD.FTZ R11, R3, R14 ;  /* 0x0000000e030b7221 */ /* 0x000fca0000010000 */
[----:B------:R0:W-:Y:S02]  /*5480*/  STG.E.64 desc[UR6][R8.64], R10 ;  /* 0x0000000a08007986 */ /* 0x0001e4000c101b06 */
.L_x_107:
[----:B------:R-:W-:Y:S05]  /*5490*/  BSYNC.RECONVERGENT B0 ;  /* 0x0000000000007941 */ /* 0x000fea0003800200 */
.L_x_106:
        /* <DEDUP_REMOVED lines=25> */
.L_x_109:
[----:B------:R-:W-:Y:S05]  /*5630*/  BSYNC.RECONVERGENT B0 ;  /* 0x0000000000007941 */ /* 0x000fea0003800200 */
.L_x_108:
        /* <DEDUP_REMOVED lines=25> */
.L_x_111:
[----:B------:R-:W-:Y:S05]  /*57d0*/  BSYNC.RECONVERGENT B0 ;  /* 0x0000000000007941 */ /* 0x000fea0003800200 */
.L_x_110:
        /* <DEDUP_REMOVED lines=25> */
.L_x_113:
[----:B------:R-:W-:Y:S05]  /*5970*/  BSYNC.RECONVERGENT B0 ;  /* 0x0000000000007941 */ /* 0x000fea0003800200 */
.L_x_112:
        /* <DEDUP_REMOVED lines=25> */
.L_x_115:
[----:B------:R-:W-:Y:S05]  /*5b10*/  BSYNC.RECONVERGENT B0 ;  /* 0x0000000000007941 */ /* 0x000fea0003800200 */
.L_x_114:
        /* <DEDUP_REMOVED lines=25> */
.L_x_117:
[----:B------:R-:W-:Y:S05]  /*5cb0*/  BSYNC.RECONVERGENT B0 ;  /* 0x0000000000007941 */ /* 0x000fea0003800200 */
.L_x_116:
        /* <DEDUP_REMOVED lines=25> */
.L_x_119:
[----:B------:R-:W-:Y:S05]  /*5e50*/  BSYNC.RECONVERGENT B0 ;  /* 0x0000000000007941 */ /* 0x000fea0003800200 */
.L_x_118:
[----:B------:R-:W-:Y:S04]  /*5e60*/  BSSY.RECONVERGENT B0, `(.L_x_120) ;  /* 0x0000018000007945 */ /* 0x000fe80003800200 */
        /* <DEDUP_REMOVED lines=23> */
.L_x_121:
[----:B------:R-:W-:Y:S05]  /*5fe0*/  BSYNC.RECONVERGENT B0 ;  /* 0x0000000000007941 */ /* 0x000fea0003800200 */
.L_x_120:
        /* <DEDUP_REMOVED lines=24> */
.L_x_123:
[----:B------:R-:W-:Y:S05]  /*6170*/  BSYNC.RECONVERGENT B0 ;  /* 0x0000000000007941 */ /* 0x000fea0003800200 */
.L_x_122:
        /* <DEDUP_REMOVED lines=24> */
.L_x_125:
[----:B------:R-:W-:Y:S05]  /*6300*/  BSYNC.RECONVERGENT B0 ;  /* 0x0000000000007941 */ /* 0x000fea0003800200 */
.L_x_124:
        /* <DEDUP_REMOVED lines=24> */
.L_x_127:
[----:B------:R-:W-:Y:S05]  /*6490*/  BSYNC.RECONVERGENT B0 ;  /* 0x0000000000007941 */ /* 0x000fea0003800200 */
.L_x_126:
[----:B------:R-:W-:Y:S05]  /*64a0*/  @P4 EXIT ;  /* 0x000000000000494d */ /* 0x000fea0003800000 */
        /* <DEDUP_REMOVED lines=15> */
[----:B------:R-:W-:Y:S01]  /*65a0*/  FMUL.FTZ R36, R36, R39 ;  /* 0x0000002724247220 */ /* 0x000fe20000410000 */
[----:B------:R-:W-:-:S04]  /*65b0*/  IMAD.WIDE.U32 R46, R46, 0x8, R94 ;  /* 0x000000082e2e7825 */ /* 0x000fc800078e005e */
[----:B--2---:R-:W-:Y:S01]  /*65c0*/  FFMA.FTZ R9, R2, R9, R4 ;  /* 0x0000000902097223 */ /* 0x004fe20000010004 */
[----:B------:R-:W-:-:S03]  /*65d0*/  FFMA.FTZ R36, R3, R36, R5 ;  /* 0x0000002403247223 */ /* 0x000fc60000010005 */
[----:B-----5:R-:W-:Y:S01]  /*65e0*/  FADD.FTZ R8, R6, R9 ;  /* 0x0000000906087221 */ /* 0x020fe20000010000 */
[----:B------:R-:W-:-:S05]  /*65f0*/  FADD.FTZ R9, R7, R36 ;  /* 0x0000002407097221 */ /* 0x000fca0000010000 */
[----:B------:R-:W-:Y:S01]  /*6600*/  STG.E.64 desc[UR6][R46.64], R8 ;  /* 0x000000082e007986 */ /* 0x000fe2000c101b06 */
[----:B------:R-:W-:Y:S05]  /*6610*/  EXIT ;  /* 0x000000000000794d */ /* 0x000fea0003800000 */
.L_x_128:
        /* <DEDUP_REMOVED lines=14> */
.L_x_2550:


//--------------------- .text._ZN17fastertransformer29add_bias_layernorm_add_res_e2ILi32EEEvP7__half2PKS1_S4_S4_S4_fi --------------------------
	.section	.text._ZN17fastertransformer29add_bias_layernorm_add_res_e2ILi32EEEvP7__half2PKS1_S4_S4_S4_fi,"ax",@progbits
	.align	128
        .global         _ZN17fastertransformer29add_bias_layernorm_add_res_e2ILi32EEEvP7__half2PKS1_S4_S4_S4_fi
        .type           _ZN17fastertransformer29add_bias_layernorm_add_res_e2ILi32EEEvP7__half2PKS1_S4_S4_S4_fi,@function
        .size           _ZN17fastertransformer29add_bias_layernorm_add_res_e2ILi32EEEvP7__half2PKS1_S4_S4_S4_fi,(.L_x_2551 - _ZN17fastertransformer29add_bias_layernorm_add_res_e2ILi32EEEvP7__half2PKS1_S4_S4_S4_fi)
        .other          _ZN17fastertransformer29add_bias_layernorm_add_res_e2ILi32EEEvP7__half2PKS1_S4_S4_S4_fi,@"STO_CUDA_ENTRY STV_DEFAULT"
_ZN17fastertransformer29add_bias_layernorm_add_res_e2ILi32EEEvP7__half2PKS1_S4_S4_S4_fi:
.text._ZN17fastertransformer29add_bias_layernorm_add_res_e2ILi32EEEvP7__half2PKS1_S4_S4_S4_fi:
[----:B------:R-:W-:Y:S01]  /*0000*/  LDC R1, c[0x0][0x37c] ;  /* 0x0000df00ff017b82 */ /* 0x000fe20000000800 */
[----:B------:R-:W0:Y:S07]  /*0010*/  S2R R39, SR_TID.X ;  /* 0x0000000000277919 */ /* 0x000e2e0000002100 */
[----:B------:R-:W1:Y:S01]  /*0020*/  LDC R64, c[0x0][0x3ac] ;  /* 0x0000eb00ff407b82 */ /* 0x000e620000000800 */
[----:B------:R-:W2:Y:S01]  /*0030*/  LDCU UR6, c[0x0][0x360] ;  /* 0x00006c00ff0677ac */ /* 0x000ea20008000800 */
[----:B------:R-:W3:Y:S06]  /*0040*/  LDCU.64 UR4, c[0x0][0x358] ;  /* 0x00006b00ff0477ac */ /* 0x000eec0008000a00 */
[----:B------:R-:W4:Y:S08]  /*0050*/  S2UR UR7, SR_CTAID.X ;  /* 0x00000000000779c3 */ /* 0x000f300000002500 */
[----:B------:R-:W5:Y:S01]  /*0060*/  LDC.64 R44, c[0x0][0x380] ;  /* 0x0000e000ff2c7b82 */ /* 0x000f620000000a00 */
[----:B-1----:R-:W-:-:S04]  /*0070*/  SHF.R.S32.HI R41, RZ, 0x1, R64 ;  /* 0x00000001ff297819 */ /* 0x002fc80000011440 */
[C---:B0-----:R-:W-:Y:S01]  /*0080*/  ISETP.GT.AND P6, PT, R41.reuse, R39, PT ;  /* 0x000000272900720c */ /* 0x041fe20003fc4270 */
[----:B----4-:R-:W-:Y:S01]  /*0090*/  IMAD R43, R41, UR7, RZ ;  /* 0x00000007292b7c24 */ /* 0x010fe2000f8e02ff */
[----:B--2---:R-:W-:-:S04]  /*00a0*/  IADD3 R69, PT, PT, R39, UR6, RZ ;  /* 0x0000000627457c10 */ /* 0x004fc8000fffe0ff */
[C---:B------:R-:W-:Y:S02]  /*00b0*/  ISETP.GE.AND P5, PT, R69.reuse, R41, PT ;  /* 0x000000294500720c */ /* 0x040fe40003fa6270 */
[----:B------:R-:W-:Y:S01]  /*00c0*/  IADD3 R71, PT, PT, R69, UR6, RZ ;  /* 0x0000000645477c10 */ /* 0x000fe2000fffe0ff */
[----:B-----5:R-:W-:-:S03]  /*00d0*/  IMAD.WIDE R44, R43, 0x4, R44 ;  /* 0x000000042b2c7825 */ /* 0x020fc600078e022c */
[C---:B------:R-:W-:Y:S01]  /*00e0*/  ISETP.GE.AND P4, PT, R71.reuse, R41, PT ;  /* 0x000000294700720c */ /* 0x040fe20003f86270 */
[----:B------:R-:W0:Y:S01]  /*00f0*/  @P6 LDC.64 R72, c[0x0][0x390] ;  /* 0x0000e400ff486b82 */ /* 0x000e220000000a00 */
[----:B------:R-:W-:Y:S01]  /*0100*/  IADD3 R15, PT, PT, R71, UR6, RZ ;  /* 0x00000006470f7c10 */ /* 0x000fe2000fffe0ff */
[----:B------:R-:W-:-:S03]  /*0110*/  @P6 IMAD.WIDE.U32 R66, R39, 0x4, R44 ;  /* 0x0000000427426825 */ /* 0x000fc600078e002c */
[----:B------:R-:W-:-:S03]  /*0120*/  ISETP.GE.AND P2, PT, R15, R41, PT ;  /* 0x000000290f00720c */ /* 0x000fc60003f46270 */
[----:B------:R-:W1:Y:S01]  /*0130*/  @!P5 LDC.64 R50, c[0x0][0x390] ;  /* 0x0000e400ff32db82 */ /* 0x000e620000000a00 */
[----:B------:R-:W-:Y:S01]  /*0140*/  @!P5 IMAD.WIDE.U32 R62, R69, 0x4, R44 ;  /* 0x00000004453ed825 */ /* 0x000fe200078e002c */
[----:B---3--:R2:W3:Y:S01]  /*0150*/  @P6 LDG.E R25, desc[UR4][R66.64] ;  /* 0x0000000442196981 */ /* 0x0084e2000c1e1900 */
[----:B------:R-:W-:-:S03]  /*0160*/  IADD3 R35, PT, PT, R15, UR6, RZ ;  /* 0x000000060f237c10 */ /* 0x000fc6000fffe0ff */
[----:B------:R-:W4:Y:S01]  /*0170*/  @!P5 LDG.E R20, desc[UR4][R62.64] ;  /* 0x000000043e14d981 */ /* 0x000f22000c1e1900 */
[----:B------:R-:W-:Y:S01]  /*0180*/  ISETP.GE.AND P3, PT, R35, R41, PT ;  /* 0x000000292300720c */ /* 0x000fe20003f66270 */
[----:B------:R-:W5:Y:S01]  /*0190*/  @!P4 LDC.64 R48, c[0x0][0x390] ;  /* 0x0000e400ff30cb82 */ /* 0x000f620000000a00 */
[----:B0-----:R-:W-:-:S07]  /*01a0*/  @P6 IMAD.WIDE.U32 R72, R39, 0x4, R72 ;  /* 0x0000000427486825 */ /* 0x001fce00078e0048 */
[----:B------:R-:W0:Y:S01]  /*01b0*/  @!P2 LDC.64 R46, c[0x0][0x390] ;  /* 0x0000e400ff2eab82 */ /* 0x000e220000000a00 */
[----:B------:R-:W3:Y:S01]  /*01c0*/  @P6 LDG.E R16, desc[UR4][R72.64] ;  /* 0x0000000448106981 */ /* 0x000ee2000c1e1900 */
[----:B-1----:R-:W-:-:S06]  /*01d0*/  @!P5 IMAD.WIDE.U32 R68, R69, 0x4, R50 ;  /* 0x000000044544d825 */ /* 0x002fcc00078e0032 */
[----:B------:R-:W1:Y:S01]  /*01e0*/  @!P3 LDC.64 R36, c[0x0][0x390] ;  /* 0x0000e400ff24bb82 */ /* 0x000e620000000a00 */
[C---:B------:R-:W-:Y:S01]  /*01f0*/  @!P4 IMAD.WIDE.U32 R50, R71.reuse, 0x4, R44 ;  /* 0x000000044732c825 */ /* 0x040fe200078e002c */
[----:B------:R-:W4:Y:S03]  /*0200*/  @!P5 LDG.E R69, desc[UR4][R68.64] ;  /* 0x000000044445d981 */ /* 0x000f26000c1e1900 */
[----:B-----5:R-:W-:Y:S01]  /*0210*/  @!P4 IMAD.WIDE.U32 R70, R71, 0x4, R48 ;  /* 0x000000044746c825 */ /* 0x020fe200078e0030 */
[----:B------:R-:W5:Y:S05]  /*0220*/  @!P4 LDG.E R27, desc[UR4][R50.64] ;  /* 0x00000004321bc981 */ /* 0x000f6a000c1e1900 */
[----:B------:R-:W5:Y:S01]  /*0230*/  @!P4 LDG.E R70, desc[UR4][R70.64] ;  /* 0x000000044646c981 */ /* 0x000f62000c1e1900 */
[----:B------:R-:W-:-:S04]  /*0240*/  @!P2 IMAD.WIDE.U32 R48, R15, 0x4, R44 ;  /* 0x000000040f30a825 */ /* 0x000fc800078e002c */
[----:B0-----:R-:W-:Y:S02]  /*0250*/  @!P2 IMAD.WIDE.U32 R46, R15, 0x4, R46 ;  /* 0x000000040f2ea825 */ /* 0x001fe400078e002e */
[----:B------:R0:W5:Y:S04]  /*0260*/  @!P2 LDG.E R48, desc[UR4][R48.64] ;  /* 0x000000043030a981 */ /* 0x000168000c1e1900 */
[----:B------:R0:W5:Y:S01]  /*0270*/  @!P2 LDG.E R31, desc[UR4][R46.64] ;  /* 0x000000042e1fa981 */ /* 0x000162000c1e1900 */
[----:B--2---:R-:W-:-:S04]  /*0280*/  @!P3 IMAD.WIDE.U32 R66, R35, 0x4, R44 ;  /* 0x000000042342b825 */ /* 0x004fc800078e002c */
[C---:B-1----:R-:W-:Y:S02]  /*0290*/  @!P3 IMAD.WIDE.U32 R36, R35.reuse, 0x4, R36 ;  /* 0x000000042324b825 */ /* 0x042fe400078e0024 */
[----:B------:R-:W2:Y:S04]  /*02a0*/  @!P3 LDG.E R66, desc[UR4][R66.64] ;  /* 0x000000044242b981 */ /* 0x000ea8000c1e1900 */
[----:B------:R1:W2:Y:S01]  /*02b0*/  @!P3 LDG.E R59, desc[UR4][R36.64] ;  /* 0x00000004243bb981 */ /* 0x0002a2000c1e1900 */
[----:B------:R-:W-:-:S04]  /*02c0*/  IADD3 R35, PT, PT, R35, UR6, RZ ;  /* 0x0000000623237c10 */ /* 0x000fc8000fffe0ff */
[C---:B------:R-:W-:Y:S02]  /*02d0*/  ISETP.GE.AND P1, PT, R35.reuse, R41, PT ;  /* 0x000000292300720c */ /* 0x040fe40003f26270 */
[----:B0-----:R-:W-:-:S04]  /*02e0*/  IADD3 R49, PT, PT, R35, UR6, RZ ;  /* 0x0000000623317c10 */ /* 0x001fc8000fffe0ff */
[----:B------:R-:W-:-:S07]  /*02f0*/  ISETP.GE.AND P0, PT, R49, R41, PT ;  /* 0x000000293100720c */ /* 0x000fce0003f06270 */
[----:B------:R-:W0:Y:S08]  /*0300*/  @!P1 LDC.64 R62, c[0x0][0x390] ;  /* 0x0000e400ff3e9b82 */ /* 0x000e300000000a00 */
[----:B------:R-:W0:Y:S01]  /*0310*/  @!P0 LDC.64 R46, c[0x0][0x390] ;  /* 0x0000e400ff2e8b82 */ /* 0x000e220000000a00 */
[----:B------:R-:W-:-:S04]  /*0320*/  @!P1 IMAD.WIDE.U32 R50, R35, 0x4, R44 ;  /* 0x0000000423329825 */ /* 0x000fc800078e002c */
[----:B-1----:R-:W-:Y:S01]  /*0330*/  @!P0 IMAD.WIDE.U32 R36, R49, 0x4, R44 ;  /* 0x0000000431248825 */ /* 0x002fe200078e002c */
[----:B------:R-:W2:Y:S04]  /*0340*/  @!P1 LDG.E R12, desc[UR4][R50.64] ;  /* 0x00000004320c9981 */ /* 0x000ea8000c1e1900 */
[----:B------:R-:W2:Y:S01]  /*0350*/  @!P0 LDG.E R22, desc[UR4][R36.64] ;  /* 0x0000000424168981 */ /* 0x000ea2000c1e1900 */
[----:B0-----:R-:W-:-:S05]  /*0360*/  @!P1 IMAD.WIDE.U32 R62, R35, 0x4, R62 ;  /* 0x00000004233e9825 */ /* 0x001fca00078e003e */
[----:B------:R0:W2:Y:S01]  /*0370*/  @!P1 LDG.E R15, desc[UR4][R62.64] ;  /* 0x000000043e0f9981 */ /* 0x0000a2000c1e1900 */
[----:B------:R-:W-:-:S05]  /*0380*/  @!P0 IMAD.WIDE.U32 R46, R49, 0x4, R46 ;  /* 0x00000004312e8825 */ /* 0x000fca00078e002e */
[----:B------:R1:W2:Y:S01]  /*0390*/  @!P0 LDG.E R35, desc[UR4][R46.64] ;  /* 0x000000042e238981 */ /* 0x0002a2000c1e1900 */
[----:B------:R-:W-:Y:S02]  /*03a0*/  MOV R65, RZ ;  /* 0x000000ff00417202 */ /* 0x000fe40000000f00 */
[----:B------:R-:W-:-:S04]  /*03b0*/  IADD3 R54, PT, PT, R49, UR6, RZ ;  /* 0x0000000631367c10 */ /* 0x000fc8000fffe0ff */
[----:B------:R-:W-:Y:S01]  /*03c0*/  IADD3 R56, PT, PT, R54, UR6, RZ ;  /* 0x0000000636387c10 */ /* 0x000fe2000fffe0ff */
[----:B---3--:R-:W-:Y:S02]  /*03d0*/  @P6 HFMA2 R40, R25, 1, 1, R16 ;  /* 0x3c003c0019286831 */ /* 0x008fe40000000010 */
[----:B----4-:R-:W-:-:S03]  /*03e0*/  @!P5 HFMA2 R42, R20, 1, 1, R69 ;  /* 0x3c003c00142ad831 */ /* 0x010fc60000000045 */
[--C-:B------:R-:W-:Y:S02]  /*03f0*/  @P6 HADD2.F32 R16, -RZ, R40.reuse.H0_H0 ;  /* 0x20000028ff106230 */ /* 0x100fe40000004100 */
[----:B------:R-:W-:Y:S02]  /*0400*/  @P6 HADD2.F32 R25, -RZ, R40.H1_H1 ;  /* 0x30000028ff196230 */ /* 0x000fe40000004100 */
[----:B-----5:R-:W-:-:S03]  /*0410*/  @!P4 HFMA2 R52, R27, 1, 1, R70 ;  /* 0x3c003c001b34c831 */ /* 0x020fc60000000046 */
[----:B------:R-:W-:Y:S01]  /*0420*/  @P6 FADD.FTZ R16, R16, R25 ;  /* 0x0000001910106221 */ /* 0x000fe20000010000 */
[--C-:B------:R-:W-:Y:S02]  /*0430*/  @!P5 HADD2.F32 R20, -RZ, R42.reuse.H0_H0 ;  /* 0x2000002aff14d230 */ /* 0x100fe40000004100 */
[----:B------:R-:W-:Y:S02]  /*0440*/  @!P5 HADD2.F32 R25, -RZ, R42.H1_H1 ;  /* 0x3000002aff19d230 */ /* 0x000fe40000004100 */
[----:B------:R-:W-:-:S03]  /*0450*/  @P6 FADD.FTZ R65, RZ, R16 ;  /* 0x00000010ff416221 */ /* 0x000fc60000010000 */
[----:B------:R-:W-:Y:S01]  /*0460*/  @!P5 FADD.FTZ R20, R20, R25 ;  /* 0x000000191414d221 */ /* 0x000fe20000010000 */
[--C-:B------:R-:W-:Y:S02]  /*0470*/  @!P4 HADD2.F32 R16, -RZ, R52.reuse.H0_H0 ;  /* 0x20000034ff10c230 */ /* 0x100fe40000004100 */
[----:B------:R-:W-:Y:S02]  /*0480*/  @!P4 HADD2.F32 R25, -RZ, R52.H1_H1 ;  /* 0x30000034ff19c230 */ /* 0x000fe40000004100 */
[----:B------:R-:W-:-:S03]  /*0490*/  @!P5 FADD.FTZ R65, R65, R20 ;  /* 0x000000144141d221 */ /* 0x000fc60000010000 */
[----:B------:R-:W-:Y:S01]  /*04a0*/  @!P4 FADD.FTZ R16, R16, R25 ;  /* 0x000000191010c221 */ /* 0x000fe20000010000 */
[----:B------:R-:W-:-:S03]  /*04b0*/  @!P2 HFMA2 R53, R48, 1, 1, R31 ;  /* 0x3c003c003035a831 */ /* 0x000fc6000000001f */
[----:B------:R-:W-:Y:S01]  /*04c0*/  @!P4 FADD.FTZ R65, R65, R16 ;  /* 0x000000104141c221 */ /* 0x000fe20000010000 */
[----:B------:R-:W-:-:S04]  /*04d0*/  ISETP.GE.AND P4, PT, R56, R41, PT ;  /* 0x000000293800720c */ /* 0x000fc80003f86270 */
[----:B------:R-:W-:Y:S02]  /*04e0*/  P2R R27, PR, RZ, 0x10 ;  /* 0x00000010ff1b7803 */ /* 0x000fe40000000000 */
[----:B------:R-:W-:Y:S01]  /*04f0*/  ISETP.GE.AND P4, PT, R54, R41, PT ;  /* 0x000000293600720c */ /* 0x000fe20003f86270 */
[--C-:B------:R-:W-:Y:S02]  /*0500*/  @!P2 HADD2.F32 R20, -RZ, R53.reuse.H0_H0 ;  /* 0x20000035ff14a230 */ /* 0x100fe40000004100 */
[----:B------:R-:W-:Y:S02]  /*0510*/  @!P2 HADD2.F32 R25, -RZ, R53.H1_H1 ;  /* 0x30000035ff19a230 */ /* 0x000fe40000004100 */
[----:B--2---:R-:W-:-:S03]  /*0520*/  @!P3 HADD2 R55, R66, R59 ;  /* 0x0000003b4237b230 */ /* 0x004fc60000000000 */
[----:B------:R-:W-:Y:S01]  /*0530*/  @!P2 FADD.FTZ R20, R20, R25 ;  /* 0x000000191414a221 */ /* 0x000fe20000010000 */
[----:B------:R-:W-:-:S03]  /*0540*/  IADD3 R66, PT, PT, R56, UR6, RZ ;  /* 0x0000000638427c10 */ /* 0x000fc6000fffe0ff */
[----:B------:R-:W-:Y:S01]  /*0550*/  @!P2 FADD.FTZ R65, R65, R20 ;  /* 0x000000144141a221 */ /* 0x000fe20000010000 */
[----:B------:R-:W2:Y:S01]  /*0560*/  @!P4 LDC.64 R74, c[0x0][0x390] ;  /* 0x0000e400ff4acb82 */ /* 0x000ea20000000a00 */
[-C--:B------:R-:W-:Y:S02]  /*0570*/  ISETP.GE.AND P2, PT, R56, R41.reuse, PT ;  /* 0x000000293800720c */ /* 0x080fe40003f46270 */
[-C--:B------:R-:W-:Y:S02]  /*0580*/  ISETP.GE.AND P5, PT, R54, R41.reuse, PT ;  /* 0x000000293600720c */ /* 0x080fe40003fa6270 */
[C---:B0-----:R-:W-:Y:S02]  /*0590*/  IADD3 R63, PT, PT, R66.reuse, UR6, RZ ;  /* 0x00000006423f7c10 */ /* 0x041fe4000fffe0ff */
[----:B------:R-:W-:Y:S02]  /*05a0*/  P2R R16, PR, RZ, 0x20 ;  /* 0x00000020ff107803 */ /* 0x000fe40000000000 */
[----:B------:R-:W-:-:S02]  /*05b0*/  ISETP.GE.AND P5, PT, R66, R41, PT ;  /* 0x000000294200720c */ /* 0x000fc40003fa6270 */
[----:B------:R-:W-:-:S03]  /*05c0*/  ISETP.GE.AND P6, PT, R63, R41, PT ;  /* 0x000000293f00720c */ /* 0x000fc60003fc6270 */
[----:B------:R-:W0:Y:S01]  /*05d0*/  @!P2 LDC.64 R70, c[0x0][0x390] ;  /* 0x0000e400ff46ab82 */ /* 0x000e220000000a00 */
[----:B------:R-:W-:-:S06]  /*05e0*/  @!P4 IMAD.WIDE.U32 R68, R54, 0x4, R44 ;  /* 0x000000043644c825 */ /* 0x000fcc00078e002c */
[----:B------:R-:W3:Y:S01]  /*05f0*/  @!P4 LDG.E R68, desc[UR4][R68.64] ;  /* 0x000000044444c981 */ /* 0x000ee2000c1e1900 */
[----:B------:R-:W4:Y:S01]  /*0600*/  @!P5 LDC.64 R50, c[0x0][0x390] ;  /* 0x0000e400ff32db82 */ /* 0x000f220000000a00 */
[----:B--2---:R-:W-:-:S05]  /*0610*/  @!P4 IMAD.WIDE.U32 R74, R54, 0x4, R74 ;  /* 0x00000004364ac825 */ /* 0x004fca00078e004a */
[----:B------:R-:W3:Y:S02]  /*0620*/  @!P4 LDG.E R77, desc[UR4][R74.64] ;  /* 0x000000044a4dc981 */ /* 0x000ee4000c1e1900 */
[----:B------:R-:W2:Y:S01]  /*0630*/  @!P6 LDC.64 R48, c[0x0][0x390] ;  /* 0x0000e400ff30eb82 */ /* 0x000ea20000000a00 */
[----:B------:R-:W-:-:S04]  /*0640*/  @!P2 IMAD.WIDE.U32 R72, R56, 0x4, R44 ;  /* 0x000000043848a825 */ /* 0x000fc800078e002c */
[----:B------:R-:W-:Y:S01]  /*0650*/  @!P3 HADD2.F32 R16, -RZ, R55.H0_H0 ;  /* 0x20000037ff10b230 */ /* 0x000fe20000004100 */
[----:B------:R-:W5:Y:S01]  /*0660*/  @!P2 LDG.E R31, desc[UR4][R72.64] ;  /* 0x00000004481fa981 */ /* 0x000f62000c1e1900 */
[----:B0-----:R-:W-:-:S04]  /*0670*/  @!P2 IMAD.WIDE.U32 R70, R56, 0x4, R70 ;  /* 0x000000043846a825 */ /* 0x001fc800078e0046 */
[----:B------:R-:W-:Y:S01]  /*0680*/  @!P3 HADD2.F32 R25, -RZ, R55.H1_H1 ;  /* 0x30000037ff19b230 */ /* 0x000fe20000004100 */
[----:B------:R-:W5:Y:S01]  /*0690*/  @!P2 LDG.E R32, desc[UR4][R70.64] ;  /* 0x000000044620a981 */ /* 0x000f62000c1e1900 */
[----:B------:R-:W-:-:S04]  /*06a0*/  @!P5 IMAD.WIDE.U32 R36, R66, 0x4, R44 ;  /* 0x000000044224d825 */ /* 0x000fc800078e002c */
[----:B------:R-:W-:Y:S01]  /*06b0*/  @!P3 FADD.FTZ R16, R16, R25 ;  /* 0x000000191010b221 */ /* 0x000fe20000010000 */
[----:B-1----:R-:W-:Y:S01]  /*06c0*/  @!P6 IMAD.WIDE.U32 R46, R63, 0x4, R44 ;  /* 0x000000043f2ee825 */ /* 0x002fe200078e002c */
[----:B------:R0:W5:Y:S03]  /*06d0*/  @!P5 LDG.E R28, desc[UR4][R36.64] ;  /* 0x00000004241cd981 */ /* 0x000166000c1e1900 */
[----:B----4-:R-:W-:-:S04]  /*06e0*/  @!P5 IMAD.WIDE.U32 R50, R66, 0x4, R50 ;  /* 0x000000044232d825 */ /* 0x010fc800078e0032 */
[----:B--2---:R-:W-:-:S04]  /*06f0*/  @!P6 IMAD.WIDE.U32 R48, R63, 0x4, R48 ;  /* 0x000000043f30e825 */ /* 0x004fc800078e0030 */
[----:B------:R-:W-:Y:S01]  /*0700*/  @!P3 FADD.FTZ R65, R65, R16 ;  /* 0x000000104141b221 */ /* 0x000fe20000010000 */
[----:B------:R1:W2:Y:S01]  /*0710*/  @!P6 LDG.E R25, desc[UR4][R46.64] ;  /* 0x000000042e19e981 */ /* 0x0002a2000c1e1900 */
[----:B------:R-:W-:-:S03]  /*0720*/  IADD3 R67, PT, PT, R63, UR6, RZ ;  /* 0x000000063f437c10 */ /* 0x000fc6000fffe0ff */
[----:B------:R4:W2:Y:S04]  /*0730*/  @!P5 LDG.E R27, desc[UR4][R50.64] ;  /* 0x00000004321bd981 */ /* 0x0008a8000c1e1900 */
[----:B------:R-:W2:Y:S01]  /*0740*/  @!P6 LDG.E R16, desc[UR4][R48.64] ;  /* 0x000000043010e981 */ /* 0x000ea2000c1e1900 */
[----:B------:R-:W-:Y:S01]  /*0750*/  ISETP.GE.AND P4, PT, R67, R41, PT ;  /* 0x000000294300720c */ /* 0x000fe20003f86270 */
[----:B------:R-:W-:Y:S02]  /*0760*/  @!P1 HFMA2 R57, R12, 1, 1, R15 ;  /* 0x3c003c000c399831 */ /* 0x000fe4000000000f */
[----:B------:R-:W-:-:S10]  /*0770*/  @!P0 HFMA2 R58, R22, 1, 1, R35 ;  /* 0x3c003c00163a8831 */ /* 0x000fd40000000023 */
[----:B0-----:R-:W0:Y:S01]  /*0780*/  @!P4 LDC.64 R36, c[0x0][0x390] ;  /* 0x0000e400ff24cb82 */ /* 0x001e220000000a00 */
[--C-:B------:R-:W-:Y:S02]  /*0790*/  @!P1 HADD2.F32 R12, -RZ, R57.reuse.H0_H0 ;  /* 0x20000039ff0c9230 */ /* 0x100fe40000004100 */
[----:B------:R-:W-:Y:S02]  /*07a0*/  @!P1 HADD2.F32 R15, -RZ, R57.H1_H1 ;  /* 0x30000039ff0f9230 */ /* 0x000fe40000004100 */
[--C-:B------:R-:W-:Y:S02]  /*07b0*/  @!P0 HADD2.F32 R22, -RZ, R58.reuse.H0_H0 ;  /* 0x2000003aff168230 */ /* 0x100fe40000004100 */
[----:B------:R-:W-:Y:S02]  /*07c0*/  @!P0 HADD2.F32 R35, -RZ, R58.H1_H1 ;  /* 0x3000003aff238230 */ /* 0x000fe40000004100 */
[----:B------:R-:W-:Y:S01]  /*07d0*/  @!P1 FADD.FTZ R12, R12, R15 ;  /* 0x0000000f0c0c9221 */ /* 0x000fe20000010000 */
[----:B------:R-:W-:-:S03]  /*07e0*/  IADD3 R70, PT, PT, R67, UR6, RZ ;  /* 0x0000000643467c10 */ /* 0x000fc6000fffe0ff */
[----:B------:R-:W-:Y:S01]  /*07f0*/  @!P1 FADD.FTZ R65, R65, R12 ;  /* 0x0000000c41419221 */ /* 0x000fe20000010000 */
[----:B------:R-:W-:Y:S01]  /*0800*/  @!P0 FADD.FTZ R22, R22, R35 ;  /* 0x0000002316168221 */ /* 0x000fe20000010000 */
[CC--:B------:R-:W-:Y:S02]  /*0810*/  ISETP.GE.AND P3, PT, R70.reuse, R41.reuse, PT ;  /* 0x000000294600720c */ /* 0x0c0fe40003f66270 */
[----:B------:R-:W-:Y:S01]  /*0820*/  IADD3 R69, PT, PT, R70, UR6, RZ ;  /* 0x0000000646457c10 */ /* 0x000fe2000fffe0ff */
[----:B------:R-:W-:Y:S01]  /*0830*/  @!P0 FADD.FTZ R65, R65, R22 ;  /* 0x0000001641418221 */ /* 0x000fe20000010000 */
[----:B-1----:R-:W-:Y:S02]  /*0840*/  @!P4 IMAD.WIDE.U32 R46, R67, 0x4, R44 ;  /* 0x00000004432ec825 */ /* 0x002fe400078e002c */
[----:B------:R-:W-:-:S03]  /*0850*/  ISETP.GE.AND P0, PT, R69, R41, PT ;  /* 0x000000294500720c */ /* 0x000fc60003f06270 */
[----:B------:R-:W2:Y:S01]  /*0860*/  @!P4 LDG.E R15, desc[UR4][R46.64] ;  /* 0x000000042e0fc981 */ /* 0x000ea2000c1e1900 */
[----:B0-----:R-:W-:-:S03]  /*0870*/  @!P4 IMAD.WIDE.U32 R36, R67, 0x4, R36 ;  /* 0x000000044324c825 */ /* 0x001fc600078e0024 */
[----:B------:R-:W0:Y:S02]  /*0880*/  @!P3 LDC.64 R74, c[0x0][0x390] ;  /* 0x0000e400ff4abb82 */ /* 0x000e240000000a00 */
[----:B------:R1:W2:Y:S06]  /*0890*/  @!P4 LDG.E R12, desc[UR4][R36.64] ;  /* 0x00000004240cc981 */ /* 0x0002ac000c1e1900 */
[----:B------:R-:W1:Y:S01]  /*08a0*/  @!P0 LDC.64 R72, c[0x0][0x390] ;  /* 0x0000e400ff488b82 */ /* 0x000e620000000a00 */
[----:B----4-:R-:W-:-:S04]  /*08b0*/  @!P3 IMAD.WIDE.U32 R50, R70, 0x4, R44 ;  /* 0x000000044632b825 */ /* 0x010fc800078e002c */
[----:B------:R-:W-:Y:S01]  /*08c0*/  @!P0 IMAD.WIDE.U32 R84, R69, 0x4, R44 ;  /* 0x0000000445548825 */ /* 0x000fe200078e002c */
[----:B------:R4:W2:Y:S05]  /*08d0*/  @!P3 LDG.E R22, desc[UR4][R50.64] ;  /* 0x000000043216b981 */ /* 0x0008aa000c1e1900 */
[----:B------:R-:W2:Y:S01]  /*08e0*/  @!P0 LDG.E R84, desc[UR4][R84.64] ;  /* 0x0000000454548981 */ /* 0x000ea2000c1e1900 */
[----:B0-----:R-:W-:-:S05]  /*08f0*/  @!P3 IMAD.WIDE.U32 R74, R70, 0x4, R74 ;  /* 0x00000004464ab825 */ /* 0x001fca00078e004a */
[----:B------:R-:W2:Y:S01]  /*0900*/  @!P3 LDG.E R71, desc[UR4][R74.64] ;  /* 0x000000044a47b981 */ /* 0x000ea2000c1e1900 */
[----:B-1----:R-:W-:-:S05]  /*0910*/  @!P0 IMAD.WIDE.U32 R72, R69, 0x4, R72 ;  /* 0x0000000445488825 */ /* 0x002fca00078e0048 */
[----:B------:R0:W2:Y:S01]  /*0920*/  @!P0 LDG.E R87, desc[UR4][R72.64] ;  /* 0x0000000448578981 */ /* 0x0000a2000c1e1900 */
[----:B------:R-:W-:Y:S02]  /*0930*/  IADD3 R36, PT, PT, R69, UR6, RZ ;  /* 0x0000000645247c10 */ /* 0x000fe4000fffe0ff */
[----:B------:R-:W-:Y:S02]  /*0940*/  P2R R20, PR, RZ, 0x4 ;  /* 0x00000004ff147803 */ /* 0x000fe40000000000 */
[----:B------:R-:W-:Y:S02]  /*0950*/  P2R R38, PR, RZ, 0x8 ;  /* 0x00000008ff267803 */ /* 0x000fe40000000000 */
[-C--:B------:R-:W-:Y:S02]  /*0960*/  ISETP.GE.AND P3, PT, R36, R41.reuse, PT ;  /* 0x000000292400720c */ /* 0x080fe40003f66270 */
[----:B------:R-:W-:Y:S02]  /*0970*/  ISETP.GE.AND P2, PT, R54, R41, PT ;  /* 0x000000293600720c */ /* 0x000fe40003f46270 */
[----:B------:R-:W-:-:S02]  /*0980*/  P2R R46, PR, RZ, 0x8 ;  /* 0x00000008ff2e7803 */ /* 0x000fc40000000000 */
[----:B------:R-:W-:-:S07]  /*0990*/  IADD3 R35, PT, PT, R36, UR6, RZ ;  /* 0x0000000624237c10 */ /* 0x000fce000fffe0ff */
[----:B------:R-:W1:Y:S01]  /*09a0*/  @!P3 LDC.64 R46, c[0x0][0x390] ;  /* 0x0000e400ff2ebb82 */ /* 0x000e620000000a00 */
[----:B------:R-:W-:-:S04]  /*09b0*/  ISETP.GE.AND P1, PT, R35, R41, PT ;  /* 0x000000292300720c */ /* 0x000fc80003f26270 */
[----:B------:R-:W-:Y:S02]  /*09c0*/  P2R R48, PR, RZ, 0x2 ;  /* 0x00000002ff307803 */ /* 0x000fe40000000000 */
[----:B------:R-:W-:Y:S01]  /*09d0*/  P2R R62, PR, RZ, 0x40 ;  /* 0x00000040ff3e7803 */ /* 0x000fe20000000000 */
[----:B----4-:R-:W-:-:S06]  /*09e0*/  @!P3 IMAD.WIDE.U32 R50, R36, 0x4, R44 ;  /* 0x000000042432b825 */ /* 0x010fcc00078e002c */
[----:B------:R-:W4:Y:S01]  /*09f0*/  @!P1 LDC.64 R48, c[0x0][0x390] ;  /* 0x0000e400ff309b82 */ /* 0x000f220000000a00 */
[----:B-1----:R-:W-:-:S05]  /*0a00*/  @!P3 IMAD.WIDE.U32 R46, R36, 0x4, R46 ;  /* 0x00000004242eb825 */ /* 0x002fca00078e002e */
[----:B------:R-:W2:Y:S01]  /*0a10*/  @!P3 LDG.E R85, desc[UR4][R46.64] ;  /* 0x000000042e55b981 */ /* 0x000ea2000c1e1900 */
[----:B0-----:R-:W-:Y:S01]  /*0a20*/  @!P1 IMAD.WIDE.U32 R72, R35, 0x4, R44 ;  /* 0x0000000423489825 */ /* 0x001fe200078e002c */
[----:B------:R-:W-:-:S04]  /*0a30*/  P2R R61, PR, RZ, 0x20 ;  /* 0x00000020ff3d7803 */ /* 0x000fc80000000000 */
[----:B------:R-:W2:Y:S01]  /*0a40*/  @!P1 LDG.E R78, desc[UR4][R72.64] ;  /* 0x00000004484e9981 */ /* 0x000ea2000c1e1900 */
[----:B----4-:R-:W-:-:S05]  /*0a50*/  @!P1 IMAD.WIDE.U32 R48, R35, 0x4, R48 ;  /* 0x0000000423309825 */ /* 0x010fca00078e0030 */
[----:B------:R-:W4:Y:S01]  /*0a60*/  @!P1 LDG.E R79, desc[UR4][R48.64] ;  /* 0x00000004304f9981 */ /* 0x000f22000c1e1900 */
[----:B------:R-:W-:Y:S02]  /*0a70*/  P2R R59, PR, RZ, 0x10 ;  /* 0x00000010ff3b7803 */ /* 0x000fe40000000000 */
[----:B------:R-:W-:Y:S01]  /*0a80*/  P2R R37, PR, RZ, 0x1 ;  /* 0x00000001ff257803 */ /* 0x000fe20000000000 */
[----:B---3--:R-:W-:Y:S01]  /*0a90*/  @!P2 HFMA2 R34, R68, 1, 1, R77 ;  /* 0x3c003c004422a831 */ /* 0x008fe2000000004d */
[----:B------:R-:W-:Y:S02]  /*0aa0*/  ISETP.NE.AND P2, PT, R20, RZ, PT ;  /* 0x000000ff1400720c */ /* 0x000fe40003f45270 */
[----:B------:R0:W3:Y:S11]  /*0ab0*/  @!P3 LDG.E R20, desc[UR4][R50.64] ;  /* 0x000000043214b981 */ /* 0x0000f6000c1e1900 */
[----:B-----5:R-:W-:Y:S01]  /*0ac0*/  @!P2 HADD2 R33, R31, R32 ;  /* 0x000000201f21a230 */ /* 0x020fe20000000000 */
[----:B------:R-:W-:-:S04]  /*0ad0*/  IADD3 R32, PT, PT, R35, UR6, RZ ;  /* 0x0000000623207c10 */ /* 0x000fc8000fffe0ff */
[----:B------:R-:W-:Y:S01]  /*0ae0*/  IADD3 R31, PT, PT, R32, UR6, RZ ;  /* 0x00000006201f7c10 */ /* 0x000fe2000fffe0ff */
[----:B--2---:R-:W-:-:S03]  /*0af0*/  @!P5 HFMA2 R30, R28, 1, 1, R27 ;  /* 0x3c003c001c1ed831 */ /* 0x004fc6000000001b */
[----:B------:R-:W-:Y:S01]  /*0b00*/  IADD3 R28, PT, PT, R31, UR6, RZ ;  /* 0x000000061f1c7c10 */ /* 0x000fe2000fffe0ff */
[----:B------:R-:W-:Y:S01]  /*0b10*/  @!P6 HADD2 R29, R25, R16 ;  /* 0x00000010191de230 */ /* 0x000fe20000000000 */
[-C--:B------:R-:W-:Y:S02]  /*0b20*/  ISETP.GE.AND P6, PT, R32, R41.reuse, PT ;  /* 0x000000292000720c */ /* 0x080fe40003fc6270 */
[----:B------:R-:W-:-:S11]  /*0b30*/  ISETP.GE.AND P2, PT, R28, R41, PT ;  /* 0x000000291c00720c */ /* 0x000fd60003f46270 */
[----:B0-----:R-:W0:Y:S08]  /*0b40*/  @!P6 LDC.64 R50, c[0x0][0x390] ;  /* 0x0000e400ff32eb82 */ /* 0x001e300000000a00 */
[----:B------:R-:W1:Y:S01]  /*0b50*/  @!P2 LDC.64 R46, c[0x0][0x390] ;  /* 0x0000e400ff2eab82 */ /* 0x000e620000000a00 */
[----:B------:R-:W-:Y:S02]  /*0b60*/  ISETP.GE.AND P5, PT, R31, R41, PT ;  /* 0x000000291f00720c */ /* 0x000fe40003fa6270 */
[----:B------:R-:W-:-:S02]  /*0b70*/  IADD3 R68, PT, PT, R28, UR6, RZ ;  /* 0x000000061c447c10 */ /* 0x000fc4000fffe0ff */
[----:B------:R-:W-:Y:S01]  /*0b80*/  P2R R16, PR, RZ, 0x40 ;  /* 0x00000040ff107803 */ /* 0x000fe20000000000 */
[--C-:B------:R-:W-:Y:S01]  /*0b90*/  @!P6 IMAD.WIDE.U32 R76, R32, 0x4, R44.reuse ;  /* 0x00000004204ce825 */ /* 0x100fe200078e002c */
[----:B------:R-:W-:Y:S02]  /*0ba0*/  P2R R16, PR, RZ, 0x20 ;  /* 0x00000020ff107803 */ /* 0x000fe40000000000 */
[----:B------:R-:W-:Y:S02]  /*0bb0*/  ISETP.GE.AND P1, PT, R68, R41, PT ;  /* 0x000000294400720c */ /* 0x000fe40003f26270 */
[----:B------:R-:W-:Y:S01]  /*0bc0*/  P2R R16, PR, RZ, 0x4 ;  /* 0x00000004ff107803 */ /* 0x000fe20000000000 */
[----:B------:R-:W-:Y:S01]  /*0bd0*/  @!P2 IMAD.WIDE.U32 R80, R28, 0x4, R44 ;  /* 0x000000041c50a825 */ /* 0x000fe200078e002c */
[----:B------:R2:W5:Y:S01]  /*0be0*/  @!P6 LDG.E R77, desc[UR4][R76.64] ;  /* 0x000000044c4de981 */ /* 0x000562000c1e1900 */
[----:B------:R-:W2:Y:S02]  /*0bf0*/  @!P5 LDC.64 R88, c[0x0][0x390] ;  /* 0x0000e400ff58db82 */ /* 0x000ea40000000a00 */
[----:B0-----:R-:W-:Y:S01]  /*0c00*/  @!P6 IMAD.WIDE.U32 R50, R32, 0x4, R50 ;  /* 0x000000042032e825 */ /* 0x001fe200078e0032 */
[----:B------:R-:W5:Y:S04]  /*0c10*/  @!P2 LDG.E R73, desc[UR4][R80.64] ;  /* 0x000000045049a981 */ /* 0x000f68000c1e1900 */
[----:B------:R-:W5:Y:S01]  /*0c20*/  @!P6 LDG.E R16, desc[UR4][R50.64] ;  /* 0x000000043210e981 */ /* 0x000f62000c1e1900 */
[----:B------:R-:W-:Y:S01]  /*0c30*/  @!P4 HFMA2 R26, R15, 1, 1, R12 ;  /* 0x3c003c000f1ac831 */ /* 0x000fe2000000000c */
[----:B------:R-:W0:Y:S01]  /*0c40*/  @!P1 LDC.64 R82, c[0x0][0x390] ;  /* 0x0000e400ff529b82 */ /* 0x000e220000000a00 */
[----:B-1----:R-:W-:Y:S01]  /*0c50*/  @!P2 IMAD.WIDE.U32 R46, R28, 0x4, R46 ;  /* 0x000000041c2ea825 */ /* 0x002fe200078e002e */
[----:B------:R-:W-:-:S04]  /*0c60*/  IADD3 R25, PT, PT, R68, UR6, RZ ;  /* 0x0000000644197c10 */ /* 0x000fc8000fffe0ff */
[----:B------:R1:W5:Y:S01]  /*0c70*/  @!P2 LDG.E R12, desc[UR4][R46.64] ;  /* 0x000000042e0ca981 */ /* 0x000362000c1e1900 */
[-C--:B------:R-:W-:Y:S02]  /*0c80*/  ISETP.GE.AND P4, PT, R25, R41.reuse, PT ;  /* 0x000000291900720c */ /* 0x080fe40003f86270 */
[----:B--2---:R-:W-:Y:S02]  /*0c90*/  P2R R76, PR, RZ, 0x40 ;  /* 0x00000040ff4c7803 */ /* 0x004fe40000000000 */
[----:B-1----:R-:W-:Y:S01]  /*0ca0*/  P2R R46, PR, RZ, 0x10 ;  /* 0x00000010ff2e7803 */ /* 0x002fe20000000000 */
[----:B------:R-:W-:Y:S01]  /*0cb0*/  @!P5 IMAD.WIDE.U32 R88, R31, 0x4, R88 ;  /* 0x000000041f58d825 */ /* 0x000fe200078e0058 */
[----:B------:R-:W-:-:S03]  /*0cc0*/  ISETP.GE.AND P6, PT, R70, R41, PT ;  /* 0x000000294600720c */ /* 0x000fc60003fc6270 */
[----:B------:R-:W-:-:S04]  /*0cd0*/  @!P5 IMAD.WIDE.U32 R48, R31, 0x4, R44 ;  /* 0x000000041f30d825 */ /* 0x000fc800078e002c */
[----:B------:R-:W1:Y:S01]  /*0ce0*/  @!P4 LDC.64 R46, c[0x0][0x390] ;  /* 0x0000e400ff2ecb82 */ /* 0x000e620000000a00 */
[----:B------:R-:W2:Y:S01]  /*0cf0*/  @!P5 LDG.E R15, desc[UR4][R88.64] ;  /* 0x00000004580fd981 */ /* 0x000ea2000c1e1900 */
[----:B0-----:R-:W-:-:S03]  /*0d00*/  @!P1 IMAD.WIDE.U32 R82, R68, 0x4, R82 ;  /* 0x0000000444529825 */ /* 0x001fc600078e0052 */
[----:B------:R-:W2:Y:S01]  /*0d10*/  @!P5 LDG.E R74, desc[UR4][R48.64] ;  /* 0x00000004304ad981 */ /* 0x000ea2000c1e1900 */
[----:B------:R-:W-:-:S03]  /*0d20*/  @!P1 IMAD.WIDE.U32 R50, R68, 0x4, R44 ;  /* 0x0000000444329825 */ /* 0x000fc600078e002c */
[----:B------:R0:W2:Y:S01]  /*0d30*/  @!P1 LDG.E R72, desc[UR4][R82.64] ;  /* 0x0000000452489981 */ /* 0x0000a2000c1e1900 */
[----:B------:R-:W-:Y:S01]  /*0d40*/  @!P6 HADD2 R24, R22, R71 ;  /* 0x000000471618e230 */ /* 0x000fe20000000000 */
[C---:B------:R-:W-:Y:S02]  /*0d50*/  IADD3 R22, PT, PT, R25.reuse, UR6, RZ ;  /* 0x0000000619167c10 */ /* 0x040fe4000fffe0ff */
[----:B------:R0:W2:Y:S01]  /*0d60*/  @!P1 LDG.E R75, desc[UR4][R50.64] ;  /* 0x00000004324b9981 */ /* 0x0000a2000c1e1900 */
[----:B------:R-:W-:Y:S01]  /*0d70*/  @!P0 HFMA2 R23, R84, 1, 1, R87 ;  /* 0x3c003c0054178831 */ /* 0x000fe20000000057 */
[----:B------:R-:W-:Y:S01]  /*0d80*/  ISETP.GE.AND P0, PT, R22, R41, PT ;  /* 0x000000291600720c */ /* 0x000fe20003f06270 */
[----:B-1----:R-:W-:-:S03]  /*0d90*/  @!P4 IMAD.WIDE.U32 R86, R25, 0x4, R46 ;  /* 0x000000041956c825 */ /* 0x002fc600078e002e */
[----:B------:R-:W-:-:S09]  /*0da0*/  P2R R46, PR, RZ, 0x1 ;  /* 0x00000001ff2e7803 */ /* 0x000fd20000000000 */
[C---:B0-----:R-:W-:Y:S01]  /*0db0*/  @!P0 IMAD.WIDE.U32 R82, R22.reuse, 0x4, R44 ;  /* 0x0000000416528825 */ /* 0x041fe200078e002c */
[----:B------:R-:W-:Y:S01]  /*0dc0*/  ISETP.GE.AND P6, PT, R35, R41, PT ;  /* 0x000000292300720c */ /* 0x000fe20003fc6270 */
[----:B------:R-:W2:Y:S01]  /*0dd0*/  @!P4 LDG.E R86, desc[UR4][R86.64] ;  /* 0x000000045656c981 */ /* 0x000ea2000c1e1900 */
[----:B------:R-:W0:Y:S03]  /*0de0*/  @!P0 LDC.64 R46, c[0x0][0x390] ;  /* 0x0000e400ff2e8b82 */ /* 0x000e260000000a00 */
[----:B------:R-:W2:Y:S01]  /*0df0*/  @!P0 LDG.E R82, desc[UR4][R82.64] ;  /* 0x0000000452528981 */ /* 0x000ea2000c1e1900 */
[----:B0-----:R-:W-:-:S05]  /*0e00*/  @!P0 IMAD.WIDE.U32 R50, R22, 0x4, R46 ;  /* 0x0000000416328825 */ /* 0x001fca00078e002e */
[----:B------:R-:W2:Y:S02]  /*0e10*/  @!P0 LDG.E R81, desc[UR4][R50.64] ;  /* 0x0000000432518981 */ /* 0x000ea4000c1e1900 */
[----:B----4-:R-:W-:Y:S01]  /*0e20*/  @!P6 HFMA2 R19, R78, 1, 1, R79 ;  /* 0x3c003c004e13e831 */ /* 0x010fe2000000004f */
[----:B------:R-:W-:Y:S01]  /*0e30*/  ISETP.NE.AND P6, PT, R76, RZ, PT ;  /* 0x000000ff4c00720c */ /* 0x000fe20003fc5270 */
[----:B------:R-:W-:Y:S01]  /*0e40*/  @!P4 IMAD.WIDE.U32 R48, R25, 0x4, R44 ;  /* 0x000000041930c825 */ /* 0x000fe200078e002c */
[----:B------:R-:W-:-:S04]  /*0e50*/  P2R R27, PR, RZ, 0x2 ;  /* 0x00000002ff1b7803 */ /* 0x000fc80000000000 */
[----:B------:R-:W4:Y:S01]  /*0e60*/  @!P4 LDG.E R71, desc[UR4][R48.64] ;  /* 0x000000043047c981 */ /* 0x000f22000c1e1900 */
[----:B---3--:R-:W-:Y:S01]  /*0e70*/  @!P3 HADD2 R21, R20, R85 ;  /* 0x000000551415b230 */ /* 0x008fe20000000000 */
[----:B------:R-:W-:-:S04]  /*0e80*/  IADD3 R20, PT, PT, R22, UR6, RZ ;  /* 0x0000000616147c10 */ /* 0x000fc8000fffe0ff */
[----:B------:R-:W-:-:S04]  /*0e90*/  ISETP.GE.AND P3, PT, R20, R41, PT ;  /* 0x000000291400720c */ /* 0x000fc80003f66270 */
[----:B------:R-:W-:-:S09]  /*0ea0*/  P2R R46, PR, RZ, 0x8 ;  /* 0x00000008ff2e7803 */ /* 0x000fd20000000000 */
[----:B------:R-:W0:Y:S02]  /*0eb0*/  @!P3 LDC.64 R46, c[0x0][0x390] ;  /* 0x0000e400ff2ebb82 */ /* 0x000e240000000a00 */
[----:B0-----:R-:W-:-:S05]  /*0ec0*/  @!P3 IMAD.WIDE.U32 R46, R20, 0x4, R46 ;  /* 0x00000004142eb825 */ /* 0x001fca00078e002e */
[----:B------:R0:W3:Y:S01]  /*0ed0*/  @!P3 LDG.E R79, desc[UR4][R46.64] ;  /* 0x000000042e4fb981 */ /* 0x0000e2000c1e1900 */
[----:B-----5:R-:W-:Y:S01]  /*0ee0*/  @!P6 HADD2 R18, R77, R16 ;  /* 0x000000104d12e230 */ /* 0x020fe20000000000 */
[----:B------:R-:W-:Y:S01]  /*0ef0*/  IADD3 R16, PT, PT, R20, UR6, RZ ;  /* 0x0000000614107c10 */ /* 0x000fe2000fffe0ff */
[----:B------:R-:W-:-:S03]  /*0f00*/  @!P2 HADD2 R14, R73, R12 ;  /* 0x0000000c490ea230 */ /* 0x000fc60000000000 */
[----:B------:R-:W-:-:S04]  /*0f10*/  ISETP.GE.AND P2, PT, R16, R41, PT ;  /* 0x000000291000720c */ /* 0x000fc80003f46270 */
[----:B0-----:R-:W-:-:S09]  /*0f20*/  P2R R46, PR, RZ, 0x4 ;  /* 0x00000004ff2e7803 */ /* 0x001fd20000000000 */
[----:B------:R-:W0:Y:S01]  /*0f30*/  @!P2 LDC.64 R46, c[0x0][0x390] ;  /* 0x0000e400ff2eab82 */ /* 0x000e220000000a00 */
[----:B------:R-:W-:-:S05]  /*0f40*/  @!P3 IMAD.WIDE.U32 R48, R20, 0x4, R44 ;  /* 0x000000041430b825 */ /* 0x000fca00078e002c */
[----:B------:R-:W3:Y:S01]  /*0f50*/  @!P3 LDG.E R78, desc[UR4][R48.64] ;  /* 0x00000004304eb981 */ /* 0x000ee2000c1e1900 */
[----:B--2---:R-:W-:Y:S01]  /*0f60*/  @!P5 HFMA2 R17, R74, 1, 1, R15 ;  /* 0x3c003c004a11d831 */ /* 0x004fe2000000000f */
[----:B------:R-:W-:-:S04]  /*0f70*/  IADD3 R15, PT, PT, R16, UR6, RZ ;  /* 0x00000006100f7c10 */ /* 0x000fc8000fffe0ff */
[C---:B------:R-:W-:Y:S01]  /*0f80*/  IADD3 R12, PT, PT, R15.reuse, UR6, RZ ;  /* 0x000000060f0c7c10 */ /* 0x040fe2000fffe0ff */
[----:B------:R-:W-:Y:S01]  /*0f90*/  @!P1 HFMA2 R13, R75, 1, 1, R72 ;  /* 0x3c003c004b0d9831 */ /* 0x000fe20000000048 */
[----:B------:R-:W-:Y:S02]  /*0fa0*/  ISETP.GE.AND P1, PT, R15, R41, PT ;  /* 0x000000290f00720c */ /* 0x000fe40003f26270 */
[----:B------:R-:W-:Y:S01]  /*0fb0*/  IADD3 R87, PT, PT, R12, UR6, RZ ;  /* 0x000000060c577c10 */ /* 0x000fe2000fffe0ff */
[----:B------:R-:W-:-:S03]  /*0fc0*/  @!P2 IMAD.WIDE.U32 R74, R16, 0x4, R44 ;  /* 0x00000004104aa825 */ /* 0x000fc600078e002c */
[C---:B------:R-:W-:Y:S01]  /*0fd0*/  ISETP.GE.AND P6, PT, R87.reuse, R41, PT ;  /* 0x000000295700720c */ /* 0x040fe20003fc6270 */
[----:B0-----:R-:W-:Y:S01]  /*0fe0*/  @!P2 IMAD.WIDE.U32 R46, R16, 0x4, R46 ;  /* 0x00000004102ea825 */ /* 0x001fe200078e002e */
[----:B------:R-:W2:Y:S04]  /*0ff0*/  @!P2 LDG.E R85, desc[UR4][R74.64] ;  /* 0x000000044a55a981 */ /* 0x000ea8000c1e1900 */
[----:B------:R0:W2:Y:S01]  /*1000*/  @!P2 LDG.E R80, desc[UR4][R46.64] ;  /* 0x000000042e50a981 */ /* 0x0000a2000c1e1900 */
[----:B------:R-:W1:Y:S08]  /*1010*/  @!P1 LDC.64 R50, c[0x0][0x390] ;  /* 0x0000e400ff329b82 */ /* 0x000e700000000a00 */
[----:B0-----:R-:W0:Y:S01]  /*1020*/  @!P6 LDC.64 R46, c[0x0][0x390] ;  /* 0x0000e400ff2eeb82 */ /* 0x001e220000000a00 */
[----:B------:R-:W-:-:S06]  /*1030*/  @!P6 IMAD.WIDE.U32 R74, R87, 0x4, R44 ;  /* 0x00000004574ae825 */ /* 0x000fcc00078e002c */
[----:B------:R-:W5:Y:S01]  /*1040*/  @!P6 LDG.E R75, desc[UR4][R74.64] ;  /* 0x000000044a4be981 */ /* 0x000f62000c1e1900 */
[----:B-1----:R-:W-:-:S05]  /*1050*/  @!P1 IMAD.WIDE.U32 R50, R15, 0x4, R50 ;  /* 0x000000040f329825 */ /* 0x002fca00078e0032 */
[----:B------:R0:W4:Y:S01]  /*1060*/  @!P1 LDG.E R83, desc[UR4][R50.64] ;  /* 0x0000000432539981 */ /* 0x000122000c1e1900 */
[----:B------:R-:W-:Y:S02]  /*1070*/  @!P0 HFMA2 R10, R82, 1, 1, R81 ;  /* 0x3c003c00520a8831 */ /* 0x000fe40000000051 */
[----:B0-----:R-:W-:-:S05]  /*1080*/  @!P6 IMAD.WIDE.U32 R50, R87, 0x4, R46 ;  /* 0x000000045732e825 */ /* 0x001fca00078e002e */
[----:B------:R-:W5:Y:S01]  /*1090*/  @!P6 LDG.E R82, desc[UR4][R50.64] ;  /* 0x000000043252e981 */ /* 0x000f62000c1e1900 */
[----:B------:R-:W-:Y:S01]  /*10a0*/  @!P1 IMAD.WIDE.U32 R76, R15, 0x4, R44 ;  /* 0x000000040f4c9825 */ /* 0x000fe200078e002c */
[----:B------:R-:W-:-:S05]  /*10b0*/  ISETP.GE.AND P5, PT, R12, R41, PT ;  /* 0x000000290c00720c */ /* 0x000fca0003fa6270 */
[----:B------:R0:W4:Y:S01]  /*10c0*/  @!P1 LDG.E R76, desc[UR4][R76.64] ;  /* 0x000000044c4c9981 */ /* 0x000122000c1e1900 */
[----:B------:R-:W-:Y:S02]  /*10d0*/  P2R R48, PR, RZ, 0x2 ;  /* 0x00000002ff307803 */ /* 0x000fe40000000000 */
[----:B------:R-:W-:-:S06]  /*10e0*/  P2R R48, PR, RZ, 0x20 ;  /* 0x00000020ff307803 */ /* 0x000fcc0000000000 */
[----:B------:R-:W1:Y:S01]  /*10f0*/  @!P5 LDC.64 R48, c[0x0][0x390] ;  /* 0x0000e400ff30db82 */ /* 0x000e620000000a00 */
[----:B------:R-:W-:-:S05]  /*1100*/  @!P5 IMAD.WIDE.U32 R72, R12, 0x4, R44 ;  /* 0x000000040c48d825 */ /* 0x000fca00078e002c */
[----:B------:R0:W4:Y:S01]  /*1110*/  @!P5 LDG.E R89, desc[UR4][R72.64] ;  /* 0x000000044859d981 */ /* 0x000122000c1e1900 */
[----:B-1----:R-:W-:-:S05]  /*1120*/  @!P5 IMAD.WIDE.U32 R48, R12, 0x4, R48 ;  /* 0x000000040c30d825 */ /* 0x002fca00078e0030 */
[----:B------:R1:W4:Y:S01]  /*1130*/  @!P5 LDG.E R84, desc[UR4][R48.64] ;  /* 0x000000043054d981 */ /* 0x000322000c1e1900 */
[----:B0-----:R-:W-:-:S04]  /*1140*/  IADD3 R77, PT, PT, R87, UR6, RZ ;  /* 0x00000006574d7c10 */ /* 0x001fc8000fffe0ff */
[----:B------:R-:W-:-:S13]  /*1150*/  ISETP.GE.AND P0, PT, R77, R41, PT ;  /* 0x000000294d00720c */ /* 0x000fda0003f06270 */
[----:B------:R-:W1:Y:S01]  /*1160*/  @!P0 LDC.64 R46, c[0x0][0x390] ;  /* 0x0000e400ff2e8b82 */ /* 0x000e620000000a00 */
[----:B------:R-:W-:-:S05]  /*1170*/  @!P0 IMAD.WIDE.U32 R72, R77, 0x4, R44 ;  /* 0x000000044d488825 */ /* 0x000fca00078e002c */
[----:B------:R-:W4:Y:S01]  /*1180*/  @!P0 LDG.E R87, desc[UR4][R72.64] ;  /* 0x0000000448578981 */ /* 0x000f22000c1e1900 */
[----:B-1----:R-:W-:-:S04]  /*1190*/  @!P0 IMAD.WIDE.U32 R48, R77, 0x4, R46 ;  /* 0x000000044d308825 */ /* 0x002fc800078e002e */
[----:B---3--:R-:W-:Y:S01]  /*11a0*/  @!P3 HADD2 R9, R78, R79 ;  /* 0x0000004f4e09b230 */ /* 0x008fe20000000000 */
[----:B------:R-:W-:Y:S01]  /*11b0*/  IADD3 R79, PT, PT, R77, UR6, RZ ;  /* 0x000000064d4f7c10 */ /* 0x000fe2000fffe0ff */
[----:B------:R0:W3:Y:S03]  /*11c0*/  @!P0 LDG.E R78, desc[UR4][R48.64] ;  /* 0x00000004304e8981 */ /* 0x0000e6000c1e1900 */
[----:B------:R-:W-:Y:S01]  /*11d0*/  IADD3 R81, PT, PT, R79, UR6, RZ ;  /* 0x000000064f517c10 */ /* 0x000fe2000fffe0ff */
[----:B--2---:R-:W-:-:S03]  /*11e0*/  @!P2 HFMA2 R8, R85, 1, 1, R80 ;  /* 0x3c003c005508a831 */ /* 0x004fc60000000050 */
[----:B------:R-:W-:-:S13]  /*11f0*/  ISETP.GE.AND P2, PT, R81, R41, PT ;  /* 0x000000295100720c */ /* 0x000fda0003f46270 */
[----:B------:R-:W1:Y:S02]  /*1200*/  @!P2 LDC.64 R50, c[0x0][0x390] ;  /* 0x0000e400ff32ab82 */ /* 0x000e640000000a00 */
[----:B-1----:R-:W-:-:S06]  /*1210*/  @!P2 IMAD.WIDE.U32 R50, R81, 0x4, R50 ;  /* 0x000000045132a825 */ /* 0x002fcc00078e0032 */
[----:B------:R-:W2:Y:S01]  /*1220*/  @!P2 LDG.E R50, desc[UR4][R50.64] ;  /* 0x000000043232a981 */ /* 0x000ea2000c1e1900 */
[----:B-----5:R-:W-:Y:S02]  /*1230*/  @!P6 HADD2 R5, R75, R82 ;  /* 0x000000524b05e230 */ /* 0x020fe40000000000 */
[----:B------:R-:W-:-:S06]  /*1240*/  @!P2 IMAD.WIDE.U32 R74, R81, 0x4, R44 ;  /* 0x00000004514aa825 */ /* 0x000fcc00078e002c */
[----:B------:R-:W2:Y:S01]  /*1250*/  @!P2 LDG.E R75, desc[UR4][R74.64] ;  /* 0x000000044a4ba981 */ /* 0x000ea2000c1e1900 */
[----:B----4-:R-:W-:Y:S01]  /*1260*/  @!P1 HADD2 R7, R76, R83 ;  /* 0x000000534c079230 */ /* 0x010fe20000000000 */
[----:B------:R-:W-:Y:S02]  /*1270*/  ISETP.GE.AND P1, PT, R79, R41, PT ;  /* 0x000000294f00720c */ /* 0x000fe40003f26270 */
[----:B------:R-:W-:-:S11]  /*1280*/  IADD3 R83, PT, PT, R81, UR6, RZ ;  /* 0x0000000651537c10 */ /* 0x000fd6000fffe0ff */
[----:B------:R-:W1:Y:S01]  /*1290*/  @!P1 LDC.64 R46, c[0x0][0x390] ;  /* 0x0000e400ff2e9b82 */ /* 0x000e620000000a00 */
[C---:B------:R-:W-:Y:S02]  /*12a0*/  ISETP.GE.AND P3, PT, R83.reuse, R41, PT ;  /* 0x000000295300720c */ /* 0x040fe40003f66270 */
[----:B------:R-:W-:Y:S01]  /*12b0*/  IADD3 R85, PT, PT, R83, UR6, RZ ;  /* 0x0000000653557c10 */ /* 0x000fe2000fffe0ff */
[----:B------:R-:W-:-:S03]  /*12c0*/  @!P4 HADD2 R11, R71, R86 ;  /* 0x00000056470bc230 */ /* 0x000fc60000000000 */
[----:B------:R-:W-:-:S07]  /*12d0*/  ISETP.GE.AND P4, PT, R85, R41, PT ;  /* 0x000000295500720c */ /* 0x000fce0003f86270 */
[----:B0-----:R-:W0:Y:S01]  /*12e0*/  @!P3 LDC.64 R48, c[0x0][0x390] ;  /* 0x0000e400ff30bb82 */ /* 0x001e220000000a00 */
[----:B-1----:R-:W-:-:S04]  /*12f0*/  @!P1 IMAD.WIDE.U32 R46, R79, 0x4, R46 ;  /* 0x000000044f2e9825 */ /* 0x002fc800078e002e */
[----:B------:R-:W-:Y:S02]  /*1300*/  @!P5 HFMA2 R6, R89, 1, 1, R84 ;  /* 0x3c003c005906d831 */ /* 0x000fe40000000054 */
[----:B------:R1:W4:Y:S02]  /*1310*/  @!P1 LDG.E R84, desc[UR4][R46.64] ;  /* 0x000000042e549981 */ /* 0x000324000c1e1900 */
[----:B-1----:R-:W1:Y:S01]  /*1320*/  @!P4 LDC.64 R46, c[0x0][0x390] ;  /* 0x0000e400ff2ecb82 */ /* 0x002e620000000a00 */
[----:B------:R-:W-:-:S04]  /*1330*/  @!P1 IMAD.WIDE.U32 R76, R79, 0x4, R44 ;  /* 0x000000044f4c9825 */ /* 0x000fc800078e002c */
[C---:B0-----:R-:W-:Y:S02]  /*1340*/  @!P3 IMAD.WIDE.U32 R48, R83.reuse, 0x4, R48 ;  /* 0x000000045330b825 */ /* 0x041fe400078e0030 */
[----:B------:R-:W4:Y:S02]  /*1350*/  @!P1 LDG.E R77, desc[UR4][R76.64] ;  /* 0x000000044c4d9981 */ /* 0x000f24000c1e1900 */
[--C-:B------:R-:W-:Y:S02]  /*1360*/  @!P3 IMAD.WIDE.U32 R72, R83, 0x4, R44.reuse ;  /* 0x000000045348b825 */ /* 0x100fe400078e002c */
[----:B------:R0:W5:Y:S04]  /*1370*/  @!P3 LDG.E R86, desc[UR4][R48.64] ;  /* 0x000000043056b981 */ /* 0x000168000c1e1900 */
[----:B------:R1:W5:Y:S01]  /*1380*/  @!P3 LDG.E R73, desc[UR4][R72.64] ;  /* 0x000000044849b981 */ /* 0x000362000c1e1900 */
[----:B0-----:R-:W-:-:S04]  /*1390*/  @!P4 IMAD.WIDE.U32 R48, R85, 0x4, R44 ;  /* 0x000000045530c825 */ /* 0x001fc800078e002c */
[----:B-1----:R-:W-:Y:S02]  /*13a0*/  @!P4 IMAD.WIDE.U32 R46, R85, 0x4, R46 ;  /* 0x00000004552ec825 */ /* 0x002fe400078e002e */
[----:B------:R-:W5:Y:S04]  /*13b0*/  @!P4 LDG.E R49, desc[UR4][R48.64] ;  /* 0x000000043031c981 */ /* 0x000f68000c1e1900 */
[----:B------:R0:W5:Y:S01]  /*13c0*/  @!P4 LDG.E R46, desc[UR4][R46.64] ;  /* 0x000000042e2ec981 */ /* 0x000162000c1e1900 */
[----:B------:R-:W-:Y:S02]  /*13d0*/  P2R R72, PR, RZ, 0x1 ;  /* 0x00000001ff487803 */ /* 0x000fe40000000000 */
[----:B------:R-:W-:Y:S02]  /*13e0*/  P2R R80, PR, RZ, 0x20 ;  /* 0x00000020ff507803 */ /* 0x000fe40000000000 */
[----:B------:R-:W-:-:S02]  /*13f0*/  ISETP.GE.AND P5, PT, R56, R41, PT ;  /* 0x000000293800720c */ /* 0x000fc40003fa6270 */
[----:B------:R-:W-:Y:S02]  /*1400*/  P2R R71, PR, RZ, 0x40 ;  /* 0x00000040ff477803 */ /* 0x000fe40000000000 */
[----:B------:R-:W-:Y:S02]  /*1410*/  P2R R82, PR, RZ, 0x40 ;  /* 0x00000040ff527803 */ /* 0x000fe40000000000 */
[----:B------:R-:W-:-:S07]  /*1420*/  ISETP.GE.AND P6, PT, R66, R41, PT ;  /* 0x000000294200720c */ /* 0x000fce0003fc6270 */
[----:B------:R-:W-:-:S06]  /*1430*/  @!P5 HADD2.F32 R66, -RZ, R33.H1_H1 ;  /* 0x30000021ff42d230 */ /* 0x000fcc0000004100 */
[--C-:B0-----:R-:W-:Y:S02]  /*1440*/  @!P6 HADD2.F32 R47, -RZ, R30.reuse.H0_H0 ;  /* 0x2000001eff2fe230 */ /* 0x101fe40000004100 */
[----:B------:R-:W-:-:S05]  /*1450*/  @!P6 HADD2.F32 R48, -RZ, R30.H1_H1 ;  /* 0x3000001eff30e230 */ /* 0x000fca0000004100 */
[----:B------:R-:W-:Y:S01]  /*1460*/  @!P6 FADD.FTZ R48, R47, R48 ;  /* 0x000000302f30e221 */ /* 0x000fe20000010000 */
[----:B---3--:R-:W-:Y:S01]  /*1470*/  @!P0 HFMA2 R4, R87, 1, 1, R78 ;  /* 0x3c003c0057048831 */ /* 0x008fe2000000004e */
[----:B------:R-:W-:-:S13]  /*1480*/  ISETP.GE.AND P0, PT, R54, R41, PT ;  /* 0x000000293600720c */ /* 0x000fda0003f06270 */
[----:B------:R-:W-:Y:S02]  /*1490*/  @!P0 HADD2.F32 R51, -RZ, R34.H1_H1 ;  /* 0x30000022ff338230 */ /* 0x000fe40000004100 */
[----:B--2---:R-:W-:Y:S02]  /*14a0*/  @!P2 HFMA2 R2, R75, 1, 1, R50 ;  /* 0x3c003c004b02a831 */ /* 0x004fe40000000032 */
[----:B------:R-:W-:-:S05]  /*14b0*/  @!P0 HADD2.F32 R50, -RZ, R34.H0_H0 ;  /* 0x20000022ff328230 */ /* 0x000fca0000004100 */
[----:B------:R-:W-:Y:S01]  /*14c0*/  @!P0 FADD.FTZ R50, R50, R51 ;  /* 0x0000003332328221 */ /* 0x000fe20000010000 */
[----:B------:R-:W-:-:S03]  /*14d0*/  @!P5 HADD2.F32 R51, -RZ, R33.H0_H0 ;  /* 0x20000021ff33d230 */ /* 0x000fc60000004100 */
[----:B------:R-:W-:Y:S01]  /*14e0*/  @!P0 FADD.FTZ R65, R65, R50 ;  /* 0x0000003241418221 */ /* 0x000fe20000010000 */
[----:B------:R-:W-:Y:S01]  /*14f0*/  ISETP.GE.AND P0, PT, R63, R41, PT ;  /* 0x000000293f00720c */ /* 0x000fe20003f06270 */
[----:B------:R-:W-:-:S04]  /*1500*/  @!P5 FADD.FTZ R66, R51, R66 ;  /* 0x000000423342d221 */ /* 0x000fc80000010000 */
[----:B------:R-:W-:Y:S01]  /*1510*/  @!P5 FADD.FTZ R65, R65, R66 ;  /* 0x000000424141d221 */ /* 0x000fe20000010000 */
[----:B------:R-:W-:-:S03]  /*1520*/  ISETP.GE.AND P5, PT, R67, R41, PT ;  /* 0x000000294300720c */ /* 0x000fc60003fa6270 */
[----:B------:R-:W-:Y:S01]  /*1530*/  @!P6 FADD.FTZ R65, R65, R48 ;  /* 0x000000304141e221 */ /* 0x000fe20000010000 */
[----:B------:R-:W-:-:S03]  /*1540*/  ISETP.GE.AND P6, PT, R70, R41, PT ;  /* 0x000000294600720c */ /* 0x000fc60003fc6270 */
[--C-:B------:R-:W-:Y:S02]  /*1550*/  @!P0 HADD2.F32 R47, -RZ, R29.reuse.H0_H0 ;  /* 0x2000001dff2f8230 */ /* 0x100fe40000004100 */
[----:B------:R-:W-:-:S04]  /*1560*/  @!P0 HADD2.F32 R50, -RZ, R29.H1_H1 ;  /* 0x3000001dff328230 */ /* 0x000fc80000004100 */
[--C-:B------:R-:W-:Y:S02]  /*1570*/  @!P5 HADD2.F32 R48, -RZ, R26.reuse.H1_H1 ;  /* 0x3000001aff30d230 */ /* 0x100fe40000004100 */
[----:B------:R-:W-:Y:S01]  /*1580*/  @!P0 FADD.FTZ R50, R47, R50 ;  /* 0x000000322f328221 */ /* 0x000fe20000010000 */
[----:B------:R-:W-:-:S03]  /*1590*/  @!P5 HADD2.F32 R47, -RZ, R26.H0_H0 ;  /* 0x2000001aff2fd230 */ /* 0x000fc60000004100 */
[----:B------:R-:W-:Y:S01]  /*15a0*/  @!P0 FADD.FTZ R65, R65, R50 ;  /* 0x0000003241418221 */ /* 0x000fe20000010000 */
[-C--:B------:R-:W-:Y:S01]  /*15b0*/  ISETP.GE.AND P0, PT, R69, R41.reuse, PT ;  /* 0x000000294500720c */ /* 0x080fe20003f06270 */
[----:B------:R-:W-:Y:S01]  /*15c0*/  @!P5 FADD.FTZ R48, R47, R48 ;  /* 0x000000302f30d221 */ /* 0x000fe20000010000 */
[--C-:B------:R-:W-:Y:S02]  /*15d0*/  @!P6 HADD2.F32 R47, -RZ, R24.reuse.H0_H0 ;  /* 0x20000018ff2fe230 */ /* 0x100fe40000004100 */
[----:B------:R-:W-:Y:S02]  /*15e0*/  @!P6 HADD2.F32 R50, -RZ, R24.H1_H1 ;  /* 0x30000018ff32e230 */ /* 0x000fe40000004100 */
[----:B------:R-:W-:Y:S01]  /*15f0*/  @!P5 FADD.FTZ R65, R65, R48 ;  /* 0x000000304141d221 */ /* 0x000fe20000010000 */
[----:B------:R-:W-:Y:S02]  /*1600*/  ISETP.GE.AND P5, PT, R36, R41, PT ;  /* 0x000000292400720c */ /* 0x000fe40003fa6270 */
[----:B------:R-:W-:-:S04]  /*1610*/  @!P6 FADD.FTZ R50, R47, R50 ;  /* 0x000000322f32e221 */ /* 0x000fc80000010000 */
[----:B------:R-:W-:Y:S01]  /*1620*/  @!P6 FADD.FTZ R65, R65, R50 ;  /* 0x000000324141e221 */ /* 0x000fe20000010000 */
[----:B------:R-:W-:Y:S01]  /*1630*/  ISETP.GE.AND P6, PT, R35, R41, PT ;  /* 0x000000292300720c */ /* 0x000fe20003fc6270 */
[--C-:B------:R-:W-:Y:S02]  /*1640*/  @!P0 HADD2.F32 R47, -RZ, R23.reuse.H0_H0 ;  /* 0x20000017ff2f8230 */ /* 0x100fe40000004100 */
[----:B------:R-:W-:-:S03]  /*1650*/  @!P0 HADD2.F32 R48, -RZ, R23.H1_H1 ;  /* 0x30000017ff308230 */ /* 0x000fc60000004100 */
        /* <DEDUP_REMOVED lines=49> */
[--C-:B------:R-:W-:Y:S02]  /*1970*/  @!P6 HADD2.F32 R50, -RZ, R7.reuse.H1_H1 ;  /* 0x30000007ff32e230 */ /* 0x100fe40000004100 */
[----:B------:R-:W-:Y:S01]  /*1980*/  @!P5 FADD.FTZ R48, R47, R48 ;  /* 0x000000302f30d221 */ /* 0x000fe20000010000 */
[----:B------:R-:W-:-:S03]  /*1990*/  @!P6 HADD2.F32 R47, -RZ, R7.H0_H0 ;  /* 0x20000007ff2fe230 */ /* 0x000fc60000004100 */
[----:B------:R-:W-:Y:S01]  /*19a0*/  @!P5 FADD.FTZ R65, R65, R48 ;  /* 0x000000304141d221 */ /* 0x000fe20000010000 */
[----:B------:R-:W-:Y:S01]  /*19b0*/  ISETP.NE.AND P5, PT, R80, RZ, PT ;  /* 0x000000ff5000720c */ /* 0x000fe20003fa5270 */
[----:B------:R-:W-:-:S04]  /*19c0*/  @!P6 FADD.FTZ R50, R47, R50 ;  /* 0x000000322f32e221 */ /* 0x000fc80000010000 */
[----:B------:R-:W-:Y:S01]  /*19d0*/  @!P6 FADD.FTZ R65, R65, R50 ;  /* 0x000000324141e221 */ /* 0x000fe20000010000 */
[----:B------:R-:W-:Y:S02]  /*19e0*/  ISETP.NE.AND P6, PT, R82, RZ, PT ;  /* 0x000000ff5200720c */ /* 0x000fe40003fc5270 */
[----:B------:R-:W-:-:S05]  /*19f0*/  ISETP.NE.AND P0, PT, R72, RZ, PT ;  /* 0x000000ff4800720c */ /* 0x000fca0003f05270 */
[--C-:B------:R-:W-:Y:S02]  /*1a00*/  @!P5 HADD2.F32 R47, -RZ, R6.reuse.H0_H0 ;  /* 0x20000006ff2fd230 */ /* 0x100fe40000004100 */
[----:B------:R-:W-:-:S04]  /*1a10*/  @!P5 HADD2.F32 R48, -RZ, R6.H1_H1 ;  /* 0x30000006ff30d230 */ /* 0x000fc80000004100 */
[--C-:B------:R-:W-:Y:S02]  /*1a20*/  @!P6 HADD2.F32 R50, -RZ, R5.reuse.H1_H1 ;  /* 0x30000005ff32e230 */ /* 0x100fe40000004100 */
[----:B------:R-:W-:Y:S01]  /*1a30*/  @!P5 FADD.FTZ R48, R47, R48 ;  /* 0x000000302f30d221 */ /* 0x000fe20000010000 */
[----:B------:R-:W-:Y:S02]  /*1a40*/  @!P6 HADD2.F32 R47, -RZ, R5.H0_H0 ;  /* 0x20000005ff2fe230 */ /* 0x000fe40000004100 */
[----:B----4-:R-:W-:Y:S02]  /*1a50*/  @!P1 HADD2 R3, R77, R84 ;  /* 0x000000544d039230 */ /* 0x010fe40000000000 */
[----:B------:R-:W-:Y:S01]  /*1a60*/  @!P5 FADD.FTZ R65, R65, R48 ;  /* 0x000000304141d221 */ /* 0x000fe20000010000 */
[--C-:B------:R-:W-:Y:S02]  /*1a70*/  @!P0 HADD2.F32 R48, -RZ, R4.reuse.H1_H1 ;  /* 0x30000004ff308230 */ /* 0x100fe40000004100 */
[----:B------:R-:W-:Y:S01]  /*1a80*/  @!P6 FADD.FTZ R50, R47, R50 ;  /* 0x000000322f32e221 */ /* 0x000fe20000010000 */
[----:B------:R-:W-:-:S03]  /*1a90*/  @!P0 HADD2.F32 R47, -RZ, R4.H0_H0 ;  /* 0x20000004ff2f8230 */ /* 0x000fc60000004100 */
[----:B------:R-:W-:Y:S01]  /*1aa0*/  @!P6 FADD.FTZ R65, R65, R50 ;  /* 0x000000324141e221 */ /* 0x000fe20000010000 */
[--C-:B------:R-:W-:Y:S02]  /*1ab0*/  @!P1 HADD2.F32 R50, -RZ, R3.reuse.H1_H1 ;  /* 0x30000003ff329230 */ /* 0x100fe40000004100 */
[----:B------:R-:W-:Y:S01]  /*1ac0*/  @!P0 FADD.FTZ R48, R47, R48 ;  /* 0x000000302f308221 */ /* 0x000fe20000010000 */
[----:B------:R-:W-:Y:S02]  /*1ad0*/  @!P1 HADD2.F32 R47, -RZ, R3.H0_H0 ;  /* 0x20000003ff2f9230 */ /* 0x000fe40000004100 */
[----:B-----5:R-:W-:Y:S02]  /*1ae0*/  @!P3 HFMA2 R0, R73, 1, 1, R86 ;  /* 0x3c003c004900b831 */ /* 0x020fe40000000056 */
[----:B------:R-:W-:Y:S01]  /*1af0*/  @!P0 FADD.FTZ R65, R65, R48 ;  /* 0x0000003041418221 */ /* 0x000fe20000010000 */
[--C-:B------:R-:W-:Y:S02]  /*1b00*/  @!P2 HADD2.F32 R48, -RZ, R2.reuse.H1_H1 ;  /* 0x30000002ff30a230 */ /* 0x100fe40000004100 */
[----:B------:R-:W-:Y:S01]  /*1b10*/  @!P1 FADD.FTZ R50, R47, R50 ;  /* 0x000000322f329221 */ /* 0x000fe20000010000 */
[----:B------:R-:W-:-:S02]  /*1b20*/  @!P2 HADD2.F32 R47, -RZ, R2.H0_H0 ;  /* 0x20000002ff2fa230 */ /* 0x000fc40000004100 */
[----:B------:R-:W-:Y:S02]  /*1b30*/  @!P4 HFMA2 R60, R49, 1, 1, R46 ;  /* 0x3c003c00313cc831 */ /* 0x000fe4000000002e */
[----:B------:R-:W-:Y:S01]  /*1b40*/  @!P1 FADD.FTZ R65, R65, R50 ;  /* 0x0000003241419221 */ /* 0x000fe20000010000 */
[----:B------:R-:W-:Y:S01]  /*1b50*/  @!P2 FADD.FTZ R48, R47, R48 ;  /* 0x000000302f30a221 */ /* 0x000fe20000010000 */
[--C-:B------:R-:W-:Y:S02]  /*1b60*/  @!P3 HADD2.F32 R46, -RZ, R0.reuse.H0_H0 ;  /* 0x20000000ff2eb230 */ /* 0x100fe40000004100 */
[----:B------:R-:W-:Y:S02]  /*1b70*/  @!P3 HADD2.F32 R47, -RZ, R0.H1_H1 ;  /* 0x30000000ff2fb230 */ /* 0x000fe40000004100 */
[----:B------:R-:W-:Y:S01]  /*1b80*/  @!P2 FADD.FTZ R65, R65, R48 ;  /* 0x000000304141a221 */ /* 0x000fe20000010000 */
[--C-:B------:R-:W-:Y:S02]  /*1b90*/  @!P4 HADD2.F32 R48, -RZ, R60.reuse.H0_H0 ;  /* 0x2000003cff30c230 */ /* 0x100fe40000004100 */
[----:B------:R-:W-:-:S02]  /*1ba0*/  @!P4 HADD2.F32 R49, -RZ, R60.H1_H1 ;  /* 0x3000003cff31c230 */ /* 0x000fc40000004100 */
[----:B------:R-:W-:-:S03]  /*1bb0*/  @!P3 FADD.FTZ R46, R46, R47 ;  /* 0x0000002f2e2eb221 */ /* 0x000fc60000010000 */
[----:B------:R-:W-:Y:S01]  /*1bc0*/  @!P4 FADD.FTZ R48, R48, R49 ;  /* 0x000000313030c221 */ /* 0x000fe20000010000 */
[----:B------:R-:W-:-:S04]  /*1bd0*/  @!P3 FADD.FTZ R65, R65, R46 ;  /* 0x0000002e4141b221 */ /* 0x000fc80000010000 */
[----:B------:R-:W-:-:S05]  /*1be0*/  @!P4 FADD.FTZ R65, R65, R48 ;  /* 0x000000304141c221 */ /* 0x000fca0000010000 */
[----:B------:R-:W0:Y:S02]  /*1bf0*/  SHFL.BFLY PT, R46, R65, 0x10, 0x1f ;  /* 0x0e001f00412e7f89 */ /* 0x000e2400000e0000 */
[----:B0-----:R-:W-:-:S05]  /*1c00*/  FADD.FTZ R48, R46, R65 ;  /* 0x000000412e307221 */ /* 0x001fca0000010000 */
[----:B------:R-:W0:Y:S02]  /*1c10*/  SHFL.BFLY PT, R47, R48, 0x8, 0x1f ;  /* 0x0d001f00302f7f89 */ /* 0x000e2400000e0000 */
[----:B0-----:R-:W-:-:S05]  /*1c20*/  FADD.FTZ R49, R48, R47 ;  /* 0x0000002f30317221 */ /* 0x001fca0000010000 */
[----:B------:R-:W0:Y:S01]  /*1c30*/  SHFL.BFLY PT, R46, R49, 0x4, 0x1f ;  /* 0x0c801f00312e7f89 */ /* 0x000e2200000e0000 */
[----:B------:R-:W-:Y:S02]  /*1c40*/  I2FP.F32.U32 R51, UR6 ;  /* 0x0000000600337c45 */ /* 0x000fe40008201000 */
[----:B------:R-:W-:-:S03]  /*1c50*/  I2FP.F32.U32 R63, R39 ;  /* 0x00000027003f7245 */ /* 0x000fc60000201000 */
[----:B------:R-:W-:Y:S01]  /*1c60*/  FMUL.FTZ R66, R51, 0.03125 ;  /* 0x3d00000033427820 */ /* 0x000fe20000410000 */
[----:B0-----:R-:W-:-:S05]  /*1c70*/  FADD.FTZ R50, R49, R46 ;  /* 0x0000002e31327221 */ /* 0x001fca0000010000 */
[----:B------:R-:W0:Y:S01]  /*1c80*/  SHFL.BFLY PT, R47, R50, 0x2, 0x1f ;  /* 0x0c401f00322f7f89 */ /* 0x000e2200000e0000 */
[----:B------:R-:W-:Y:S01]  /*1c90*/  FSETP.GT.FTZ.AND P5, PT, R66, R63, PT ;  /* 0x0000003f4200720b */ /* 0x000fe20003fb4000 */
[----:B------:R-:W1:Y:S01]  /*1ca0*/  S2R R46, SR_CgaCtaId ;  /* 0x00000000002e7919 */ /* 0x000e620000008800 */
[----:B------:R-:W-:-:S11]  /*1cb0*/  LOP3.LUT P6, RZ, R39, 0x1f, RZ, 0xc0, !PT ;  /* 0x0000001f27ff7812 */ /* 0x000fd600078cc0ff */
[----:B------:R-:W-:-:S04]  /*1cc0*/  @P5 SHF.L.U32 R48, R39, 0x2, RZ ;  /* 0x0000000227305819 */ /* 0x000fc800000006ff */
[----:B------:R-:W-:Y:S01]  /*1cd0*/  @P5 LOP3.LUT R49, R48, 0x7c, RZ, 0xc0, !PT ;  /* 0x0000007c30315812 */ /* 0x000fe200078ec0ff */
[----:B0-----:R-:W-:Y:S01]  /*1ce0*/  FADD.FTZ R51, R50, R47 ;  /* 0x0000002f32337221 */ /* 0x001fe20000010000 */
[----:B------:R-:W-:-:S04]  /*1cf0*/  MOV R47, 0x400 ;  /* 0x00000400002f7802 */ /* 0x000fc80000000f00 */
[----:B------:R-:W0:Y:S01]  /*1d00*/  SHFL.BFLY PT, R48, R51, 0x1, 0x1f ;  /* 0x0c201f0033307f89 */ /* 0x000e2200000e0000 */
[----:B------:R-:W-:-:S04]  /*1d10*/  @P5 IADD3 R63, PT, PT, R47, 0x8, RZ ;  /* 0x000000082f3f5810 */ /* 0x000fc80007ffe0ff */
[----:B-1----:R-:W-:-:S04]  /*1d20*/  @P5 LEA R50, R46, R63, 0x18 ;  /* 0x0000003f2e325211 */ /* 0x002fc800078ec0ff */
[----:B------:R-:W-:Y:S02]  /*1d30*/  @P5 IADD3 R63, PT, PT, R50, R49, RZ ;  /* 0x00000031323f5210 */ /* 0x000fe40007ffe0ff */
[----:B------:R-:W-:-:S04]  /*1d40*/  @!P6 IADD3 R49, PT, PT, R47, 0x8, RZ ;  /* 0x000000082f31e810 */ /* 0x000fc80007ffe0ff */
[----:B------:R-:W-:-:S04]  /*1d50*/  @!P6 LEA R50, R46, R49, 0x18 ;  /* 0x000000312e32e211 */ /* 0x000fc800078ec0ff */
[----:B------:R-:W-:Y:S01]  /*1d60*/  @!P6 LEA.HI R50, R39, R50, RZ, 0x1d ;  /* 0x000000322732e211 */ /* 0x000fe200078fe8ff */
[----:B0-----:R-:W-:-:S05]  /*1d70*/  FADD.FTZ R65, R51, R48 ;  /* 0x0000003033417221 */ /* 0x001fca0000010000 */
[----:B------:R-:W-:Y:S01]  /*1d80*/  @!P6 STS [R50], R65 ;  /* 0x000000413200e388 */ /* 0x000fe20000000800 */
        /* <DEDUP_REMOVED lines=20> */
[----:B------:R-:W-:-:S05]  /*1ed0*/  IADD3 R50, PT, PT, R41, -R39, RZ ;  /* 0x8000002729327210 */ /* 0x000fca0007ffe0ff */
[----:B------:R-:W0:Y:S01]  /*1ee0*/  LDS R49, [R48] ;  /* 0x0000000030317984 */ /* 0x000e220000000800 */
[----:B------:R-:W-:-:S13]  /*1ef0*/  ISETP.GE.AND P6, PT, R50, 0x1, PT ;  /* 0x000000013200780c */ /* 0x000fda0003fc6270 */
[--C-:B------:R-:W-:Y:S02]  /*1f00*/  @P6 HADD2.F32 R68, -RZ, R40.reuse.H1_H1 ;  /* 0x30000028ff446230 */ /* 0x100fe40000004100 */
[----:B------:R-:W-:-:S03]  /*1f10*/  @P6 HADD2.F32 R66, -RZ, R40.H0_H0 ;  /* 0x20000028ff426230 */ /* 0x000fc60000004100 */
[--C-:B0-----:R-:W-:Y:S02]  /*1f20*/  @P6 FADD.FTZ R63, R68, -R49.reuse ;  /* 0x80000031443f6221 */ /* 0x101fe40000010000 */
[----:B------:R-:W-:Y:S02]  /*1f30*/  @P6 FADD.FTZ R51, R66, -R49 ;  /* 0x8000003142336221 */ /* 0x000fe40000010000 */
[----:B------:R-:W-:-:S04]  /*1f40*/  @P6 FMUL.FTZ R66, R63, R63 ;  /* 0x0000003f3f426220 */ /* 0x000fc80000410000 */
[----:B------:R-:W-:Y:S01]  /*1f50*/  @P6 FFMA.FTZ R66, R51, R51, R66 ;  /* 0x0000003333426223 */ /* 0x000fe20000010042 */
[----:B------:R-:W-:-:S03]  /*1f60*/  HFMA2 R51, -RZ, RZ, 0, 0 ;  /* 0x00000000ff337431 */ /* 0x000fc600000001ff */
[----:B------:R-:W-:Y:S01]  /*1f70*/  @P6 FADD.FTZ R51, RZ, R66 ;  /* 0x00000042ff336221 */ /* 0x000fe20000010000 */
[----:B------:R-:W-:Y:S01]  /*1f80*/  ISETP.LE.AND P6, PT, R50, UR6, PT ;  /* 0x0000000632007c0c */ /* 0x000fe2000bfc3270 */
[----:B------:R-:W-:-:S12]  /*1f90*/  USHF.L.U32 UR7, UR6, 0x1, URZ ;  /* 0x0000000106077899 */ /* 0x000fd800080006ff */
[--C-:B------:R-:W-:Y:S02]  /*1fa0*/  @!P6 HADD2.F32 R68, -RZ, R42.reuse.H1_H1 ;  /* 0x3000002aff44e230 */ /* 0x100fe40000004100 */
[----:B------:R-:W-:-:S03]  /*1fb0*/  @!P6 HADD2.F32 R66, -RZ, R42.H0_H0 ;  /* 0x2000002aff42e230 */ /* 0x000fc60000004100 */
[--C-:B------:R-:W-:Y:S02]  /*1fc0*/  @!P6 FADD.FTZ R65, R68, -R49.reuse ;  /* 0x800000314441e221 */ /* 0x100fe40000010000 */
[----:B------:R-:W-:Y:S02]  /*1fd0*/  @!P6 FADD.FTZ R63, R66, -R49 ;  /* 0x80000031423fe221 */ /* 0x000fe40000010000 */
[----:B------:R-:W-:-:S04]  /*1fe0*/  @!P6 FMUL.FTZ R66, R65, R65 ;  /* 0x000000414142e220 */ /* 0x000fc80000410000 */
[----:B------:R-:W-:-:S04]  /*1ff0*/  @!P6 FFMA.FTZ R66, R63, R63, R66 ;  /* 0x0000003f3f42e223 */ /* 0x000fc80000010042 */
[----:B------:R-:W-:Y:S01]  /*2000*/  @!P6 FADD.FTZ R51, R51, R66 ;  /* 0x000000423333e221 */ /* 0x000fe20000010000 */
[----:B------:R-:W-:Y:S01]  /*2010*/  ISETP.LE.AND P6, PT, R50, UR7, PT ;  /* 0x0000000732007c0c */ /* 0x000fe2000bfc3270 */
[----:B------:R-:W-:-:S12]  /*2020*/  UIMAD UR7, UR6, 0x3, URZ ;  /* 0x00000003060778a4 */ /* 0x000fd8000f8e02ff */
        /* <DEDUP_REMOVED lines=259> */
[----:B------:R-:W-:-:S13]  /*3060*/  ISETP.LE.AND P6, PT, R50, UR7, PT ;  /* 0x0000000732007c0c */ /* 0x000fda000bfc3270 */
[--C-:B------:R-:W-:Y:S02]  /*3070*/  @!P6 HADD2.F32 R50, -RZ, R60.reuse.H1_H1 ;  /* 0x3000003cff32e230 */ /* 0x100fe40000004100 */
[----:B------:R-:W-:-:S03]  /*3080*/  @!P6 HADD2.F32 R66, -RZ, R60.H0_H0 ;  /* 0x2000003cff42e230 */ /* 0x000fc60000004100 */
[--C-:B------:R-:W-:Y:S02]  /*3090*/  @!P6 FADD.FTZ R50, R50, -R49.reuse ;  /* 0x800000313232e221 */ /* 0x100fe40000010000 */
[----:B------:R-:W-:Y:S02]  /*30a0*/  @!P6 FADD.FTZ R49, R66, -R49 ;  /* 0x800000314231e221 */ /* 0x000fe40000010000 */
        /* <DEDUP_REMOVED lines=18> */
[----:B------:R-:W-:Y:S02]  /*31d0*/  @P5 IADD3 R65, PT, PT, R47, 0x8, RZ ;  /* 0x000000082f415810 */ /* 0x000fe40007ffe0ff */
[----:B------:R-:W-:Y:S02]  /*31e0*/  @P5 SHF.L.U32 R47, R39, 0x2, RZ ;  /* 0x00000002272f5819 */ /* 0x000fe400000006ff */
[----:B------:R-:W-:Y:S02]  /*31f0*/  @P5 LEA R50, R46, R65, 0x18 ;  /* 0x000000412e325211 */ /* 0x000fe400078ec0ff */
[----:B------:R-:W-:Y:S02]  /*3200*/  @P5 LOP3.LUT R47, R47, 0x7c, RZ, 0xc0, !PT ;  /* 0x0000007c2f2f5812 */ /* 0x000fe400078ec0ff */
[----:B------:R-:W-:Y:S02]  /*3210*/  MOV R46, RZ ;  /* 0x000000ff002e7202 */ /* 0x000fe40000000f00 */
[----:B------:R-:W-:Y:S01]  /*3220*/  @P5 IADD3 R65, PT, PT, R50, R47, RZ ;  /* 0x0000002f32415210 */ /* 0x000fe20007ffe0ff */
        /* <DEDUP_REMOVED lines=22> */
[----:B------:R-:W-:Y:S01]  /*3390*/  BSSY.RECONVERGENT B0, `(.L_x_129) ;  /* 0x0000022000007945 */ /* 0x000fe20003800200 */
[----:B------:R-:W-:-:S06]  /*33a0*/  SHF.R.S32.HI R63, RZ, 0x1f, R43 ;  /* 0x0000001fff3f7819 */ /* 0x000fcc000001142b */
[----:B0-----:R-:W-:Y:S05]  /*33b0*/  @!P6 BRA `(.L_x_130) ;  /* 0x00000000007ce947 */ /* 0x001fea0003800000 */
[----:B------:R-:W0:Y:S01]  /*33c0*/  LDCU.64 UR8, c[0x0][0x388] ;  /* 0x00007100ff0877ac */ /* 0x000e220008000a00 */
[----:B------:R-:W-:Y:S01]  /*33d0*/  IADD3 R48, P5, PT, R43, R39, RZ ;  /* 0x000000272b307210 */ /* 0x000fe20007fbe0ff */
[----:B------:R-:W2:Y:S03]  /*33e0*/  LDC.64 R50, c[0x0][0x398] ;  /* 0x0000e600ff327b82 */ /* 0x000ea60000000a00 */
[----:B------:R-:W-:Y:S02]  /*33f0*/  IADD3.X R49, PT, PT, RZ, R63, RZ, P5, !PT ;  /* 0x0000003fff317210 */ /* 0x000fe40002ffe4ff */
[----:B0-----:R-:W-:-:S04]  /*3400*/  LEA R64, P5, R48, UR8, 0x2 ;  /* 0x0000000830407c11 */ /* 0x001fc8000f8a10ff */
[----:B------:R-:W-:Y:S02]  /*3410*/  LEA.HI.X R65, R48, UR9, R49, 0x2, P5 ;  /* 0x0000000930417c11 */ /* 0x000fe4000a8f1431 */
[----:B------:R-:W0:Y:S01]  /*3420*/  LDC.64 R48, c[0x0][0x3a0] ;  /* 0x0000e800ff307b82 */ /* 0x000e220000000a00 */
[C---:B--2---:R-:W-:Y:S02]  /*3430*/  IMAD.WIDE.U32 R50, R39.reuse, 0x4, R50 ;  /* 0x0000000427327825 */ /* 0x044fe400078e0032 */
[----:B------:R-:W2:Y:S04]  /*3440*/  LDG.E R64, desc[UR4][R64.64] ;  /* 0x0000000440407981 */ /* 0x000ea8000c1e1900 */
[----:B------:R-:W3:Y:S01]  /*3450*/  LDG.E R50, desc[UR4][R50.64] ;  /* 0x0000000432327981 */ /* 0x000ee2000c1e1900 */
[----:B0-----:R-:W-:-:S06]  /*3460*/  IMAD.WIDE.U32 R48, R39, 0x4, R48 ;  /* 0x0000000427307825 */ /* 0x001fcc00078e0030 */
[----:B------:R-:W4:Y:S01]  /*3470*/  LDG.E R48, desc[UR4][R48.64] ;  /* 0x0000000430307981 */ /* 0x000f22000c1e1900 */
[--C-:B------:R-:W-:Y:S02]  /*3480*/  HADD2.F32 R67, -RZ, R40.reuse.H0_H0 ;  /* 0x20000028ff437230 */ /* 0x100fe40000004100 */
[----:B------:R-:W-:-:S03]  /*3490*/  HADD2.F32 R69, -RZ, R40.H1_H1 ;  /* 0x30000028ff457230 */ /* 0x000fc60000004100 */
[----:B-1----:R-:W-:-:S04]  /*34a0*/  FADD.FTZ R66, R67, -R46 ;  /* 0x8000002e43427221 */ /* 0x002fc80000010000 */
[----:B------:R-:W-:Y:S01]  /*34b0*/  FMUL.FTZ R66, R66, R47 ;  /* 0x0000002f42427220 */ /* 0x000fe20000410000 */
[--C-:B---3--:R-:W-:Y:S02]  /*34c0*/  HADD2.F32 R40, -RZ, R50.reuse.H0_H0 ;  /* 0x20000032ff287230 */ /* 0x108fe40000004100 */
[----:B------:R-:W-:Y:S02]  /*34d0*/  HADD2.F32 R50, -RZ, R50.H1_H1 ;  /* 0x30000032ff327230 */ /* 0x000fe40000004100 */
[----:B----4-:R-:W-:-:S05]  /*34e0*/  HADD2.F32 R67, -RZ, R48.H0_H0 ;  /* 0x20000030ff437230 */ /* 0x010fca0000004100 */
[----:B------:R-:W-:Y:S01]  /*34f0*/  FFMA.FTZ R67, R40, R66, R67 ;  /* 0x0000004228437223 */ /* 0x000fe20000010043 */
[----:B------:R-:W-:Y:S01]  /*3500*/  FADD.FTZ R40, R69, -R46 ;  /* 0x8000002e45287221 */ /* 0x000fe20000010000 */
[----:B------:R-:W-:-:S03]  /*3510*/  HADD2.F32 R49, -RZ, R48.H1_H1 ;  /* 0x30000030ff317230 */ /* 0x000fc60000004100 */
[----:B------:R-:W-:-:S04]  /*3520*/  FMUL.FTZ R40, R40, R47 ;  /* 0x0000002f28287220 */ /* 0x000fc80000410000 */
[----:B------:R-:W-:Y:S01]  /*3530*/  FFMA.FTZ R49, R50, R40, R49 ;  /* 0x0000002832317223 */ /* 0x000fe20000010031 */
[--C-:B--2---:R-:W-:Y:S02]  /*3540*/  HADD2.F32 R40, -RZ, R64.reuse.H0_H0 ;  /* 0x20000040ff287230 */ /* 0x104fe40000004100 */
[----:B------:R-:W-:-:S03]  /*3550*/  HADD2.F32 R64, -RZ, R64.H1_H1 ;  /* 0x30000040ff407230 */ /* 0x000fc60000004100 */
[----:B------:R-:W-:Y:S02]  /*3560*/  FADD.FTZ R40, R40, R67 ;  /* 0x0000004328287221 */ /* 0x000fe40000010000 */
[----:B------:R-:W-:Y:S01]  /*3570*/  FADD.FTZ R51, R64, R49 ;  /* 0x0000003140337221 */ /* 0x000fe20000010000 */
[----:B------:R-:W-:-:S04]  /*3580*/  IMAD.WIDE.U32 R48, R39, 0x4, R44 ;  /* 0x0000000427307825 */ /* 0x000fc800078e002c */
[----:B------:R-:W-:-:S05]  /*3590*/  F2FP.F16.F32.PACK_AB R51, R51, R40 ;  /* 0x000000283333723e */ /* 0x000fca00000000ff */
[----:B------:R0:W-:Y:S02]  /*35a0*/  STG.E desc[UR4][R48.64], R51 ;  /* 0x0000003330007986 */ /* 0x0001e4000c101904 */
.L_x_130:
[----:B------:R-:W-:Y:S05]  /*35b0*/  BSYNC.RECONVERGENT B0 ;  /* 0x0000000000007941 */ /* 0x000fea0003800200 */
.L_x_129:
[----:B------:R-:W2:Y:S01]  /*35c0*/  LDCU UR7, c[0x0][0x360] ;  /* 0x00006c00ff0777ac */ /* 0x000ea20008000800 */
[----:B------:R-:W-:Y:S01]  /*35d0*/  BSSY.RECONVERGENT B0, `(.L_x_131) ;  /* 0x0000025000007945 */ /* 0x000fe20003800200 */
[----:B--2---:R-:W-:-:S04]  /*35e0*/  IADD3 R40, PT, PT, R39, UR7, RZ ;  /* 0x0000000727287c10 */ /* 0x004fc8000fffe0ff */
[----:B------:R-:W-:-:S13]  /*35f0*/  ISETP.GE.AND P5, PT, R40, R41, PT ;  /* 0x000000292800720c */ /* 0x000fda0003fa6270 */
[----:B------:R-:W-:Y:S05]  /*3600*/  @P5 BRA `(.L_x_132) ;  /* 0x0000000000845947 */ /* 0x000fea0003800000 */
[----:B------:R-:W2:Y:S01]  /*3610*/  LDCU UR7, c[0x0][0x360] ;  /* 0x00006c00ff0777ac */ /* 0x000ea20008000800 */
[----:B0-----:R-:W0:Y:S01]  /*3620*/  LDC.64 R50, c[0x0][0x398] ;  /* 0x0000e600ff327b82 */ /* 0x001e220000000a00 */
[----:B------:R-:W3:Y:S01]  /*3630*/  LDCU.64 UR8, c[0x0][0x388] ;  /* 0x00007100ff0877ac */ /* 0x000ee20008000a00 */
[----:B--2---:R-:W-:-:S04]  /*3640*/  IADD3 R67, PT, PT, R39, UR7, RZ ;  /* 0x0000000727437c10 */ /* 0x004fc8000fffe0ff */
[----:B------:R-:W-:Y:S01]  /*3650*/  IADD3 R40, P5, PT, R43, R67, RZ ;  /* 0x000000432b287210 */ /* 0x000fe20007fbe0ff */
[----:B0-----:R-:W-:-:S03]  /*3660*/  IMAD.WIDE.U32 R50, R67, 0x4, R50 ;  /* 0x0000000443327825 */ /* 0x001fc600078e0032 */
[----:B------:R-:W-:Y:S02]  /*3670*/  IADD3.X R49, PT, PT, RZ, R63, RZ, P5, !PT ;  /* 0x0000003fff317210 */ /* 0x000fe40002ffe4ff */
[C---:B---3--:R-:W-:Y:S01]  /*3680*/  LEA R64, P5, R40.reuse, UR8, 0x2 ;  /* 0x0000000828407c11 */ /* 0x048fe2000f8a10ff */
[----:B------:R-:W2:Y:S03]  /*3690*/  LDG.E R50, desc[UR4][R50.64] ;  /* 0x0000000432327981 */ /* 0x000ea6000c1e1900 */
[----:B------:R-:W-:Y:S02]  /*36a0*/  LEA.HI.X R65, R40, UR9, R49, 0x2, P5 ;  /* 0x0000000928417c11 */ /* 0x000fe4000a8f1431 */
[----:B------:R-:W0:Y:S03]  /*36b0*/  LDC.64 R48, c[0x0][0x3a0] ;  /* 0x0000e800ff307b82 */ /* 0x000e260000000a00 */
[----:B------:R-:W3:Y:S01]  /*36c0*/  LDG.E R64, desc[UR4][R64.64] ;  /* 0x0000000440407981 */ /* 0x000ee2000c1e1900 */
[----:B0-----:R-:W-:-:S06]  /*36d0*/  IMAD.WIDE.U32 R48, R67, 0x4, R48 ;  /* 0x0000000443307825 */ /* 0x001fcc00078e0030 */
[----:B------:R-:W4:Y:S01]  /*36e0*/  LDG.E R48, desc[UR4][R48.64] ;  /* 0x0000000430307981 */ /* 0x000f22000c1e1900 */
[--C-:B------:R-:W-:Y:S02]  /*36f0*/  HADD2.F32 R69, -RZ, R42.reuse.H0_H0 ;  /* 0x2000002aff457230 */ /* 0x100fe40000004100 */
[----:B------:R-:W-:-:S03]  /*3700*/  HADD2.F32 R73, -RZ, R42.H1_H1 ;  /* 0x3000002aff497230 */ /* 0x000fc60000004100 */
[----:B-1----:R-:W-:-:S04]  /*3710*/  FADD.FTZ R40, R69, -R46 ;  /* 0x8000002e45287221 */ /* 0x002fc80000010000 */
[----:B------:R-:W-:Y:S01]  /*3720*/  FMUL.FTZ R42, R40, R47 ;  /* 0x0000002f282a7220 */ /* 0x000fe20000410000 */
[--C-:B--2---:R-:W-:Y:S02]  /*3730*/  HADD2.F32 R40, -RZ, R50.reuse.H0_H0 ;  /* 0x20000032ff287230 */ /* 0x104fe40000004100 */
[----:B------:R-:W-:Y:S02]  /*3740*/  HADD2.F32 R50, -RZ, R50.H1_H1 ;  /* 0x30000032ff327230 */ /* 0x000fe40000004100 */
[----:B----4-:R-:W-:-:S05]  /*3750*/  HADD2.F32 R69, -RZ, R48.H0_H0 ;  /* 0x20000030ff457230 */ /* 0x010fca0000004100 */
[----:B------:R-:W-:Y:S01]  /*3760*/  FFMA.FTZ R69, R40, R42, R69 ;  /* 0x0000002a28457223 */ /* 0x000fe20000010045 */
[----:B------:R-:W-:Y:S01]  /*3770*/  FADD.FTZ R40, R73, -R46 ;  /* 0x8000002e49287221 */ /* 0x000fe20000010000 */
[----:B------:R-:W-:-:S03]  /*3780*/  HADD2.F32 R49, -RZ, R48.H1_H1 ;  /* 0x30000030ff317230 */ /* 0x000fc60000004100 */
[----:B------:R-:W-:-:S04]  /*3790*/  FMUL.FTZ R40, R40, R47 ;  /* 0x0000002f28287220 */ /* 0x000fc80000410000 */
[----:B------:R-:W-:Y:S01]  /*37a0*/  FFMA.FTZ R49, R50, R40, R49 ;  /* 0x0000002832317223 */ /* 0x000fe20000010031 */
[--C-:B---3--:R-:W-:Y:S02]  /*37b0*/  HADD2.F32 R40, -RZ, R64.reuse.H0_H0 ;  /* 0x20000040ff287230 */ /* 0x108fe40000004100 */
[----:B------:R-:W-:-:S03]  /*37c0*/  HADD2.F32 R64, -RZ, R64.H1_H1 ;  /* 0x30000040ff407230 */ /* 0x000fc60000004100 */
[----:B------:R-:W-:Y:S02]  /*37d0*/  FADD.FTZ R40, R40, R69 ;  /* 0x0000004528287221 */ /* 0x000fe40000010000 */
[----:B------:R-:W-:Y:S01]  /*37e0*/  FADD.FTZ R51, R64, R49 ;  /* 0x0000003140337221 */ /* 0x000fe20000010000 */
[----:B------:R-:W-:-:S04]  /*37f0*/  IMAD.WIDE.U32 R48, R67, 0x4, R44 ;  /* 0x0000000443307825 */ /* 0x000fc800078e002c */
[----:B------:R-:W-:-:S05]  /*3800*/  F2FP.F16.F32.PACK_AB R51, R51, R40 ;  /* 0x000000283333723e */ /* 0x000fca00000000ff */
[----:B------:R2:W-:Y:S02]  /*3810*/  STG.E desc[UR4][R48.64], R51 ;  /* 0x0000003330007986 */ /* 0x0005e4000c101904 */
.L_x_132:
[----:B------:R-:W-:Y:S05]  /*3820*/  BSYNC.RECONVERGENT B0 ;  /* 0x0000000000007941 */ /* 0x000fea0003800200 */
.L_x_131:
[----:B------:R-:W3:Y:S01]  /*3830*/  LDC R40, c[0x0][0x360] ;  /* 0x0000d800ff287b82 */ /* 0x000ee20000000800 */
[----:B------:R-:W-:Y:S01]  /*3840*/  BSSY.RECONVERGENT B0, `(.L_x_133) ;  /* 0x0000026000007945 */ /* 0x000fe20003800200 */
[----:B---3--:R-:W-:-:S04]  /*3850*/  IADD3 R40, PT, PT, R40, R40, R39 ;  /* 0x0000002828287210 */ /* 0x008fc80007ffe027 */
[----:B------:R-:W-:-:S13]  /*3860*/  ISETP.GE.AND P5, PT, R40, R41, PT ;  /* 0x000000292800720c */ /* 0x000fda0003fa6270 */
[----:B------:R-:W-:Y:S05]  /*3870*/  @P5 BRA `(.L_x_134) ;  /* 0x0000000000885947 */ /* 0x000fea0003800000 */
[----:B------:R-:W3:Y:S01]  /*3880*/  LDC R40, c[0x0][0x360] ;  /* 0x0000d800ff287b82 */ /* 0x000ee20000000800 */
[----:B------:R-:W4:Y:S07]  /*3890*/  LDCU.64 UR8, c[0x0][0x388] ;  /* 0x00007100ff0877ac */ /* 0x000f2e0008000a00 */
[----:B0-2---:R-:W0:Y:S01]  /*38a0*/  LDC.64 R50, c[0x0][0x398] ;  /* 0x0000e600ff327b82 */ /* 0x005e220000000a00 */
[----:B---3--:R-:W-:-:S04]  /*38b0*/  IADD3 R67, PT, PT, R40, R40, R39 ;  /* 0x0000002828437210 */ /* 0x008fc80007ffe027 */
[CC--:B------:R-:W-:Y:S02]  /*38c0*/  IADD3 RZ, P5, PT, R43.reuse, R67.reuse, RZ ;  /* 0x000000432bff7210 */ /* 0x0c0fe40007fbe0ff */
[----:B------:R-:W-:Y:S02]  /*38d0*/  IADD3 R49, PT, PT, R43, R67, RZ ;  /* 0x000000432b317210 */ /* 0x000fe40007ffe0ff */
[----:B------:R-:W-:Y:S01]  /*38e0*/  IADD3.X R40, PT, PT, RZ, R63, RZ, P5, !PT ;  /* 0x0000003fff287210 */ /* 0x000fe20002ffe4ff */
[----:B0-----:R-:W-:Y:S01]  /*38f0*/  IMAD.WIDE.U32 R50, R67, 0x4, R50 ;  /* 0x0000000443327825 */ /* 0x001fe200078e0032 */
[----:B----4-:R-:W-:-:S04]  /*3900*/  LEA R64, P5, R49, UR8, 0x2 ;  /* 0x0000000831407c11 */ /* 0x010fc8000f8a10ff */
[----:B------:R-:W-:Y:S01]  /*3910*/  LEA.HI.X R65, R49, UR9, R40, 0x2, P5 ;  /* 0x0000000931417c11 */ /* 0x000fe2000a8f1428 */
[----:B------:R-:W2:Y:S01]  /*3920*/  LDG.E R50, desc[UR4][R50.64] ;  /* 0x0000000432327981 */ /* 0x000ea2000c1e1900 */
[----:B------:R-:W0:Y:S03]  /*3930*/  LDC.64 R48, c[0x0][0x3a0] ;  /* 0x0000e800ff307b82 */ /* 0x000e260000000a00 */
[----:B------:R-:W3:Y:S01]  /*3940*/  LDG.E R64, desc[UR4][R64.64] ;  /* 0x0000000440407981 */ /* 0x000ee2000c1e1900 */
[----:B0-----:R-:W-:-:S06]  /*3950*/  IMAD.WIDE.U32 R48, R67, 0x4, R48 ;  /* 0x0000000443307825 */ /* 0x001fcc00078e0030 */
[----:B------:R-:W4:Y:S01]  /*3960*/  LDG.E R48, desc[UR4][R48.64] ;  /* 0x0000000430307981 */ /* 0x000f22000c1e1900 */
[----:B------:R-:W-:-:S05]  /*3970*/  HADD2.F32 R69, -RZ, R52.H0_H0 ;  /* 0x20000034ff457230 */ /* 0x000fca0000004100 */
[----:B-1----:R-:W-:Y:S01]  /*3980*/  FADD.FTZ R40, R69, -R46 ;  /* 0x8000002e45287221 */ /* 0x002fe20000010000 */
[----:B------:R-:W-:-:S03]  /*3990*/  HADD2.F32 R73, -RZ, R52.H1_H1 ;  /* 0x30000034ff497230 */ /* 0x000fc60000004100 */
        /* <DEDUP_REMOVED lines=16> */
.L_x_134:
[----:B------:R-:W-:Y:S05]  /*3aa0*/  BSYNC.RECONVERGENT B0 ;  /* 0x0000000000007941 */ /* 0x000fea0003800200 */
.L_x_133:
[----:B------:R-:W4:Y:S01]  /*3ab0*/  LDC R42, c[0x0][0x360] ;  /* 0x0000d800ff2a7b82 */ /* 0x000f220000000800 */
[----:B------:R-:W-:Y:S01]  /*3ac0*/  BSSY.RECONVERGENT B0, `(.L_x_135) ;  /* 0x0000027000007945 */ /* 0x000fe20003800200 */
[----:B----4-:R-:W-:-:S04]  /*3ad0*/  IADD3 R40, PT, PT, R42, R42, R39 ;  /* 0x0000002a2a287210 */ /* 0x010fc80007ffe027 */
[----:B------:R-:W-:-:S04]  /*3ae0*/  IADD3 R40, PT, PT, R40, R42, RZ ;  /* 0x0000002a28287210 */ /* 0x000fc80007ffe0ff */
[----:B------:R-:W-:-:S13]  /*3af0*/  ISETP.GE.AND P5, PT, R40, R41, PT ;  /* 0x000000292800720c */ /* 0x000fda0003fa6270 */
[----:B------:R-:W-:Y:S05]  /*3b00*/  @P5 BRA `(.L_x_136) ;  /* 0x0000000000885947 */ /* 0x000fea0003800000 */
[----:B------:R-:W4:Y:S01]  /*3b10*/  LDC R67, c[0x0][0x360] ;  /* 0x0000d800ff437b82 */ /* 0x000f220000000800 */
[----:B------:R-:W5:Y:S07]  /*3b20*/  LDCU.64 UR8, c[0x0][0x388] ;  /* 0x00007100ff0877ac */ /* 0x000f6e0008000a00 */
[----:B0-23--:R-:W0:Y:S01]  /*3b30*/  LDC.64 R50, c[0x0][0x398] ;  /* 0x0000e600ff327b82 */ /* 0x00de220000000a00 */
[----:B----4-:R-:W-:-:S04]  /*3b40*/  IADD3 R40, PT, PT, R67, R67, R39 ;  /* 0x0000004343287210 */ /* 0x010fc80007ffe027 */
[----:B------:R-:W-:-:S04]  /*3b50*/  IADD3 R67, PT, PT, R40, R67, RZ ;  /* 0x0000004328437210 */ /* 0x000fc80007ffe0ff */
[----:B------:R-:W-:Y:S01]  /*3b60*/  IADD3 R40, P5, PT, R43, R67, RZ ;  /* 0x000000432b287210 */ /* 0x000fe20007fbe0ff */
[----:B0-----:R-:W-:-:S03]  /*3b70*/  IMAD.WIDE.U32 R50, R67, 0x4, R50 ;  /* 0x0000000443327825 */ /* 0x001fc600078e0032 */
[----:B------:R-:W-:Y:S02]  /*3b80*/  IADD3.X R49, PT, PT, RZ, R63, RZ, P5, !PT ;  /* 0x0000003fff317210 */ /* 0x000fe40002ffe4ff */
[C---:B-----5:R-:W-:Y:S01]  /*3b90*/  LEA R64, P5, R40.reuse, UR8, 0x2 ;  /* 0x0000000828407c11 */ /* 0x060fe2000f8a10ff */
[----:B------:R-:W2:Y:S03]  /*3ba0*/  LDG.E R50, desc[UR4][R50.64] ;  /* 0x0000000432327981 */ /* 0x000ea6000c1e1900 */
[----:B------:R-:W-:Y:S02]  /*3bb0*/  LEA.HI.X R65, R40, UR9, R49, 0x2, P5 ;  /* 0x0000000928417c11 */ /* 0x000fe4000a8f1431 */
[----:B------:R-:W0:Y:S03]  /*3bc0*/  LDC.64 R48, c[0x0][0x3a0] ;  /* 0x0000e800ff307b82 */ /* 0x000e260000000a00 */
[----:B------:R-:W3:Y:S01]  /*3bd0*/  LDG.E R64, desc[UR4][R64.64] ;  /* 0x0000000440407981 */ /* 0x000ee2000c1e1900 */
[----:B0-----:R-:W-:-:S06]  /*3be0*/  IMAD.WIDE.U32 R48, R67, 0x4, R48 ;  /* 0x0000000443307825 */ /* 0x001fcc00078e0030 */
[----:B------:R-:W4:Y:S01]  /*3bf0*/  LDG.E R48, desc[UR4][R48.64] ;  /* 0x0000000430307981 */ /* 0x000f22000c1e1900 */
[----:B------:R-:W-:-:S05]  /*3c00*/  HADD2.F32 R69, -RZ, R53.H0_H0 ;  /* 0x20000035ff457230 */ /* 0x000fca0000004100 */
[----:B-1----:R-:W-:Y:S01]  /*3c10*/  FADD.FTZ R42, R69, -R46 ;  /* 0x8000002e452a7221 */ /* 0x002fe20000010000 */
[----:B------:R-:W-:-:S03]  /*3c20*/  HADD2.F32 R69, -RZ, R53.H1_H1 ;  /* 0x30000035ff457230 */ /* 0x000fc60000004100 */
[----:B------:R-:W-:Y:S02]  /*3c30*/  FMUL.FTZ R42, R42, R47 ;  /* 0x0000002f2a2a7220 */ /* 0x000fe40000410000 */
[----:B------:R-:W-:-:S04]  /*3c40*/  FADD.FTZ R52, R69, -R46 ;  /* 0x8000002e45347221 */ /* 0x000fc80000010000 */
[----:B------:R-:W-:Y:S01]  /*3c50*/  FMUL.FTZ R52, R52, R47 ;  /* 0x0000002f34347220 */ /* 0x000fe20000410000 */
[--C-:B--2---:R-:W-:Y:S02]  /*3c60*/  HADD2.F32 R40, -RZ, R50.reuse.H0_H0 ;  /* 0x20000032ff287230 */ /* 0x104fe40000004100 */
[----:B------:R-:W-:Y:S02]  /*3c70*/  HADD2.F32 R50, -RZ, R50.H1_H1 ;  /* 0x30000032ff327230 */ /* 0x000fe40000004100 */
[--C-:B----4-:R-:W-:Y:S02]  /*3c80*/  HADD2.F32 R53, -RZ, R48.reuse.H0_H0 ;  /* 0x20000030ff357230 */ /* 0x110fe40000004100 */
[----:B------:R-:W-:-:S03]  /*3c90*/  HADD2.F32 R49, -RZ, R48.H1_H1 ;  /* 0x30000030ff317230 */ /* 0x000fc60000004100 */
[----:B------:R-:W-:Y:S01]  /*3ca0*/  FFMA.FTZ R53, R40, R42, R53 ;  /* 0x0000002a28357223 */ /* 0x000fe20000010035 */
[--C-:B---3--:R-:W-:Y:S02]  /*3cb0*/  HADD2.F32 R40, -RZ, R64.reuse.H0_H0 ;  /* 0x20000040ff287230 */ /* 0x108fe40000004100 */
[----:B------:R-:W-:Y:S01]  /*3cc0*/  FFMA.FTZ R49, R50, R52, R49 ;  /* 0x0000003432317223 */ /* 0x000fe20000010031 */
[----:B------:R-:W-:Y:S02]  /*3cd0*/  HADD2.F32 R64, -RZ, R64.H1_H1 ;  /* 0x30000040ff407230 */ /* 0x000fe40000004100 */
[----:B------:R-:W-:-:S03]  /*3ce0*/  FADD.FTZ R40, R40, R53 ;  /* 0x0000003528287221 */ /* 0x000fc60000010000 */
[----:B------:R-:W-:Y:S01]  /*3cf0*/  FADD.FTZ R51, R64, R49 ;  /* 0x0000003140337221 */ /* 0x000fe20000010000 */
[----:B------:R-:W-:-:S04]  /*3d00*/  IMAD.WIDE.U32 R48, R67, 0x4, R44 ;  /* 0x0000000443307825 */ /* 0x000fc800078e002c */
[----:B------:R-:W-:-:S05]  /*3d10*/  F2FP.F16.F32.PACK_AB R51, R51, R40 ;  /* 0x000000283333723e */ /* 0x000fca00000000ff */
[----:B------:R4:W-:Y:S02]  /*3d20*/  STG.E desc[UR4][R48.64], R51 ;  /* 0x0000003330007986 */ /* 0x0009e4000c101904 */
.L_x_136:
[----:B------:R-:W-:Y:S05]  /*3d30*/  BSYNC.RECONVERGENT B0 ;  /* 0x0000000000007941 */ /* 0x000fea0003800200 */
.L_x_135:
[----:B------:R-:W5:Y:S01]  /*3d40*/  LDC R42, c[0x0][0x360] ;  /* 0x0000d800ff2a7b82 */ /* 0x000f620000000800 */
[----:B------:R-:W-:Y:S01]  /*3d50*/  BSSY.RECONVERGENT B0, `(.L_x_137) ;  /* 0x0000027000007945 */ /* 0x000fe20003800200 */
[----:B-----5:R-:W-:-:S04]  /*3d60*/  IADD3 R40, PT, PT, R42, R42, R39 ;  /* 0x0000002a2a287210 */ /* 0x020fc80007ffe027 */
[----:B------:R-:W-:-:S04]  /*3d70*/  IADD3 R40, PT, PT, R42, R40, R42 ;  /* 0x000000282a287210 */ /* 0x000fc80007ffe02a */
[----:B------:R-:W-:-:S13]  /*3d80*/  ISETP.GE.AND P5, PT, R40, R41, PT ;  /* 0x000000292800720c */ /* 0x000fda0003fa6270 */
[----:B------:R-:W-:Y:S05]  /*3d90*/  @P5 BRA `(.L_x_138) ;  /* 0x0000000000885947 */ /* 0x000fea0003800000 */
[----:B------:R-:W5:Y:S01]  /*3da0*/  LDC R65, c[0x0][0x360] ;  /* 0x0000d800ff417b82 */ /* 0x000f620000000800 */
[----:B------:R-:W1:Y:S07]  /*3db0*/  LDCU.64 UR8, c[0x0][0x388] ;  /* 0x00007100ff0877ac */ /* 0x000e6e0008000a00 */
[----:B0-234-:R-:W0:Y:S01]  /*3dc0*/  LDC.64 R50, c[0x0][0x398] ;  /* 0x0000e600ff327b82 */ /* 0x01de220000000a00 */
[----:B-----5:R-:W-:-:S04]  /*3dd0*/  IADD3 R40, PT, PT, R65, R65, R39 ;  /* 0x0000004141287210 */ /* 0x020fc80007ffe027 */
[----:B------:R-:W-:-:S04]  /*3de0*/  IADD3 R65, PT, PT, R65, R40, R65 ;  /* 0x0000002841417210 */ /* 0x000fc80007ffe041 */
[----:B------:R-:W-:Y:S01]  /*3df0*/  IADD3 R40, P5, PT, R43, R65, RZ ;  /* 0x000000412b287210 */ /* 0x000fe20007fbe0ff */
[----:B0-----:R-:W-:-:S03]  /*3e00*/  IMAD.WIDE.U32 R50, R65, 0x4, R50 ;  /* 0x0000000441327825 */ /* 0x001fc600078e0032 */
[----:B------:R-:W-:Y:S02]  /*3e10*/  IADD3.X R49, PT, PT, RZ, R63, RZ, P5, !PT ;  /* 0x0000003fff317210 */ /* 0x000fe40002ffe4ff */
[C---:B-1----:R-:W-:Y:S01]  /*3e20*/  LEA R52, P5, R40.reuse, UR8, 0x2 ;  /* 0x0000000828347c11 */ /* 0x042fe2000f8a10ff */
        /* <DEDUP_REMOVED lines=8> */
[--C-:B------:R-:W-:Y:S02]  /*3eb0*/  FADD.FTZ R42, R67, -R46.reuse ;  /* 0x8000002e432a7221 */ /* 0x100fe40000010000 */
[----:B------:R-:W-:Y:S02]  /*3ec0*/  FADD.FTZ R66, R55, -R46 ;  /* 0x8000002e37427221 */ /* 0x000fe40000010000 */
[-C--:B------:R-:W-:Y:S02]  /*3ed0*/  FMUL.FTZ R64, R42, R47.reuse ;  /* 0x0000002f2a407220 */ /* 0x080fe40000410000 */
[----:B------:R-:W-:Y:S01]  /*3ee0*/  FMUL.FTZ R66, R66, R47 ;  /* 0x0000002f42427220 */ /* 0x000fe20000410000 */
[--C-:B--2---:R-:W-:Y:S02]  /*3ef0*/  HADD2.F32 R40, -RZ, R50.reuse.H0_H0 ;  /* 0x20000032ff287230 */ /* 0x104fe40000004100 */
[----:B------:R-:W-:Y:S02]  /*3f00*/  HADD2.F32 R42, -RZ, R50.H1_H1 ;  /* 0x30000032ff2a7230 */ /* 0x000fe40000004100 */
[----:B----4-:R-:W-:-:S02]  /*3f10*/  HADD2.F32 R55, -RZ, R48.H0_H0 ;  /* 0x20000030ff377230 */ /* 0x010fc40000004100 */
        /* <DEDUP_REMOVED lines=10> */
.L_x_138:
[----:B------:R-:W-:Y:S05]  /*3fc0*/  BSYNC.RECONVERGENT B0 ;  /* 0x0000000000007941 */ /* 0x000fea0003800200 */
.L_x_137:
[----:B0-234-:R-:W0:Y:S01]  /*3fd0*/  LDC R49, c[0x0][0x360] ;  /* 0x0000d800ff317b82 */ /* 0x01de220000000800 */
[----:B------:R-:W-:Y:S01]  /*3fe0*/  BSSY.RECONVERGENT B0, `(.L_x_139) ;  /* 0x0000029000007945 */ /* 0x000fe20003800200 */
[----:B0-----:R-:W-:-:S04]  /*3ff0*/  IADD3 R40, PT, PT, R49, R49, R39 ;  /* 0x0000003131287210 */ /* 0x001fc80007ffe027 */
[----:B------:R-:W-:-:S04]  /*4000*/  IADD3 R40, PT, PT, R49, R40, R49 ;  /* 0x0000002831287210 */ /* 0x000fc80007ffe031 */
[----:B------:R-:W-:-:S04]  /*4010*/  IADD3 R40, PT, PT, R40, R49, RZ ;  /* 0x0000003128287210 */ /* 0x000fc80007ffe0ff */
[----:B------:R-:W-:-:S13]  /*4020*/  ISETP.GE.AND P5, PT, R40, R41, PT ;  /* 0x000000292800720c */ /* 0x000fda0003fa6270 */
[----:B------:R-:W-:Y:S05]  /*4030*/  @P5 BRA `(.L_x_140) ;  /* 0x00000000008c5947 */ /* 0x000fea0003800000 */
[----:B------:R-:W0:Y:S01]  /*4040*/  LDC R55, c[0x0][0x360] ;  /* 0x0000d800ff377b82 */ /* 0x000e220000000800 */
[----:B------:R-:W2:Y:S07]  /*4050*/  LDCU.64 UR8, c[0x0][0x388] ;  /* 0x00007100ff0877ac */ /* 0x000eae0008000a00 */
[----:B------:R-:W3:Y:S01]  /*4060*/  LDC.64 R50, c[0x0][0x398] ;  /* 0x0000e600ff327b82 */ /* 0x000ee20000000a00 */
[----:B0-----:R-:W-:-:S04]  /*4070*/  IADD3 R40, PT, PT, R55, R55, R39 ;  /* 0x0000003737287210 */ /* 0x001fc80007ffe027 */
[----:B------:R-:W-:-:S04]  /*4080*/  IADD3 R40, PT, PT, R55, R40, R55 ;  /* 0x0000002837287210 */ /* 0x000fc80007ffe037 */
[----:B------:R-:W-:-:S04]  /*4090*/  IADD3 R55, PT, PT, R40, R55, RZ ;  /* 0x0000003728377210 */ /* 0x000fc80007ffe0ff */
[----:B------:R-:W-:Y:S01]  /*40a0*/  IADD3 R40, P5, PT, R43, R55, RZ ;  /* 0x000000372b287210 */ /* 0x000fe20007fbe0ff */
[----:B---3--:R-:W-:-:S03]  /*40b0*/  IMAD.WIDE.U32 R50, R55, 0x4, R50 ;  /* 0x0000000437327825 */ /* 0x008fc600078e0032 */
[----:B------:R-:W-:Y:S02]  /*40c0*/  IADD3.X R49, PT, PT, RZ, R63, RZ, P5, !PT ;  /* 0x0000003fff317210 */ /* 0x000fe40002ffe4ff */
[C---:B--2---:R-:W-:Y:S01]  /*40d0*/  LEA R52, P5, R40.reuse, UR8, 0x2 ;  /* 0x0000000828347c11 */ /* 0x044fe2000f8a10ff */
        /* <DEDUP_REMOVED lines=8> */
[--C-:B-1----:R-:W-:Y:S02]  /*4160*/  FADD.FTZ R42, R65, -R46.reuse ;  /* 0x8000002e412a7221 */ /* 0x102fe40000010000 */
        /* <DEDUP_REMOVED lines=16> */
.L_x_140:
[----:B------:R-:W-:Y:S05]  /*4270*/  BSYNC.RECONVERGENT B0 ;  /* 0x0000000000007941 */ /* 0x000fea0003800200 */
.L_x_139:
[----:B0-----:R-:W0:Y:S01]  /*4280*/  LDC R49, c[0x0][0x360] ;  /* 0x0000d800ff317b82 */ /* 0x001e220000000800 */
[----:B------:R-:W-:Y:S01]  /*4290*/  BSSY.RECONVERGENT B0, `(.L_x_141) ;  /* 0x0000029000007945 */ /* 0x000fe20003800200 */
[----:B0-----:R-:W-:-:S04]  /*42a0*/  IADD3 R40, PT, PT, R49, R49, R39 ;  /* 0x0000003131287210 */ /* 0x001fc80007ffe027 */
[----:B------:R-:W-:-:S04]  /*42b0*/  IADD3 R40, PT, PT, R49, R40, R49 ;  /* 0x0000002831287210 */ /* 0x000fc80007ffe031 */
        /* <DEDUP_REMOVED lines=8> */
[----:B------:R-:W-:-:S04]  /*4340*/  IADD3 R55, PT, PT, R55, R40, R55 ;  /* 0x0000002837377210 */ /* 0x000fc80007ffe037 */
        /* <DEDUP_REMOVED lines=29> */
.L_x_142:
[----:B------:R-:W-:Y:S05]  /*4520*/  BSYNC.RECONVERGENT B0 ;  /* 0x0000000000007941 */ /* 0x000fea0003800200 */
.L_x_141:
[----:B------:R-:W-:Y:S01]  /*4530*/  ISETP.GE.AND P5, PT, R54, R41, PT ;  /* 0x000000293600720c */ /* 0x000fe20003fa6270 */
[----:B------:R-:W-:-:S12]  /*4540*/  BSSY.RECONVERGENT B0, `(.L_x_143) ;  /* 0x0000029000007945 */ /* 0x000fd80003800200 */
[----:B------:R-:W-:Y:S05]  /*4550*/  @P5 BRA `(.L_x_144) ;  /* 0x00000000009c5947 */ /* 0x000fea0003800000 */
[----:B------:R-:W2:Y:S01]  /*4560*/  S2R R40, SR_TID.X ;  /* 0x0000000000287919 */ /* 0x000ea20000002100 */
        /* <DEDUP_REMOVED lines=38> */
.L_x_144:
[----:B------:R-:W-:Y:S05]  /*47d0*/  BSYNC.RECONVERGENT B0 ;  /* 0x0000000000007941 */ /* 0x000fea0003800200 */
.L_x_143:
[----:B------:R-:W-:Y:S01]  /*47e0*/  ISETP.GE.AND P5, PT, R56, R41, PT ;  /* 0x000000293800720c */ /* 0x000fe20003fa6270 */
[----:B------:R-:W-:-:S12]  /*47f0*/  BSSY.RECONVERGENT B0, `(.L_x_145) ;  /* 0x000002a000007945 */ /* 0x000fd80003800200 */
[----:B------:R-:W-:Y:S05]  /*4800*/  @P5 BRA `(.L_x_146) ;  /* 0x0000000000a05947 */ /* 0x000fea0003800000 */
[----:B------:R-:W3:Y:S01]  /*4810*/  S2R R34, SR_TID.X ;  /* 0x0000000000227919 */ /* 0x000ee20000002100 */
[----:B------:R-:W4:Y:S01]  /*4820*/  LDCU.64 UR8, c[0x0][0x388] ;  /* 0x00007100ff0877ac */ /* 0x000f220008000a00 */
[----:B0-2---:R-:W0:Y:S01]  /*4830*/  LDC.64 R50, c[0x0][0x398] ;  /* 0x0000e600ff327b82 */ /* 0x005e220000000a00 */
[----:B---3--:R-:W-:-:S04]  /*4840*/  IADD3 R34, PT, PT, R34, UR6, RZ ;  /* 0x0000000622227c10 */ /* 0x008fc8000fffe0ff */
        /* <DEDUP_REMOVED lines=10> */
[C---:B----4-:R-:W-:Y:S01]  /*48f0*/  LEA R52, P5, R34.reuse, UR8, 0x2 ;  /* 0x0000000822347c11 */ /* 0x050fe2000f8a10ff */
        /* <DEDUP_REMOVED lines=25> */
.L_x_146:
[----:B------:R-:W-:Y:S05]  /*4a90*/  BSYNC.RECONVERGENT B0 ;  /* 0x0000000000007941 */ /* 0x000fea0003800200 */
.L_x_145:
[----:B------:R-:W-:Y:S01]  /*4aa0*/  ISETP.NE.AND P5, PT, R61, RZ, PT ;  /* 0x000000ff3d00720c */ /* 0x000fe20003fa5270 */
[----:B------:R-:W-:-:S12]  /*4ab0*/  BSSY.RECONVERGENT B0, `(.L_x_147) ;  /* 0x000002b000007945 */ /* 0x000fd80003800200 */
[----:B------:R-:W-:Y:S05]  /*4ac0*/  @P5 BRA `(.L_x_148) ;  /* 0x0000000000a45947 */ /* 0x000fea0003800000 */
[----:B---3--:R-:W3:Y:S01]  /*4ad0*/  S2R R33, SR_TID.X ;  /* 0x0000000000217919 */ /* 0x008ee20000002100 */
[----:B0-2---:R-:W0:Y:S01]  /*4ae0*/  LDC.64 R50, c[0x0][0x398] ;  /* 0x0000e600ff327b82 */ /* 0x005e220000000a00 */
[----:B------:R-:W2:Y:S07]  /*4af0*/  LDCU.64 UR8, c[0x0][0x388] ;  /* 0x00007100ff0877ac */ /* 0x000eae0008000a00 */
[----:B------:R-:W4:Y:S01]  /*4b00*/  LDC.64 R48, c[0x0][0x3a0] ;  /* 0x0000e800ff307b82 */ /* 0x000f220000000a00 */
        /* <DEDUP_REMOVED lines=11> */
[----:B------:R-:W-:Y:S01]  /*4bc0*/  IADD3.X R34, PT, PT, RZ, R63, RZ, P5, !PT ;  /* 0x0000003fff227210 */ /* 0x000fe20002ffe4ff */
[----:B----4-:R-:W-:Y:S01]  /*4bd0*/  IMAD.WIDE.U32 R48, R57, 0x4, R48 ;  /* 0x0000000439307825 */ /* 0x010fe200078e0030 */
[C---:B--2---:R-:W-:Y:S01]  /*4be0*/  LEA R52, P5, R33.reuse, UR8, 0x2 ;  /* 0x0000000821347c11 */ /* 0x044fe2000f8a10ff */
[----:B------:R-:W2:Y:S03]  /*4bf0*/  LDG.E R50, desc[UR4][R50.64] ;  /* 0x0000000432327981 */ /* 0x000ea6000c1e1900 */
[----:B------:R-:W-:Y:S01]  /*4c00*/  LEA.HI.X R53, R33, UR9, R34, 0x2, P5 ;  /* 0x0000000921357c11 */ /* 0x000fe2000a8f1422 */
[----:B------:R-:W3:Y:S04]  /*4c10*/  LDG.E R48, desc[UR4][R48.64] ;  /* 0x0000000430307981 */ /* 0x000ee8000c1e1900 */
[----:B------:R-:W4:Y:S01]  /*4c20*/  LDG.E R52, desc[UR4][R52.64] ;  /* 0x0000000434347981 */ /* 0x000f22000c1e1900 */
[----:B------:R-:W-:-:S02]  /*4c30*/  HADD2.F32 R33, -RZ, R30.H0_H0 ;  /* 0x2000001eff217230 */ /* 0x000fc40000004100 */
[----:B------:R-:W-:-:S03]  /*4c40*/  HADD2.F32 R55, -RZ, R30.H1_H1 ;  /* 0x3000001eff377230 */ /* 0x000fc60000004100 */
[--C-:B-1----:R-:W-:Y:S02]  /*4c50*/  FADD.FTZ R34, R33, -R46.reuse ;  /* 0x8000002e21227221 */ /* 0x102fe40000010000 */
[----:B------:R-:W-:Y:S02]  /*4c60*/  FADD.FTZ R42, R55, -R46 ;  /* 0x8000002e372a7221 */ /* 0x000fe40000010000 */
[-C--:B------:R-:W-:Y:S02]  /*4c70*/  FMUL.FTZ R40, R34, R47.reuse ;  /* 0x0000002f22287220 */ /* 0x080fe40000410000 */
[----:B------:R-:W-:Y:S01]  /*4c80*/  FMUL.FTZ R42, R42, R47 ;  /* 0x0000002f2a2a7220 */ /* 0x000fe20000410000 */
[----:B--2---:R-:W-:Y:S02]  /*4c90*/  HADD2.F32 R30, -RZ, R50.H0_H0 ;  /* 0x20000032ff1e7230 */ /* 0x004fe40000004100 */
[----:B---3--:R-:W-:Y:S02]  /*4ca0*/  HADD2.F32 R55, -RZ, R48.H0_H0 ;  /* 0x20000030ff377230 */ /* 0x008fe40000004100 */
[----:B------:R-:W-:-:S02]  /*4cb0*/  HADD2.F32 R33, -RZ, R50.H1_H1 ;  /* 0x30000032ff217230 */ /* 0x000fc40000004100 */
[----:B------:R-:W-:Y:S02]  /*4cc0*/  HADD2.F32 R34, -RZ, R48.H1_H1 ;  /* 0x30000030ff227230 */ /* 0x000fe40000004100 */
[----:B------:R-:W-:Y:S01]  /*4cd0*/  FFMA.FTZ R55, R30, R40, R55 ;  /* 0x000000281e377223 */ /* 0x000fe20000010037 */
[--C-:B----4-:R-:W-:Y:S02]  /*4ce0*/  HADD2.F32 R30, -RZ, R52.reuse.H0_H0 ;  /* 0x20000034ff1e7230 */ /* 0x110fe40000004100 */
[----:B------:R-:W-:Y:S02]  /*4cf0*/  HADD2.F32 R52, -RZ, R52.H1_H1 ;  /* 0x30000034ff347230 */ /* 0x000fe40000004100 */
[----:B------:R-:W-:Y:S01]  /*4d00*/  FFMA.FTZ R33, R33, R42, R34 ;  /* 0x0000002a21217223 */ /* 0x000fe20000010022 */
[----:B------:R-:W-:-:S03]  /*4d10*/  FADD.FTZ R30, R30, R55 ;  /* 0x000000371e1e7221 */ /* 0x000fc60000010000 */
[----:B------:R-:W-:Y:S01]  /*4d20*/  FADD.FTZ R33, R52, R33 ;  /* 0x0000002134217221 */ /* 0x000fe20000010000 */
[----:B------:R-:W-:-:S04]  /*4d30*/  IMAD.WIDE.U32 R48, R57, 0x4, R44 ;  /* 0x0000000439307825 */ /* 0x000fc800078e002c */
[----:B------:R-:W-:-:S05]  /*4d40*/  F2FP.F16.F32.PACK_AB R33, R33, R30 ;  /* 0x0000001e2121723e */ /* 0x000fca00000000ff */
[----:B------:R4:W-:Y:S02]  /*4d50*/  STG.E desc[UR4][R48.64], R33 ;  /* 0x0000002130007986 */ /* 0x0009e4000c101904 */
.L_x_148:
[----:B------:R-:W-:Y:S05]  /*4d60*/  BSYNC.RECONVERGENT B0 ;  /* 0x0000000000007941 */ /* 0x000fea0003800200 */
.L_x_147:
[----:B------:R-:W-:Y:S01]  /*4d70*/  ISETP.NE.AND P5, PT, R62, RZ, PT ;  /* 0x000000ff3e00720c */ /* 0x000fe20003fa5270 */
[----:B------:R-:W-:-:S12]  /*4d80*/  BSSY.RECONVERGENT B0, `(.L_x_149) ;  /* 0x000002c000007945 */ /* 0x000fd80003800200 */
[----:B------:R-:W-:Y:S05]  /*4d90*/  @P5 BRA `(.L_x_150) ;  /* 0x0000000000a85947 */ /* 0x000fea0003800000 */
[----:B------:R-:W5:Y:S01]  /*4da0*/  S2R R30, SR_TID.X ;  /* 0x00000000001e7919 */ /* 0x000f620000002100 */
[----:B0-2---:R-:W0:Y:S01]  /*4db0*/  LDC.64 R50, c[0x0][0x398] ;  /* 0x0000e600ff327b82 */ /* 0x005e220000000a00 */
[----:B------:R-:W2:Y:S07]  /*4dc0*/  LDCU.64 UR8, c[0x0][0x388] ;  /* 0x00007100ff0877ac */ /* 0x000eae0008000a00 */
[----:B---34-:R-:W3:Y:S01]  /*4dd0*/  LDC.64 R48, c[0x0][0x3a0] ;  /* 0x0000e800ff307b82 */ /* 0x018ee20000000a00 */
[----:B-----5:R-:W-:-:S04]  /*4de0*/  IADD3 R30, PT, PT, R30, UR6, RZ ;  /* 0x000000061e1e7c10 */ /* 0x020fc8000fffe0ff */
        /* <DEDUP_REMOVED lines=12> */
[----:B---3--:R-:W-:Y:S01]  /*4eb0*/  IMAD.WIDE.U32 R48, R55, 0x4, R48 ;  /* 0x0000000437307825 */ /* 0x008fe200078e0030 */
        /* <DEDUP_REMOVED lines=24> */
.L_x_150:
[----:B------:R-:W-:Y:S05]  /*5040*/  BSYNC.RECONVERGENT B0 ;  /* 0x0000000000007941 */ /* 0x000fea0003800200 */
.L_x_149:
[----:B------:R-:W-:Y:S01]  /*5050*/  ISETP.NE.AND P5, PT, R59, RZ, PT ;  /* 0x000000ff3b00720c */ /* 0x000fe20003fa5270 */
[----:B------:R-:W-:-:S12]  /*5060*/  BSSY.RECONVERGENT B0, `(.L_x_151) ;  /* 0x000002d000007945 */ /* 0x000fd80003800200 */
[----:B------:R-:W-:Y:S05]  /*5070*/  @P5 BRA `(.L_x_152) ;  /* 0x0000000000ac5947 */ /* 0x000fea0003800000 */
[----:B0-----:R-:W0:Y:S01]  /*5080*/  S2R R29, SR_TID.X ;  /* 0x00000000001d7919 */ /* 0x001e220000002100 */
[----:B--2---:R-:W2:Y:S01]  /*5090*/  LDC.64 R50, c[0x0][0x398] ;  /* 0x0000e600ff327b82 */ /* 0x004ea20000000a00 */
[----:B------:R-:W5:Y:S07]  /*50a0*/  LDCU.64 UR8, c[0x0][0x388] ;  /* 0x00007100ff0877ac */ /* 0x000f6e0008000a00 */
[----:B---34-:R-:W3:Y:S01]  /*50b0*/  LDC.64 R48, c[0x0][0x3a0] ;  /* 0x0000e800ff307b82 */ /* 0x018ee20000000a00 */
        /* <DEDUP_REMOVED lines=13> */
[----:B------:R-:W-:Y:S01]  /*5190*/  IADD3.X R30, PT, PT, RZ, R63, RZ, P5, !PT ;  /* 0x0000003fff1e7210 */ /* 0x000fe20002ffe4ff */
[----:B---3--:R-:W-:Y:S01]  /*51a0*/  IMAD.WIDE.U32 R48, R55, 0x4, R48 ;  /* 0x0000000437307825 */ /* 0x008fe200078e0030 */
[C---:B-----5:R-:W-:Y:S01]  /*51b0*/  LEA R52, P5, R29.reuse, UR8, 0x2 ;  /* 0x000000081d347c11 */ /* 0x060fe2000f8a10ff */
        /* <DEDUP_REMOVED lines=23> */
.L_x_152:
[----:B------:R-:W-:Y:S05]  /*5330*/  BSYNC.RECONVERGENT B0 ;  /* 0x0000000000007941 */ /* 0x000fea0003800200 */
.L_x_151:
        /* <DEDUP_REMOVED lines=47> */
.L_x_154:
[----:B------:R-:W-:Y:S05]  /*5630*/  BSYNC.RECONVERGENT B0 ;  /* 0x0000000000007941 */ /* 0x000fea0003800200 */
.L_x_153:
[----:B------:R-:W-:Y:S01]  /*5640*/  ISETP.NE.AND P5, PT, R37, RZ, PT ;  /* 0x000000ff2500720c */ /* 0x000fe20003fa5270 */
[----:B------:R-:W-:-:S12]  /*5650*/  BSSY.RECONVERGENT B0, `(.L_x_155) ;  /* 0x000002f000007945 */ /* 0x000fd80003800200 */
[----:B------:R-:W-:Y:S05]  /*5660*/  @P5 BRA `(.L_x_156) ;  /* 0x0000000000b45947 */ /* 0x000fea0003800000 */
[----:B------:R-:W5:Y:S01]  /*5670*/  S2R R24, SR_TID.X ;  /* 0x0000000000187919 */ /* 0x000f620000002100 */
[----:B0-234-:R-:W0:Y:S01]  /*5680*/  LDC.64 R48, c[0x0][0x398] ;  /* 0x0000e600ff307b82 */ /* 0x01de220000000a00 */
[----:B------:R-:W2:Y:S07]  /*5690*/  LDCU.64 UR8, c[0x0][0x388] ;  /* 0x00007100ff0877ac */ /* 0x000eae0008000a00 */
[----:B------:R-:W3:Y:S01]  /*56a0*/  LDC.64 R50, c[0x0][0x3a0] ;  /* 0x0000e800ff327b82 */ /* 0x000ee20000000a00 */
        /* <DEDUP_REMOVED lines=41> */
.L_x_156:
[----:B------:R-:W-:Y:S05]  /*5940*/  BSYNC.RECONVERGENT B0 ;  /* 0x0000000000007941 */ /* 0x000fea0003800200 */
.L_x_155:
[----:B------:R-:W-:Y:S01]  /*5950*/  ISETP.GE.AND P5, PT, R36, R41, PT ;  /* 0x000000292400720c */ /* 0x000fe20003fa6270 */
[----:B------:R-:W-:-:S12]  /*5960*/  BSSY.RECONVERGENT B0, `(.L_x_157) ;  /* 0x0000021000007945 */ /* 0x000fd80003800200 */
[----:B------:R-:W-:Y:S05]  /*5970*/  @P5 BRA `(.L_x_158) ;  /* 0x00000000007c5947 */ /* 0x000fea0003800000 */
[----:B0-2---:R-:W0:Y:S01]  /*5980*/  LDC.64 R50, c[0x0][0x398] ;  /* 0x0000e600ff327b82 */ /* 0x005e220000000a00 */
[----:B------:R-:W3:Y:S01]  /*5990*/  LDCU.64 UR8, c[0x0][0x388] ;  /* 0x00007100ff0877ac */ /* 0x000ee20008000a00 */
[----:B------:R-:W-:-:S04]  /*59a0*/  IADD3 R23, P5, PT, R43, R36, RZ ;  /* 0x000000242b177210 */ /* 0x000fc80007fbe0ff */
[----:B------:R-:W-:Y:S02]  /*59b0*/  IADD3.X R24, PT, PT, RZ, R63, RZ, P5, !PT ;  /* 0x0000003fff187210 */ /* 0x000fe40002ffe4ff */
[----:B------:R-:W2:Y:S01]  /*59c0*/  LDC.64 R52, c[0x0][0x3a0] ;  /* 0x0000e800ff347b82 */ /* 0x000ea20000000a00 */
[----:B---34-:R-:W-:-:S04]  /*59d0*/  LEA R48, P5, R23, UR8, 0x2 ;  /* 0x0000000817307c11 */ /* 0x018fc8000f8a10ff */
[----:B------:R-:W-:Y:S01]  /*59e0*/  LEA.HI.X R49, R23, UR9, R24, 0x2, P5 ;  /* 0x0000000917317c11 */ /* 0x000fe2000a8f1418 */
[----:B0-----:R-:W-:-:S04]  /*59f0*/  IMAD.WIDE.U32 R50, R36, 0x4, R50 ;  /* 0x0000000424327825 */ /* 0x001fc800078e0032 */
[----:B------:R-:W3:Y:S01]  /*5a00*/  LDG.E R48, desc[UR4][R48.64] ;  /* 0x0000000430307981 */ /* 0x000ee2000c1e1900 */
[----:B--2---:R-:W-:-:S03]  /*5a10*/  IMAD.WIDE.U32 R52, R36, 0x4, R52 ;  /* 0x0000000424347825 */ /* 0x004fc600078e0034 */
[----:B------:R-:W2:Y:S04]  /*5a20*/  LDG.E R50, desc[UR4][R50.64] ;  /* 0x0000000432327981 */ /* 0x000ea8000c1e1900 */
[----:B------:R-:W4:Y:S01]  /*5a30*/  LDG.E R52, desc[UR4][R52.64] ;  /* 0x0000000434347981 */ /* 0x000f22000c1e1900 */
[--C-:B------:R-:W-:Y:S02]  /*5a40*/  HADD2.F32 R23, -RZ, R21.reuse.H0_H0 ;  /* 0x20000015ff177230 */ /* 0x100fe40000004100 */
[----:B------:R-:W-:-:S03]  /*5a50*/  HADD2.F32 R21, -RZ, R21.H1_H1 ;  /* 0x30000015ff157230 */ /* 0x000fc60000004100 */
[--C-:B-1----:R-:W-:Y:S02]  /*5a60*/  FADD.FTZ R26, R23, -R46.reuse ;  /* 0x8000002e171a7221 */ /* 0x102fe40000010000 */
[----:B------:R-:W-:Y:S02]  /*5a70*/  FADD.FTZ R30, R21, -R46 ;  /* 0x8000002e151e7221 */ /* 0x000fe40000010000 */
[-C--:B------:R-:W-:Y:S02]  /*5a80*/  FMUL.FTZ R29, R26, R47.reuse ;  /* 0x0000002f1a1d7220 */ /* 0x080fe40000410000 */
[----:B------:R-:W-:Y:S01]  /*5a90*/  FMUL.FTZ R30, R30, R47 ;  /* 0x0000002f1e1e7220 */ /* 0x000fe20000410000 */
[----:B------:R-:W-:-:S04]  /*5aa0*/  IMAD.WIDE.U32 R36, R36, 0x4, R44 ;  /* 0x0000000424247825 */ /* 0x000fc800078e002c */
        /* <DEDUP_REMOVED lines=9> */
[----:B------:R-:W-:-:S05]  /*5b40*/  FADD.FTZ R48, R48, R23 ;  /* 0x0000001730307221 */ /* 0x000fca0000010000 */
[----:B------:R-:W-:-:S05]  /*5b50*/  F2FP.F16.F32.PACK_AB R21, R48, R21 ;  /* 0x000000153015723e */ /* 0x000fca00000000ff */
[----:B------:R0:W-:Y:S02]  /*5b60*/  STG.E desc[UR4][R36.64], R21 ;  /* 0x0000001524007986 */ /* 0x0001e4000c101904 */
.L_x_158:
[----:B------:R-:W-:Y:S05]  /*5b70*/  BSYNC.RECONVERGENT B0 ;  /* 0x0000000000007941 */ /* 0x000fea0003800200 */
.L_x_157:
        /* <DEDUP_REMOVED lines=11> */
[----:B------:R-:W2:Y:S01]  /*5c30*/  LDG.E R36, desc[UR4][R36.64] ;  /* 0x0000000424247981 */ /* 0x000ea2000c1e1900 */
[----:B---3--:R-:W-:-:S03]  /*5c40*/  IMAD.WIDE.U32 R50, R35, 0x4, R50 ;  /* 0x0000000423327825 */ /* 0x008fc600078e0032 */
[----:B------:R-:W3:Y:S04]  /*5c50*/  LDG.E R48, desc[UR4][R48.64] ;  /* 0x0000000430307981 */ /* 0x000ee8000c1e1900 */
        /* <DEDUP_REMOVED lines=8> */
[--C-:B---3--:R-:W-:Y:S02]  /*5ce0*/  HADD2.F32 R19, -RZ, R48.reuse.H0_H0 ;  /* 0x20000030ff137230 */ /* 0x108fe40000004100 */
[----:B------:R-:W-:Y:S02]  /*5cf0*/  HADD2.F32 R21, -RZ, R48.H1_H1 ;  /* 0x30000030ff157230 */ /* 0x000fe40000004100 */
[--C-:B----4-:R-:W-:Y:S02]  /*5d00*/  HADD2.F32 R24, -RZ, R50.reuse.H0_H0 ;  /* 0x20000032ff187230 */ /* 0x110fe40000004100 */
[----:B------:R-:W-:-:S03]  /*5d10*/  HADD2.F32 R26, -RZ, R50.H1_H1 ;  /* 0x30000032ff1a7230 */ /* 0x000fc60000004100 */
[----:B------:R-:W-:Y:S01]  /*5d20*/  FFMA.FTZ R24, R19, R23, R24 ;  /* 0x0000001713187223 */ /* 0x000fe20000010018 */
[--C-:B--2---:R-:W-:Y:S02]  /*5d30*/  HADD2.F32 R19, -RZ, R36.reuse.H0_H0 ;  /* 0x20000024ff137230 */ /* 0x104fe40000004100 */
[----:B------:R-:W-:Y:S01]  /*5d40*/  FFMA.FTZ R21, R21, R30, R26 ;  /* 0x0000001e15157223 */ /* 0x000fe2000001001a */
[----:B------:R-:W-:Y:S02]  /*5d50*/  HADD2.F32 R36, -RZ, R36.H1_H1 ;  /* 0x30000024ff247230 */ /* 0x000fe40000004100 */
[----:B------:R-:W-:-:S03]  /*5d60*/  FADD.FTZ R19, R19, R24 ;  /* 0x0000001813137221 */ /* 0x000fc60000010000 */
[----:B------:R-:W-:-:S05]  /*5d70*/  FADD.FTZ R36, R36, R21 ;  /* 0x0000001524247221 */ /* 0x000fca0000010000 */
[----:B------:R-:W-:-:S05]  /*5d80*/  F2FP.F16.F32.PACK_AB R19, R36, R19 ;  /* 0x000000132413723e */ /* 0x000fca00000000ff */
[----:B------:R0:W-:Y:S02]  /*5d90*/  STG.E desc[UR4][R34.64], R19 ;  /* 0x0000001322007986 */ /* 0x0001e4000c101904 */
.L_x_160:
[----:B------:R-:W-:Y:S05]  /*5da0*/  BSYNC.RECONVERGENT B0 ;  /* 0x0000000000007941 */ /* 0x000fea0003800200 */
.L_x_159:
[----:B------:R-:W-:Y:S01]  /*5db0*/  ISETP.GE.AND P5, PT, R32, R41, PT ;  /* 0x000000292000720c */ /* 0x000fe20003fa6270 */
[----:B------:R-:W-:-:S12]  /*5dc0*/  BSSY.RECONVERGENT B0, `(.L_x_161) ;  /* 0x0000021000007945 */ /* 0x000fd80003800200 */
[----:B------:R-:W-:Y:S05]  /*5dd0*/  @P5 BRA `(.L_x_162) ;  /* 0x00000000007c5947 */ /* 0x000fea0003800000 */
[----:B0-----:R-:W0:Y:S01]  /*5de0*/  LDC.64 R36, c[0x0][0x398] ;  /* 0x0000e600ff247b82 */ /* 0x001e220000000a00 */
[----:B------:R-:W5:Y:S01]  /*5df0*/  LDCU.64 UR8, c[0x0][0x388] ;  /* 0x00007100ff0877ac */ /* 0x000f620008000a00 */
[----:B------:R-:W-:-:S04]  /*5e00*/  IADD3 R19, P5, PT, R43, R32, RZ ;  /* 0x000000202b137210 */ /* 0x000fc80007fbe0ff */
[----:B------:R-:W-:Y:S02]  /*5e10*/  IADD3.X R24, PT, PT, RZ, R63, RZ, P5, !PT ;  /* 0x0000003fff187210 */ /* 0x000fe40002ffe4ff */
[----:B--234-:R-:W2:Y:S01]  /*5e20*/  LDC.64 R48, c[0x0][0x3a0] ;  /* 0x0000e800ff307b82 */ /* 0x01cea20000000a00 */
[----:B-----5:R-:W-:-:S04]  /*5e30*/  LEA R34, P5, R19, UR8, 0x2 ;  /* 0x0000000813227c11 */ /* 0x020fc8000f8a10ff */
        /* <DEDUP_REMOVED lines=25> */
.L_x_162:
[----:B------:R-:W-:Y:S05]  /*5fd0*/  BSYNC.RECONVERGENT B0 ;  /* 0x0000000000007941 */ /* 0x000fea0003800200 */
.L_x_161:
[----:B------:R-:W-:Y:S01]  /*5fe0*/  ISETP.GE.AND P5, PT, R31, R41, PT ;  /* 0x000000291f00720c */ /* 0x000fe20003fa6270 */
[----:B------:R-:W-:-:S12]  /*5ff0*/  BSSY.RECONVERGENT B0, `(.L_x_163) ;  /* 0x0000021000007945 */ /* 0x000fd80003800200 */
[----:B------:R-:W-:Y:S05]  /*6000*/  @P5 BRA `(.L_x_164) ;  /* 0x00000000007c5947 */ /* 0x000fea0003800000 */
[----:B------:R-:W5:Y:S01]  /*6010*/  LDCU.64 UR8, c[0x0][0x388] ;  /* 0x00007100ff0877ac */ /* 0x000f620008000a00 */
[----:B------:R-:W-:Y:S01]  /*6020*/  IADD3 R18, P5, PT, R43, R31, RZ ;  /* 0x0000001f2b127210 */ /* 0x000fe20007fbe0ff */
[----:B0--34-:R-:W0:Y:S03]  /*6030*/  LDC.64 R32, c[0x0][0x3a0] ;  /* 0x0000e800ff207b82 */ /* 0x019e260000000a00 */
[----:B------:R-:W-:Y:S02]  /*6040*/  IADD3.X R19, PT, PT, RZ, R63, RZ, P5, !PT ;  /* 0x0000003fff137210 */ /* 0x000fe40002ffe4ff */
[----:B-----5:R-:W-:-:S04]  /*6050*/  LEA R34, P5, R18, UR8, 0x2 ;  /* 0x0000000812227c11 */ /* 0x020fc8000f8a10ff */
[----:B------:R-:W-:Y:S02]  /*6060*/  LEA.HI.X R35, R18, UR9, R19, 0x2, P5 ;  /* 0x0000000912237c11 */ /* 0x000fe4000a8f1413 */
[----:B------:R-:W3:Y:S01]  /*6070*/  LDC.64 R18, c[0x0][0x398] ;  /* 0x0000e600ff127b82 */ /* 0x000ee20000000a00 */
[C---:B0-----:R-:W-:Y:S02]  /*6080*/  IMAD.WIDE.U32 R32, R31.reuse, 0x4, R32 ;  /* 0x000000041f207825 */ /* 0x041fe400078e0020 */
[----:B------:R-:W4:Y:S04]  /*6090*/  LDG.E R34, desc[UR4][R34.64] ;  /* 0x0000000422227981 */ /* 0x000f28000c1e1900 */
[----:B------:R-:W5:Y:S01]  /*60a0*/  LDG.E R32, desc[UR4][R32.64] ;  /* 0x0000000420207981 */ /* 0x000f62000c1e1900 */
[----:B---3--:R-:W-:-:S06]  /*60b0*/  IMAD.WIDE.U32 R18, R31, 0x4, R18 ;  /* 0x000000041f127825 */ /* 0x008fcc00078e0012 */
[----:B------:R-:W3:Y:S01]  /*60c0*/  LDG.E R18, desc[UR4][R18.64] ;  /* 0x0000000412127981 */ /* 0x000ee2000c1e1900 */
[--C-:B------:R-:W-:Y:S02]  /*60d0*/  HADD2.F32 R21, -RZ, R17.reuse.H0_H0 ;  /* 0x20000011ff157230 */ /* 0x100fe40000004100 */
[----:B------:R-:W-:-:S03]  /*60e0*/  HADD2.F32 R17, -RZ, R17.H1_H1 ;  /* 0x30000011ff117230 */ /* 0x000fc60000004100 */
[--C-:B-1----:R-:W-:Y:S02]  /*60f0*/  FADD.FTZ R26, R21, -R46.reuse ;  /* 0x8000002e151a7221 */ /* 0x102fe40000010000 */
[----:B------:R-:W-:Y:S02]  /*6100*/  FADD.FTZ R30, R17, -R46 ;  /* 0x8000002e111e7221 */ /* 0x000fe40000010000 */
[-C--:B------:R-:W-:Y:S02]  /*6110*/  FMUL.FTZ R26, R26, R47.reuse ;  /* 0x0000002f1a1a7220 */ /* 0x080fe40000410000 */
[----:B------:R-:W-:Y:S01]  /*6120*/  FMUL.FTZ R30, R30, R47 ;  /* 0x0000002f1e1e7220 */ /* 0x000fe20000410000 */
[----:B-----5:R-:W-:Y:S02]  /*6130*/  HADD2.F32 R24, -RZ, R32.H0_H0 ;  /* 0x20000020ff187230 */ /* 0x020fe40000004100 */
[--C-:B---3--:R-:W-:Y:S02]  /*6140*/  HADD2.F32 R17, -RZ, R18.reuse.H0_H0 ;  /* 0x20000012ff117230 */ /* 0x108fe40000004100 */
        /* <DEDUP_REMOVED lines=11> */
.L_x_164:
[----:B------:R-:W-:Y:S05]  /*6200*/  BSYNC.RECONVERGENT B0 ;  /* 0x0000000000007941 */ /* 0x000fea0003800200 */
.L_x_163:
[----:B------:R-:W-:Y:S01]  /*6210*/  ISETP.GE.AND P5, PT, R28, R41, PT ;  /* 0x000000291c00720c */ /* 0x000fe20003fa6270 */
[----:B------:R-:W-:-:S12]  /*6220*/  BSSY.RECONVERGENT B0, `(.L_x_165) ;  /* 0x0000021000007945 */ /* 0x000fd80003800200 */
[----:B------:R-:W-:Y:S05]  /*6230*/  @P5 BRA `(.L_x_166) ;  /* 0x00000000007c5947 */ /* 0x000fea0003800000 */
[----:B------:R-:W5:Y:S01]  /*6240*/  LDCU.64 UR8, c[0x0][0x388] ;  /* 0x00007100ff0877ac */ /* 0x000f620008000a00 */
[----:B0-----:R-:W-:Y:S01]  /*6250*/  IADD3 R17, P5, PT, R43, R28, RZ ;  /* 0x0000001c2b117210 */ /* 0x001fe20007fbe0ff */
[----:B------:R-:W0:Y:S03]  /*6260*/  LDC.64 R30, c[0x0][0x3a0] ;  /* 0x0000e800ff1e7b82 */ /* 0x000e260000000a00 */
[----:B------:R-:W-:Y:S02]  /*6270*/  IADD3.X R18, PT, PT, RZ, R63, RZ, P5, !PT ;  /* 0x0000003fff127210 */ /* 0x000fe40002ffe4ff */
[----:B-----5:R-:W-:-:S04]  /*6280*/  LEA R32, P5, R17, UR8, 0x2 ;  /* 0x0000000811207c11 */ /* 0x020fc8000f8a10ff */
[----:B---34-:R-:W-:Y:S02]  /*6290*/  LEA.HI.X R33, R17, UR9, R18, 0x2, P5 ;  /* 0x0000000911217c11 */ /* 0x018fe4000a8f1412 */
        /* <DEDUP_REMOVED lines=12> */
[----:B------:R-:W-:-:S04]  /*6360*/  IMAD.WIDE.U32 R28, R28, 0x4, R44 ;  /* 0x000000041c1c7825 */ /* 0x000fc800078e002c */
[----:B-----5:R-:W-:Y:S02]  /*6370*/  HADD2.F32 R21, -RZ, R30.H0_H0 ;  /* 0x2000001eff157230 */ /* 0x020fe40000004100 */
[--C-:B---3--:R-:W-:Y:S02]  /*6380*/  HADD2.F32 R14, -RZ, R18.reuse.H0_H0 ;  /* 0x20000012ff0e7230 */ /* 0x108fe40000004100 */
[----:B------:R-:W-:Y:S02]  /*6390*/  HADD2.F32 R17, -RZ, R18.H1_H1 ;  /* 0x30000012ff117230 */ /* 0x000fe40000004100 */
[----:B------:R-:W-:Y:S02]  /*63a0*/  HADD2.F32 R18, -RZ, R30.H1_H1 ;  /* 0x3000001eff127230 */ /* 0x000fe40000004100 */
[----:B------:R-:W-:Y:S01]  /*63b0*/  FFMA.FTZ R21, R14, R24, R21 ;  /* 0x000000180e157223 */ /* 0x000fe20000010015 */
[--C-:B----4-:R-:W-:Y:S02]  /*63c0*/  HADD2.F32 R14, -RZ, R32.reuse.H0_H0 ;  /* 0x20000020ff0e7230 */ /* 0x110fe40000004100 */
[----:B------:R-:W-:-:S02]  /*63d0*/  HADD2.F32 R32, -RZ, R32.H1_H1 ;  /* 0x30000020ff207230 */ /* 0x000fc40000004100 */
[----:B------:R-:W-:Y:S01]  /*63e0*/  FFMA.FTZ R17, R17, R26, R18 ;  /* 0x0000001a11117223 */ /* 0x000fe20000010012 */
[----:B------:R-:W-:-:S03]  /*63f0*/  FADD.FTZ R14, R14, R21 ;  /* 0x000000150e0e7221 */ /* 0x000fc60000010000 */
[----:B------:R-:W-:-:S05]  /*6400*/  FADD.FTZ R17, R32, R17 ;  /* 0x0000001120117221 */ /* 0x000fca0000010000 */
[----:B------:R-:W-:-:S05]  /*6410*/  F2FP.F16.F32.PACK_AB R17, R17, R14 ;  /* 0x0000000e1111723e */ /* 0x000fca00000000ff */
[----:B------:R0:W-:Y:S02]  /*6420*/  STG.E desc[UR4][R28.64], R17 ;  /* 0x000000111c007986 */ /* 0x0001e4000c101904 */
.L_x_166:
[----:B------:R-:W-:Y:S05]  /*6430*/  BSYNC.RECONVERGENT B0 ;  /* 0x0000000000007941 */ /* 0x000fea0003800200 */
.L_x_165:
[----:B------:R-:W-:Y:S01]  /*6440*/  ISETP.NE.AND P5, PT, R27, RZ, PT ;  /* 0x000000ff1b00720c */ /* 0x000fe20003fa5270 */
[----:B------:R-:W-:-:S12]  /*6450*/  BSSY.RECONVERGENT B0, `(.L_x_167) ;  /* 0x0000034000007945 */ /* 0x000fd80003800200 */
[----:B------:R-:W-:Y:S05]  /*6460*/  @P5 BRA `(.L_x_168) ;  /* 0x0000000000c85947 */ /* 0x000fea0003800000 */
[----:B------:R-:W-:Y:S01]  /*6470*/  IADD3 R39, PT, PT, R39, UR6, RZ ;  /* 0x0000000627277c10 */ /* 0x000fe2000fffe0ff */
[----:B0-----:R-:W0:Y:S01]  /*6480*/  LDC.64 R18, c[0x0][0x398] ;  /* 0x0000e600ff127b82 */ /* 0x001e220000000a00 */
[----:B------:R-:W5:Y:S02]  /*6490*/  LDCU.64 UR8, c[0x0][0x388] ;  /* 0x00007100ff0877ac */ /* 0x000f640008000a00 */
[----:B------:R-:W-:-:S04]  /*64a0*/  IADD3 R39, PT, PT, R39, UR6, RZ ;  /* 0x0000000627277c10 */ /* 0x000fc8000fffe0ff */
[----:B------:R-:W-:Y:S01]  /*64b0*/  IADD3 R39, PT, PT, R39, UR6, RZ ;  /* 0x0000000627277c10 */ /* 0x000fe2000fffe0ff */
[----:B------:R-:W1:Y:S03]  /*64c0*/  LDC.64 R26, c[0x0][0x3a0] ;  /* 0x0000e800ff1a7b82 */ /* 0x000e660000000a00 */
        /* <DEDUP_REMOVED lines=19> */
[----:B-1----:R-:W-:Y:S01]  /*6600*/  IMAD.WIDE.U32 R26, R39, 0x4, R26 ;  /* 0x00000004271a7825 */ /* 0x002fe200078e001a */
[C---:B-----5:R-:W-:Y:S01]  /*6610*/  LEA R28, P5, R14.reuse, UR8, 0x2 ;  /* 0x000000080e1c7c11 */ /* 0x060fe2000f8a10ff */
[----:B------:R-:W5:Y:S03]  /*6620*/  LDG.E R18, desc[UR4][R18.64] ;  /* 0x0000000412127981 */ /* 0x000f66000c1e1900 */
[----:B------:R-:W-:Y:S01]  /*6630*/  LEA.HI.X R29, R14, UR9, R17, 0x2, P5 ;  /* 0x000000090e1d7c11 */ /* 0x000fe2000a8f1411 */
[----:B------:R-:W2:Y:S04]  /*6640*/  LDG.E R26, desc[UR4][R26.64] ;  /* 0x000000041a1a7981 */ /* 0x000ea8000c1e1900 */
[----:B------:R-:W3:Y:S01]  /*6650*/  LDG.E R28, desc[UR4][R28.64] ;  /* 0x000000041c1c7981 */ /* 0x000ee2000c1e1900 */
[----:B------:R-:W-:-:S02]  /*6660*/  HADD2.F32 R17, -RZ, R13.H0_H0 ;  /* 0x2000000dff117230 */ /* 0x000fc40000004100 */
[----:B------:R-:W-:-:S03]  /*6670*/  HADD2.F32 R13, -RZ, R13.H1_H1 ;  /* 0x3000000dff0d7230 */ /* 0x000fc60000004100 */
[--C-:B------:R-:W-:Y:S02]  /*6680*/  FADD.FTZ R14, R17, -R46.reuse ;  /* 0x8000002e110e7221 */ /* 0x100fe40000010000 */
[----:B------:R-:W-:Y:S02]  /*6690*/  FADD.FTZ R30, R13, -R46 ;  /* 0x8000002e0d1e7221 */ /* 0x000fe40000010000 */
[-C--:B------:R-:W-:Y:S02]  /*66a0*/  FMUL.FTZ R21, R14, R47.reuse ;  /* 0x0000002f0e157220 */ /* 0x080fe40000410000 */
[----:B------:R-:W-:Y:S01]  /*66b0*/  FMUL.FTZ R30, R30, R47 ;  /* 0x0000002f1e1e7220 */ /* 0x000fe20000410000 */
[----:B-----5:R-:W-:Y:S02]  /*66c0*/  HADD2.F32 R13, -RZ, R18.H0_H0 ;  /* 0x20000012ff0d7230 */ /* 0x020fe40000004100 */
[----:B--2---:R-:W-:Y:S02]  /*66d0*/  HADD2.F32 R24, -RZ, R26.H0_H0 ;  /* 0x2000001aff187230 */ /* 0x004fe40000004100 */
[----:B------:R-:W-:-:S02]  /*66e0*/  HADD2.F32 R14, -RZ, R18.H1_H1 ;  /* 0x30000012ff0e7230 */ /* 0x000fc40000004100 */
[----:B------:R-:W-:Y:S02]  /*66f0*/  HADD2.F32 R17, -RZ, R26.H1_H1 ;  /* 0x3000001aff117230 */ /* 0x000fe40000004100 */
[----:B------:R-:W-:Y:S01]  /*6700*/  FFMA.FTZ R24, R13, R21, R24 ;  /* 0x000000150d187223 */ /* 0x000fe20000010018 */
[--C-:B---3--:R-:W-:Y:S02]  /*6710*/  HADD2.F32 R13, -RZ, R28.reuse.H0_H0 ;  /* 0x2000001cff0d7230 */ /* 0x108fe40000004100 */
[----:B------:R-:W-:Y:S02]  /*6720*/  HADD2.F32 R28, -RZ, R28.H1_H1 ;  /* 0x3000001cff1c7230 */ /* 0x000fe40000004100 */
[----:B------:R-:W-:Y:S01]  /*6730*/  FFMA.FTZ R17, R14, R30, R17 ;  /* 0x0000001e0e117223 */ /* 0x000fe20000010011 */
[----:B------:R-:W-:-:S03]  /*6740*/  FADD.FTZ R13, R13, R24 ;  /* 0x000000180d0d7221 */ /* 0x000fc60000010000 */
[----:B------:R-:W-:Y:S01]  /*6750*/  FADD.FTZ R28, R28, R17 ;  /* 0x000000111c1c7221 */ /* 0x000fe20000010000 */
[----:B------:R-:W-:-:S04]  /*6760*/  IMAD.WIDE.U32 R18, R39, 0x4, R44 ;  /* 0x0000000427127825 */ /* 0x000fc800078e002c */
[----:B------:R-:W-:-:S05]  /*6770*/  F2FP.F16.F32.PACK_AB R13, R28, R13 ;  /* 0x0000000d1c0d723e */ /* 0x000fca00000000ff */
[----:B------:R0:W-:Y:S02]  /*6780*/  STG.E desc[UR4][R18.64], R13 ;  /* 0x0000000d12007986 */ /* 0x0001e4000c101904 */
.L_x_168:
[----:B------:R-:W-:Y:S05]  /*6790*/  BSYNC.RECONVERGENT B0 ;  /* 0x0000000000007941 */ /* 0x000fea0003800200 */
.L_x_167:
        /* <DEDUP_REMOVED lines=10> */
[----:B0-----:R-:W-:-:S04]  /*6840*/  IMAD.WIDE.U32 R18, R25, 0x4, R18 ;  /* 0x0000000419127825 */ /* 0x001fc800078e0012 */
[----:B------:R-:W5:Y:S01]  /*6850*/  LDG.E R28, desc[UR4][R28.64] ;  /* 0x000000041c1c7981 */ /* 0x000f62000c1e1900 */
[----:B-1----:R-:W-:-:S03]  /*6860*/  IMAD.WIDE.U32 R26, R25, 0x4, R26 ;  /* 0x00000004191a7825 */ /* 0x002fc600078e001a */
[----:B------:R-:W2:Y:S04]  /*6870*/  LDG.E R18, desc[UR4][R18.64] ;  /* 0x0000000412127981 */ /* 0x000ea8000c1e1900 */
[----:B------:R-:W3:Y:S01]  /*6880*/  LDG.E R26, desc[UR4][R26.64] ;  /* 0x000000041a1a7981 */ /* 0x000ee2000c1e1900 */
        /* <DEDUP_REMOVED lines=8> */
[----:B---3--:R-:W-:-:S02]  /*6910*/  HADD2.F32 R14, -RZ, R26.H0_H0 ;  /* 0x2000001aff0e7230 */ /* 0x008fc40000004100 */
[----:B------:R-:W-:-:S03]  /*6920*/  HADD2.F32 R18, -RZ, R26.H1_H1 ;  /* 0x3000001aff127230 */ /* 0x000fc60000004100 */
[----:B------:R-:W-:Y:S01]  /*6930*/  FFMA.FTZ R14, R11, R24, R14 ;  /* 0x000000180b0e7223 */ /* 0x000fe2000001000e */
[--C-:B-----5:R-:W-:Y:S02]  /*6940*/  HADD2.F32 R11, -RZ, R28.reuse.H0_H0 ;  /* 0x2000001cff0b7230 */ /* 0x120fe40000004100 */
[----:B------:R-:W-:Y:S01]  /*6950*/  FFMA.FTZ R13, R13, R30, R18 ;  /* 0x0000001e0d0d7223 */ /* 0x000fe20000010012 */
[----:B------:R-:W-:Y:S02]  /*6960*/  HADD2.F32 R28, -RZ, R28.H1_H1 ;  /* 0x3000001cff1c7230 */ /* 0x000fe40000004100 */
[----:B------:R-:W-:-:S03]  /*6970*/  FADD.FTZ R11, R11, R14 ;  /* 0x0000000e0b0b7221 */ /* 0x000fc60000010000 */
[----:B------:R-:W-:Y:S01]  /*6980*/  FADD.FTZ R28, R28, R13 ;  /* 0x0000000d1c1c7221 */ /* 0x000fe20000010000 */
[----:B------:R-:W-:-:S04]  /*6990*/  IMAD.WIDE.U32 R18, R25, 0x4, R44 ;  /* 0x0000000419127825 */ /* 0x000fc800078e002c */
[----:B------:R-:W-:-:S05]  /*69a0*/  F2FP.F16.F32.PACK_AB R11, R28, R11 ;  /* 0x0000000b1c0b723e */ /* 0x000fca00000000ff */
[----:B------:R0:W-:Y:S02]  /*69b0*/  STG.E desc[UR4][R18.64], R11 ;  /* 0x0000000b12007986 */ /* 0x0001e4000c101904 */
.L_x_170:
[----:B------:R-:W-:Y:S05]  /*69c0*/  BSYNC.RECONVERGENT B0 ;  /* 0x0000000000007941 */ /* 0x000fea0003800200 */
.L_x_169:
        /* <DEDUP_REMOVED lines=21> */
[----:B------:R-:W-:-:S04]  /*6b20*/  IMAD.WIDE.U32 R22, R22, 0x4, R44 ;  /* 0x0000000416167825 */ /* 0x000fc800078e002c */
[--C-:B--2---:R-:W-:Y:S02]  /*6b30*/  HADD2.F32 R10, -RZ, R18.reuse.H0_H0 ;  /* 0x20000012ff0a7230 */ /* 0x104fe40000004100 */
[----:B------:R-:W-:Y:S02]  /*6b40*/  HADD2.F32 R11, -RZ, R18.H1_H1 ;  /* 0x30000012ff0b7230 */ /* 0x000fe40000004100 */
[--C-:B---3--:R-:W-:Y:S02]  /*6b50*/  HADD2.F32 R13, -RZ, R24.reuse.H0_H0 ;  /* 0x20000018ff0d7230 */ /* 0x108fe40000004100 */
[----:B------:R-:W-:-:S03]  /*6b60*/  HADD2.F32 R14, -RZ, R24.H1_H1 ;  /* 0x30000018ff0e7230 */ /* 0x000fc60000004100 */
[----:B------:R-:W-:Y:S01]  /*6b70*/  FFMA.FTZ R13, R10, R17, R13 ;  /* 0x000000110a0d7223 */ /* 0x000fe2000001000d */
[--C-:B-----5:R-:W-:Y:S02]  /*6b80*/  HADD2.F32 R10, -RZ, R26.reuse.H0_H0 ;  /* 0x2000001aff0a7230 */ /* 0x120fe40000004100 */
[----:B------:R-:W-:Y:S01]  /*6b90*/  FFMA.FTZ R11, R11, R28, R14 ;  /* 0x0000001c0b0b7223 */ /* 0x000fe2000001000e */
[----:B------:R-:W-:Y:S02]  /*6ba0*/  HADD2.F32 R26, -RZ, R26.H1_H1 ;  /* 0x3000001aff1a7230 */ /* 0x000fe40000004100 */
[----:B------:R-:W-:-:S03]  /*6bb0*/  FADD.FTZ R10, R10, R13 ;  /* 0x0000000d0a0a7221 */ /* 0x000fc60000010000 */
[----:B------:R-:W-:-:S05]  /*6bc0*/  FADD.FTZ R11, R26, R11 ;  /* 0x0000000b1a0b7221 */ /* 0x000fca0000010000 */
[----:B------:R-:W-:-:S05]  /*6bd0*/  F2FP.F16.F32.PACK_AB R11, R11, R10 ;  /* 0x0000000a0b0b723e */ /* 0x000fca00000000ff */
[----:B------:R0:W-:Y:S02]  /*6be0*/  STG.E desc[UR4][R22.64], R11 ;  /* 0x0000000b16007986 */ /* 0x0001e4000c101904 */
.L_x_172:
[----:B------:R-:W-:Y:S05]  /*6bf0*/  BSYNC.RECONVERGENT B0 ;  /* 0x0000000000007941 */ /* 0x000fea0003800200 */
.L_x_171:
        /* <DEDUP_REMOVED lines=11> */
[----:B------:R-:W2:Y:S04]  /*6cb0*/  LDG.E R22, desc[UR4][R22.64] ;  /* 0x0000000416167981 */ /* 0x000ea8000c1e1900 */
[----:B------:R-:W3:Y:S01]  /*6cc0*/  LDG.E R18, desc[UR4][R18.64] ;  /* 0x0000000412127981 */ /* 0x000ee2000c1e1900 */
[----:B-----5:R-:W-:-:S06]  /*6cd0*/  IMAD.WIDE.U32 R10, R20, 0x4, R10 ;  /* 0x00000004140a7825 */ /* 0x020fcc00078e000a */
[----:B------:R-:W5:Y:S01]  /*6ce0*/  LDG.E R10, desc[UR4][R10.64] ;  /* 0x000000040a0a7981 */ /* 0x000f62000c1e1900 */
[--C-:B------:R-:W-:Y:S02]  /*6cf0*/  HADD2.F32 R13, -RZ, R9.reuse.H0_H0 ;  /* 0x20000009ff0d7230 */ /* 0x100fe40000004100 */
[----:B------:R-:W-:-:S03]  /*6d00*/  HADD2.F32 R9, -RZ, R9.H1_H1 ;  /* 0x30000009ff097230 */ /* 0x000fc60000004100 */
[--C-:B-1----:R-:W-:Y:S02]  /*6d10*/  FADD.FTZ R24, R13, -R46.reuse ;  /* 0x8000002e0d187221 */ /* 0x102fe40000010000 */
[----:B------:R-:W-:Y:S02]  /*6d20*/  FADD.FTZ R26, R9, -R46 ;  /* 0x8000002e091a7221 */ /* 0x000fe40000010000 */
[-C--:B------:R-:W-:Y:S02]  /*6d30*/  FMUL.FTZ R24, R24, R47.reuse ;  /* 0x0000002f18187220 */ /* 0x080fe40000410000 */
[----:B------:R-:W-:Y:S01]  /*6d40*/  FMUL.FTZ R26, R26, R47 ;  /* 0x0000002f1a1a7220 */ /* 0x000fe20000410000 */
[----:B------:R-:W-:-:S04]  /*6d50*/  IMAD.WIDE.U32 R20, R20, 0x4, R44 ;  /* 0x0000000414147825 */ /* 0x000fc800078e002c */
[----:B---3--:R-:W-:Y:S02]  /*6d60*/  HADD2.F32 R14, -RZ, R18.H0_H0 ;  /* 0x20000012ff0e7230 */ /* 0x008fe40000004100 */
[--C-:B-----5:R-:W-:Y:S02]  /*6d70*/  HADD2.F32 R9, -RZ, R10.reuse.H0_H0 ;  /* 0x2000000aff097230 */ /* 0x120fe40000004100 */
[----:B------:R-:W-:Y:S02]  /*6d80*/  HADD2.F32 R13, -RZ, R10.H1_H1 ;  /* 0x3000000aff0d7230 */ /* 0x000fe40000004100 */
[----:B------:R-:W-:Y:S02]  /*6d90*/  HADD2.F32 R10, -RZ, R18.H1_H1 ;  /* 0x30000012ff0a7230 */ /* 0x000fe40000004100 */
[----:B------:R-:W-:Y:S01]  /*6da0*/  FFMA.FTZ R14, R9, R24, R14 ;  /* 0x00000018090e7223 */ /* 0x000fe2000001000e */
[--C-:B--2---:R-:W-:Y:S02]  /*6db0*/  HADD2.F32 R9, -RZ, R22.reuse.H0_H0 ;  /* 0x20000016ff097230 */ /* 0x104fe40000004100 */
[----:B------:R-:W-:-:S02]  /*6dc0*/  HADD2.F32 R22, -RZ, R22.H1_H1 ;  /* 0x30000016ff167230 */ /* 0x000fc40000004100 */
[----:B------:R-:W-:Y:S01]  /*6dd0*/  FFMA.FTZ R13, R13, R26, R10 ;  /* 0x0000001a0d0d7223 */ /* 0x000fe2000001000a */
[----:B------:R-:W-:-:S03]  /*6de0*/  FADD.FTZ R9, R9, R14 ;  /* 0x0000000e09097221 */ /* 0x000fc60000010000 */
[----:B------:R-:W-:-:S05]  /*6df0*/  FADD.FTZ R22, R22, R13 ;  /* 0x0000000d16167221 */ /* 0x000fca0000010000 */
[----:B------:R-:W-:-:S05]  /*6e00*/  F2FP.F16.F32.PACK_AB R9, R22, R9 ;  /* 0x000000091609723e */ /* 0x000fca00000000ff */
[----:B------:R0:W-:Y:S02]  /*6e10*/  STG.E desc[UR4][R20.64], R9 ;  /* 0x0000000914007986 */ /* 0x0001e4000c101904 */
.L_x_174:
[----:B------:R-:W-:Y:S05]  /*6e20*/  BSYNC.RECONVERGENT B0 ;  /* 0x0000000000007941 */ /* 0x000fea0003800200 */
.L_x_173:
        /* <DEDUP_REMOVED lines=34> */
.L_x_176:
[----:B------:R-:W-:Y:S05]  /*7050*/  BSYNC.RECONVERGENT B0 ;  /* 0x0000000000007941 */ /* 0x000fea0003800200 */
.L_x_175:
        /* <DEDUP_REMOVED lines=21> */
[----:B---3--:R-:W-:Y:S02]  /*71b0*/  HADD2.F32 R14, -RZ, R10.H0_H0 ;  /* 0x2000000aff0e7230 */ /* 0x008fe40000004100 */
[--C-:B-----5:R-:W-:Y:S02]  /*71c0*/  HADD2.F32 R7, -RZ, R8.reuse.H0_H0 ;  /* 0x20000008ff077230 */ /* 0x120fe40000004100 */
[----:B------:R-:W-:-:S02]  /*71d0*/  HADD2.F32 R13, -RZ, R8.H1_H1 ;  /* 0x30000008ff0d7230 */ /* 0x000fc40000004100 */
[----:B------:R-:W-:Y:S02]  /*71e0*/  HADD2.F32 R8, -RZ, R10.H1_H1 ;  /* 0x3000000aff087230 */ /* 0x000fe40000004100 */
[----:B------:R-:W-:Y:S01]  /*71f0*/  FFMA.FTZ R14, R7, R18, R14 ;  /* 0x00000012070e7223 */ /* 0x000fe2000001000e */
[--C-:B--2---:R-:W-:Y:S02]  /*7200*/  HADD2.F32 R7, -RZ, R16.reuse.H0_H0 ;  /* 0x20000010ff077230 */ /* 0x104fe40000004100 */
[----:B------:R-:W-:Y:S02]  /*7210*/  HADD2.F32 R16, -RZ, R16.H1_H1 ;  /* 0x30000010ff107230 */ /* 0x000fe40000004100 */
[----:B------:R-:W-:Y:S01]  /*7220*/  FFMA.FTZ R13, R13, R20, R8 ;  /* 0x000000140d0d7223 */ /* 0x000fe20000010008 */
[----:B------:R-:W-:-:S03]  /*7230*/  FADD.FTZ R7, R7, R14 ;  /* 0x0000000e07077221 */ /* 0x000fc60000010000 */
[----:B------:R-:W-:Y:S01]  /*7240*/  FADD.FTZ R16, R16, R13 ;  /* 0x0000000d10107221 */ /* 0x000fe20000010000 */
[----:B------:R-:W-:-:S04]  /*7250*/  IMAD.WIDE.U32 R8, R15, 0x4, R44 ;  /* 0x000000040f087825 */ /* 0x000fc800078e002c */
[----:B------:R-:W-:-:S05]  /*7260*/  F2FP.F16.F32.PACK_AB R7, R16, R7 ;  /* 0x000000071007723e */ /* 0x000fca00000000ff */
[----:B------:R0:W-:Y:S02]  /*7270*/  STG.E desc[UR4][R8.64], R7 ;  /* 0x0000000708007986 */ /* 0x0001e4000c101904 */
.L_x_178:
[----:B------:R-:W-:Y:S05]  /*7280*/  BSYNC.RECONVERGENT B0 ;  /* 0x0000000000007941 */ /* 0x000fea0003800200 */
.L_x_177:
        /* <DEDUP_REMOVED lines=34> */
.L_x_180:
[----:B------:R-:W-:Y:S05]  /*74b0*/  BSYNC.RECONVERGENT B0 ;  /* 0x0000000000007941 */ /* 0x000fea0003800200 */
.L_x_179:
        /* <DEDUP_REMOVED lines=40> */
[--C-:B-----5:R-:W-:Y:S02]  /*7740*/  HADD2.F32 R5, -RZ, R6.reuse.H0_H0 ;  /* 0x20000006ff057230 */ /* 0x120fe40000004100 */
[----:B------:R-:W-:Y:S02]  /*7750*/  HADD2.F32 R6, -RZ, R6.H1_H1 ;  /* 0x30000006ff067230 */ /* 0x000fe40000004100 */
[----:B--2---:R-:W-:-:S02]  /*7760*/  HADD2.F32 R12, -RZ, R8.H0_H0 ;  /* 0x20000008ff0c7230 */ /* 0x004fc40000004100 */
        /* <DEDUP_REMOVED lines=10> */
.L_x_182:
[----:B------:R-:W-:Y:S05]  /*7810*/  BSYNC.RECONVERGENT B0 ;  /* 0x0000000000007941 */ /* 0x000fea0003800200 */
.L_x_181:
[----:B------:R-:W-:Y:S04]  /*7820*/  BSSY.RECONVERGENT B0, `(.L_x_183) ;  /* 0x0000034000007945 */ /* 0x000fe80003800200 */
        /* <DEDUP_REMOVED lines=46> */
[----:B------:R-:W-:Y:S01]  /*7b10*/  FADD.FTZ R6, R4, R5 ;  /* 0x0000000504067221 */ /* 0x000fe20000010000 */
[----:B------:R-:W-:-:S04]  /*7b20*/  IMAD.WIDE.U32 R4, R15, 0x4, R44 ;  /* 0x000000040f047825 */ /* 0x000fc800078e002c */
[----:B------:R-:W-:-:S05]  /*7b30*/  FADD.FTZ R7, R10, R7 ;  /* 0x000000070a077221 */ /* 0x000fca0000010000 */
[----:B------:R-:W-:-:S05]  /*7b40*/  F2FP.F16.F32.PACK_AB R7, R7, R6 ;  /* 0x000000060707723e */ /* 0x000fca00000000ff */
[----:B------:R0:W-:Y:S02]  /*7b50*/  STG.E desc[UR4][R4.64], R7 ;  /* 0x0000000704007986 */ /* 0x0001e4000c101904 */
.L_x_184:
[----:B------:R-:W-:Y:S05]  /*7b60*/  BSYNC.RECONVERGENT B0 ;  /* 0x0000000000007941 */ /* 0x000fea0003800200 */
.L_x_183:
        /* <DEDUP_REMOVED lines=33> */
.L_x_186:
[----:B------:R-:W-:Y:S05]  /*7d80*/  BSYNC.RECONVERGENT B0 ;  /* 0x0000000000007941 */ /* 0x000fea0003800200 */
.L_x_185:
        /* <DEDUP_REMOVED lines=33> */
.L_x_188:
[----:B------:R-:W-:Y:S05]  /*7fa0*/  BSYNC.RECONVERGENT B0 ;  /* 0x0000000000007941 */ /* 0x000fea0003800200 */
.L_x_187:
        /* <DEDUP_REMOVED lines=33> */
.L_x_190:
[----:B------:R-:W-:Y:S05]  /*81c0*/  BSYNC.RECONVERGENT B0 ;  /* 0x0000000000007941 */ /* 0x000fea0003800200 */
.L_x_189:
        /* <DEDUP_REMOVED lines=31> */
[----:B------:R-:W-:Y:S01]  /*83c0*/  STG.E desc[UR4][R44.64], R3 ;  /* 0x000000032c007986 */ /* 0x000fe2000c101904 */
[----:B------:R-:W-:Y:S05]  /*83d0*/  EXIT ;  /* 0x000000000000794d */ /* 0x000fea0003800000 */
.L_x_191:
        /* <DEDUP_REMOVED lines=10> */
.L_x_2551:


//--------------------- .text._ZN17fastertransformer26add_bias_layernorm_add_resIfLi16EEEvPT_PKS1_S4_S4_S4_fi --------------------------
	.section	.text._ZN17fastertransformer26add_bias_layernorm_add_resIfLi16EEEvPT_PKS1_S4_S4_S4_fi,"ax",@progbits
	.align	128
        .global         _ZN17fastertransformer26add_bias_layernorm_add_resIfLi16EEEvPT_PKS1_S4_S4_S4_fi
        .type           _ZN17fastertransformer26add_bias_layernorm_add_resIfLi16EEEvPT_PKS1_S4_S4_S4_fi,@function
        .size           _ZN17fastertransformer26add_bias_layernorm_add_resIfLi16EEEvPT_PKS1_S4_S4_S4_fi,(.L_x_2552 - _ZN17fastertransformer26add_bias_layernorm_add_resIfLi16EEEvPT_PKS1_S4_S4_S4_fi)
        .other          _ZN17fastertransformer26add_bias_layernorm_add_resIfLi16EEEvPT_PKS1_S4_S4_S4_fi,@"STO_CUDA_ENTRY STV_DEFAULT"
_ZN17fastertransformer26add_bias_layernorm_add_resIfLi16EEEvPT_PKS1_S4_S4_S4_fi:
.text._ZN17fastertransformer26add_bias_layernorm_add_resIfLi16EEEvPT_PKS1_S4_S4_S4_fi:
[----:B------:R-:W-:Y:S01]  /*0000*/  LDC R1, c[0x0][0x37c] ;  /* 0x0000df00ff017b82 */ /* 0x000fe20000000800 */
[----:B------:R-:W0:Y:S07]  /*0010*/  S2R R28, SR_TID.X ;  /* 0x00000000001c7919 */ /* 0x000e2e0000002100 */
[----:B------:R-:W1:Y:S01]  /*0020*/  LDC R5, c[0x0][0x3ac] ;  /* 0x0000eb00ff057b82 */ /* 0x000e620000000800 */
[----:B------:R-:W0:Y:S01]  /*0030*/  LDCU UR7, c[0x0][0x360] ;  /* 0x00006c00ff0777ac */ /* 0x000e220008000800 */
[----:B------:R-:W-:Y:S01]  /*0040*/  LOP3.LUT R51, R51, 0xffffffbf, RZ, 0xc0, !PT ;  /* 0xffffffbf33337812 */ /* 0x000fe200078ec0ff */
[----:B------:R-:W2:Y:S05]  /*0050*/  LDCU.64 UR4, c[0x0][0x358] ;  /* 0x00006b00ff0477ac */ /* 0x000eaa0008000a00 */
[----:B------:R-:W1:Y:S08]  /*0060*/  S2UR UR6, SR_CTAID.X ;  /* 0x00000000000679c3 */ /* 0x000e700000002500 */
[----:B------:R-:W3:Y:S01]  /*0070*/  LDC.64 R24, c[0x0][0x380] ;  /* 0x0000e000ff187b82 */ /* 0x000ee20000000a00 */
[C---:B0-----:R-:W-:Y:S01]  /*0080*/  IADD3 R43, PT, PT, R28.reuse, UR7, RZ ;  /* 0x000000071c2b7c10 */ /* 0x041fe2000fffe0ff */
[----:B-1----:R-:W-:Y:S01]  /*0090*/  IMAD R2, R5, UR6, RZ ;  /* 0x0000000605027c24 */ /* 0x002fe2000f8e02ff */
[----:B------:R-:W-:-:S02]  /*00a0*/  ISETP.GE.AND P6, PT, R28, R5, PT ;  /* 0x000000051c00720c */ /* 0x000fc40003fc6270 */
[C---:B------:R-:W-:Y:S02]  /*00b0*/  ISETP.GE.AND P1, PT, R43.reuse, R5, PT ;  /* 0x000000052b00720c */ /* 0x040fe40003f26270 */
[----:B------:R-:W-:Y:S01]  /*00c0*/  IADD3 R40, PT, PT, R43, UR7, RZ ;  /* 0x000000072b287c10 */ /* 0x000fe2000fffe0ff */
[----:B---3--:R-:W-:-:S03]  /*00d0*/  IMAD.WIDE R24, R2, 0x4, R24 ;  /* 0x0000000402187825 */ /* 0x008fc600078e0218 */
[----:B------:R-:W-:-:S05]  /*00e0*/  ISETP.GE.AND P0, PT, R40, R5, PT ;  /* 0x000000052800720c */ /* 0x000fca0003f06270 */
[----:B------:R-:W0:Y:S01]  /*00f0*/  @!P6 LDC.64 R44, c[0x0][0x390] ;  /* 0x0000e400ff2ceb82 */ /* 0x000e220000000a00 */
[----:B------:R-:W-:Y:S01]  /*0100*/  @!P6 IMAD.WIDE.U32 R34, R28, 0x4, R24 ;  /* 0x000000041c22e825 */ /* 0x000fe200078e0018 */
[----:B------:R-:W-:-:S03]  /*0110*/  @P6 LOP3.LUT R51, R51, 0x40, RZ, 0xfc, !PT ;  /* 0x0000004033336812 */ /* 0x000fc600078efcff */
[----:B------:R-:W-:Y:S01]  /*0120*/  @!P1 IMAD.WIDE.U32 R30, R43, 0x4, R24 ;  /* 0x000000042b1e9825 */ /* 0x000fe200078e0018 */
[----:B--2---:R-:W2:Y:S02]  /*0130*/  @!P6 LDG.E R10, desc[UR4][R34.64] ;  /* 0x00000004220ae981 */ /* 0x004ea4000c1e1900 */
[----:B------:R-:W1:Y:S01]  /*0140*/  @!P1 LDC.64 R26, c[0x0][0x390] ;  /* 0x0000e400ff1a9b82 */ /* 0x000e620000000a00 */
[----:B------:R-:W-:Y:S02]  /*0150*/  IADD3 R37, PT, PT, R40, UR7, RZ ;  /* 0x0000000728257c10 */ /* 0x000fe4000fffe0ff */
[----:B------:R-:W-:-:S05]  /*0160*/  LOP3.LUT R51, R51, 0xffffffdf, RZ, 0xc0, !PT ;  /* 0xffffffdf33337812 */ /* 0x000fca00078ec0ff */
[----:B------:R-:W3:Y:S01]  /*0170*/  @!P0 LDC.64 R14, c[0x0][0x390] ;  /* 0x0000e400ff0e8b82 */ /* 0x000ee20000000a00 */
[----:B0-----:R-:W-:-:S04]  /*0180*/  @!P6 IMAD.WIDE.U32 R44, R28, 0x4, R44 ;  /* 0x000000041c2ce825 */ /* 0x001fc800078e002c */
[----:B-1----:R-:W-:Y:S02]  /*0190*/  @!P1 IMAD.WIDE.U32 R26, R43, 0x4, R26 ;  /* 0x000000042b1a9825 */ /* 0x002fe400078e001a */
[----:B------:R-:W2:Y:S01]  /*01a0*/  @!P6 LDG.E R45, desc[UR4][R44.64] ;  /* 0x000000042c2de981 */ /* 0x000ea2000c1e1900 */
[----:B------:R-:W-:Y:S02]  /*01b0*/  ISETP.GE.AND P2, PT, R37, R5, PT ;  /* 0x000000052500720c */ /* 0x000fe40003f46270 */
[----:B------:R-:W-:Y:S01]  /*01c0*/  @P1 LOP3.LUT R51, R51, 0x20, RZ, 0xfc, !PT ;  /* 0x0000002033331812 */ /* 0x000fe200078efcff */
[----:B------:R0:W4:Y:S01]  /*01d0*/  @!P1 LDG.E R18, desc[UR4][R26.64] ;  /* 0x000000041a129981 */ /* 0x000122000c1e1900 */
[C---:B---3--:R-:W-:Y:S02]  /*01e0*/  @!P0 IMAD.WIDE.U32 R14, R40.reuse, 0x4, R14 ;  /* 0x00000004280e8825 */ /* 0x048fe400078e000e */
[----:B------:R-:W-:Y:S01]  /*01f0*/  LOP3.LUT R51, R51, 0xffffffef, RZ, 0xc0, !PT ;  /* 0xffffffef33337812 */ /* 0x000fe200078ec0ff */
[----:B------:R-:W4:Y:S03]  /*0200*/  @!P1 LDG.E R44, desc[UR4][R30.64] ;  /* 0x000000041e2c9981 */ /* 0x000f26000c1e1900 */
[----:B------:R-:W-:Y:S01]  /*0210*/  @P0 LOP3.LUT R51, R51, 0x10, RZ, 0xfc, !PT ;  /* 0x0000001033330812 */ /* 0x000fe200078efcff */
[--C-:B0-----:R-:W-:Y:S01]  /*0220*/  @!P0 IMAD.WIDE.U32 R26, R40, 0x4, R24.reuse ;  /* 0x00000004281a8825 */ /* 0x101fe200078e0018 */
[----:B------:R0:W3:Y:S04]  /*0230*/  @!P0 LDG.E R16, desc[UR4][R14.64] ;  /* 0x000000040e108981 */ /* 0x0000e8000c1e1900 */
[----:B------:R1:W3:Y:S01]  /*0240*/  @!P0 LDG.E R33, desc[UR4][R26.64] ;  /* 0x000000041a218981 */ /* 0x0002e2000c1e1900 */
[----:B0-----:R-:W0:Y:S01]  /*0250*/  @!P2 LDC.64 R14, c[0x0][0x390] ;  /* 0x0000e400ff0eab82 */ /* 0x001e220000000a00 */
[----:B-1----:R-:W-:-:S05]  /*0260*/  @!P2 IMAD.WIDE.U32 R26, R37, 0x4, R24 ;  /* 0x00000004251aa825 */ /* 0x002fca00078e0018 */
[----:B------:R1:W5:Y:S01]  /*0270*/  @!P2 LDG.E R8, desc[UR4][R26.64] ;  /* 0x000000041a08a981 */ /* 0x000362000c1e1900 */
[----:B0-----:R-:W-:-:S05]  /*0280*/  @!P2 IMAD.WIDE.U32 R14, R37, 0x4, R14 ;  /* 0x00000004250ea825 */ /* 0x001fca00078e000e */
[----:B------:R0:W5:Y:S01]  /*0290*/  @!P2 LDG.E R3, desc[UR4][R14.64] ;  /* 0x000000040e03a981 */ /* 0x000162000c1e1900 */
[----:B------:R-:W-:-:S04]  /*02a0*/  IADD3 R31, PT, PT, R37, UR7, RZ ;  /* 0x00000007251f7c10 */ /* 0x000fc8000fffe0ff */
[C---:B------:R-:W-:Y:S02]  /*02b0*/  ISETP.GE.AND P5, PT, R31.reuse, R5, PT ;  /* 0x000000051f00720c */ /* 0x040fe40003fa6270 */
[----:B------:R-:W-:-:S04]  /*02c0*/  IADD3 R30, PT, PT, R31, UR7, RZ ;  /* 0x000000071f1e7c10 */ /* 0x000fc8000fffe0ff */
[----:B------:R-:W-:-:S07]  /*02d0*/  ISETP.GE.AND P3, PT, R30, R5, PT ;  /* 0x000000051e00720c */ /* 0x000fce0003f66270 */
[----:B-1----:R-:W1:Y:S08]  /*02e0*/  @!P5 LDC.64 R26, c[0x0][0x390] ;  /* 0x0000e400ff1adb82 */ /* 0x002e700000000a00 */
[----:B0-----:R-:W0:Y:S01]  /*02f0*/  @!P3 LDC.64 R14, c[0x0][0x390] ;  /* 0x0000e400ff0ebb82 */ /* 0x001e220000000a00 */
[----:B-1----:R-:W-:-:S05]  /*0300*/  @!P5 IMAD.WIDE.U32 R26, R31, 0x4, R26 ;  /* 0x000000041f1ad825 */ /* 0x002fca00078e001a */
[----:B------:R1:W5:Y:S01]  /*0310*/  @!P5 LDG.E R41, desc[UR4][R26.64] ;  /* 0x000000041a29d981 */ /* 0x000362000c1e1900 */
[----:B0-----:R-:W-:-:S05]  /*0320*/  @!P3 IMAD.WIDE.U32 R14, R30, 0x4, R14 ;  /* 0x000000041e0eb825 */ /* 0x001fca00078e000e */
[----:B------:R0:W5:Y:S01]  /*0330*/  @!P3 LDG.E R23, desc[UR4][R14.64] ;  /* 0x000000040e17b981 */ /* 0x000162000c1e1900 */
[----:B-1----:R-:W-:-:S05]  /*0340*/  @!P3 IMAD.WIDE.U32 R26, R30, 0x4, R24 ;  /* 0x000000041e1ab825 */ /* 0x002fca00078e0018 */
[----:B------:R1:W5:Y:S01]  /*0350*/  @!P3 LDG.E R6, desc[UR4][R26.64] ;  /* 0x000000041a06b981 */ /* 0x000362000c1e1900 */
[----:B------:R-:W-:-:S04]  /*0360*/  IADD3 R20, PT, PT, R30, UR7, RZ ;  /* 0x000000071e147c10 */ /* 0x000fc8000fffe0ff */
[----:B------:R-:W-:-:S13]  /*0370*/  ISETP.GE.AND P4, PT, R20, R5, PT ;  /* 0x000000051400720c */ /* 0x000fda0003f86270 */
[----:B0-----:R-:W0:Y:S01]  /*0380*/  @!P4 LDC.64 R14, c[0x0][0x390] ;  /* 0x0000e400ff0ecb82 */ /* 0x001e220000000a00 */
[----:B------:R-:W-:-:S04]  /*0390*/  @!P5 IMAD.WIDE.U32 R34, R31, 0x4, R24 ;  /* 0x000000041f22d825 */ /* 0x000fc800078e0018 */
[C---:B-1----:R-:W-:Y:S01]  /*03a0*/  @!P4 IMAD.WIDE.U32 R26, R20.reuse, 0x4, R24 ;  /* 0x00000004141ac825 */ /* 0x042fe200078e0018 */
[----:B------:R-:W5:Y:S03]  /*03b0*/  @!P5 LDG.E R38, desc[UR4][R34.64] ;  /* 0x000000042226d981 */ /* 0x000f66000c1e1900 */
[----:B0-----:R-:W-:-:S05]  /*03c0*/  @!P4 IMAD.WIDE.U32 R14, R20, 0x4, R14 ;  /* 0x00000004140ec825 */ /* 0x001fca00078e000e */
[----:B------:R0:W5:Y:S01]  /*03d0*/  @!P4 LDG.E R35, desc[UR4][R14.64] ;  /* 0x000000040e23c981 */ /* 0x000162000c1e1900 */
[----:B------:R-:W-:Y:S01]  /*03e0*/  LOP3.LUT R51, R51, 0xfffffff7, RZ, 0xc0, !PT ;  /* 0xfffffff733337812 */ /* 0x000fe200078ec0ff */
[----:B--2---:R-:W-:Y:S02]  /*03f0*/  @!P6 FADD.FTZ R29, R10, R45 ;  /* 0x0000002d0a1de221 */ /* 0x004fe40000010000 */
[----:B------:R1:W2:Y:S01]  /*0400*/  @!P4 LDG.E R10, desc[UR4][R26.64] ;  /* 0x000000041a0ac981 */ /* 0x0002a2000c1e1900 */
[----:B----4-:R-:W-:Y:S01]  /*0410*/  @!P1 FADD.FTZ R42, R44, R18 ;  /* 0x000000122c2a9221 */ /* 0x010fe20000010000 */
[----:B------:R-:W-:Y:S01]  /*0420*/  IADD3 R18, PT, PT, R20, UR7, RZ ;  /* 0x0000000714127c10 */ /* 0x000fe2000fffe0ff */
[----:B---3--:R-:W-:-:S03]  /*0430*/  @!P0 FADD.FTZ R39, R33, R16 ;  /* 0x0000001021278221 */ /* 0x008fc60000010000 */
[----:B------:R-:W-:-:S04]  /*0440*/  IADD3 R16, PT, PT, R18, UR7, RZ ;  /* 0x0000000712107c10 */ /* 0x000fc8000fffe0ff */
[-C--:B------:R-:W-:Y:S02]  /*0450*/  ISETP.GE.AND P1, PT, R16, R5.reuse, PT ;  /* 0x000000051000720c */ /* 0x080fe40003f26270 */
[----:B------:R-:W-:-:S11]  /*0460*/  ISETP.GE.AND P0, PT, R18, R5, PT ;  /* 0x000000051200720c */ /* 0x000fd60003f06270 */
[----:B0-----:R-:W0:Y:S08]  /*0470*/  @!P1 LDC.64 R14, c[0x0][0x390] ;  /* 0x0000e400ff0e9b82 */ /* 0x001e300000000a00 */
[----:B------:R-:W3:Y:S01]  /*0480*/  @!P0 LDC.64 R44, c[0x0][0x390] ;  /* 0x0000e400ff2c8b82 */ /* 0x000ee20000000a00 */
[----:B-1----:R-:W-:-:S05]  /*0490*/  @!P0 IMAD.WIDE.U32 R26, R18, 0x4, R24 ;  /* 0x00000004121a8825 */ /* 0x002fca00078e0018 */
[----:B------:R1:W4:Y:S01]  /*04a0*/  @!P0 LDG.E R34, desc[UR4][R26.64] ;  /* 0x000000041a228981 */ /* 0x000322000c1e1900 */
[----:B-----5:R-:W-:Y:S01]  /*04b0*/  @!P2 FADD.FTZ R36, R8, R3 ;  /* 0x000000030824a221 */ /* 0x020fe20000010000 */
[----:B0-----:R-:W-:-:S04]  /*04c0*/  @!P1 IMAD.WIDE.U32 R14, R16, 0x4, R14 ;  /* 0x00000004100e9825 */ /* 0x001fc800078e000e */
[----:B-1----:R-:W-:Y:S01]  /*04d0*/  @!P1 IMAD.WIDE.U32 R26, R16, 0x4, R24 ;  /* 0x00000004101a9825 */ /* 0x002fe200078e0018 */
[----:B------:R0:W5:Y:S03]  /*04e0*/  @!P1 LDG.E R3, desc[UR4][R14.64] ;  /* 0x000000040e039981 */ /* 0x000166000c1e1900 */
[----:B---3--:R-:W-:Y:S01]  /*04f0*/  @!P0 IMAD.WIDE.U32 R44, R18, 0x4, R44 ;  /* 0x00000004122c8825 */ /* 0x008fe200078e002c */
[----:B------:R1:W5:Y:S04]  /*0500*/  @!P1 LDG.E R8, desc[UR4][R26.64] ;  /* 0x000000041a089981 */ /* 0x000368000c1e1900 */
[----:B------:R-:W4:Y:S01]  /*0510*/  @!P0 LDG.E R33, desc[UR4][R44.64] ;  /* 0x000000042c218981 */ /* 0x000f22000c1e1900 */
[----:B0-----:R-:W-:-:S02]  /*0520*/  IADD3 R15, PT, PT, R16, UR7, RZ ;  /* 0x00000007100f7c10 */ /* 0x001fc4000fffe0ff */
[----:B------:R-:W-:Y:S02]  /*0530*/  @P2 LOP3.LUT R51, R51, 0x8, RZ, 0xfc, !PT ;  /* 0x0000000833332812 */ /* 0x000fe400078efcff */
[----:B------:R-:W-:-:S13]  /*0540*/  ISETP.GE.AND P2, PT, R15, R5, PT ;  /* 0x000000050f00720c */ /* 0x000fda0003f46270 */
[----:B-1----:R-:W0:Y:S01]  /*0550*/  @!P2 LDC.64 R26, c[0x0][0x390] ;  /* 0x0000e400ff1aab82 */ /* 0x002e220000000a00 */
[----:B------:R-:W-:-:S04]  /*0560*/  LOP3.LUT R51, R51, 0xfffffffb, RZ, 0xc0, !PT ;  /* 0xfffffffb33337812 */ /* 0x000fc800078ec0ff */
[----:B------:R-:W-:Y:S02]  /*0570*/  @P5 LOP3.LUT R51, R51, 0x4, RZ, 0xfc, !PT ;  /* 0x0000000433335812 */ /* 0x000fe400078efcff */
[----:B------:R-:W-:Y:S02]  /*0580*/  IADD3 R14, PT, PT, R15, UR7, RZ ;  /* 0x000000070f0e7c10 */ /* 0x000fe4000fffe0ff */
[----:B------:R-:W-:-:S04]  /*0590*/  LOP3.LUT R51, R51, 0xfffffffd, RZ, 0xc0, !PT ;  /* 0xfffffffd33337812 */ /* 0x000fc800078ec0ff */
[----:B------:R-:W-:Y:S01]  /*05a0*/  @P3 LOP3.LUT R51, R51, 0x2, RZ, 0xfc, !PT ;  /* 0x0000000233333812 */ /* 0x000fe200078efcff */
[----:B0-----:R-:W-:-:S04]  /*05b0*/  @!P2 IMAD.WIDE.U32 R26, R15, 0x4, R26 ;  /* 0x000000040f1aa825 */ /* 0x001fc800078e001a */
[----:B------:R-:W-:Y:S02]  /*05c0*/  @!P3 FADD.FTZ R22, R6, R23 ;  /* 0x000000170616b221 */ /* 0x000fe40000010000 */
[----:B------:R0:W3:Y:S01]  /*05d0*/  @!P2 LDG.E R23, desc[UR4][R26.64] ;  /* 0x000000041a17a981 */ /* 0x0000e2000c1e1900 */
[----:B------:R-:W-:Y:S01]  /*05e0*/  ISETP.GE.AND P3, PT, R14, R5, PT ;  /* 0x000000050e00720c */ /* 0x000fe20003f66270 */
[----:B0-----:R-:W-:-:S05]  /*05f0*/  @!P2 IMAD.WIDE.U32 R26, R15, 0x4, R24 ;  /* 0x000000040f1aa825 */ /* 0x001fca00078e0018 */
[----:B------:R0:W3:Y:S07]  /*0600*/  @!P2 LDG.E R6, desc[UR4][R26.64] ;  /* 0x000000041a06a981 */ /* 0x0000ee000c1e1900 */
[----:B0-----:R-:W0:Y:S02]  /*0610*/  @!P3 LDC.64 R26, c[0x0][0x390] ;  /* 0x0000e400ff1abb82 */ /* 0x001e240000000a00 */
[----:B0-----:R-:W-:-:S05]  /*0620*/  @!P3 IMAD.WIDE.U32 R26, R14, 0x4, R26 ;  /* 0x000000040e1ab825 */ /* 0x001fca00078e001a */
[----:B------:R0:W3:Y:S02]  /*0630*/  @!P3 LDG.E R50, desc[UR4][R26.64] ;  /* 0x000000041a32b981 */ /* 0x0000e4000c1e1900 */
[----:B0-----:R-:W-:-:S05]  /*0640*/  @!P3 IMAD.WIDE.U32 R26, R14, 0x4, R24 ;  /* 0x000000040e1ab825 */ /* 0x001fca00078e0018 */
[----:B------:R0:W3:Y:S01]  /*0650*/  @!P3 LDG.E R49, desc[UR4][R26.64] ;  /* 0x000000041a31b981 */ /* 0x0000e2000c1e1900 */
[----:B------:R-:W-:-:S04]  /*0660*/  LOP3.LUT R51, R51, 0xfffffffe, RZ, 0xc0, !PT ;  /* 0xfffffffe33337812 */ /* 0x000fc800078ec0ff */
[----:B------:R-:W-:Y:S01]  /*0670*/  @P4 LOP3.LUT R51, R51, 0x1, RZ, 0xfc, !PT ;  /* 0x0000000133334812 */ /* 0x000fe200078efcff */
[----:B--2---:R-:W-:Y:S01]  /*0680*/  @!P4 FADD.FTZ R21, R10, R35 ;  /* 0x000000230a15c221 */ /* 0x004fe20000010000 */
[----:B------:R-:W-:-:S04]  /*0690*/  IADD3 R10, PT, PT, R14, UR7, RZ ;  /* 0x000000070e0a7c10 */ /* 0x000fc8000fffe0ff */
[----:B------:R-:W-:-:S13]  /*06a0*/  ISETP.GE.AND P4, PT, R10, R5, PT ;  /* 0x000000050a00720c */ /* 0x000fda0003f86270 */
[----:B0-----:R-:W0:Y:S02]  /*06b0*/  @!P4 LDC.64 R26, c[0x0][0x390] ;  /* 0x0000e400ff1acb82 */ /* 0x001e240000000a00 */
[----:B0-----:R-:W-:-:S04]  /*06c0*/  @!P4 IMAD.WIDE.U32 R26, R10, 0x4, R26 ;  /* 0x000000040a1ac825 */ /* 0x001fc800078e001a */
[----:B-----5:R-:W-:Y:S02]  /*06d0*/  @!P1 FADD.FTZ R17, R8, R3 ;  /* 0x0000000308119221 */ /* 0x020fe40000010000 */
[----:B------:R0:W2:Y:S01]  /*06e0*/  @!P4 LDG.E R3, desc[UR4][R26.64] ;  /* 0x000000041a03c981 */ /* 0x0000a2000c1e1900 */
[----:B----4-:R-:W-:Y:S01]  /*06f0*/  @!P0 FADD.FTZ R19, R34, R33 ;  /* 0x0000002122138221 */ /* 0x010fe20000010000 */
[----:B0-----:R-:W-:-:S05]  /*0700*/  @!P4 IMAD.WIDE.U32 R26, R10, 0x4, R24 ;  /* 0x000000040a1ac825 */ /* 0x001fca00078e0018 */
[----:B------:R0:W2:Y:S01]  /*0710*/  @!P4 LDG.E R34, desc[UR4][R26.64] ;  /* 0x000000041a22c981 */ /* 0x0000a2000c1e1900 */
[----:B------:R-:W-:Y:S01]  /*0720*/  IADD3 R8, PT, PT, R10, UR7, RZ ;  /* 0x000000070a087c10 */ /* 0x000fe2000fffe0ff */
[----:B------:R-:W-:-:S03]  /*0730*/  @!P5 FADD.FTZ R32, R38, R41 ;  /* 0x000000292620d221 */ /* 0x000fc60000010000 */
[----:B------:R-:W-:-:S13]  /*0740*/  ISETP.GE.AND P5, PT, R8, R5, PT ;  /* 0x000000050800720c */ /* 0x000fda0003fa6270 */
[----:B0-----:R-:W0:Y:S02]  /*0750*/  @!P5 LDC.64 R26, c[0x0][0x390] ;  /* 0x0000e400ff1adb82 */ /* 0x001e240000000a00 */
[----:B0-----:R-:W-:-:S04]  /*0760*/  @!P5 IMAD.WIDE.U32 R26, R8, 0x4, R26 ;  /* 0x00000004081ad825 */ /* 0x001fc800078e001a */
[----:B---3--:R-:W-:Y:S01]  /*0770*/  @!P2 FADD.FTZ R12, R6, R23 ;  /* 0x00000017060ca221 */ /* 0x008fe20000010000 */
[----:B------:R-:W-:Y:S01]  /*0780*/  IADD3 R6, PT, PT, R8, UR7, RZ ;  /* 0x0000000708067c10 */ /* 0x000fe2000fffe0ff */
[----:B------:R0:W3:Y:S03]  /*0790*/  @!P5 LDG.E R23, desc[UR4][R26.64] ;  /* 0x000000041a17d981 */ /* 0x0000e6000c1e1900 */
[----:B------:R-:W-:Y:S01]  /*07a0*/  ISETP.GE.AND P6, PT, R6, R5, PT ;  /* 0x000000050600720c */ /* 0x000fe20003fc6270 */
[----:B0-----:R-:W-:-:S05]  /*07b0*/  @!P5 IMAD.WIDE.U32 R26, R8, 0x4, R24 ;  /* 0x00000004081ad825 */ /* 0x001fca00078e0018 */
[----:B------:R0:W3:Y:S07]  /*07c0*/  @!P5 LDG.E R53, desc[UR4][R26.64] ;  /* 0x000000041a35d981 */ /* 0x0000ee000c1e1900 */
[----:B0-----:R-:W0:Y:S02]  /*07d0*/  @!P6 LDC.64 R26, c[0x0][0x390] ;  /* 0x0000e400ff1aeb82 */ /* 0x001e240000000a00 */
[----:B0-----:R-:W-:-:S04]  /*07e0*/  @!P6 IMAD.WIDE.U32 R26, R6, 0x4, R26 ;  /* 0x00000004061ae825 */ /* 0x001fc800078e001a */
[----:B------:R-:W-:Y:S02]  /*07f0*/  @!P3 FADD.FTZ R13, R49, R50 ;  /* 0x00000032310db221 */ /* 0x000fe40000010000 */
[----:B------:R0:W4:Y:S02]  /*0800*/  @!P6 LDG.E R49, desc[UR4][R26.64] ;  /* 0x000000041a31e981 */ /* 0x000124000c1e1900 */
[----:B0-----:R-:W-:-:S05]  /*0810*/  @!P6 IMAD.WIDE.U32 R26, R6, 0x4, R24 ;  /* 0x00000004061ae825 */ /* 0x001fca00078e0018 */
[----:B------:R0:W4:Y:S01]  /*0820*/  @!P6 LDG.E R50, desc[UR4][R26.64] ;  /* 0x000000041a32e981 */ /* 0x000122000c1e1900 */
        /* <DEDUP_REMOVED lines=17> */
[----:B------:R-:W-:-:S13]  /*0940*/  ISETP.GE.AND P0, PT, R3, R5, PT ;  /* 0x000000050300720c */ /* 0x000fda0003f06270 */
[----:B0-----:R-:W0:Y:S02]  /*0950*/  @!P0 LDC.64 R26, c[0x0][0x390] ;  /* 0x0000e400ff1a8b82 */ /* 0x001e240000000a00 */
[----:B0-----:R-:W-:-:S05]  /*0960*/  @!P0 IMAD.WIDE.U32 R26, R3, 0x4, R26 ;  /* 0x00000004031a8825 */ /* 0x001fca00078e001a */
[----:B------:R0:W2:Y:S02]  /*0970*/  @!P0 LDG.E R34, desc[UR4][R26.64] ;  /* 0x000000041a228981 */ /* 0x0000a4000c1e1900 */
[----:B0-----:R-:W-:-:S05]  /*0980*/  @!P0 IMAD.WIDE.U32 R26, R3, 0x4, R24 ;  /* 0x00000004031a8825 */ /* 0x001fca00078e0018 */
[----:B------:R0:W2:Y:S01]  /*0990*/  @!P0 LDG.E R52, desc[UR4][R26.64] ;  /* 0x000000041a348981 */ /* 0x0000a2000c1e1900 */
[----:B------:R-:W-:Y:S01]  /*09a0*/  P2R R33, PR, RZ, 0x2 ;  /* 0x00000002ff217803 */ /* 0x000fe20000000000 */
[----:B---3--:R-:W-:Y:S01]  /*09b0*/  @!P5 FADD.FTZ R9, R53, R23 ;  /* 0x000000173509d221 */ /* 0x008fe20000010000 */
[----:B------:R-:W-:-:S04]  /*09c0*/  IADD3 R23, PT, PT, R3, UR7, RZ ;  /* 0x0000000703177c10 */ /* 0x000fc8000fffe0ff */
[----:B------:R-:W-:-:S13]  /*09d0*/  ISETP.GE.AND P1, PT, R23, R5, PT ;  /* 0x000000051700720c */ /* 0x000fda0003f26270 */
[----:B0-----:R-:W0:Y:S01]  /*09e0*/  @!P1 LDC.64 R26, c[0x0][0x390] ;  /* 0x0000e400ff1a9b82 */ /* 0x001e220000000a00 */
[----:B------:R-:W-:-:S04]  /*09f0*/  LOP3.LUT R51, R51, 0xfffffeff, RZ, 0xc0, !PT ;  /* 0xfffffeff33337812 */ /* 0x000fc800078ec0ff */
[----:B------:R-:W-:Y:S01]  /*0a00*/  @P1 LOP3.LUT R51, R51, 0x100, RZ, 0xfc, !PT ;  /* 0x0000010033331812 */ /* 0x000fe200078efcff */
[----:B0-----:R-:W-:-:S06]  /*0a10*/  @!P1 IMAD.WIDE.U32 R26, R23, 0x4, R26 ;  /* 0x00000004171a9825 */ /* 0x001fcc00078e001a */
[----:B------:R-:W3:Y:S01]  /*0a20*/  @!P1 LDG.E R26, desc[UR4][R26.64] ;  /* 0x000000041a1a9981 */ /* 0x000ee2000c1e1900 */
[----:B----4-:R-:W-:Y:S01]  /*0a30*/  @!P6 FADD.FTZ R7, R50, R49 ;  /* 0x000000313207e221 */ /* 0x010fe20000010000 */
[----:B------:R-:W-:-:S06]  /*0a40*/  @!P1 IMAD.WIDE.U32 R50, R23, 0x4, R24 ;  /* 0x0000000417329825 */ /* 0x000fcc00078e0018 */
[----:B------:R-:W3:Y:S01]  /*0a50*/  @!P1 LDG.E R51, desc[UR4][R50.64] ;  /* 0x0000000432339981 */ /* 0x000ee2000c1e1900 */
[----:B------:R-:W-:Y:S01]  /*0a60*/  ISETP.NE.AND P1, PT, R33, RZ, PT ;  /* 0x000000ff2100720c */ /* 0x000fe20003f25270 */
[----:B------:R-:W-:Y:S02]  /*0a70*/  HFMA2 R33, -RZ, RZ, 0, 0 ;  /* 0x00000000ff217431 */ /* 0x000fe400000001ff */
        /* <DEDUP_REMOVED lines=16> */
[----:B------:R-:W-:-:S04]  /*0b80*/  @!P0 FADD.FTZ R33, R33, R19 ;  /* 0x0000001321218221 */ /* 0x000fc80000010000 */
[----:B------:R-:W-:-:S04]  /*0b90*/  @!P1 FADD.FTZ R33, R33, R17 ;  /* 0x0000001121219221 */ /* 0x000fc80000010000 */
[----:B------:R-:W-:Y:S01]  /*0ba0*/  @!P2 FADD.FTZ R33, R33, R12 ;  /* 0x0000000c2121a221 */ /* 0x000fe20000010000 */
[----:B------:R-:W-:-:S03]  /*0bb0*/  P2R R41, PR, RZ, 0x1 ;  /* 0x00000001ff297803 */ /* 0x000fc60000000000 */
[----:B------:R-:W-:Y:S01]  /*0bc0*/  @!P3 FADD.FTZ R33, R33, R13 ;  /* 0x0000000d2121b221 */ /* 0x000fe20000010000 */
[----:B------:R-:W-:Y:S02]  /*0bd0*/  P2R R38, PR, RZ, 0x2 ;  /* 0x00000002ff267803 */ /* 0x000fe40000000000 */
[-C--:B------:R-:W-:Y:S01]  /*0be0*/  ISETP.GE.AND P0, PT, R23, R5.reuse, PT ;  /* 0x000000051700720c */ /* 0x080fe20003f06270 */
[----:B------:R-:W-:Y:S01]  /*0bf0*/  @!P4 FADD.FTZ R33, R33, R11 ;  /* 0x0000000b2121c221 */ /* 0x000fe20000010000 */
[----:B------:R-:W-:-:S03]  /*0c00*/  ISETP.GE.AND P1, PT, R3, R5, PT ;  /* 0x000000050300720c */ /* 0x000fc60003f26270 */
[----:B------:R-:W-:-:S04]  /*0c10*/  @!P5 FADD.FTZ R33, R33, R9 ;  /* 0x000000092121d221 */ /* 0x000fc80000010000 */
[----:B------:R-:W-:-:S04]  /*0c20*/  @!P6 FADD.FTZ R33, R33, R7 ;  /* 0x000000072121e221 */ /* 0x000fc80000010000 */
[----:B---3--:R-:W-:Y:S02]  /*0c30*/  @!P0 FADD.FTZ R0, R51, R26 ;  /* 0x0000001a33008221 */ /* 0x008fe40000010000 */
        /* <DEDUP_REMOVED lines=10> */
[----:B------:R-:W-:Y:S02]  /*0ce0*/  LOP3.LUT P0, RZ, R28, 0x1f, RZ, 0xc0, !PT ;  /* 0x0000001f1cff7812 */ /* 0x000fe4000780c0ff */
[----:B------:R-:W-:Y:S01]  /*0cf0*/  MOV R44, 0x400 ;  /* 0x00000400002c7802 */ /* 0x000fe20000000f00 */
[----:B0-----:R-:W-:-:S05]  /*0d00*/  FADD.FTZ R47, R46, R47 ;  /* 0x0000002f2e2f7221 */ /* 0x001fca0000010000 */
[----:B------:R-:W0:Y:S05]  /*0d10*/  SHFL.BFLY PT, R48, R47, 0x1, 0x1f ;  /* 0x0c201f002f307f89 */ /* 0x000e2a00000e0000 */
[----:B------:R-:W-:Y:S02]  /*0d20*/  @!P0 IADD3 R50, PT, PT, R44, 0x8, RZ ;  /* 0x000000082c328810 */ /* 0x000fe40007ffe0ff */
[----:B------:R-:W-:Y:S02]  /*0d30*/  I2FP.F32.U32 R26, UR7 ;  /* 0x00000007001a7c45 */ /* 0x000fe40008201000 */
[----:B-1----:R-:W-:-:S03]  /*0d40*/  @!P0 LEA R33, R27, R50, 0x18 ;  /* 0x000000321b218211 */ /* 0x002fc600078ec0ff */
[----:B------:R-:W-:Y:S01]  /*0d50*/  FMUL.FTZ R45, R26, 0.03125 ;  /* 0x3d0000001a2d7820 */ /* 0x000fe20000410000 */
[----:B------:R-:W-:Y:S02]  /*0d60*/  I2FP.F32.U32 R26, R28 ;  /* 0x0000001c001a7245 */ /* 0x000fe40000201000 */
[----:B------:R-:W-:Y:S02]  /*0d70*/  @!P0 LEA.HI R33, R28, R33, RZ, 0x1d ;  /* 0x000000211c218211 */ /* 0x000fe400078fe8ff */
[----:B------:R-:W-:Y:S01]  /*0d80*/  FSETP.GT.FTZ.AND P1, PT, R45, R26, PT ;  /* 0x0000001a2d00720b */ /* 0x000fe20003f34000 */
[----:B0-----:R-:W-:-:S05]  /*0d90*/  FADD.FTZ R48, R47, R48 ;  /* 0x000000302f307221 */ /* 0x001fca0000010000 */
[----:B------:R-:W-:Y:S07]  /*0da0*/  @!P0 STS [R33], R48 ;  /* 0x0000003021008388 */ /* 0x000fee0000000800 */
[----:B------:R-:W-:Y:S02]  /*0db0*/  @P1 SHF.L.U32 R26, R28, 0x2, RZ ;  /* 0x000000021c1a1819 */ /* 0x000fe400000006ff */
[----:B------:R-:W-:Y:S02]  /*0dc0*/  @P1 IADD3 R46, PT, PT, R44, 0x8, RZ ;  /* 0x000000082c2e1810 */ /* 0x000fe40007ffe0ff */
[----:B------:R-:W-:-:S02]  /*0dd0*/  @P1 LOP3.LUT R26, R26, 0x7c, RZ, 0xc0, !PT ;  /* 0x0000007c1a1a1812 */ /* 0x000fc400078ec0ff */
        /* <DEDUP_REMOVED lines=14> */
[----:B0-----:R-:W-:Y:S01]  /*0ec0*/  FADD.FTZ R49, R47, R48 ;  /* 0x000000302f317221 */ /* 0x001fe20000010000 */
[----:B------:R-:W-:-:S11]  /*0ed0*/  P2R R35, PR, RZ, 0x8 ;  /* 0x00000008ff237803 */ /* 0x000fd60000000000 */
[----:B------:R-:W0:Y:S01]  /*0ee0*/  @!P2 LDC R51, c[0x0][0x3a8] ;  /* 0x0000ea00ff33ab82 */ /* 0x000e220000000800 */
[----:B------:R-:W1:Y:S01]  /*0ef0*/  SHFL.BFLY PT, R48, R49, 0x1, 0x1f ;  /* 0x0c201f0031307f89 */ /* 0x000e6200000e0000 */
[----:B------:R-:W-:-:S06]  /*0f00*/  @!P2 I2FP.F32.S32 R45, R5 ;  /* 0x00000005002da245 */ /* 0x000fcc0000201400 */
[----:B------:R-:W2:Y:S01]  /*0f10*/  @!P2 MUFU.RCP R45, R45 ;  /* 0x0000002d002da308 */ /* 0x000ea20000001000 */
[----:B-1----:R-:W-:-:S04]  /*0f20*/  FADD.FTZ R48, R49, R48 ;  /* 0x0000003031307221 */ /* 0x002fc80000010000 */
[----:B--2---:R-:W-:Y:S01]  /*0f30*/  @!P2 FMUL.FTZ R33, R48, R45 ;  /* 0x0000002d3021a220 */ /* 0x004fe20000410000 */
[----:B------:R-:W-:-:S05]  /*0f40*/  LEA R48, R27, R44, 0x18 ;  /* 0x0000002c1b307211 */ /* 0x000fca00078ec0ff */
[----:B------:R-:W-:Y:S01]  /*0f50*/  @!P2 STS [R48], R33 ;  /* 0x000000213000a388 */ /* 0x000fe20000000800 */
[----:B------:R-:W-:Y:S06]  /*0f60*/  BAR.SYNC.DEFER_BLOCKING 0x0 ;  /* 0x0000000000007b1d */ /* 0x000fec0000010000 */
[----:B------:R-:W1:Y:S01]  /*0f70*/  LDS R46, [R48] ;  /* 0x00000000302e7984 */ /* 0x000e620000000800 */
[----:B------:R-:W-:Y:S01]  /*0f80*/  ISETP.GE.AND P3, PT, R28, R5, PT ;  /* 0x000000051c00720c */ /* 0x000fe20003f66270 */
[----:B-1----:R-:W-:-:S04]  /*0f90*/  FADD.FTZ R26, R29, -R46 ;  /* 0x8000002e1d1a7221 */ /* 0x002fc80000010000 */
        /* <DEDUP_REMOVED lines=47> */
[----:B------:R-:W1:Y:S02]  /*1290*/  SHFL.BFLY PT, R33, R26, 0x10, 0x1f ;  /* 0x0e001f001a217f89 */ /* 0x000e6400000e0000 */
[----:B-1----:R-:W-:-:S05]  /*12a0*/  FADD.FTZ R33, R26, R33 ;  /* 0x000000211a217221 */ /* 0x002fca0000010000 */
[----:B------:R-:W1:Y:S02]  /*12b0*/  SHFL.BFLY PT, R46, R33, 0x8, 0x1f ;  /* 0x0d001f00212e7f89 */ /* 0x000e6400000e0000 */
[----:B-1----:R-:W-:-:S05]  /*12c0*/  FADD.FTZ R46, R33, R46 ;  /* 0x0000002e212e7221 */ /* 0x002fca0000010000 */
[----:B------:R-:W1:Y:S02]  /*12d0*/  SHFL.BFLY PT, R45, R46, 0x4, 0x1f ;  /* 0x0c801f002e2d7f89 */ /* 0x000e6400000e0000 */
[----:B-1----:R-:W-:-:S05]  /*12e0*/  FADD.FTZ R45, R46, R45 ;  /* 0x0000002d2e2d7221 */ /* 0x002fca0000010000 */
[----:B------:R-:W1:Y:S01]  /*12f0*/  SHFL.BFLY PT, R50, R45, 0x2, 0x1f ;  /* 0x0c401f002d327f89 */ /* 0x000e6200000e0000 */
[----:B------:R-:W-:Y:S01]  /*1300*/  @!P0 IADD3 R52, PT, PT, R44, 0x8, RZ ;  /* 0x000000082c348810 */ /* 0x000fe20007ffe0ff */
[----:B-1----:R-:W-:-:S05]  /*1310*/  FADD.FTZ R50, R45, R50 ;  /* 0x000000322d327221 */ /* 0x002fca0000010000 */
[----:B------:R-:W1:Y:S01]  /*1320*/  SHFL.BFLY PT, R47, R50, 0x1, 0x1f ;  /* 0x0c201f00322f7f89 */ /* 0x000e6200000e0000 */
[----:B------:R-:W-:-:S04]  /*1330*/  @!P0 LEA R49, R27, R52, 0x18 ;  /* 0x000000341b318211 */ /* 0x000fc800078ec0ff */
[----:B------:R-:W-:Y:S02]  /*1340*/  @!P0 LEA.HI R26, R28, R49, RZ, 0x1d ;  /* 0x000000311c1a8211 */ /* 0x000fe400078fe8ff */
[----:B------:R-:W-:Y:S02]  /*1350*/  @P1 IADD3 R44, PT, PT, R44, 0x8, RZ ;  /* 0x000000082c2c1810 */ /* 0x000fe40007ffe0ff */
[----:B------:R-:W-:Y:S01]  /*1360*/  @P1 SHF.L.U32 R33, R28, 0x2, RZ ;  /* 0x000000021c211819 */ /* 0x000fe200000006ff */
[----:B-1----:R-:W-:-:S05]  /*1370*/  FADD.FTZ R47, R50, R47 ;  /* 0x0000002f322f7221 */ /* 0x002fca0000010000 */
[----:B------:R1:W-:Y:S01]  /*1380*/  @!P0 STS [R26], R47 ;  /* 0x0000002f1a008388 */ /* 0x0003e20000000800 */
[----:B------:R-:W-:Y:S02]  /*1390*/  @P1 LEA R44, R27, R44, 0x18 ;  /* 0x0000002c1b2c1211 */ /* 0x000fe400078ec0ff */
[----:B------:R-:W-:-:S04]  /*13a0*/  @P1 LOP3.LUT R33, R33, 0x7c, RZ, 0xc0, !PT ;  /* 0x0000007c21211812 */ /* 0x000fc800078ec0ff */
[----:B------:R-:W-:Y:S01]  /*13b0*/  @P1 IADD3 R49, PT, PT, R44, R33, RZ ;  /* 0x000000212c311210 */ /* 0x000fe20007ffe0ff */
[----:B------:R-:W-:Y:S01]  /*13c0*/  HFMA2 R44, -RZ, RZ, 0, 0 ;  /* 0x00000000ff2c7431 */ /* 0x000fe200000001ff */
[----:B------:R-:W-:Y:S01]  /*13d0*/  BAR.SYNC.DEFER_BLOCKING 0x0 ;  /* 0x0000000000007b1d */ /* 0x000fe20000010000 */
[----:B------:R-:W-:-:S13]  /*13e0*/  ISETP.GE.AND P0, PT, R28, R5, PT ;  /* 0x000000051c00720c */ /* 0x000fda0003f06270 */
[----:B-1----:R-:W1:Y:S01]  /*13f0*/  @!P0 LDC.64 R26, c[0x0][0x388] ;  /* 0x0000e200ff1a8b82 */ /* 0x002e620000000a00 */
[----:B------:R-:W2:Y:S01]  /*1400*/  @P1 LDS R44, [R49] ;  /* 0x00000000312c1984 */ /* 0x000ea20000000800 */
[----:B------:R-:W-:Y:S02]  /*1410*/  SHF.R.S32.HI R33, RZ, 0x1f, R2 ;  /* 0x0000001fff217819 */ /* 0x000fe40000011402 */
[----:B------:R-:W-:-:S04]  /*1420*/  @!P0 IADD3 R45, P1, PT, R2, R28, RZ ;  /* 0x0000001c022d8210 */ /* 0x000fc80007f3e0ff */
[----:B------:R-:W-:Y:S02]  /*1430*/  @!P0 IADD3.X R50, PT, PT, RZ, R33, RZ, P1, !PT ;  /* 0x00000021ff328210 */ /* 0x000fe40000ffe4ff */
[----:B-1----:R-:W-:-:S04]  /*1440*/  @!P0 LEA R46, P1, R45, R26, 0x2 ;  /* 0x0000001a2d2e8211 */ /* 0x002fc800078210ff */
[----:B------:R-:W-:Y:S02]  /*1450*/  @!P0 LEA.HI.X R47, R45, R27, R50, 0x2, P1 ;  /* 0x0000001b2d2f8211 */ /* 0x000fe400008f1432 */
[----:B--2---:R-:W1:Y:S02]  /*1460*/  SHFL.BFLY PT, R27, R44, 0x10, 0x1f ;  /* 0x0e001f002c1b7f89 */ /* 0x004e6400000e0000 */
        /* <DEDUP_REMOVED lines=13> */
[----:B0-----:R-:W-:-:S06]  /*1540*/  @!P2 FFMA.FTZ R51, R52, R53, R51 ;  /* 0x000000353433a223 */ /* 0x001fcc0000010033 */
[----:B------:R-:W0:Y:S02]  /*1550*/  @!P2 MUFU.RSQ R51, R51 ;  /* 0x000000330033a308 */ /* 0x000e240000001400 */
[----:B0-----:R-:W-:Y:S01]  /*1560*/  @!P2 STS [R48+0x4], R51 ;  /* 0x000004333000a388 */ /* 0x001fe20000000800 */
[----:B------:R-:W-:Y:S01]  /*1570*/  BAR.SYNC.DEFER_BLOCKING 0x0 ;  /* 0x0000000000007b1d */ /* 0x000fe20000010000 */
[----:B------:R-:W-:-:S04]  /*1580*/  @!P1 IADD3 R49, P2, PT, R2, R43, RZ ;  /* 0x0000002b02319210 */ /* 0x000fc80007f5e0ff */
[----:B------:R-:W-:Y:S02]  /*1590*/  @!P1 IADD3.X R52, PT, PT, RZ, R33, RZ, P2, !PT ;  /* 0x00000021ff349210 */ /* 0x000fe400017fe4ff */
[----:B--2---:R-:W-:-:S04]  /*15a0*/  @!P1 LEA R44, P2, R49, R26, 0x2 ;  /* 0x0000001a312c9211 */ /* 0x004fc800078410ff */
[----:B------:R-:W-:Y:S02]  /*15b0*/  @!P1 LEA.HI.X R45, R49, R27, R52, 0x2, P2 ;  /* 0x0000001b312d9211 */ /* 0x000fe400010f1434 */
[----:B------:R-:W0:Y:S01]  /*15c0*/  @!P0 LDC.64 R26, c[0x0][0x398] ;  /* 0x0000e600ff1a8b82 */ /* 0x000e220000000a00 */
[----:B------:R-:W2:Y:S01]  /*15d0*/  @!P0 LDG.E R46, desc[UR4][R46.64] ;  /* 0x000000042e2e8981 */ /* 0x000ea2000c1e1900 */
[----:B0-----:R-:W-:-:S05]  /*15e0*/  @!P0 IMAD.WIDE.U32 R26, R28, 0x4, R26 ;  /* 0x000000041c1a8825 */ /* 0x001fca00078e001a */
[----:B------:R0:W3:Y:S02]  /*15f0*/  @!P0 LDG.E R49, desc[UR4][R26.64] ;  /* 0x000000041a318981 */ /* 0x0000e4000c1e1900 */
[----:B0-----:R-:W0:Y:S02]  /*1600*/  @!P0 LDC.64 R26, c[0x0][0x3a0] ;  /* 0x0000e800ff1a8b82 */ /* 0x001e240000000a00 */
[----:B0-----:R-:W-:-:S05]  /*1610*/  @!P0 IMAD.WIDE.U32 R26, R28, 0x4, R26 ;  /* 0x000000041c1a8825 */ /* 0x001fca00078e001a */
[----:B------:R0:W3:Y:S04]  /*1620*/  @!P0 LDG.E R50, desc[UR4][R26.64] ;  /* 0x000000041a328981 */ /* 0x0000e8000c1e1900 */
[----:B0-----:R-:W0:Y:S01]  /*1630*/  LDS.64 R26, [R48] ;  /* 0x00000000301a7984 */ /* 0x001e220000000a00 */
[----:B------:R-:W-:Y:S01]  /*1640*/  ISETP.GE.AND P3, PT, R40, R5, PT ;  /* 0x000000052800720c */ /* 0x000fe20003f66270 */
[----:B0-----:R-:W-:-:S04]  /*1650*/  @!P0 FADD.FTZ R52, R29, -R26 ;  /* 0x8000001a1d348221 */ /* 0x001fc80000010000 */
[----:B------:R-:W-:Y:S01]  /*1660*/  @!P0 FMUL.FTZ R52, R52, R27 ;  /* 0x0000001b34348220 */ /* 0x000fe20000410000 */
[----:B------:R-:W-:-:S04]  /*1670*/  @!P0 IMAD.WIDE.U32 R28, R28, 0x4, R24 ;  /* 0x000000041c1c8825 */ /* 0x000fc800078e0018 */
[----:B---3--:R-:W-:-:S04]  /*1680*/  @!P0 FFMA.FTZ R49, R49, R52, R50 ;  /* 0x0000003431318223 */ /* 0x008fc80000010032 */
[----:B--2---:R-:W-:-:S05]  /*1690*/  @!P0 FADD.FTZ R49, R46, R49 ;  /* 0x000000312e318221 */ /* 0x004fca0000010000 */
[----:B------:R0:W-:Y:S02]  /*16a0*/  @!P0 STG.E desc[UR4][R28.64], R49 ;  /* 0x000000311c008986 */ /* 0x0001e4000c101904 */
[----:B0-----:R-:W0:Y:S01]  /*16b0*/  @!P3 LDC.64 R28, c[0x0][0x388] ;  /* 0x0000e200ff1cbb82 */ /* 0x001e220000000a00 */
[----:B------:R-:W-:Y:S01]  /*16c0*/  @!P3 IADD3 R50, P0, PT, R2, R40, RZ ;  /* 0x000000280232b210 */ /* 0x000fe20007f1e0ff */
[----:B------:R-:W2:Y:S03]  /*16d0*/  @!P1 LDG.E R44, desc[UR4][R44.64] ;  /* 0x000000042c2c9981 */ /* 0x000ea6000c1e1900 */
[----:B------:R-:W-:Y:S02]  /*16e0*/  @!P3 IADD3.X R51, PT, PT, RZ, R33, RZ, P0, !PT ;  /* 0x00000021ff33b210 */ /* 0x000fe400007fe4ff */
[----:B0-----:R-:W-:-:S04]  /*16f0*/  @!P3 LEA R46, P0, R50, R28, 0x2 ;  /* 0x0000001c322eb211 */ /* 0x001fc800078010ff */
[----:B------:R-:W-:Y:S02]  /*1700*/  @!P3 LEA.HI.X R47, R50, R29, R51, 0x2, P0 ;  /* 0x0000001d322fb211 */ /* 0x000fe400000f1433 */
[----:B------:R-:W0:Y:S02]  /*1710*/  @!P1 LDC.64 R28, c[0x0][0x398] ;  /* 0x0000e600ff1c9b82 */ /* 0x000e240000000a00 */
[----:B0-----:R-:W-:-:S05]  /*1720*/  @!P1 IMAD.WIDE.U32 R28, R43, 0x4, R28 ;  /* 0x000000042b1c9825 */ /* 0x001fca00078e001c */
[----:B------:R0:W3:Y:S02]  /*1730*/  @!P1 LDG.E R48, desc[UR4][R28.64] ;  /* 0x000000041c309981 */ /* 0x0000e4000c1e1900 */
[----:B0-----:R-:W0:Y:S02]  /*1740*/  @!P1 LDC.64 R28, c[0x0][0x3a0] ;  /* 0x0000e800ff1c9b82 */ /* 0x001e240000000a00 */
[----:B0-----:R-:W-:-:S05]  /*1750*/  @!P1 IMAD.WIDE.U32 R28, R43, 0x4, R28 ;  /* 0x000000042b1c9825 */ /* 0x001fca00078e001c */
[----:B------:R0:W3:Y:S01]  /*1760*/  @!P1 LDG.E R49, desc[UR4][R28.64] ;  /* 0x000000041c319981 */ /* 0x0000e2000c1e1900 */
[----:B------:R-:W-:Y:S01]  /*1770*/  @!P1 FADD.FTZ R42, R42, -R26 ;  /* 0x8000001a2a2a9221 */ /* 0x000fe20000010000 */
[----:B------:R-:W-:-:S03]  /*1780*/  ISETP.GE.AND P0, PT, R37, R5, PT ;  /* 0x000000052500720c */ /* 0x000fc60003f06270 */
[----:B------:R-:W-:Y:S01]  /*1790*/  @!P1 FMUL.FTZ R42, R42, R27 ;  /* 0x0000001b2a2a9220 */ /* 0x000fe20000410000 */
[----:B0-----:R-:W-:-:S04]  /*17a0*/  @!P1 IMAD.WIDE.U32 R28, R43, 0x4, R24 ;  /* 0x000000042b1c9825 */ /* 0x001fc800078e0018 */
[----:B---3--:R-:W-:-:S04]  /*17b0*/  @!P1 FFMA.FTZ R49, R48, R42, R49 ;  /* 0x0000002a30319223 */ /* 0x008fc80000010031 */
[----:B--2---:R-:W-:-:S05]  /*17c0*/  @!P1 FADD.FTZ R49, R44, R49 ;  /* 0x000000312c319221 */ /* 0x004fca0000010000 */
[----:B------:R0:W-:Y:S01]  /*17d0*/  @!P1 STG.E desc[UR4][R28.64], R49 ;  /* 0x000000311c009986 */ /* 0x0001e2000c101904 */
[----:B------:R-:W-:-:S03]  /*17e0*/  @!P0 IADD3 R42, P1, PT, R2, R37, RZ ;  /* 0x00000025022a8210 */ /* 0x000fc60007f3e0ff */
[----:B------:R-:W2:Y:S01]  /*17f0*/  @!P3 LDG.E R46, desc[UR4][R46.64] ;  /* 0x000000042e2eb981 */ /* 0x000ea2000c1e1900 */
[----:B0-----:R-:W0:Y:S01]  /*1800*/  @!P0 LDC.64 R28, c[0x0][0x388] ;  /* 0x0000e200ff1c8b82 */ /* 0x001e220000000a00 */
[----:B------:R-:W-:Y:S02]  /*1810*/  @!P0 IADD3.X R43, PT, PT, RZ, R33, RZ, P1, !PT ;  /* 0x00000021ff2b8210 */ /* 0x000fe40000ffe4ff */
[----:B------:R-:W-:Y:S02]  /*1820*/  ISETP.GE.AND P1, PT, R31, R5, PT ;  /* 0x000000051f00720c */ /* 0x000fe40003f26270 */
[----:B0-----:R-:W-:-:S04]  /*1830*/  @!P0 LEA R44, P2, R42, R28, 0x2 ;  /* 0x0000001c2a2c8211 */ /* 0x001fc800078410ff */
[----:B------:R-:W-:-:S07]  /*1840*/  @!P0 LEA.HI.X R45, R42, R29, R43, 0x2, P2 ;  /* 0x0000001d2a2d8211 */ /* 0x000fce00010f142b */
[----:B------:R-:W0:Y:S01]  /*1850*/  @!P1 LDC.64 R28, c[0x0][0x388] ;  /* 0x0000e200ff1c9b82 */ /* 0x000e220000000a00 */
[----:B------:R-:W-:-:S04]  /*1860*/  @!P1 IADD3 R43, P2, PT, R2, R31, RZ ;  /* 0x0000001f022b9210 */ /* 0x000fc80007f5e0ff */
        /* <DEDUP_REMOVED lines=41> */
[----:B------:R-:W-:Y:S01]  /*1b00*/  ISETP.NE.AND P0, PT, R41, RZ, PT ;  /* 0x000000ff2900720c */ /* 0x000fe20003f05270 */
[----:B------:R-:W0:Y:S08]  /*1b10*/  @!P1 LDC.64 R28, c[0x0][0x3a0] ;  /* 0x0000e800ff1c9b82 */ /* 0x000e300000000a00 */
[----:B------:R-:W1:Y:S01]  /*1b20*/  @!P1 LDC.64 R40, c[0x0][0x398] ;  /* 0x0000e600ff289b82 */ /* 0x000e620000000a00 */
[----:B0-----:R-:W-:-:S06]  /*1b30*/  @!P1 IMAD.WIDE.U32 R28, R31, 0x4, R28 ;  /* 0x000000041f1c9825 */ /* 0x001fcc00078e001c */
[----:B------:R-:W3:Y:S01]  /*1b40*/  @!P1 LDG.E R29, desc[UR4][R28.64] ;  /* 0x000000041c1d9981 */ /* 0x000ee2000c1e1900 */
[----:B-1----:R-:W-:-:S06]  /*1b50*/  @!P1 IMAD.WIDE.U32 R40, R31, 0x4, R40 ;  /* 0x000000041f289825 */ /* 0x002fcc00078e0028 */
[----:B------:R-:W3:Y:S01]  /*1b60*/  @!P1 LDG.E R40, desc[UR4][R40.64] ;  /* 0x0000000428289981 */ /* 0x000ee2000c1e1900 */
[----:B------:R-:W-:-:S04]  /*1b70*/  @!P1 FADD.FTZ R32, R32, -R26 ;  /* 0x8000001a20209221 */ /* 0x000fc80000010000 */
[----:B------:R-:W-:-:S04]  /*1b80*/  @!P1 FMUL.FTZ R32, R32, R27 ;  /* 0x0000001b20209220 */ /* 0x000fc80000410000 */
[----:B---3--:R-:W-:Y:S01]  /*1b90*/  @!P1 FFMA.FTZ R39, R40, R32, R29 ;  /* 0x0000002028279223 */ /* 0x008fe2000001001d */
[----:B------:R-:W-:-:S04]  /*1ba0*/  @!P1 IMAD.WIDE.U32 R28, R31, 0x4, R24 ;  /* 0x000000041f1c9825 */ /* 0x000fc800078e0018 */
        /* <DEDUP_REMOVED lines=17> */
[----:B---3--:R-:W-:Y:S02]  /*1cc0*/  @!P2 FFMA.FTZ R31, R38, R22, R29 ;  /* 0x00000016261fa223 */ /* 0x008fe4000001001d */
[----:B------:R-:W0:Y:S02]  /*1cd0*/  @!P3 LDC.64 R38, c[0x0][0x398] ;  /* 0x0000e600ff26bb82 */ /* 0x000e240000000a00 */
[----:B--2---:R-:W-:Y:S01]  /*1ce0*/  @!P2 FADD.FTZ R43, R46, R31 ;  /* 0x0000001f2e2ba221 */ /* 0x004fe20000010000 */
[----:B------:R-:W-:-:S05]  /*1cf0*/  @!P2 IMAD.WIDE.U32 R30, R30, 0x4, R24 ;  /* 0x000000041e1ea825 */ /* 0x000fca00078e0018 */
[----:B------:R1:W-:Y:S01]  /*1d00*/  @!P2 STG.E desc[UR4][R30.64], R43 ;  /* 0x0000002b1e00a986 */ /* 0x0003e2000c101904 */
[----:B------:R-:W2:Y:S03]  /*1d10*/  @!P1 LDC.64 R28, c[0x0][0x388] ;  /* 0x0000e200ff1c9b82 */ /* 0x000ea60000000a00 */
[----:B------:R-:W3:Y:S05]  /*1d20*/  @!P3 LDG.E R36, desc[UR4][R36.64] ;  /* 0x000000042424b981 */ /* 0x000eea000c1e1900 */
[----:B-1----:R-:W1:Y:S01]  /*1d30*/  @!P3 LDC.64 R30, c[0x0][0x3a0] ;  /* 0x0000e800ff1ebb82 */ /* 0x002e620000000a00 */
[----:B0-----:R-:W-:-:S06]  /*1d40*/  @!P3 IMAD.WIDE.U32 R38, R20, 0x4, R38 ;  /* 0x000000041426b825 */ /* 0x001fcc00078e0026 */
[----:B------:R-:W4:Y:S01]  /*1d50*/  @!P3 LDG.E R38, desc[UR4][R38.64] ;  /* 0x000000042626b981 */ /* 0x000f22000c1e1900 */
[----:B-1----:R-:W-:-:S06]  /*1d60*/  @!P3 IMAD.WIDE.U32 R30, R20, 0x4, R30 ;  /* 0x00000004141eb825 */ /* 0x002fcc00078e001e */
[----:B------:R-:W4:Y:S01]  /*1d70*/  @!P3 LDG.E R31, desc[UR4][R30.64] ;  /* 0x000000041e1fb981 */ /* 0x000f22000c1e1900 */
[----:B------:R-:W-:-:S04]  /*1d80*/  @!P1 IADD3 R22, P2, PT, R2, R16, RZ ;  /* 0x0000001002169210 */ /* 0x000fc80007f5e0ff */
[----:B------:R-:W-:Y:S02]  /*1d90*/  @!P1 IADD3.X R32, PT, PT, RZ, R33, RZ, P2, !PT ;  /* 0x00000021ff209210 */ /* 0x000fe400017fe4ff */
[----:B--2---:R-:W-:-:S04]  /*1da0*/  @!P1 LEA R28, P2, R22, R28, 0x2 ;  /* 0x0000001c161c9211 */ /* 0x004fc800078410ff */
[----:B------:R-:W-:Y:S01]  /*1db0*/  @!P1 LEA.HI.X R29, R22, R29, R32, 0x2, P2 ;  /* 0x0000001d161d9211 */ /* 0x000fe200010f1420 */
[----:B------:R-:W-:Y:S01]  /*1dc0*/  @!P3 FADD.FTZ R22, R21, -R26 ;  /* 0x8000001a1516b221 */ /* 0x000fe20000010000 */
[----:B------:R-:W-:-:S03]  /*1dd0*/  ISETP.NE.AND P2, PT, R34, RZ, PT ;  /* 0x000000ff2200720c */ /* 0x000fc60003f45270 */
[----:B------:R-:W-:Y:S01]  /*1de0*/  @!P3 FMUL.FTZ R22, R22, R27 ;  /* 0x0000001b1616b220 */ /* 0x000fe20000410000 */
[----:B------:R-:W-:-:S04]  /*1df0*/  @!P3 IMAD.WIDE.U32 R42, R20, 0x4, R24 ;  /* 0x00000004142ab825 */ /* 0x000fc800078e0018 */
[----:B----4-:R-:W-:Y:S02]  /*1e00*/  @!P3 FFMA.FTZ R21, R38, R22, R31 ;  /* 0x000000162615b223 */ /* 0x010fe4000001001f */
[----:B------:R-:W0:Y:S02]  /*1e10*/  @!P0 LDC.64 R30, c[0x0][0x3a0] ;  /* 0x0000e800ff1e8b82 */ /* 0x000e240000000a00 */
[----:B---3--:R-:W-:-:S06]  /*1e20*/  @!P3 FADD.FTZ R45, R36, R21 ;  /* 0x00000015242db221 */ /* 0x008fcc0000010000 */
[----:B------:R-:W1:Y:S01]  /*1e30*/  @!P2 LDC.64 R20, c[0x0][0x388] ;  /* 0x0000e200ff14ab82 */ /* 0x000e620000000a00 */
[----:B------:R2:W-:Y:S01]  /*1e40*/  @!P3 STG.E desc[UR4][R42.64], R45 ;  /* 0x0000002d2a00b986 */ /* 0x0005e2000c101904 */
[----:B------:R-:W-:-:S03]  /*1e50*/  @!P2 IADD3 R22, P3, PT, R2, R15, RZ ;  /* 0x0000000f0216a210 */ /* 0x000fc60007f7e0ff */
[----:B------:R-:W2:Y:S01]  /*1e60*/  @!P0 LDG.E R40, desc[UR4][R40.64] ;  /* 0x0000000428288981 */ /* 0x000ea2000c1e1900 */
[----:B------:R-:W-:Y:S02]  /*1e70*/  @!P2 IADD3.X R32, PT, PT, RZ, R33, RZ, P3, !PT ;  /* 0x00000021ff20a210 */ /* 0x000fe40001ffe4ff */
[----:B------:R-:W3:Y:S01]  /*1e80*/  @!P1 LDC.64 R38, c[0x0][0x3a0] ;  /* 0x0000e800ff269b82 */ /* 0x000ee20000000a00 */
[----:B-1----:R-:W-:-:S04]  /*1e90*/  @!P2 LEA R20, P3, R22, R20, 0x2 ;  /* 0x000000141614a211 */ /* 0x002fc800078610ff */
[----:B------:R-:W-:Y:S02]  /*1ea0*/  @!P2 LEA.HI.X R21, R22, R21, R32, 0x2, P3 ;  /* 0x000000151615a211 */ /* 0x000fe400018f1420 */
[----:B------:R-:W-:Y:S02]  /*1eb0*/  ISETP.NE.AND P3, PT, R35, RZ, PT ;  /* 0x000000ff2300720c */ /* 0x000fe40003f65270 */
[----:B------:R-:W1:Y:S01]  /*1ec0*/  @!P0 LDC.64 R34, c[0x0][0x398] ;  /* 0x0000e600ff228b82 */ /* 0x000e620000000a00 */
[----:B0-----:R-:W-:-:S06]  /*1ed0*/  @!P0 IMAD.WIDE.U32 R30, R18, 0x4, R30 ;  /* 0x00000004121e8825 */ /* 0x001fcc00078e001e */
[----:B------:R-:W4:Y:S01]  /*1ee0*/  @!P0 LDG.E R31, desc[UR4][R30.64] ;  /* 0x000000041e1f8981 */ /* 0x000f22000c1e1900 */
[----:B-1----:R-:W-:-:S06]  /*1ef0*/  @!P0 IMAD.WIDE.U32 R34, R18, 0x4, R34 ;  /* 0x0000000412228825 */ /* 0x002fcc00078e0022 */
[----:B------:R-:W4:Y:S01]  /*1f00*/  @!P0 LDG.E R34, desc[UR4][R34.64] ;  /* 0x0000000422228981 */ /* 0x000f22000c1e1900 */
[----:B------:R-:W-:-:S04]  /*1f10*/  @!P0 FADD.FTZ R22, R19, -R26 ;  /* 0x8000001a13168221 */ /* 0x000fc80000010000 */
[----:B------:R-:W-:Y:S01]  /*1f20*/  @!P0 FMUL.FTZ R22, R22, R27 ;  /* 0x0000001b16168220 */ /* 0x000fe20000410000 */
[----:B------:R-:W-:-:S04]  /*1f30*/  @!P0 IMAD.WIDE.U32 R36, R18, 0x4, R24 ;  /* 0x0000000412248825 */ /* 0x000fc800078e0018 */
[----:B----4-:R-:W-:Y:S02]  /*1f40*/  @!P0 FFMA.FTZ R19, R34, R22, R31 ;  /* 0x0000001622138223 */ /* 0x010fe4000001001f */
[----:B------:R-:W0:Y:S02]  /*1f50*/  @!P2 LDC.64 R34, c[0x0][0x398] ;  /* 0x0000e600ff22ab82 */ /* 0x000e240000000a00 */
[----:B--2---:R-:W-:-:S06]  /*1f60*/  @!P0 FADD.FTZ R43, R40, R19 ;  /* 0x00000013282b8221 */ /* 0x004fcc0000010000 */
[----:B------:R-:W1:Y:S01]  /*1f70*/  @!P1 LDC.64 R18, c[0x0][0x398] ;  /* 0x0000e600ff129b82 */ /* 0x000e620000000a00 */
[C---:B---3--:R-:W-:Y:S01]  /*1f80*/  @!P1 IMAD.WIDE.U32 R30, R16.reuse, 0x4, R38 ;  /* 0x00000004101e9825 */ /* 0x048fe200078e0026 */
[----:B------:R2:W-:Y:S04]  /*1f90*/  @!P0 STG.E desc[UR4][R36.64], R43 ;  /* 0x0000002b24008986 */ /* 0x0005e8000c101904 */
[----:B------:R-:W3:Y:S04]  /*1fa0*/  @!P1 LDG.E R28, desc[UR4][R28.64] ;  /* 0x000000041c1c9981 */ /* 0x000ee8000c1e1900 */
[----:B------:R-:W4:Y:S01]  /*1fb0*/  @!P1 LDG.E R31, desc[UR4][R30.64] ;  /* 0x000000041e1f9981 */ /* 0x000f22000c1e1900 */
[----:B-1----:R-:W-:-:S06]  /*1fc0*/  @!P1 IMAD.WIDE.U32 R18, R16, 0x4, R18 ;  /* 0x0000000410129825 */ /* 0x002fcc00078e0012 */
[----:B------:R-:W4:Y:S01]  /*1fd0*/  @!P1 LDG.E R18, desc[UR4][R18.64] ;  /* 0x0000000412129981 */ /* 0x000f22000c1e1900 */
[----:B------:R-:W-:-:S04]  /*1fe0*/  @!P1 FADD.FTZ R22, R17, -R26 ;  /* 0x8000001a11169221 */ /* 0x000fc80000010000 */
[----:B------:R-:W-:Y:S01]  /*1ff0*/  @!P1 FMUL.FTZ R22, R22, R27 ;  /* 0x0000001b16169220 */ /* 0x000fe20000410000 */
[----:B--2---:R-:W-:-:S04]  /*2000*/  @!P1 IMAD.WIDE.U32 R36, R16, 0x4, R24 ;  /* 0x0000000410249825 */ /* 0x004fc800078e0018 */
[----:B0-----:R-:W-:-:S04]  /*2010*/  @!P2 IMAD.WIDE.U32 R34, R15, 0x4, R34 ;  /* 0x000000040f22a825 */ /* 0x001fc800078e0022 */
[----:B----4-:R-:W-:Y:S02]  /*2020*/  @!P1 FFMA.FTZ R17, R18, R22, R31 ;  /* 0x0000001612119223 */ /* 0x010fe4000001001f */
[----:B------:R-:W0:Y:S02]  /*2030*/  @!P3 LDC.64 R18, c[0x0][0x3a0] ;  /* 0x0000e800ff12bb82 */ /* 0x000e240000000a00 */
[----:B---3--:R-:W-:-:S06]  /*2040*/  @!P1 FADD.FTZ R39, R28, R17 ;  /* 0x000000111c279221 */ /* 0x008fcc0000010000 */
[----:B------:R-:W1:Y:S01]  /*2050*/  @!P2 LDC.64 R16, c[0x0][0x3a0] ;  /* 0x0000e800ff10ab82 */ /* 0x000e620000000a00 */
[----:B------:R2:W-:Y:S04]  /*2060*/  @!P1 STG.E desc[UR4][R36.64], R39 ;  /* 0x0000002724009986 */ /* 0x0005e8000c101904 */
[----:B------:R-:W2:Y:S03]  /*2070*/  @!P2 LDG.E R34, desc[UR4][R34.64] ;  /* 0x000000042222a981 */ /* 0x000ea6000c1e1900 */
[----:B------:R-:W3:Y:S01]  /*2080*/  @!P3 LDC.64 R28, c[0x0][0x398] ;  /* 0x0000e600ff1cbb82 */ /* 0x000ee20000000a00 */
[----:B------:R-:W4:Y:S01]  /*2090*/  @!P2 LDG.E R20, desc[UR4][R20.64] ;  /* 0x000000041414a981 */ /* 0x000f22000c1e1900 */
[----:B-1----:R-:W-:-:S06]  /*20a0*/  @!P2 IMAD.WIDE.U32 R30, R15, 0x4, R16 ;  /* 0x000000040f1ea825 */ /* 0x002fcc00078e0010 */
[----:B------:R-:W1:Y:S01]  /*20b0*/  @!P3 LDC.64 R16, c[0x0][0x388] ;  /* 0x0000e200ff10bb82 */ /* 0x000e620000000a00 */
[----:B------:R-:W2:Y:S01]  /*20c0*/  @!P2 LDG.E R31, desc[UR4][R30.64] ;  /* 0x000000041e1fa981 */ /* 0x000ea2000c1e1900 */
[----:B------:R-:W-:-:S04]  /*20d0*/  @!P2 FADD.FTZ R12, R12, -R26 ;  /* 0x8000001a0c0ca221 */ /* 0x000fc80000010000 */
[----:B------:R-:W-:Y:S01]  /*20e0*/  @!P2 FMUL.FTZ R12, R12, R27 ;  /* 0x0000001b0c0ca220 */ /* 0x000fe20000410000 */
[----:B---3--:R-:W-:-:S04]  /*20f0*/  @!P3 IMAD.WIDE.U32 R28, R14, 0x4, R28 ;  /* 0x000000040e1cb825 */ /* 0x008fc800078e001c */
[----:B--2---:R-:W-:Y:S01]  /*2100*/  @!P2 FFMA.FTZ R37, R34, R12, R31 ;  /* 0x0000000c2225a223 */ /* 0x004fe2000001001f */
[----:B------:R-:W-:Y:S01]  /*2110*/  @!P3 IADD3 R12, P0, PT, R2, R14, RZ ;  /* 0x0000000e020cb210 */ /* 0x000fe20007f1e0ff */
[----:B0-----:R-:W-:-:S04]  /*2120*/  @!P3 IMAD.WIDE.U32 R34, R14, 0x4, R18 ;  /* 0x000000040e22b825 */ /* 0x001fc800078e0012 */
[----:B----4-:R-:W-:Y:S01]  /*2130*/  @!P2 FADD.FTZ R39, R20, R37 ;  /* 0x000000251427a221 */ /* 0x010fe20000010000 */
[----:B------:R-:W0:Y:S01]  /*2140*/  @!P4 LDC.64 R18, c[0x0][0x3a0] ;  /* 0x0000e800ff12cb82 */ /* 0x000e220000000a00 */
[----:B------:R-:W-:Y:S01]  /*2150*/  @!P2 IMAD.WIDE.U32 R36, R15, 0x4, R24 ;  /* 0x000000040f24a825 */ /* 0x000fe200078e0018 */
[----:B------:R-:W-:Y:S02]  /*2160*/  @!P3 IADD3.X R15, PT, PT, RZ, R33, RZ, P0, !PT ;  /* 0x00000021ff0fb210 */ /* 0x000fe400007fe4ff */
[C---:B-1----:R-:W-:Y:S02]  /*2170*/  @!P3 LEA R30, P0, R12.reuse, R16, 0x2 ;  /* 0x000000100c1eb211 */ /* 0x042fe400078010ff */
[----:B------:R1:W-:Y:S02]  /*2180*/  @!P2 STG.E desc[UR4][R36.64], R39 ;  /* 0x000000272400a986 */ /* 0x0003e4000c101904 */
[----:B------:R-:W-:Y:S01]  /*2190*/  @!P3 LEA.HI.X R31, R12, R17, R15, 0x2, P0 ;  /* 0x000000110c1fb211 */ /* 0x000fe200000f140f */
[----:B------:R-:W2:Y:S01]  /*21a0*/  @!P4 LDC.64 R20, c[0x0][0x398] ;  /* 0x0000e600ff14cb82 */ /* 0x000ea20000000a00 */
[----:B------:R-:W3:Y:S04]  /*21b0*/  @!P3 LDG.E R28, desc[UR4][R28.64] ;  /* 0x000000041c1cb981 */ /* 0x000ee8000c1e1900 */
[----:B------:R-:W3:Y:S03]  /*21c0*/  @!P3 LDG.E R35, desc[UR4][R34.64] ;  /* 0x000000042223b981 */ /* 0x000ee6000c1e1900 */
[----:B------:R-:W4:Y:S01]  /*21d0*/  @!P4 LDC.64 R16, c[0x0][0x388] ;  /* 0x0000e200ff10cb82 */ /* 0x000f220000000a00 */
[----:B------:R-:W1:Y:S01]  /*21e0*/  @!P3 LDG.E R30, desc[UR4][R30.64] ;  /* 0x000000041e1eb981 */ /* 0x000e62000c1e1900 */
[----:B------:R-:W-:-:S04]  /*21f0*/  @!P3 FADD.FTZ R12, R13, -R26 ;  /* 0x8000001a0d0cb221 */ /* 0x000fc80000010000 */
[----:B------:R-:W-:Y:S01]  /*2200*/  @!P3 FMUL.FTZ R12, R12, R27 ;  /* 0x0000001b0c0cb220 */ /* 0x000fe20000410000 */
[----:B------:R-:W-:-:S04]  /*2210*/  @!P3 IMAD.WIDE.U32 R14, R14, 0x4, R24 ;  /* 0x000000040e0eb825 */ /* 0x000fc800078e0018 */
[----:B0-----:R-:W-:-:S04]  /*2220*/  @!P4 IMAD.WIDE.U32 R18, R10, 0x4, R18 ;  /* 0x000000040a12c825 */ /* 0x001fc800078e0012 */
[----:B--2---:R-:W-:-:S04]  /*2230*/  @!P4 IMAD.WIDE.U32 R20, R10, 0x4, R20 ;  /* 0x000000040a14c825 */ /* 0x004fc800078e0014 */
[----:B---3--:R-:W-:Y:S01]  /*2240*/  @!P3 FFMA.FTZ R13, R28, R12, R35 ;  /* 0x0000000c1c0db223 */ /* 0x008fe20000010023 */
[----:B------:R-:W-:-:S03]  /*2250*/  @!P4 IADD3 R12, P0, PT, R2, R10, RZ ;  /* 0x0000000a020cc210 */ /* 0x000fc60007f1e0ff */
[----:B-1----:R-:W-:Y:S01]  /*2260*/  @!P3 FADD.FTZ R37, R30, R13 ;  /* 0x0000000d1e25b221 */ /* 0x002fe20000010000 */
[----:B------:R-:W-:Y:S02]  /*2270*/  @!P4 IADD3.X R13, PT, PT, RZ, R33, RZ, P0, !PT ;  /* 0x00000021ff0dc210 */ /* 0x000fe400007fe4ff */
[C---:B----4-:R-:W-:Y:S02]  /*2280*/  @!P4 LEA R28, P0, R12.reuse, R16, 0x2 ;  /* 0x000000100c1cc211 */ /* 0x050fe400078010ff */
[----:B------:R0:W-:Y:S02]  /*2290*/  @!P3 STG.E desc[UR4][R14.64], R37 ;  /* 0x000000250e00b986 */ /* 0x0001e4000c101904 */
[----:B------:R-:W-:Y:S02]  /*22a0*/  @!P4 LEA.HI.X R29, R12, R17, R13, 0x2, P0 ;  /* 0x000000110c1dc211 */ /* 0x000fe400000f140d */
[----:B------:R-:W2:Y:S01]  /*22b0*/  @!P4 LDG.E R20, desc[UR4][R20.64] ;  /* 0x000000041414c981 */ /* 0x000ea2000c1e1900 */
[----:B------:R-:W1:Y:S03]  /*22c0*/  @!P5 LDC.64 R16, c[0x0][0x398] ;  /* 0x0000e600ff10db82 */ /* 0x000e660000000a00 */
[----:B------:R-:W2:Y:S04]  /*22d0*/  @!P4 LDG.E R19, desc[UR4][R18.64] ;  /* 0x000000041213c981 */ /* 0x000ea8000c1e1900 */
[----:B------:R-:W3:Y:S01]  /*22e0*/  @!P4 LDG.E R28, desc[UR4][R28.64] ;  /* 0x000000041c1cc981 */ /* 0x000ee2000c1e1900 */
[----:B0-----:R-:W0:Y:S08]  /*22f0*/  @!P5 LDC.64 R14, c[0x0][0x3a0] ;  /* 0x0000e800ff0edb82 */ /* 0x001e300000000a00 */
[----:B------:R-:W4:Y:S01]  /*2300*/  @!P5 LDC.64 R12, c[0x0][0x388] ;  /* 0x0000e200ff0cdb82 */ /* 0x000f220000000a00 */
[----:B------:R-:W-:-:S04]  /*2310*/  @!P4 FADD.FTZ R22, R11, -R26 ;  /* 0x8000001a0b16c221 */ /* 0x000fc80000010000 */
[----:B------:R-:W-:Y:S01]  /*2320*/  @!P4 FMUL.FTZ R22, R22, R27 ;  /* 0x0000001b1616c220 */ /* 0x000fe20000410000 */
[----:B------:R-:W-:-:S04]  /*2330*/  @!P4 IMAD.WIDE.U32 R30, R10, 0x4, R24 ;  /* 0x000000040a1ec825 */ /* 0x000fc800078e0018 */
[----:B-1----:R-:W-:-:S04]  /*2340*/  @!P5 IMAD.WIDE.U32 R16, R8, 0x4, R16 ;  /* 0x000000040810d825 */ /* 0x002fc800078e0010 */
[----:B--2---:R-:W-:Y:S01]  /*2350*/  @!P4 FFMA.FTZ R11, R20, R22, R19 ;  /* 0x00000016140bc223 */ /* 0x004fe20000010013 */
[----:B------:R-:W-:Y:S01]  /*2360*/  @!P5 IADD3 R22, P0, PT, R2, R8, RZ ;  /* 0x000000080216d210 */ /* 0x000fe20007f1e0ff */
[----:B0-----:R-:W-:-:S04]  /*2370*/  @!P5 IMAD.WIDE.U32 R18, R8, 0x4, R14 ;  /* 0x000000040812d825 */ /* 0x001fc800078e000e */
[----:B---3--:R-:W-:Y:S01]  /*2380*/  @!P4 FADD.FTZ R35, R28, R11 ;  /* 0x0000000b1c23c221 */ /* 0x008fe20000010000 */
[----:B------:R-:W-:Y:S01]  /*2390*/  @!P5 IADD3.X R10, PT, PT, RZ, R33, RZ, P0, !PT ;  /* 0x00000021ff0ad210 */ /* 0x000fe200007fe4ff */
[----:B------:R-:W0:Y:S01]  /*23a0*/  @!P6 LDC.64 R14, c[0x0][0x398] ;  /* 0x0000e600ff0eeb82 */ /* 0x000e220000000a00 */
[C---:B----4-:R-:W-:Y:S02]  /*23b0*/  @!P5 LEA R20, P0, R22.reuse, R12, 0x2 ;  /* 0x0000000c1614d211 */ /* 0x050fe400078010ff */
[----:B------:R1:W-:Y:S02]  /*23c0*/  @!P4 STG.E desc[UR4][R30.64], R35 ;  /* 0x000000231e00c986 */ /* 0x0003e4000c101904 */
[----:B------:R-:W-:Y:S02]  /*23d0*/  @!P5 LEA.HI.X R21, R22, R13, R10, 0x2, P0 ;  /* 0x0000000d1615d211 */ /* 0x000fe400000f140a */
[----:B------:R-:W2:Y:S01]  /*23e0*/  @!P5 LDG.E R16, desc[UR4][R16.64] ;  /* 0x000000041010d981 */ /* 0x000ea2000c1e1900 */
[----:B------:R-:W3:Y:S03]  /*23f0*/  @!P6 LDC.64 R12, c[0x0][0x3a0] ;  /* 0x0000e800ff0ceb82 */ /* 0x000ee60000000a00 */
[----:B------:R-:W2:Y:S04]  /*2400*/  @!P5 LDG.E R19, desc[UR4][R18.64] ;  /* 0x000000041213d981 */ /* 0x000ea8000c1e1900 */
[----:B------:R-:W4:Y:S01]  /*2410*/  @!P5 LDG.E R20, desc[UR4][R20.64] ;  /* 0x000000041414d981 */ /* 0x000f22000c1e1900 */
[----:B------:R-:W5:Y:S01]  /*2420*/  @!P6 LDC.64 R10, c[0x0][0x388] ;  /* 0x0000e200ff0aeb82 */ /* 0x000f620000000a00 */
[----:B------:R-:W-:-:S04]  /*2430*/  @!P5 FADD.FTZ R22, R9, -R26 ;  /* 0x8000001a0916d221 */ /* 0x000fc80000010000 */
[----:B------:R-:W-:Y:S01]  /*2440*/  @!P5 FMUL.FTZ R22, R22, R27 ;  /* 0x0000001b1616d220 */ /* 0x000fe20000410000 */
[----:B0-----:R-:W-:-:S04]  /*2450*/  @!P6 IMAD.WIDE.U32 R14, R6, 0x4, R14 ;  /* 0x00000004060ee825 */ /* 0x001fc800078e000e */
[----:B---3--:R-:W-:-:S04]  /*2460*/  @!P6 IMAD.WIDE.U32 R12, R6, 0x4, R12 ;  /* 0x00000004060ce825 */ /* 0x008fc800078e000c */
[----:B--2---:R-:W-:Y:S01]  /*2470*/  @!P5 FFMA.FTZ R9, R16, R22, R19 ;  /* 0x000000161009d223 */ /* 0x004fe20000010013 */
[----:B------:R-:W-:-:S03]  /*2480*/  @!P6 IADD3 R22, P0, PT, R2, R6, RZ ;  /* 0x000000060216e210 */ /* 0x000fc60007f1e0ff */
[----:B----4-:R-:W-:Y:S01]  /*2490*/  @!P5 FADD.FTZ R29, R20, R9 ;  /* 0x00000009141dd221 */ /* 0x010fe20000010000 */
[----:B------:R-:W-:Y:S01]  /*24a0*/  @!P5 IMAD.WIDE.U32 R8, R8, 0x4, R24 ;  /* 0x000000040808d825 */ /* 0x000fe200078e0018 */
[----:B------:R-:W-:Y:S02]  /*24b0*/  @!P6 IADD3.X R16, PT, PT, RZ, R33, RZ, P0, !PT ;  /* 0x00000021ff10e210 */ /* 0x000fe400007fe4ff */
[C---:B-----5:R-:W-:Y:S02]  /*24c0*/  @!P6 LEA R10, P0, R22.reuse, R10, 0x2 ;  /* 0x0000000a160ae211 */ /* 0x060fe400078010ff */
        /* <DEDUP_REMOVED lines=14> */
[----:B-1----:R-:W0:Y:S01]  /*25b0*/  LDC.64 R6, c[0x0][0x398] ;  /* 0x0000e600ff067b82 */ /* 0x002e220000000a00 */
        /* <DEDUP_REMOVED lines=12> */
[----:B------:R-:W-:Y:S01]  /*2680*/  FMUL.FTZ R4, R4, R27 ;  /* 0x0000001b04047220 */ /* 0x000fe20000410000 */
[----:B------:R-:W-:-:S04]  /*2690*/  IMAD.WIDE.U32 R12, R3, 0x4, R24 ;  /* 0x00000004030c7825 */ /* 0x000fc800078e0018 */
[----:B--2---:R-:W-:-:S04]  /*26a0*/  FFMA.FTZ R15, R6, R4, R9 ;  /* 0x00000004060f7223 */ /* 0x004fc80000010009 */
[----:B---3--:R-:W-:-:S05]  /*26b0*/  FADD.FTZ R15, R10, R15 ;  /* 0x0000000f0a0f7221 */ /* 0x008fca0000010000 */
[----:B------:R0:W-:Y:S02]  /*26c0*/  STG.E desc[UR4][R12.64], R15 ;  /* 0x0000000f0c007986 */ /* 0x0001e4000c101904 */
.L_x_193:
[----:B------:R-:W-:Y:S05]  /*26d0*/  BSYNC.RECONVERGENT B0 ;  /* 0x0000000000007941 */ /* 0x000fea0003800200 */
.L_x_192:
[----:B------:R-:W-:-:S13]  /*26e0*/  ISETP.GE.AND P0, PT, R23, R5, PT ;  /* 0x000000051700720c */ /* 0x000fda0003f06270 */
[----:B------:R-:W-:Y:S05]  /*26f0*/  @P0 EXIT ;  /* 0x000000000000094d */ /* 0x000fea0003800000 */
[----:B------:R-:W2:Y:S01]  /*2700*/  LDC.64 R4, c[0x0][0x398] ;  /* 0x0000e600ff047b82 */ /* 0x000ea20000000a00 */
[----:B------:R-:W3:Y:S01]  /*2710*/  LDCU.64 UR6, c[0x0][0x388] ;  /* 0x00007100ff0677ac */ /* 0x000ee20008000a00 */
[----:B-1----:R-:W-:-:S04]  /*2720*/  IADD3 R7, P0, PT, R2, R23, RZ ;  /* 0x0000001702077210 */ /* 0x002fc80007f1e0ff */
[----:B------:R-:W-:Y:S02]  /*2730*/  IADD3.X R10, PT, PT, RZ, R33, RZ, P0, !PT ;  /* 0x00000021ff0a7210 */ /* 0x000fe400007fe4ff */
[----:B------:R-:W1:Y:S01]  /*2740*/  LDC.64 R8, c[0x0][0x3a0] ;  /* 0x0000e800ff087b82 */ /* 0x000e620000000a00 */
[----:B---3--:R-:W-:-:S04]  /*2750*/  LEA R6, P0, R7, UR6, 0x2 ;  /* 0x0000000607067c11 */ /* 0x008fc8000f8010ff */
[----:B------:R-:W-:Y:S01]  /*2760*/  LEA.HI.X R7, R7, UR7, R10, 0x2, P0 ;  /* 0x0000000707077c11 */ /* 0x000fe200080f140a */
[----:B--2---:R-:W-:-:S04]  /*2770*/  IMAD.WIDE.U32 R2, R23, 0x4, R4 ;  /* 0x0000000417027825 */ /* 0x004fc800078e0004 */
[----:B------:R-:W2:Y:S01]  /*2780*/  LDG.E R6, desc[UR4][R6.64] ;  /* 0x0000000406067981 */ /* 0x000ea2000c1e1900 */
[----:B-1----:R-:W-:-:S03]  /*2790*/  IMAD.WIDE.U32 R4, R23, 0x4, R8 ;  /* 0x0000000417047825 */ /* 0x002fc600078e0008 */
        /* <DEDUP_REMOVED lines=9> */
.L_x_194:
        /* <DEDUP_REMOVED lines=13> */
.L_x_2552:


//--------------------- .text._ZN17fastertransformer26add_bias_layernorm_add_resI6__halfLi16EEEvPT_PKS2_S5_S5_S5_fi --------------------------
	.section	.text._ZN17fastertransformer26add_bias_layernorm_add_resI6__halfLi16EEEvPT_PKS2_S5_S5_S5_fi,"ax",@progbits
	.align	128
        .global         _ZN17fastertransformer26add_bias_layernorm_add_resI6__halfLi16EEEvPT_PKS2_S5_S5_S5_fi
        .type           _ZN17fastertransformer26add_bias_layernorm_add_resI6__halfLi16EEEvPT_PKS2_S5_S5_S5_fi,@function
        .size           _ZN17fastertransformer26add_bias_layernorm_add_resI6__halfLi16EEEvPT_PKS2_S5_S5_S5_fi,(.L_x_2553 - _ZN17fastertransformer26add_bias_layernorm_add_resI6__halfLi16EEEvPT_PKS2_S5_S5_S5_fi)
        .other          _ZN17fastertransformer26add_bias_layernorm_add_resI6__halfLi16EEEvPT_PKS2_S5_S5_S5_fi,@"STO_CUDA_ENTRY STV_DEFAULT"
_ZN17fastertransformer26add_bias_layernorm_add_resI6__halfLi16EEEvPT_PKS2_S5_S5_S5_fi:
.text._ZN17fastertransformer26add_bias_layernorm_add_resI6__halfLi16EEEvPT_PKS2_S5_S5_S5_fi:
[----:B------:R-:W-:Y:S01]  /*0000*/  LDC R1, c[0x0][0x37c] ;  /* 0x0000df00ff017b82 */ /* 0x000fe20000000800 */
[----:B------:R-:W0:Y:S07]  /*0010*/  S2R R2, SR_TID.X ;  /* 0x0000000000027919 */ /* 0x000e2e0000002100 */
[----:B------:R-:W1:Y:S01]  /*0020*/  LDC R25, c[0x0][0x3ac] ;  /* 0x0000eb00ff197b82 */ /* 0x000e620000000800 */
[----:B------:R-:W0:Y:S01]  /*0030*/  LDCU UR7, c[0x0][0x360] ;  /* 0x00006c00ff0777ac */ /* 0x000e220008000800 */
[----:B------:R-:W2:Y:S06]  /*0040*/  LDCU.64 UR4, c[0x0][0x358] ;  /* 0x00006b00ff0477ac */ /* 0x000eac0008000a00 */
[----:B------:R-:W1:Y:S08]  /*0050*/  S2UR UR6, SR_CTAID.X ;  /* 0x00000000000679c3 */ /* 0x000e700000002500 */
[----:B------:R-:W3:Y:S01]  /*0060*/  LDC.64 R22, c[0x0][0x380] ;  /* 0x0000e000ff167b82 */ /* 0x000ee20000000a00 */
[C---:B0-----:R-:W-:Y:S01]  /*0070*/  IADD3 R37, PT, PT, R2.reuse, UR7, RZ ;  /* 0x0000000702257c10 */ /* 0x041fe2000fffe0ff */
[----:B-1----:R-:W-:Y:S01]  /*0080*/  IMAD R3, R25, UR6, RZ ;  /* 0x0000000619037c24 */ /* 0x002fe2000f8e02ff */
[----:B------:R-:W-:-:S02]  /*0090*/  ISETP.GE.AND P6, PT, R2, R25, PT ;  /* 0x000000190200720c */ /* 0x000fc40003fc6270 */
[CC--:B------:R-:W-:Y:S02]  /*00a0*/  ISETP.GE.AND P1, PT, R37.reuse, R25.reuse, PT ;  /* 0x000000192500720c */ /* 0x0c0fe40003f26270 */
[----:B------:R-:W-:Y:S02]  /*00b0*/  IADD3 R27, PT, PT, R37, UR7, RZ ;  /* 0x00000007251b7c10 */ /* 0x000fe4000fffe0ff */
[----:B------:R-:W-:Y:S01]  /*00c0*/  P2R R32, PR, RZ, 0x2 ;  /* 0x00000002ff207803 */ /* 0x000fe20000000000 */
[----:B---3--:R-:W-:Y:S01]  /*00d0*/  IMAD.WIDE R22, R3, 0x2, R22 ;  /* 0x0000000203167825 */ /* 0x008fe200078e0216 */
[----:B------:R-:W-:-:S05]  /*00e0*/  ISETP.GE.AND P0, PT, R27, R25, PT ;  /* 0x000000191b00720c */ /* 0x000fca0003f06270 */
[----:B------:R-:W0:Y:S08]  /*00f0*/  @!P6 LDC.64 R30, c[0x0][0x390] ;  /* 0x0000e400ff1eeb82 */ /* 0x000e300000000a00 */
[----:B------:R-:W1:Y:S01]  /*0100*/  @!P1 LDC.64 R38, c[0x0][0x390] ;  /* 0x0000e400ff269b82 */ /* 0x000e620000000a00 */
[----:B------:R-:W-:Y:S01]  /*0110*/  @!P1 IMAD.WIDE.U32 R46, R37, 0x2, R22 ;  /* 0x00000002252e9825 */ /* 0x000fe200078e0016 */
[----:B------:R-:W-:-:S02]  /*0120*/  IADD3 R49, PT, PT, R27, UR7, RZ ;  /* 0x000000071b317c10 */ /* 0x000fc4000fffe0ff */
[----:B------:R-:W-:Y:S02]  /*0130*/  P2R R33, PR, RZ, 0x1 ;  /* 0x00000001ff217803 */ /* 0x000fe40000000000 */
[----:B--2---:R-:W2:Y:S02]  /*0140*/  @!P1 LDG.E.U16 R12, desc[UR4][R46.64] ;  /* 0x000000042e0c9981 */ /* 0x004ea4000c1e1500 */
[----:B------:R-:W3:Y:S01]  /*0150*/  @!P0 LDC.64 R34, c[0x0][0x390] ;  /* 0x0000e400ff228b82 */ /* 0x000ee20000000a00 */
[----:B------:R-:W-:-:S04]  /*0160*/  @!P0 IMAD.WIDE.U32 R44, R27, 0x2, R22 ;  /* 0x000000021b2c8825 */ /* 0x000fc800078e0016 */
[C---:B------:R-:W-:Y:S01]  /*0170*/  @!P6 IMAD.WIDE.U32 R42, R2.reuse, 0x2, R22 ;  /* 0x00000002022ae825 */ /* 0x040fe200078e0016 */
[----:B------:R-:W4:Y:S03]  /*0180*/  @!P0 LDG.E.U16 R0, desc[UR4][R44.64] ;  /* 0x000000042c008981 */ /* 0x000f26000c1e1500 */
[----:B0-----:R-:W-:Y:S02]  /*0190*/  @!P6 IMAD.WIDE.U32 R30, R2, 0x2, R30 ;  /* 0x00000002021ee825 */ /* 0x001fe400078e001e */
[----:B------:R-:W5:Y:S04]  /*01a0*/  @!P6 LDG.E.U16 R43, desc[UR4][R42.64] ;  /* 0x000000042a2be981 */ /* 0x000f68000c1e1500 */
[----:B------:R0:W5:Y:S01]  /*01b0*/  @!P6 LDG.E.U16 R10, desc[UR4][R30.64] ;  /* 0x000000041e0ae981 */ /* 0x000162000c1e1500 */
[----:B-1----:R-:W-:-:S06]  /*01c0*/  @!P1 IMAD.WIDE.U32 R38, R37, 0x2, R38 ;  /* 0x0000000225269825 */ /* 0x002fcc00078e0026 */
[----:B------:R-:W2:Y:S01]  /*01d0*/  @!P1 LDG.E.U16 R39, desc[UR4][R38.64] ;  /* 0x0000000426279981 */ /* 0x000ea2000c1e1500 */
[----:B---3--:R-:W-:-:S05]  /*01e0*/  @!P0 IMAD.WIDE.U32 R34, R27, 0x2, R34 ;  /* 0x000000021b228825 */ /* 0x008fca00078e0022 */
[----:B------:R-:W4:Y:S01]  /*01f0*/  @!P0 LDG.E.U16 R41, desc[UR4][R34.64] ;  /* 0x0000000422298981 */ /* 0x000f22000c1e1500 */
[----:B------:R-:W-:-:S13]  /*0200*/  ISETP.GE.AND P5, PT, R49, R25, PT ;  /* 0x000000193100720c */ /* 0x000fda0003fa6270 */
[----:B0-----:R-:W0:Y:S01]  /*0210*/  @!P5 LDC.64 R30, c[0x0][0x390] ;  /* 0x0000e400ff1edb82 */ /* 0x001e220000000a00 */
[----:B------:R-:W-:-:S05]  /*0220*/  @!P5 IMAD.WIDE.U32 R36, R49, 0x2, R22 ;  /* 0x000000023124d825 */ /* 0x000fca00078e0016 */
[----:B------:R-:W3:Y:S01]  /*0230*/  @!P5 LDG.E.U16 R27, desc[UR4][R36.64] ;  /* 0x00000004241bd981 */ /* 0x000ee2000c1e1500 */
[----:B0-----:R-:W-:-:S05]  /*0240*/  @!P5 IMAD.WIDE.U32 R30, R49, 0x2, R30 ;  /* 0x00000002311ed825 */ /* 0x001fca00078e001e */
[----:B------:R0:W3:Y:S01]  /*0250*/  @!P5 LDG.E.U16 R16, desc[UR4][R30.64] ;  /* 0x000000041e10d981 */ /* 0x0000e2000c1e1500 */
[----:B------:R-:W-:-:S04]  /*0260*/  IADD3 R40, PT, PT, R49, UR7, RZ ;  /* 0x0000000731287c10 */ /* 0x000fc8000fffe0ff */
[C---:B------:R-:W-:Y:S02]  /*0270*/  IADD3 R51, PT, PT, R40.reuse, UR7, RZ ;  /* 0x0000000728337c10 */ /* 0x040fe4000fffe0ff */
[-C--:B------:R-:W-:Y:S02]  /*0280*/  ISETP.GE.AND P4, PT, R40, R25.reuse, PT ;  /* 0x000000192800720c */ /* 0x080fe40003f86270 */
[C---:B------:R-:W-:Y:S02]  /*0290*/  IADD3 R42, PT, PT, R51.reuse, UR7, RZ ;  /* 0x00000007332a7c10 */ /* 0x040fe4000fffe0ff */
[----:B------:R-:W-:-:S09]  /*02a0*/  ISETP.GE.AND P3, PT, R51, R25, PT ;  /* 0x000000193300720c */ /* 0x000fd20003f66270 */
[----:B------:R-:W1:Y:S08]  /*02b0*/  @!P4 LDC.64 R52, c[0x0][0x390] ;  /* 0x0000e400ff34cb82 */ /* 0x000e700000000a00 */
[----:B0-----:R-:W0:Y:S01]  /*02c0*/  @!P3 LDC.64 R30, c[0x0][0x390] ;  /* 0x0000e400ff1ebb82 */ /* 0x001e220000000a00 */
[----:B------:R-:W-:-:S13]  /*02d0*/  ISETP.GE.AND P2, PT, R42, R25, PT ;  /* 0x000000192a00720c */ /* 0x000fda0003f46270 */
[----:B------:R-:W0:Y:S01]  /*02e0*/  @!P2 LDC.64 R48, c[0x0][0x390] ;  /* 0x0000e400ff30ab82 */ /* 0x000e220000000a00 */
[----:B-1----:R-:W-:-:S04]  /*02f0*/  @!P4 IMAD.WIDE.U32 R52, R40, 0x2, R52 ;  /* 0x000000022834c825 */ /* 0x002fc800078e0034 */
[----:B0-----:R-:W-:-:S04]  /*0300*/  @!P3 IMAD.WIDE.U32 R44, R51, 0x2, R30 ;  /* 0x00000002332cb825 */ /* 0x001fc800078e001e */
[----:B------:R-:W-:-:S06]  /*0310*/  @!P3 IMAD.WIDE.U32 R50, R51, 0x2, R22 ;  /* 0x000000023332b825 */ /* 0x000fcc00078e0016 */
[----:B------:R-:W3:Y:S01]  /*0320*/  @!P3 LDG.E.U16 R51, desc[UR4][R50.64] ;  /* 0x000000043233b981 */ /* 0x000ee2000c1e1500 */
[----:B------:R-:W-:-:S04]  /*0330*/  @!P2 IMAD.WIDE.U32 R48, R42, 0x2, R48 ;  /* 0x000000022a30a825 */ /* 0x000fc800078e0030 */
[----:B--2---:R-:W-:Y:S01]  /*0340*/  @!P1 HADD2 R5, R12.H0_H0, R39.H0_H0 ;  /* 0x200000270c059230 */ /* 0x004fe20000000800 */
[----:B------:R-:W-:Y:S01]  /*0350*/  IADD3 R39, PT, PT, R42, UR7, RZ ;  /* 0x000000072a277c10 */ /* 0x000fe2000fffe0ff */
[----:B-----5:R-:W-:Y:S01]  /*0360*/  @!P6 HADD2 R4, R43.H0_H0, R10.H0_H0 ;  /* 0x2000000a2b04e230 */ /* 0x020fe20000000800 */
[----:B------:R-:W2:Y:S02]  /*0370*/  @!P3 LDG.E.U16 R12, desc[UR4][R44.64] ;  /* 0x000000042c0cb981 */ /* 0x000ea4000c1e1500 */
[C---:B------:R-:W-:Y:S01]  /*0380*/  ISETP.GE.AND P1, PT, R39.reuse, R25, PT ;  /* 0x000000192700720c */ /* 0x040fe20003f26270 */
[----:B----4-:R-:W-:Y:S01]  /*0390*/  @!P0 HADD2 R6, R0.H0_H0, R41.H0_H0 ;  /* 0x2000002900068230 */ /* 0x010fe20000000800 */
[----:B------:R0:W4:Y:S11]  /*03a0*/  @!P4 LDG.E.U16 R10, desc[UR4][R52.64] ;  /* 0x00000004340ac981 */ /* 0x000136000c1e1500 */
[----:B------:R-:W1:Y:S01]  /*03b0*/  @!P1 LDC.64 R46, c[0x0][0x390] ;  /* 0x0000e400ff2e9b82 */ /* 0x000e620000000a00 */
[--C-:B------:R-:W-:Y:S01]  /*03c0*/  @!P4 IMAD.WIDE.U32 R40, R40, 0x2, R22.reuse ;  /* 0x000000022828c825 */ /* 0x100fe200078e0016 */
[----:B------:R5:W4:Y:S05]  /*03d0*/  @!P2 LDG.E.U16 R0, desc[UR4][R48.64] ;  /* 0x000000043000a981 */ /* 0x000b2a000c1e1500 */
[----:B------:R-:W4:Y:S01]  /*03e0*/  @!P4 LDG.E.U16 R41, desc[UR4][R40.64] ;  /* 0x000000042829c981 */ /* 0x000f22000c1e1500 */
[----:B------:R-:W-:-:S05]  /*03f0*/  @!P1 IMAD.WIDE.U32 R30, R39, 0x2, R22 ;  /* 0x00000002271e9825 */ /* 0x000fca00078e0016 */
[----:B------:R-:W4:Y:S01]  /*0400*/  @!P1 LDG.E.U16 R14, desc[UR4][R30.64] ;  /* 0x000000041e0e9981 */ /* 0x000f22000c1e1500 */
[C---:B-1----:R-:W-:Y:S01]  /*0410*/  @!P1 IMAD.WIDE.U32 R46, R39.reuse, 0x2, R46 ;  /* 0x00000002272e9825 */ /* 0x042fe200078e002e */
[----:B------:R-:W-:-:S05]  /*0420*/  IADD3 R39, PT, PT, R39, UR7, RZ ;  /* 0x0000000727277c10 */ /* 0x000fca000fffe0ff */
[----:B------:R-:W4:Y:S01]  /*0430*/  @!P1 LDG.E.U16 R47, desc[UR4][R46.64] ;  /* 0x000000042e2f9981 */ /* 0x000f22000c1e1500 */
[----:B------:R-:W-:-:S13]  /*0440*/  ISETP.GE.AND P0, PT, R39, R25, PT ;  /* 0x000000192700720c */ /* 0x000fda0003f06270 */
[----:B0-----:R-:W0:Y:S01]  /*0450*/  @!P0 LDC.64 R52, c[0x0][0x390] ;  /* 0x0000e400ff348b82 */ /* 0x001e220000000a00 */
[----:B------:R-:W-:-:S04]  /*0460*/  @!P2 IMAD.WIDE.U32 R42, R42, 0x2, R22 ;  /* 0x000000022a2aa825 */ /* 0x000fc800078e0016 */
[C---:B-----5:R-:W-:Y:S01]  /*0470*/  @!P0 IMAD.WIDE.U32 R48, R39.reuse, 0x2, R22 ;  /* 0x0000000227308825 */ /* 0x060fe200078e0016 */
[----:B------:R1:W5:Y:S03]  /*0480*/  @!P2 LDG.E.U16 R45, desc[UR4][R42.64] ;  /* 0x000000042a2da981 */ /* 0x000366000c1e1500 */
[----:B---3--:R-:W-:Y:S02]  /*0490*/  @!P5 HADD2 R7, R27.H0_H0, R16.H0_H0 ;  /* 0x200000101b07d230 */ /* 0x008fe40000000800 */
[----:B------:R-:W3:Y:S01]  /*04a0*/  @!P0 LDG.E.U16 R16, desc[UR4][R48.64] ;  /* 0x0000000430108981 */ /* 0x000ee2000c1e1500 */
[----:B0-----:R-:W-:-:S05]  /*04b0*/  @!P0 IMAD.WIDE.U32 R52, R39, 0x2, R52 ;  /* 0x0000000227348825 */ /* 0x001fca00078e0034 */
[----:B------:R0:W3:Y:S01]  /*04c0*/  @!P0 LDG.E.U16 R27, desc[UR4][R52.64] ;  /* 0x00000004341b8981 */ /* 0x0000e2000c1e1500 */
[----:B------:R-:W-:-:S04]  /*04d0*/  IADD3 R39, PT, PT, R39, UR7, RZ ;  /* 0x0000000727277c10 */ /* 0x000fc8000fffe0ff */
[----:B------:R-:W-:Y:S02]  /*04e0*/  ISETP.GE.AND P6, PT, R39, R25, PT ;  /* 0x000000192700720c */ /* 0x000fe40003fc6270 */
[----:B------:R-:W-:Y:S02]  /*04f0*/  P2R R34, PR, RZ, 0x20 ;  /* 0x00000020ff227803 */ /* 0x000fe40000000000 */
[----:B------:R-:W-:-:S09]  /*0500*/  P2R R36, PR, RZ, 0x8 ;  /* 0x00000008ff247803 */ /* 0x000fd20000000000 */
[----:B-1----:R-:W1:Y:S01]  /*0510*/  @!P6 LDC.64 R42, c[0x0][0x390] ;  /* 0x0000e400ff2aeb82 */ /* 0x002e620000000a00 */
[----:B------:R-:W-:Y:S01]  /*0520*/  P2R R35, PR, RZ, 0x10 ;  /* 0x00000010ff237803 */ /* 0x000fe20000000000 */
[----:B-1----:R-:W-:Y:S01]  /*0530*/  @!P6 IMAD.WIDE.U32 R42, R39, 0x2, R42 ;  /* 0x00000002272ae825 */ /* 0x002fe200078e002a */
[----:B------:R-:W-:-:S03]  /*0540*/  P2R R37, PR, RZ, 0x4 ;  /* 0x00000004ff257803 */ /* 0x000fc60000000000 */
[----:B--2---:R-:W-:Y:S02]  /*0550*/  @!P3 HADD2 R9, R51.H0_H0, R12.H0_H0 ;  /* 0x2000000c3309b230 */ /* 0x004fe40000000800 */
[----:B----4-:R-:W-:Y:S01]  /*0560*/  @!P4 HADD2 R8, R41.H0_H0, R10.H0_H0 ;  /* 0x2000000a2908c230 */ /* 0x010fe20000000800 */
[----:B------:R-:W-:-:S04]  /*0570*/  IADD3 R10, PT, PT, R39, UR7, RZ ;  /* 0x00000007270a7c10 */ /* 0x000fc8000fffe0ff */
[C---:B------:R-:W-:Y:S02]  /*0580*/  IADD3 R12, PT, PT, R10.reuse, UR7, RZ ;  /* 0x000000070a0c7c10 */ /* 0x040fe4000fffe0ff */
[----:B------:R-:W-:-:S13]  /*0590*/  ISETP.GE.AND P5, PT, R10, R25, PT ;  /* 0x000000190a00720c */ /* 0x000fda0003fa6270 */
[----:B0-----:R-:W0:Y:S01]  /*05a0*/  @!P5 LDC.64 R52, c[0x0][0x390] ;  /* 0x0000e400ff34db82 */ /* 0x001e220000000a00 */
[----:B------:R-:W-:Y:S01]  /*05b0*/  @!P1 HADD2 R13, R14.H0_H0, R47.H0_H0 ;  /* 0x2000002f0e0d9230 */ /* 0x000fe20000000800 */
[----:B------:R-:W-:-:S04]  /*05c0*/  IADD3 R14, PT, PT, R12, UR7, RZ ;  /* 0x000000070c0e7c10 */ /* 0x000fc8000fffe0ff */
[----:B------:R-:W-:-:S13]  /*05d0*/  ISETP.GE.AND P3, PT, R14, R25, PT ;  /* 0x000000190e00720c */ /* 0x000fda0003f66270 */
[----:B------:R-:W1:Y:S01]  /*05e0*/  @!P3 LDC.64 R48, c[0x0][0x390] ;  /* 0x0000e400ff30bb82 */ /* 0x000e620000000a00 */
[----:B------:R-:W-:Y:S02]  /*05f0*/  @!P6 IMAD.WIDE.U32 R40, R39, 0x2, R22 ;  /* 0x000000022728e825 */ /* 0x000fe400078e0016 */
[----:B------:R2:W4:Y:S02]  /*0600*/  @!P6 LDG.E.U16 R39, desc[UR4][R42.64] ;  /* 0x000000042a27e981 */ /* 0x000524000c1e1500 */
[----:B0-----:R-:W-:-:S04]  /*0610*/  @!P5 IMAD.WIDE.U32 R52, R10, 0x2, R52 ;  /* 0x000000020a34d825 */ /* 0x001fc800078e0034 */
[----:B-----5:R-:W-:Y:S01]  /*0620*/  @!P2 HADD2 R11, R45.H0_H0, R0.H0_H0 ;  /* 0x200000002d0ba230 */ /* 0x020fe20000000800 */
[----:B------:R-:W-:Y:S01]  /*0630*/  ISETP.GE.AND P4, PT, R12, R25, PT ;  /* 0x000000190c00720c */ /* 0x000fe20003f86270 */
[----:B------:R-:W4:Y:S01]  /*0640*/  @!P6 LDG.E.U16 R40, desc[UR4][R40.64] ;  /* 0x000000042828e981 */ /* 0x000f22000c1e1500 */
[----:B--2---:R-:W-:-:S03]  /*0650*/  @!P5 IMAD.WIDE.U32 R42, R10, 0x2, R22 ;  /* 0x000000020a2ad825 */ /* 0x004fc600078e0016 */
[----:B------:R0:W2:Y:S01]  /*0660*/  @!P5 LDG.E.U16 R20, desc[UR4][R52.64] ;  /* 0x000000043414d981 */ /* 0x0000a2000c1e1500 */
[----:B------:R-:W-:-:S03]  /*0670*/  @!P3 IMAD.WIDE.U32 R44, R14, 0x2, R22 ;  /* 0x000000020e2cb825 */ /* 0x000fc600078e0016 */
[----:B------:R-:W2:Y:S04]  /*0680*/  @!P5 LDG.E.U16 R43, desc[UR4][R42.64] ;  /* 0x000000042a2bd981 */ /* 0x000ea8000c1e1500 */
[----:B------:R-:W5:Y:S01]  /*0690*/  @!P4 LDC.64 R50, c[0x0][0x390] ;  /* 0x0000e400ff32cb82 */ /* 0x000f620000000a00 */
[----:B-1----:R-:W-:-:S04]  /*06a0*/  @!P3 IMAD.WIDE.U32 R48, R14, 0x2, R48 ;  /* 0x000000020e30b825 */ /* 0x002fc800078e0030 */
[----:B---3--:R-:W-:Y:S02]  /*06b0*/  @!P0 HADD2 R15, R16.H0_H0, R27.H0_H0 ;  /* 0x2000001b100f8230 */ /* 0x008fe40000000800 */
[----:B------:R-:W3:Y:S04]  /*06c0*/  @!P3 LDG.E.U16 R27, desc[UR4][R44.64] ;  /* 0x000000042c1bb981 */ /* 0x000ee8000c1e1500 */
[----:B------:R-:W3:Y:S01]  /*06d0*/  @!P3 LDG.E.U16 R0, desc[UR4][R48.64] ;  /* 0x000000043000b981 */ /* 0x000ee2000c1e1500 */
[----:B------:R-:W-:-:S05]  /*06e0*/  @!P4 IMAD.WIDE.U32 R46, R12, 0x2, R22 ;  /* 0x000000020c2ec825 */ /* 0x000fca00078e0016 */
[----:B------:R-:W4:Y:S01]  /*06f0*/  @!P4 LDG.E.U16 R41, desc[UR4][R46.64] ;  /* 0x000000042e29c981 */ /* 0x000f22000c1e1500 */
[----:B-----5:R-:W-:-:S05]  /*0700*/  @!P4 IMAD.WIDE.U32 R50, R12, 0x2, R50 ;  /* 0x000000020c32c825 */ /* 0x020fca00078e0032 */
[----:B------:R-:W4:Y:S01]  /*0710*/  @!P4 LDG.E.U16 R24, desc[UR4][R50.64] ;  /* 0x000000043218c981 */ /* 0x000f22000c1e1500 */
[----:B------:R-:W-:-:S04]  /*0720*/  IADD3 R16, PT, PT, R14, UR7, RZ ;  /* 0x000000070e107c10 */ /* 0x000fc8000fffe0ff */
[----:B------:R-:W-:-:S13]  /*0730*/  ISETP.GE.AND P2, PT, R16, R25, PT ;  /* 0x000000191000720c */ /* 0x000fda0003f46270 */
[----:B0-----:R-:W0:Y:S02]  /*0740*/  @!P2 LDC.64 R52, c[0x0][0x390] ;  /* 0x0000e400ff34ab82 */ /* 0x001e240000000a00 */
[----:B0-----:R-:W-:-:S04]  /*0750*/  @!P2 IMAD.WIDE.U32 R54, R16, 0x2, R52 ;  /* 0x000000021036a825 */ /* 0x001fc800078e0034 */
[C---:B------:R-:W-:Y:S01]  /*0760*/  @!P2 IMAD.WIDE.U32 R52, R16.reuse, 0x2, R22 ;  /* 0x000000021034a825 */ /* 0x040fe200078e0016 */
[----:B------:R0:W5:Y:S04]  /*0770*/  @!P2 LDG.E.U16 R42, desc[UR4][R54.64] ;  /* 0x00000004362aa981 */ /* 0x000168000c1e1500 */
[----:B------:R1:W5:Y:S01]  /*0780*/  @!P2 LDG.E.U16 R51, desc[UR4][R52.64] ;  /* 0x000000043433a981 */ /* 0x000362000c1e1500 */
[----:B------:R-:W-:Y:S02]  /*0790*/  P2R R38, PR, RZ, 0x2 ;  /* 0x00000002ff267803 */ /* 0x000fe40000000000 */
[----:B------:R-:W-:Y:S02]  /*07a0*/  P2R R31, PR, RZ, 0x1 ;  /* 0x00000001ff1f7803 */ /* 0x000fe40000000000 */
[----:B------:R-:W-:Y:S01]  /*07b0*/  P2R R30, PR, RZ, 0x40 ;  /* 0x00000040ff1e7803 */ /* 0x000fe20000000000 */
[----:B--2---:R-:W-:Y:S01]  /*07c0*/  @!P5 HADD2 R18, R43.H0_H0, R20.H0_H0 ;  /* 0x200000142b12d230 */ /* 0x004fe20000000800 */
[----:B------:R-:W-:-:S04]  /*07d0*/  IADD3 R20, PT, PT, R16, UR7, RZ ;  /* 0x0000000710147c10 */ /* 0x000fc8000fffe0ff */
[C---:B------:R-:W-:Y:S01]  /*07e0*/  ISETP.GE.AND P1, PT, R20.reuse, R25, PT ;  /* 0x000000191400720c */ /* 0x040fe20003f26270 */
[----:B---3--:R-:W-:Y:S01]  /*07f0*/  @!P3 HADD2 R21, R27.H0_H0, R0.H0_H0 ;  /* 0x200000001b15b230 */ /* 0x008fe20000000800 */
[----:B------:R-:W-:-:S04]  /*0800*/  IADD3 R27, PT, PT, R20, UR7, RZ ;  /* 0x00000007141b7c10 */ /* 0x000fc8000fffe0ff */
[----:B------:R-:W-:-:S07]  /*0810*/  ISETP.GE.AND P0, PT, R27, R25, PT ;  /* 0x000000191b00720c */ /* 0x000fce0003f06270 */
[----:B------:R-:W2:Y:S08]  /*0820*/  @!P1 LDC.64 R56, c[0x0][0x390] ;  /* 0x0000e400ff389b82 */ /* 0x000eb00000000a00 */
[----:B0-----:R-:W0:Y:S01]  /*0830*/  @!P0 LDC.64 R54, c[0x0][0x390] ;  /* 0x0000e400ff368b82 */ /* 0x001e220000000a00 */
[----:B-1----:R-:W-:-:S04]  /*0840*/  @!P1 IMAD.WIDE.U32 R52, R20, 0x2, R22 ;  /* 0x0000000214349825 */ /* 0x002fc800078e0016 */
[----:B----4-:R-:W-:Y:S01]  /*0850*/  @!P4 HADD2 R19, R41.H0_H0, R24.H0_H0 ;  /* 0x200000182913c230 */ /* 0x010fe20000000800 */
[----:B------:R1:W3:Y:S01]  /*0860*/  @!P1 LDG.E.U16 R43, desc[UR4][R52.64] ;  /* 0x00000004342b9981 */ /* 0x0002e2000c1e1500 */
[----:B--2---:R-:W-:-:S04]  /*0870*/  @!P1 IMAD.WIDE.U32 R56, R20, 0x2, R56 ;  /* 0x0000000214389825 */ /* 0x004fc800078e0038 */
[C---:B-1----:R-:W-:Y:S01]  /*0880*/  @!P0 IMAD.WIDE.U32 R52, R27.reuse, 0x2, R22 ;  /* 0x000000021b348825 */ /* 0x042fe200078e0016 */
[----:B------:R-:W3:Y:S04]  /*0890*/  @!P1 LDG.E.U16 R24, desc[UR4][R56.64] ;  /* 0x0000000438189981 */ /* 0x000ee8000c1e1500 */
[----:B------:R-:W2:Y:S01]  /*08a0*/  @!P0 LDG.E.U16 R41, desc[UR4][R52.64] ;  /* 0x0000000434298981 */ /* 0x000ea2000c1e1500 */
[----:B0-----:R-:W-:-:S05]  /*08b0*/  @!P0 IMAD.WIDE.U32 R54, R27, 0x2, R54 ;  /* 0x000000021b368825 */ /* 0x001fca00078e0036 */
[----:B------:R-:W2:Y:S01]  /*08c0*/  @!P0 LDG.E.U16 R0, desc[UR4][R54.64] ;  /* 0x0000000436008981 */ /* 0x000ea2000c1e1500 */
[----:B------:R-:W-:Y:S01]  /*08d0*/  @!P6 HADD2 R17, R40.H0_H0, R39.H0_H0 ;  /* 0x200000272811e230 */ /* 0x000fe20000000800 */
[----:B------:R-:W-:Y:S02]  /*08e0*/  P2R R39, PR, RZ, 0x40 ;  /* 0x00000040ff277803 */ /* 0x000fe40000000000 */
[----:B------:R-:W-:-:S04]  /*08f0*/  ISETP.NE.AND P6, PT, R31, RZ, PT ;  /* 0x000000ff1f00720c */ /* 0x000fc80003fc5270 */
        /* <DEDUP_REMOVED lines=15> */
[----:B------:R-:W-:Y:S01]  /*09f0*/  ISETP.GE.AND P6, PT, R2, R25, PT ;  /* 0x000000190200720c */ /* 0x000fe20003fc6270 */
[----:B-----5:R-:W-:Y:S02]  /*0a00*/  @!P2 HADD2 R26, R51.H0_H0, R42.H0_H0 ;  /* 0x2000002a331aa230 */ /* 0x020fe40000000800 */
[----:B------:R-:W-:-:S10]  /*0a10*/  HFMA2 R42, -RZ, RZ, 0, 0 ;  /* 0x00000000ff2a7431 */ /* 0x000fd400000001ff */
[----:B------:R-:W-:-:S05]  /*0a20*/  @!P6 HADD2.F32 R51, -RZ, R4.H0_H0 ;  /* 0x20000004ff33e230 */ /* 0x000fca0000004100 */
[----:B------:R-:W-:Y:S01]  /*0a30*/  @!P6 FADD.FTZ R42, RZ, R51 ;  /* 0x00000033ff2ae221 */ /* 0x000fe20000010000 */
[----:B------:R-:W-:-:S13]  /*0a40*/  ISETP.NE.AND P6, PT, R50, RZ, PT ;  /* 0x000000ff3200720c */ /* 0x000fda0003fc5270 */
[----:B------:R-:W-:-:S05]  /*0a50*/  @!P6 HADD2.F32 R51, -RZ, R5.H0_H0 ;  /* 0x20000005ff33e230 */ /* 0x000fca0000004100 */
[----:B------:R-:W-:Y:S01]  /*0a60*/  @!P6 FADD.FTZ R42, R42, R51 ;  /* 0x000000332a2ae221 */ /* 0x000fe20000010000 */
        /* <DEDUP_REMOVED lines=21> */
[----:B------:R-:W-:Y:S01]  /*0bc0*/  ISETP.NE.AND P6, PT, R39, RZ, PT ;  /* 0x000000ff2700720c */ /* 0x000fe20003fc5270 */
[----:B------:R-:W-:-:S12]  /*0bd0*/  @!P4 HADD2.F32 R45, -RZ, R19.H0_H0 ;  /* 0x20000013ff2dc230 */ /* 0x000fd80000004100 */
[----:B------:R-:W-:-:S05]  /*0be0*/  @!P6 HADD2.F32 R39, -RZ, R17.H0_H0 ;  /* 0x20000011ff27e230 */ /* 0x000fca0000004100 */
[----:B------:R-:W-:Y:S01]  /*0bf0*/  @!P6 FADD.FTZ R42, R42, R39 ;  /* 0x000000272a2ae221 */ /* 0x000fe20000010000 */
[----:B------:R-:W-:-:S05]  /*0c00*/  @!P5 HADD2.F32 R39, -RZ, R18.H0_H0 ;  /* 0x20000012ff27d230 */ /* 0x000fca0000004100 */
[----:B------:R-:W-:-:S04]  /*0c10*/  @!P5 FADD.FTZ R42, R42, R39 ;  /* 0x000000272a2ad221 */ /* 0x000fc80000010000 */
[----:B------:R-:W-:Y:S01]  /*0c20*/  @!P4 FADD.FTZ R42, R42, R45 ;  /* 0x0000002d2a2ac221 */ /* 0x000fe20000010000 */
[----:B------:R-:W-:-:S05]  /*0c30*/  @!P3 HADD2.F32 R45, -RZ, R21.H0_H0 ;  /* 0x20000015ff2db230 */ /* 0x000fca0000004100 */
[----:B------:R-:W-:Y:S01]  /*0c40*/  @!P3 FADD.FTZ R42, R42, R45 ;  /* 0x0000002d2a2ab221 */ /* 0x000fe20000010000 */
[----:B---3--:R-:W-:Y:S02]  /*0c50*/  @!P1 HADD2 R28, R43.H0_H0, R24.H0_H0 ;  /* 0x200000182b1c9230 */ /* 0x008fe40000000800 */
[----:B------:R-:W-:-:S05]  /*0c60*/  @!P2 HADD2.F32 R43, -RZ, R26.H0_H0 ;  /* 0x2000001aff2ba230 */ /* 0x000fca0000004100 */
[----:B------:R-:W-:Y:S01]  /*0c70*/  @!P2 FADD.FTZ R42, R42, R43 ;  /* 0x0000002b2a2aa221 */ /* 0x000fe20000010000 */
[----:B--2---:R-:W-:Y:S02]  /*0c80*/  @!P0 HADD2 R29, R41.H0_H0, R0.H0_H0 ;  /* 0x20000000291d8230 */ /* 0x004fe40000000800 */
[----:B------:R-:W-:-:S03]  /*0c90*/  @!P1 HADD2.F32 R41, -RZ, R28.H0_H0 ;  /* 0x2000001cff299230 */ /* 0x000fc60000004100 */
[----:B------:R-:W-:Y:S02]  /*0ca0*/  @!P0 HADD2.F32 R43, -RZ, R29.H0_H0 ;  /* 0x2000001dff2b8230 */ /* 0x000fe40000004100 */
        /* <DEDUP_REMOVED lines=10> */
[----:B------:R-:W-:Y:S01]  /*0d50*/  LOP3.LUT P6, R42, R2, 0x1f, RZ, 0xc0, !PT ;  /* 0x0000001f022a7812 */ /* 0x000fe200078cc0ff */
[----:B0-----:R-:W-:-:S05]  /*0d60*/  FADD.FTZ R45, R54, R45 ;  /* 0x0000002d362d7221 */ /* 0x001fca0000010000 */
[----:B------:R-:W0:Y:S01]  /*0d70*/  SHFL.BFLY PT, R0, R45, 0x1, 0x1f ;  /* 0x0c201f002d007f89 */ /* 0x000e2200000e0000 */
[----:B------:R-:W-:-:S06]  /*0d80*/  MOV R41, 0x400 ;  /* 0x0000040000297802 */ /* 0x000fcc0000000f00 */
[----:B------:R-:W-:-:S04]  /*0d90*/  @!P6 IADD3 R43, PT, PT, R41, 0x8, RZ ;  /* 0x00000008292be810 */ /* 0x000fc80007ffe0ff */
[----:B-1----:R-:W-:-:S04]  /*0da0*/  @!P6 LEA R43, R40, R43, 0x18 ;  /* 0x0000002b282be211 */ /* 0x002fc800078ec0ff */
[----:B------:R-:W-:Y:S02]  /*0db0*/  @!P6 LEA.HI R44, R2, R43, RZ, 0x1d ;  /* 0x0000002b022ce211 */ /* 0x000fe400078fe8ff */
[----:B------:R-:W-:Y:S01]  /*0dc0*/  I2FP.F32.U32 R43, R2 ;  /* 0x00000002002b7245 */ /* 0x000fe20000201000 */
[----:B0-----:R-:W-:Y:S01]  /*0dd0*/  FADD.FTZ R24, R45, R0 ;  /* 0x000000002d187221 */ /* 0x001fe20000010000 */
[----:B------:R-:W-:-:S05]  /*0de0*/  I2FP.F32.U32 R0, UR7 ;  /* 0x0000000700007c45 */ /* 0x000fca0008201000 */
[----:B------:R-:W-:Y:S01]  /*0df0*/  FMUL.FTZ R0, R0, 0.03125 ;  /* 0x3d00000000007820 */ /* 0x000fe20000410000 */
[----:B------:R-:W-:Y:S01]  /*0e00*/  @!P6 STS [R44], R24 ;  /* 0x000000182c00e388 */ /* 0x000fe20000000800 */
[----:B------:R-:W-:Y:S03]  /*0e10*/  BAR.SYNC.DEFER_BLOCKING 0x0 ;  /* 0x0000000000007b1d */ /* 0x000fe60000010000 */
[----:B------:R-:W-:-:S13]  /*0e20*/  FSETP.GT.FTZ.AND P6, PT, R0, R43, PT ;  /* 0x0000002b0000720b */ /* 0x000fda0003fd4000 */
[----:B------:R-:W-:Y:S02]  /*0e30*/  @P6 SHF.L.U32 R43, R2, 0x2, RZ ;  /* 0x00000002022b6819 */ /* 0x000fe400000006ff */
[----:B------:R-:W-:Y:S02]  /*0e40*/  @P6 IADD3 R45, PT, PT, R41, 0x8, RZ ;  /* 0x00000008292d6810 */ /* 0x000fe40007ffe0ff */
[----:B------:R-:W-:Y:S02]  /*0e50*/  @P6 LOP3.LUT R43, R43, 0x7c, RZ, 0xc0, !PT ;  /* 0x0000007c2b2b6812 */ /* 0x000fe400078ec0ff */
[----:B------:R-:W-:Y:S02]  /*0e60*/  @P6 LEA R0, R40, R45, 0x18 ;  /* 0x0000002d28006211 */ /* 0x000fe400078ec0ff */
[----:B------:R-:W-:Y:S02]  /*0e70*/  MOV R45, RZ ;  /* 0x000000ff002d7202 */ /* 0x000fe40000000f00 */
[----:B------:R-:W-:-:S05]  /*0e80*/  @P6 IADD3 R43, PT, PT, R0, R43, RZ ;  /* 0x0000002b002b6210 */ /* 0x000fca0007ffe0ff */
[----:B------:R-:W0:Y:S04]  /*0e90*/  @P6 LDS R45, [R43] ;  /* 0x000000002b2d6984 */ /* 0x000e280000000800 */
[----:B0-----:R-:W0:Y:S02]  /*0ea0*/  SHFL.BFLY PT, R44, R45, 0x10, 0x1f ;  /* 0x0e001f002d2c7f89 */ /* 0x001e2400000e0000 */
[----:B0-----:R-:W-:-:S05]  /*0eb0*/  FADD.FTZ R44, R44, R45 ;  /* 0x0000002d2c2c7221 */ /* 0x001fca0000010000 */
[----:B------:R-:W0:Y:S01]  /*0ec0*/  SHFL.BFLY PT, R24, R44, 0x8, 0x1f ;  /* 0x0d001f002c187f89 */ /* 0x000e2200000e0000 */
[----:B------:R-:W-:Y:S02]  /*0ed0*/  P2R R39, PR, RZ, 0x20 ;  /* 0x00000020ff277803 */ /* 0x000fe40000000000 */
[----:B------:R-:W-:Y:S01]  /*0ee0*/  ISETP.NE.AND P5, PT, R31, RZ, PT ;  /* 0x000000ff1f00720c */ /* 0x000fe20003fa5270 */
[----:B0-----:R-:W-:-:S05]  /*0ef0*/  FADD.FTZ R24, R44, R24 ;  /* 0x000000182c187221 */ /* 0x001fca0000010000 */
[----:B------:R-:W0:Y:S01]  /*0f00*/  SHFL.BFLY PT, R0, R24, 0x4, 0x1f ;  /* 0x0c801f0018007f89 */ /* 0x000e2200000e0000 */
[----:B------:R-:W-:Y:S02]  /*0f10*/  P2R R46, PR, RZ, 0x20 ;  /* 0x00000020ff2e7803 */ /* 0x000fe40000000000 */
[----:B------:R-:W-:-:S04]  /*0f20*/  ISETP.NE.AND P5, PT, R38, RZ, PT ;  /* 0x000000ff2600720c */ /* 0x000fc80003fa5270 */
[----:B------:R-:W-:Y:S02]  /*0f30*/  P2R R47, PR, RZ, 0x20 ;  /* 0x00000020ff2f7803 */ /* 0x000fe40000000000 */
[----:B------:R-:W-:-:S04]  /*0f40*/  ISETP.NE.AND P5, PT, R37, RZ, PT ;  /* 0x000000ff2500720c */ /* 0x000fc80003fa5270 */
[----:B------:R-:W-:Y:S02]  /*0f50*/  P2R R48, PR, RZ, 0x20 ;  /* 0x00000020ff307803 */ /* 0x000fe40000000000 */
[----:B------:R-:W-:Y:S01]  /*0f60*/  ISETP.NE.AND P5, PT, R36, RZ, PT ;  /* 0x000000ff2400720c */ /* 0x000fe20003fa5270 */
[----:B0-----:R-:W-:-:S03]  /*0f70*/  FADD.FTZ R0, R24, R0 ;  /* 0x0000000018007221 */ /* 0x001fc60000010000 */
[----:B------:R-:W-:Y:S02]  /*0f80*/  P2R R49, PR, RZ, 0x20 ;  /* 0x00000020ff317803 */ /* 0x000fe40000000000 */
[----:B------:R-:W0:Y:S01]  /*0f90*/  SHFL.BFLY PT, R45, R0, 0x2, 0x1f ;  /* 0x0c401f00002d7f89 */ /* 0x000e2200000e0000 */
[----:B------:R-:W-:-:S04]  /*0fa0*/  ISETP.NE.AND P5, PT, R35, RZ, PT ;  /* 0x000000ff2300720c */ /* 0x000fc80003fa5270 */
[----:B------:R-:W-:Y:S02]  /*0fb0*/  P2R R50, PR, RZ, 0x20 ;  /* 0x00000020ff327803 */ /* 0x000fe40000000000 */
[----:B------:R-:W-:-:S04]  /*0fc0*/  ISETP.NE.AND P5, PT, R34, RZ, PT ;  /* 0x000000ff2200720c */ /* 0x000fc80003fa5270 */
[----:B------:R-:W-:Y:S02]  /*0fd0*/  P2R R51, PR, RZ, 0x20 ;  /* 0x00000020ff337803 */ /* 0x000fe40000000000 */
[----:B------:R-:W-:-:S04]  /*0fe0*/  ISETP.NE.AND P5, PT, R33, RZ, PT ;  /* 0x000000ff2100720c */ /* 0x000fc80003fa5270 */
[----:B------:R-:W-:Y:S02]  /*0ff0*/  P2R R52, PR, RZ, 0x20 ;  /* 0x00000020ff347803 */ /* 0x000fe40000000000 */
[----:B------:R-:W-:-:S04]  /*1000*/  ISETP.NE.AND P5, PT, R32, RZ, PT ;  /* 0x000000ff2000720c */ /* 0x000fc80003fa5270 */
[----:B------:R-:W-:Y:S01]  /*1010*/  P2R R53, PR, RZ, 0x20 ;  /* 0x00000020ff357803 */ /* 0x000fe20000000000 */
[----:B0-----:R-:W-:Y:S01]  /*1020*/  FADD.FTZ R45, R0, R45 ;  /* 0x0000002d002d7221 */ /* 0x001fe20000010000 */
[----:B------:R-:W-:-:S04]  /*1030*/  ISETP.NE.AND P5, PT, R2, RZ, PT ;  /* 0x000000ff0200720c */ /* 0x000fc80003fa5270 */
[----:B------:R-:W0:Y:S09]  /*1040*/  SHFL.BFLY PT, R24, R45, 0x1, 0x1f ;  /* 0x0c201f002d187f89 */ /* 0x000e3200000e0000 */
[----:B------:R-:W-:-:S04]  /*1050*/  @!P5 I2FP.F32.S32 R44, R25 ;  /* 0x00000019002cd245 */ /* 0x000fc80000201400 */
[----:B------:R1:W2:Y:S01]  /*1060*/  @!P5 MUFU.RCP R0, R44 ;  /* 0x0000002c0000d308 */ /* 0x0002a20000001000 */
[----:B0-----:R-:W-:Y:S01]  /*1070*/  FADD.FTZ R24, R45, R24 ;  /* 0x000000182d187221 */ /* 0x001fe20000010000 */
[----:B-1----:R-:W-:-:S03]  /*1080*/  LEA R44, R40, R41, 0x18 ;  /* 0x00000029282c7211 */ /* 0x002fc600078ec0ff */
[----:B--2---:R-:W-:-:S05]  /*1090*/  @!P5 FMUL.FTZ R45, R24, R0 ;  /* 0x00000000182dd220 */ /* 0x004fca0000410000 */
[----:B------:R-:W-:Y:S01]  /*10a0*/  @!P5 STS [R44], R45 ;  /* 0x0000002d2c00d388 */ /* 0x000fe20000000800 */
[----:B------:R-:W-:Y:S01]  /*10b0*/  BAR.SYNC.DEFER_BLOCKING 0x0 ;  /* 0x0000000000007b1d */ /* 0x000fe20000010000 */
[----:B------:R-:W-:-:S05]  /*10c0*/  ISETP.GE.AND P5, PT, R2, R25, PT ;  /* 0x000000190200720c */ /* 0x000fca0003fa6270 */
[----:B------:R-:W0:Y:S08]  /*10d0*/  LDS R45, [R44] ;  /* 0x000000002c2d7984 */ /* 0x000e300000000800 */
[----:B------:R-:W-:Y:S02]  /*10e0*/  @!P5 HADD2.F32 R0, -RZ, R4.H0_H0 ;  /* 0x20000004ff00d230 */ /* 0x000fe40000004100 */
[----:B------:R-:W-:-:S03]  /*10f0*/  HFMA2 R24, -RZ, RZ, 0, 0 ;  /* 0x00000000ff187431 */ /* 0x000fc600000001ff */
[----:B0-----:R-:W-:-:S04]  /*1100*/  @!P5 FADD.FTZ R0, R0, -R45 ;  /* 0x8000002d0000d221 */ /* 0x001fc80000010000 */
[----:B------:R-:W-:Y:S01]  /*1110*/  @!P5 FFMA.FTZ R24, R0, R0, RZ ;  /* 0x000000000018d223 */ /* 0x000fe200000100ff */
[----:B------:R-:W-:-:S13]  /*1120*/  ISETP.NE.AND P5, PT, R53, RZ, PT ;  /* 0x000000ff3500720c */ /* 0x000fda0003fa5270 */
[----:B------:R-:W-:-:S05]  /*1130*/  @!P5 HADD2.F32 R0, -RZ, R5.H0_H0 ;  /* 0x20000005ff00d230 */ /* 0x000fca0000004100 */
[----:B------:R-:W-:-:S04]  /*1140*/  @!P5 FADD.FTZ R53, R0, -R45 ;  /* 0x8000002d0035d221 */ /* 0x000fc80000010000 */
[----:B------:R-:W-:Y:S01]  /*1150*/  @!P5 FFMA.FTZ R24, R53, R53, R24 ;  /* 0x000000353518d223 */ /* 0x000fe20000010018 */
        /* <DEDUP_REMOVED lines=24> */
[----:B------:R-:W-:Y:S02]  /*12e0*/  ISETP.NE.AND P5, PT, R46, RZ, PT ;  /* 0x000000ff2e00720c */ /* 0x000fe40003fa5270 */
[----:B------:R-:W-:Y:S02]  /*12f0*/  P2R R43, PR, RZ, 0x40 ;  /* 0x00000040ff2b7803 */ /* 0x000fe40000000000 */
[----:B------:R-:W-:-:S09]  /*1300*/  ISETP.NE.AND P6, PT, R30, RZ, PT ;  /* 0x000000ff1e00720c */ /* 0x000fd20003fc5270 */
[----:B------:R-:W-:-:S05]  /*1310*/  @!P5 HADD2.F32 R0, -RZ, R15.H0_H0 ;  /* 0x2000000fff00d230 */ /* 0x000fca0000004100 */
[----:B------:R-:W-:-:S04]  /*1320*/  @!P5 FADD.FTZ R47, R0, -R45 ;  /* 0x8000002d002fd221 */ /* 0x000fc80000010000 */
[----:B------:R-:W-:Y:S01]  /*1330*/  @!P5 FFMA.FTZ R24, R47, R47, R24 ;  /* 0x0000002f2f18d223 */ /* 0x000fe20000010018 */
[----:B------:R-:W-:Y:S01]  /*1340*/  ISETP.NE.AND P5, PT, R39, RZ, PT ;  /* 0x000000ff2700720c */ /* 0x000fe20003fa5270 */
[----:B------:R-:W-:-:S05]  /*1350*/  @!P6 HADD2.F32 R0, -RZ, R17.H0_H0 ;  /* 0x20000011ff00e230 */ /* 0x000fca0000004100 */
[----:B------:R-:W-:-:S07]  /*1360*/  @!P6 FADD.FTZ R39, R0, -R45 ;  /* 0x8000002d0027e221 */ /* 0x000fce0000010000 */
        /* <DEDUP_REMOVED lines=17> */
[----:B------:R-:W-:-:S04]  /*1480*/  @!P0 FADD.FTZ R45, R0, -R45 ;  /* 0x8000002d002d8221 */ /* 0x000fc80000010000 */
        /* <DEDUP_REMOVED lines=8> */
[----:B------:R-:W-:Y:S01]  /*1510*/  ISETP.NE.AND P6, PT, R42, RZ, PT ;  /* 0x000000ff2a00720c */ /* 0x000fe20003fc5270 */
        /* <DEDUP_REMOVED lines=46> */
[----:B0-----:R-:W-:-:S04]  /*1800*/  IMAD.WIDE.U32 R44, R2, 0x2, R40 ;  /* 0x00000002022c7825 */ /* 0x001fc800078e0028 */
[----:B------:R-:W0:Y:S02]  /*1810*/  LDC.64 R40, c[0x0][0x3a0] ;  /* 0x0000e800ff287b82 */ /* 0x000e240000000a00 */
[----:B------:R-:W3:Y:S01]  /*1820*/  LDG.E.U16 R44, desc[UR4][R44.64] ;  /* 0x000000042c2c7981 */ /* 0x000ee2000c1e1500 */
[----:B0-----:R-:W-:-:S06]  /*1830*/  IMAD.WIDE.U32 R40, R2, 0x2, R40 ;  /* 0x0000000202287825 */ /* 0x001fcc00078e0028 */
[----:B------:R-:W4:Y:S01]  /*1840*/  LDG.E.U16 R40, desc[UR4][R40.64] ;  /* 0x0000000428287981 */ /* 0x000f22000c1e1500 */
[----:B------:R-:W-:-:S05]  /*1850*/  HADD2.F32 R39, -RZ, R4.H0_H0 ;  /* 0x20000004ff277230 */ /* 0x000fca0000004100 */
[----:B-1----:R-:W-:-:S04]  /*1860*/  FADD.FTZ R4, R39, -R24 ;  /* 0x8000001827047221 */ /* 0x002fc80000010000 */
[----:B------:R-:W-:Y:S01]  /*1870*/  FMUL.FTZ R4, R4, R25 ;  /* 0x0000001904047220 */ /* 0x000fe20000410000 */
[----:B---3--:R-:W-:Y:S02]  /*1880*/  HADD2.F32 R39, -RZ, R44.H0_H0 ;  /* 0x2000002cff277230 */ /* 0x008fe40000004100 */
[----:B----4-:R-:W-:-:S05]  /*1890*/  HADD2.F32 R47, -RZ, R40.H0_H0 ;  /* 0x20000028ff2f7230 */ /* 0x010fca0000004100 */
[----:B------:R-:W-:Y:S01]  /*18a0*/  FFMA.FTZ R4, R4, R39, R47 ;  /* 0x0000002704047223 */ /* 0x000fe2000001002f */
[----:B--2---:R-:W-:-:S05]  /*18b0*/  HADD2.F32 R39, -RZ, R42.H0_H0 ;  /* 0x2000002aff277230 */ /* 0x004fca0000004100 */
[----:B------:R-:W-:Y:S01]  /*18c0*/  FADD.FTZ R4, R4, R39 ;  /* 0x0000002704047221 */ /* 0x000fe20000010000 */
[----:B------:R-:W-:-:S04]  /*18d0*/  IMAD.WIDE.U32 R40, R2, 0x2, R22 ;  /* 0x0000000202287825 */ /* 0x000fc800078e0016 */
[----:B------:R-:W-:-:S05]  /*18e0*/  F2FP.F16.F32.PACK_AB R4, RZ, R4 ;  /* 0x00000004ff04723e */ /* 0x000fca00000000ff */
[----:B------:R0:W-:Y:S02]  /*18f0*/  STG.E.U16 desc[UR4][R40.64], R4 ;  /* 0x0000000428007986 */ /* 0x0001e4000c101504 */
.L_x_196:
[----:B------:R-:W-:Y:S05]  /*1900*/  BSYNC.RECONVERGENT B0 ;  /* 0x0000000000007941 */ /* 0x000fea0003800200 */
.L_x_195:
[----:B------:R-:W-:Y:S01]  /*1910*/  ISETP.NE.AND P6, PT, R32, RZ, PT ;  /* 0x000000ff2000720c */ /* 0x000fe20003fc5270 */
[----:B------:R-:W-:-:S12]  /*1920*/  BSSY.RECONVERGENT B0, `(.L_x_197) ;  /* 0x000001b000007945 */ /* 0x000fd80003800200 */
[----:B------:R-:W-:Y:S05]  /*1930*/  @P6 BRA `(.L_x_198) ;  /* 0x0000000000646947 */ /* 0x000fea0003800000 */
[----:B------:R-:W2:Y:S01]  /*1940*/  S2R R39, SR_TID.X ;  /* 0x0000000000277919 */ /* 0x000ea20000002100 */
[----:B------:R-:W3:Y:S01]  /*1950*/  LDCU.64 UR8, c[0x0][0x388] ;  /* 0x00007100ff0877ac */ /* 0x000ee20008000a00 */
[----:B--2---:R-:W-:-:S04]  /*1960*/  IADD3 R39, PT, PT, R39, UR7, RZ ;  /* 0x0000000727277c10 */ /* 0x004fc8000fffe0ff */
[----:B------:R-:W-:-:S04]  /*1970*/  IADD3 R2, P6, PT, R3, R39, RZ ;  /* 0x0000002703027210 */ /* 0x000fc80007fde0ff */
[----:B0-----:R-:W-:Y:S02]  /*1980*/  IADD3.X R41, PT, PT, RZ, R0, RZ, P6, !PT ;  /* 0x00000000ff297210 */ /* 0x001fe400037fe4ff */
[----:B---3--:R-:W-:-:S04]  /*1990*/  LEA R42, P6, R2, UR8, 0x1 ;  /* 0x00000008022a7c11 */ /* 0x008fc8000f8c08ff */
        /* <DEDUP_REMOVED lines=19> */
.L_x_198:
[----:B------:R-:W-:Y:S05]  /*1ad0*/  BSYNC.RECONVERGENT B0 ;  /* 0x0000000000007941 */ /* 0x000fea0003800200 */
.L_x_197:
[----:B------:R-:W-:Y:S01]  /*1ae0*/  ISETP.NE.AND P6, PT, R33, RZ, PT ;  /* 0x000000ff2100720c */ /* 0x000fe20003fc5270 */
[----:B------:R-:W-:-:S12]  /*1af0*/  BSSY.RECONVERGENT B0, `(.L_x_199) ;  /* 0x000001c000007945 */ /* 0x000fd80003800200 */
[----:B------:R-:W-:Y:S05]  /*1b00*/  @P6 BRA `(.L_x_200) ;  /* 0x0000000000686947 */ /* 0x000fea0003800000 */
[----:B--2---:R-:W2:Y:S01]  /*1b10*/  S2R R2, SR_TID.X ;  /* 0x0000000000027919 */ /* 0x004ea20000002100 */
[----:B------:R-:W3:Y:S01]  /*1b20*/  LDCU.64 UR8, c[0x0][0x388] ;  /* 0x00007100ff0877ac */ /* 0x000ee20008000a00 */
[----:B--2---:R-:W-:-:S04]  /*1b30*/  IADD3 R2, PT, PT, R2, UR7, RZ ;  /* 0x0000000702027c10 */ /* 0x004fc8000fffe0ff */
[----:B------:R-:W-:-:S04]  /*1b40*/  IADD3 R39, PT, PT, R2, UR7, RZ ;  /* 0x0000000702277c10 */ /* 0x000fc8000fffe0ff */
[----:B------:R-:W-:-:S04]  /*1b50*/  IADD3 R2, P6, PT, R3, R39, RZ ;  /* 0x0000002703027210 */ /* 0x000fc80007fde0ff */
[----:B------:R-:W-:Y:S02]  /*1b60*/  IADD3.X R5, PT, PT, RZ, R0, RZ, P6, !PT ;  /* 0x00000000ff057210 */ /* 0x000fe400037fe4ff */
[----:B---3--:R-:W-:-:S04]  /*1b70*/  LEA R32, P6, R2, UR8, 0x1 ;  /* 0x0000000802207c11 */ /* 0x008fc8000f8c08ff */
[----:B------:R-:W-:Y:S02]  /*1b80*/  LEA.HI.X R33, R2, UR9, R5, 0x1, P6 ;  /* 0x0000000902217c11 */ /* 0x000fe4000b0f0c05 */
[----:B0-----:R-:W0:Y:S03]  /*1b90*/  LDC.64 R4, c[0x0][0x398] ;  /* 0x0000e600ff047b82 */ /* 0x001e260000000a00 */
        /* <DEDUP_REMOVED lines=17> */
.L_x_200:
[----:B------:R-:W-:Y:S05]  /*1cb0*/  BSYNC.RECONVERGENT B0 ;  /* 0x0000000000007941 */ /* 0x000fea0003800200 */
.L_x_199:
[----:B------:R-:W-:Y:S01]  /*1cc0*/  ISETP.NE.AND P6, PT, R34, RZ, PT ;  /* 0x000000ff2200720c */ /* 0x000fe20003fc5270 */
[----:B------:R-:W-:-:S12]  /*1cd0*/  BSSY.RECONVERGENT B0, `(.L_x_201) ;  /* 0x000001d000007945 */ /* 0x000fd80003800200 */
[----:B------:R-:W-:Y:S05]  /*1ce0*/  @P6 BRA `(.L_x_202) ;  /* 0x00000000006c6947 */ /* 0x000fea0003800000 */
[----:B--23--:R-:W2:Y:S01]  /*1cf0*/  S2R R2, SR_TID.X ;  /* 0x0000000000027919 */ /* 0x00cea20000002100 */
[----:B------:R-:W3:Y:S01]  /*1d00*/  LDCU.64 UR8, c[0x0][0x388] ;  /* 0x00007100ff0877ac */ /* 0x000ee20008000a00 */
[----:B--2---:R-:W-:-:S04]  /*1d10*/  IADD3 R2, PT, PT, R2, UR7, RZ ;  /* 0x0000000702027c10 */ /* 0x004fc8000fffe0ff */
[----:B------:R-:W-:-:S04]  /*1d20*/  IADD3 R2, PT, PT, R2, UR7, RZ ;  /* 0x0000000702027c10 */ /* 0x000fc8000fffe0ff */
        /* <DEDUP_REMOVED lines=23> */
.L_x_202:
[----:B------:R-:W-:Y:S05]  /*1ea0*/  BSYNC.RECONVERGENT B0 ;  /* 0x0000000000007941 */ /* 0x000fea0003800200 */
.L_x_201:
[----:B------:R-:W-:Y:S01]  /*1eb0*/  ISETP.NE.AND P6, PT, R35, RZ, PT ;  /* 0x000000ff2300720c */ /* 0x000fe20003fc5270 */
[----:B------:R-:W-:-:S12]  /*1ec0*/  BSSY.RECONVERGENT B0, `(.L_x_203) ;  /* 0x000001e000007945 */ /* 0x000fd80003800200 */
[----:B------:R-:W-:Y:S05]  /*1ed0*/  @P6 BRA `(.L_x_204) ;  /* 0x0000000000706947 */ /* 0x000fea0003800000 */
[----:B--234-:R-:W2:Y:S01]  /*1ee0*/  S2R R2, SR_TID.X ;  /* 0x0000000000027919 */ /* 0x01cea20000002100 */
[----:B------:R-:W3:Y:S01]  /*1ef0*/  LDCU.64 UR8, c[0x0][0x388] ;  /* 0x00007100ff0877ac */ /* 0x000ee20008000a00 */
[----:B------:R-:W4:Y:S01]  /*1f00*/  LDC.64 R6, c[0x0][0x398] ;  /* 0x0000e600ff067b82 */ /* 0x000f220000000a00 */
[----:B--2---:R-:W-:-:S04]  /*1f10*/  IADD3 R2, PT, PT, R2, UR7, RZ ;  /* 0x0000000702027c10 */ /* 0x004fc8000fffe0ff */
[----:B------:R-:W-:-:S04]  /*1f20*/  IADD3 R2, PT, PT, R2, UR7, RZ ;  /* 0x0000000702027c10 */ /* 0x000fc8000fffe0ff */
[----:B------:R-:W-:-:S04]  /*1f30*/  IADD3 R2, PT, PT, R2, UR7, RZ ;  /* 0x0000000702027c10 */ /* 0x000fc8000fffe0ff */
[----:B------:R-:W-:-:S04]  /*1f40*/  IADD3 R35, PT, PT, R2, UR7, RZ ;  /* 0x0000000702237c10 */ /* 0x000fc8000fffe0ff */
[----:B------:R-:W-:Y:S01]  /*1f50*/  IADD3 R2, P6, PT, R3, R35, RZ ;  /* 0x0000002303027210 */ /* 0x000fe20007fde0ff */
[----:B----4-:R-:W-:-:S03]  /*1f60*/  IMAD.WIDE.U32 R6, R35, 0x2, R6 ;  /* 0x0000000223067825 */ /* 0x010fc600078e0006 */
[----:B------:R-:W-:Y:S02]  /*1f70*/  IADD3.X R5, PT, PT, RZ, R0, RZ, P6, !PT ;  /* 0x00000000ff057210 */ /* 0x000fe400037fe4ff */
[C---:B---3--:R-:W-:Y:S01]  /*1f80*/  LEA R32, P6, R2.reuse, UR8, 0x1 ;  /* 0x0000000802207c11 */ /* 0x048fe2000f8c08ff */
[----:B------:R-:W2:Y:S03]  /*1f90*/  LDG.E.U16 R6, desc[UR4][R6.64] ;  /* 0x0000000406067981 */ /* 0x000ea6000c1e1500 */
[----:B------:R-:W-:Y:S02]  /*1fa0*/  LEA.HI.X R33, R2, UR9, R5, 0x1, P6 ;  /* 0x0000000902217c11 */ /* 0x000fe4000b0f0c05 */
[----:B0-----:R-:W0:Y:S03]  /*1fb0*/  LDC.64 R4, c[0x0][0x3a0] ;  /* 0x0000e800ff047b82 */ /* 0x001e260000000a00 */
        /* <DEDUP_REMOVED lines=14> */
.L_x_204:
[----:B------:R-:W-:Y:S05]  /*20a0*/  BSYNC.RECONVERGENT B0 ;  /* 0x0000000000007941 */ /* 0x000fea0003800200 */
.L_x_203:
[----:B------:R-:W-:Y:S01]  /*20b0*/  ISETP.NE.AND P6, PT, R36, RZ, PT ;  /* 0x000000ff2400720c */ /* 0x000fe20003fc5270 */
[----:B------:R-:W-:-:S12]  /*20c0*/  BSSY.RECONVERGENT B0, `(.L_x_205) ;  /* 0x000001f000007945 */ /* 0x000fd80003800200 */
[----:B------:R-:W-:Y:S05]  /*20d0*/  @P6 BRA `(.L_x_206) ;  /* 0x0000000000746947 */ /* 0x000fea0003800000 */
[----:B0-234-:R-:W0:Y:S01]  /*20e0*/  S2R R2, SR_TID.X ;  /* 0x0000000000027919 */ /* 0x01de220000002100 */
[----:B------:R-:W2:Y:S01]  /*20f0*/  LDCU.64 UR8, c[0x0][0x388] ;  /* 0x00007100ff0877ac */ /* 0x000ea20008000a00 */
[----:B------:R-:W3:Y:S01]  /*2100*/  LDC.64 R6, c[0x0][0x398] ;  /* 0x0000e600ff067b82 */ /* 0x000ee20000000a00 */
[----:B0-----:R-:W-:-:S04]  /*2110*/  IADD3 R2, PT, PT, R2, UR7, RZ ;  /* 0x0000000702027c10 */ /* 0x001fc8000fffe0ff */
[----:B------:R-:W-:-:S04]  /*2120*/  IADD3 R2, PT, PT, R2, UR7, RZ ;  /* 0x0000000702027c10 */ /* 0x000fc8000fffe0ff */
[----:B------:R-:W-:-:S04]  /*2130*/  IADD3 R2, PT, PT, R2, UR7, RZ ;  /* 0x0000000702027c10 */ /* 0x000fc8000fffe0ff */
[----:B------:R-:W-:-:S04]  /*2140*/  IADD3 R2, PT, PT, R2, UR7, RZ ;  /* 0x0000000702027c10 */ /* 0x000fc8000fffe0ff */
[----:B------:R-:W-:-:S04]  /*2150*/  IADD3 R35, PT, PT, R2, UR7, RZ ;  /* 0x0000000702237c10 */ /* 0x000fc8000fffe0ff */
        /* <DEDUP_REMOVED lines=21> */
.L_x_206:
[----:B------:R-:W-:Y:S05]  /*22b0*/  BSYNC.RECONVERGENT B0 ;  /* 0x0000000000007941 */ /* 0x000fea0003800200 */
.L_x_205:
        /* <DEDUP_REMOVED lines=33> */
.L_x_208:
[----:B------:R-:W-:Y:S05]  /*24d0*/  BSYNC.RECONVERGENT B0 ;  /* 0x0000000000007941 */ /* 0x000fea0003800200 */
.L_x_207:
        /* <DEDUP_REMOVED lines=34> */
.L_x_210:
[----:B------:R-:W-:Y:S05]  /*2700*/  BSYNC.RECONVERGENT B0 ;  /* 0x0000000000007941 */ /* 0x000fea0003800200 */
.L_x_209:
[----:B------:R-:W-:Y:S01]  /*2710*/  ISETP.NE.AND P6, PT, R31, RZ, PT ;  /* 0x000000ff1f00720c */ /* 0x000fe20003fc5270 */
[----:B------:R-:W-:-:S12]  /*2720*/  BSSY.RECONVERGENT B0, `(.L_x_211) ;  /* 0x0000022000007945 */ /* 0x000fd80003800200 */
[----:B------:R-:W-:Y:S05]  /*2730*/  @P6 BRA `(.L_x_212) ;  /* 0x0000000000806947 */ /* 0x000fea0003800000 */
[----:B0-234-:R-:W0:Y:S01]  /*2740*/  S2R R2, SR_TID.X ;  /* 0x0000000000027919 */ /* 0x01de220000002100 */
[----:B------:R-:W2:Y:S01]  /*2750*/  LDC.64 R8, c[0x0][0x398] ;  /* 0x0000e600ff087b82 */ /* 0x000ea20000000a00 */
[----:B------:R-:W3:Y:S07]  /*2760*/  LDCU.64 UR8, c[0x0][0x388] ;  /* 0x00007100ff0877ac */ /* 0x000eee0008000a00 */
[----:B------:R-:W4:Y:S01]  /*2770*/  LDC.64 R6, c[0x0][0x3a0] ;  /* 0x0000e800ff067b82 */ /* 0x000f220000000a00 */
        /* <DEDUP_REMOVED lines=11> */
[----:B----4-:R-:W-:Y:S01]  /*2830*/  IMAD.WIDE.U32 R6, R11, 0x2, R6 ;  /* 0x000000020b067825 */ /* 0x010fe200078e0006 */
[C---:B---3--:R-:W-:Y:S01]  /*2840*/  LEA R4, P6, R2.reuse, UR8, 0x1 ;  /* 0x0000000802047c11 */ /* 0x048fe2000f8c08ff */
        /* <DEDUP_REMOVED lines=15> */
.L_x_212:
[----:B------:R-:W-:Y:S05]  /*2940*/  BSYNC.RECONVERGENT B0 ;  /* 0x0000000000007941 */ /* 0x000fea0003800200 */
.L_x_211:
        /* <DEDUP_REMOVED lines=36> */
.L_x_214:
[----:B------:R-:W-:Y:S05]  /*2b90*/  BSYNC.RECONVERGENT B0 ;  /* 0x0000000000007941 */ /* 0x000fea0003800200 */
.L_x_213:
[----:B------:R-:W-:Y:S04]  /*2ba0*/  BSSY.RECONVERGENT B0, `(.L_x_215) ;  /* 0x0000019000007945 */ /* 0x000fe80003800200 */
[----:B------:R-:W-:Y:S05]  /*2bb0*/  @P5 BRA `(.L_x_216) ;  /* 0x00000000005c5947 */ /* 0x000fea0003800000 */
[----:B0-----:R-:W0:Y:S01]  /*2bc0*/  LDC.64 R6, c[0x0][0x398] ;  /* 0x0000e600ff067b82 */ /* 0x001e220000000a00 */
[----:B------:R-:W5:Y:S01]  /*2bd0*/  LDCU.64 UR6, c[0x0][0x388] ;  /* 0x00007100ff0677ac */ /* 0x000f620008000a00 */
[----:B--234-:R-:W-:-:S04]  /*2be0*/  IADD3 R2, P5, PT, R3, R10, RZ ;  /* 0x0000000a03027210 */ /* 0x01cfc80007fbe0ff */
[----:B------:R-:W-:Y:S02]  /*2bf0*/  IADD3.X R5, PT, PT, RZ, R0, RZ, P5, !PT ;  /* 0x00000000ff057210 */ /* 0x000fe40002ffe4ff */
[----:B------:R-:W2:Y:S01]  /*2c00*/  LDC.64 R8, c[0x0][0x3a0] ;  /* 0x0000e800ff087b82 */ /* 0x000ea20000000a00 */
[----:B-----5:R-:W-:-:S04]  /*2c10*/  LEA R4, P5, R2, UR6, 0x1 ;  /* 0x0000000602047c11 */ /* 0x020fc8000f8a08ff */
        /* <DEDUP_REMOVED lines=17> */
.L_x_216:
[----:B------:R-:W-:Y:S05]  /*2d30*/  BSYNC.RECONVERGENT B0 ;  /* 0x0000000000007941 */ /* 0x000fea0003800200 */
.L_x_215:
        /* <DEDUP_REMOVED lines=25> */
.L_x_218:
[----:B------:R-:W-:Y:S05]  /*2ed0*/  BSYNC.RECONVERGENT B0 ;  /* 0x0000000000007941 */ /* 0x000fea0003800200 */
.L_x_217:
[----:B------:R-:W-:Y:S04]  /*2ee0*/  BSSY.RECONVERGENT B0, `(.L_x_219) ;  /* 0x0000019000007945 */ /* 0x000fe80003800200 */
        /* <DEDUP_REMOVED lines=24> */
.L_x_220:
[----:B------:R-:W-:Y:S05]  /*3070*/  BSYNC.RECONVERGENT B0 ;  /* 0x0000000000007941 */ /* 0x000fea0003800200 */
.L_x_219:
        /* <DEDUP_REMOVED lines=25> */
.L_x_222:
[----:B------:R-:W-:Y:S05]  /*3210*/  BSYNC.RECONVERGENT B0 ;  /* 0x0000000000007941 */ /* 0x000fea0003800200 */
.L_x_221:
        /* <DEDUP_REMOVED lines=25> */
.L_x_224:
[----:B------:R-:W-:Y:S05]  /*33b0*/  BSYNC.RECONVERGENT B0 ;  /* 0x0000000000007941 */ /* 0x000fea0003800200 */
.L_x_223:
[----:B------:R-:W-:Y:S05]  /*33c0*/  @P0 EXIT ;  /* 0x000000000000094d */ /* 0x000fea0003800000 */
        /* <DEDUP_REMOVED lines=24> */
.L_x_225:
        /* <DEDUP_REMOVED lines=11> */
.L_x_2553:


//--------------------- .text._ZN17fastertransformer29add_bias_layernorm_add_res_e2ILi16EEEvP6float2PKS1_S4_S4_S4_fi --------------------------
	.section	.text._ZN17fastertransformer29add_bias_layernorm_add_res_e2ILi16EEEvP6float2PKS1_S4_S4_S4_fi,"ax",@progbits
	.align	128
        .global         _ZN17fastertransformer29add_bias_layernorm_add_res_e2ILi16EEEvP6float2PKS1_S4_S4_S4_fi
        .type           _ZN17fastertransformer29add_bias_layernorm_add_res_e2ILi16EEEvP6float2PKS1_S4_S4_S4_fi,@function
        .size           _ZN17fastertransformer29add_bias_layernorm_add_res_e2ILi16EEEvP6float2PKS1_S4_S4_S4_fi,(.L_x_2554 - _ZN17fastertransformer29add_bias_layernorm_add_res_e2ILi16EEEvP6float2PKS1_S4_S4_S4_fi)
        .other          _ZN17fastertransformer29add_bias_layernorm_add_res_e2ILi16EEEvP6float2PKS1_S4_S4_S4_fi,@"STO_CUDA_ENTRY STV_DEFAULT"
_ZN17fastertransformer29add_bias_layernorm_add_res_e2ILi16EEEvP6float2PKS1_S4_S4_S4_fi:
.text._ZN17fastertransformer29add_bias_layernorm_add_res_e2ILi16EEEvP6float2PKS1_S4_S4_S4_fi:
        /* <DEDUP_REMOVED lines=10> */
[----:B--2---:R-:W-:-:S03]  /*00a0*/  IADD3 R31, PT, PT, R0, UR5, RZ ;  /* 0x00000005001f7c10 */ /* 0x004fc6000fffe0ff */
[----:B-----5:R-:W-:-:S08]  /*00b0*/  IMAD.WIDE R58, R39, 0x8, R58 ;  /* 0x00000008273a7825 */ /* 0x020fd000078e023a */
[----:B------:R-:W0:Y:S01]  /*00c0*/  @P6 LDC.64 R26, c[0x0][0x390] ;  /* 0x0000e400ff1a6b82 */ /* 0x000e220000000a00 */
[----:B------:R-:W-:Y:S01]  /*00d0*/  @P6 IMAD.WIDE.U32 R28, R0, 0x8, R58 ;  /* 0x00000008001c6825 */ /* 0x000fe200078e003a */
[----:B------:R-:W-:-:S05]  /*00e0*/  ISETP.GE.AND P4, PT, R31, R41, PT ;  /* 0x000000291f00720c */ /* 0x000fca0003f86270 */
[----:B---3--:R-:W2:Y:S08]  /*00f0*/  @P6 LDG.E.64 R28, desc[UR6][R28.64] ;  /* 0x000000061c1c6981 */ /* 0x008eb0000c1e1b00 */
[----:B------:R-:W1:Y:S01]  /*0100*/  @!P4 LDC.64 R36, c[0x0][0x390] ;  /* 0x0000e400ff24cb82 */ /* 0x000e620000000a00 */
[----:B0-----:R-:W-:-:S06]  /*0110*/  @P6 IMAD.WIDE.U32 R26, R0, 0x8, R26 ;  /* 0x00000008001a6825 */ /* 0x001fcc00078e001a */
[----:B------:R-:W2:Y:S01]  /*0120*/  @P6 LDG.E.64 R26, desc[UR6][R26.64] ;  /* 0x000000061a1a6981 */ /* 0x000ea2000c1e1b00 */
[----:B------:R-:W-:-:S06]  /*0130*/  @!P4 IMAD.WIDE.U32 R34, R31, 0x8, R58 ;  /* 0x000000081f22c825 */ /* 0x000fcc00078e003a */
[----:B------:R-:W3:Y:S01]  /*0140*/  @!P4 LDG.E.64 R34, desc[UR6][R34.64] ;  /* 0x000000062222c981 */ /* 0x000ee2000c1e1b00 */
[----:B-1----:R-:W-:-:S06]  /*0150*/  @!P4 IMAD.WIDE.U32 R36, R31, 0x8, R36 ;  /* 0x000000081f24c825 */ /* 0x002fcc00078e0024 */
[----:B------:R-:W3:Y:S01]  /*0160*/  @!P4 LDG.E.64 R36, desc[UR6][R36.64] ;  /* 0x000000062424c981 */ /* 0x000ee2000c1e1b00 */
[----:B------:R-:W-:-:S04]  /*0170*/  IADD3 R47, PT, PT, R31, UR5, RZ ;  /* 0x000000051f2f7c10 */ /* 0x000fc8000fffe0ff */
[----:B------:R-:W-:-:S13]  /*0180*/  ISETP.GE.AND P3, PT, R47, R41, PT ;  /* 0x000000292f00720c */ /* 0x000fda0003f66270 */
[----:B------:R-:W0:Y:S01]  /*0190*/  @!P3 LDC.64 R32, c[0x0][0x390] ;  /* 0x0000e400ff20bb82 */ /* 0x000e220000000a00 */
[----:B------:R-:W-:-:S06]  /*01a0*/  @!P3 IMAD.WIDE.U32 R30, R47, 0x8, R58 ;  /* 0x000000082f1eb825 */ /* 0x000fcc00078e003a */
[----:B------:R-:W4:Y:S01]  /*01b0*/  @!P3 LDG.E.64 R30, desc[UR6][R30.64] ;  /* 0x000000061e1eb981 */ /* 0x000f22000c1e1b00 */
[C---:B0-----:R-:W-:Y:S01]  /*01c0*/  @!P3 IMAD.WIDE.U32 R32, R47.reuse, 0x8, R32 ;  /* 0x000000082f20b825 */ /* 0x041fe200078e0020 */
[----:B------:R-:W-:-:S04]  /*01d0*/  IADD3 R47, PT, PT, R47, UR5, RZ ;  /* 0x000000052f2f7c10 */ /* 0x000fc8000fffe0ff */
[----:B------:R-:W-:Y:S01]  /*01e0*/  ISETP.GE.AND P2, PT, R47, R41, PT ;  /* 0x000000292f00720c */ /* 0x000fe20003f46270 */
[----:B------:R-:W4:Y:S01]  /*01f0*/  @!P3 LDG.E.64 R32, desc[UR6][R32.64] ;  /* 0x000000062020b981 */ /* 0x000f22000c1e1b00 */
[----:B--2---:R-:W-:Y:S01]  /*0200*/  @P6 FADD.FTZ R52, R28, R26 ;  /* 0x0000001a1c346221 */ /* 0x004fe20000010000 */
[----:B------:R-:W-:-:S10]  /*0210*/  @P6 FADD.FTZ R51, R29, R27 ;  /* 0x0000001b1d336221 */ /* 0x000fd40000010000 */
        /* <DEDUP_REMOVED lines=12> */
[----:B0-----:R-:W-:-:S06]  /*02e0*/  @!P1 IMAD.WIDE.U32 R36, R47, 0x8, R36 ;  /* 0x000000082f249825 */ /* 0x001fcc00078e0024 */
[----:B------:R-:W3:Y:S01]  /*02f0*/  @!P1 LDG.E.64 R36, desc[UR6][R36.64] ;  /* 0x0000000624249981 */ /* 0x000ee2000c1e1b00 */
[----:B------:R-:W-:-:S04]  /*0300*/  IADD3 R47, PT, PT, R47, UR5, RZ ;  /* 0x000000052f2f7c10 */ /* 0x000fc8000fffe0ff */
[C---:B------:R-:W-:Y:S02]  /*0310*/  IADD3 R55, PT, PT, R47.reuse, UR5, RZ ;  /* 0x000000052f377c10 */ /* 0x040fe4000fffe0ff */
[-C--:B------:R-:W-:Y:S02]  /*0320*/  ISETP.GE.AND P0, PT, R47, R41.reuse, PT ;  /* 0x000000292f00720c */ /* 0x080fe40003f06270 */
[----:B------:R-:W-:Y:S01]  /*0330*/  ISETP.GE.AND P5, PT, R55, R41, PT ;  /* 0x000000293700720c */ /* 0x000fe20003fa6270 */
[----:B----4-:R-:W-:Y:S01]  /*0340*/  @!P3 FADD.FTZ R40, R30, R32 ;  /* 0x000000201e28b221 */ /* 0x010fe20000010000 */
[----:B------:R-:W-:-:S09]  /*0350*/  @!P3 FADD.FTZ R45, R31, R33 ;  /* 0x000000211f2db221 */ /* 0x000fd20000010000 */
[----:B------:R-:W0:Y:S01]  /*0360*/  @!P0 LDC.64 R32, c[0x0][0x390] ;  /* 0x0000e400ff208b82 */ /* 0x000e220000000a00 */
[----:B------:R-:W-:Y:S02]  /*0370*/  HFMA2 R60, -RZ, RZ, 0, 0 ;  /* 0x00000000ff3c7431 */ /* 0x000fe400000001ff */
[----:B------:R-:W-:Y:S01]  /*0380*/  @!P0 IMAD.WIDE.U32 R30, R47, 0x8, R58 ;  /* 0x000000082f1e8825 */ /* 0x000fe200078e003a */
[----:B------:R-:W-:-:S05]  /*0390*/  IADD3 R57, PT, PT, R55, UR5, RZ ;  /* 0x0000000537397c10 */ /* 0x000fca000fffe0ff */
[----:B------:R-:W4:Y:S01]  /*03a0*/  @!P0 LDG.E.64 R30, desc[UR6][R30.64] ;  /* 0x000000061e1e8981 */ /* 0x000f22000c1e1b00 */
[----:B0-----:R-:W-:-:S06]  /*03b0*/  @!P0 IMAD.WIDE.U32 R32, R47, 0x8, R32 ;  /* 0x000000082f208825 */ /* 0x001fcc00078e0020 */
[----:B------:R-:W4:Y:S01]  /*03c0*/  @!P0 LDG.E.64 R32, desc[UR6][R32.64] ;  /* 0x0000000620208981 */ /* 0x000f22000c1e1b00 */
[----:B--2---:R-:W-:Y:S01]  /*03d0*/  @!P2 FADD.FTZ R38, R26, R28 ;  /* 0x0000001c1a26a221 */ /* 0x004fe20000010000 */
[----:B------:R-:W-:Y:S02]  /*03e0*/  @!P2 FADD.FTZ R43, R27, R29 ;  /* 0x0000001d1b2ba221 */ /* 0x000fe40000010000 */
[----:B------:R-:W0:Y:S01]  /*03f0*/  @!P5 LDC.64 R28, c[0x0][0x390] ;  /* 0x0000e400ff1cdb82 */ /* 0x000e220000000a00 */
[----:B------:R-:W-:Y:S01]  /*0400*/  @P6 FADD.FTZ R26, R52, R51 ;  /* 0x00000033341a6221 */ /* 0x000fe20000010000 */
[----:B------:R-:W-:-:S03]  /*0410*/  @!P4 FADD.FTZ R27, R48, R49 ;  /* 0x00000031301bc221 */ /* 0x000fc60000010000 */
[----:B------:R-:W-:-:S04]  /*0420*/  @P6 FADD.FTZ R60, RZ, R26 ;  /* 0x0000001aff3c6221 */ /* 0x000fc80000010000 */
[----:B------:R-:W-:Y:S01]  /*0430*/  @!P4 FADD.FTZ R60, R60, R27 ;  /* 0x0000001b3c3cc221 */ /* 0x000fe20000010000 */
[----:B------:R-:W-:Y:S01]  /*0440*/  @!P5 IMAD.WIDE.U32 R26, R55, 0x8, R58 ;  /* 0x00000008371ad825 */ /* 0x000fe200078e003a */
[----:B------:R-:W-:-:S05]  /*0450*/  ISETP.GE.AND P6, PT, R57, R41, PT ;  /* 0x000000293900720c */ /* 0x000fca0003fc6270 */
[----:B------:R-:W2:Y:S01]  /*0460*/  @!P5 LDG.E.64 R26, desc[UR6][R26.64] ;  /* 0x000000061a1ad981 */ /* 0x000ea2000c1e1b00 */
[----:B0-----:R-:W-:-:S06]  /*0470*/  @!P5 IMAD.WIDE.U32 R28, R55, 0x8, R28 ;  /* 0x00000008371cd825 */ /* 0x001fcc00078e001c */
[----:B------:R-:W2:Y:S01]  /*0480*/  @!P5 LDG.E.64 R28, desc[UR6][R28.64] ;  /* 0x000000061c1cd981 */ /* 0x000ea2000c1e1b00 */
[----:B---3--:R-:W-:Y:S01]  /*0490*/  @!P1 FADD.FTZ R24, R34, R36 ;  /* 0x0000002422189221 */ /* 0x008fe20000010000 */
[----:B------:R-:W-:Y:S02]  /*04a0*/  @!P1 FADD.FTZ R3, R35, R37 ;  /* 0x0000002523039221 */ /* 0x000fe40000010000 */
[----:B------:R-:W0:Y:S01]  /*04b0*/  @!P6 LDC.64 R36, c[0x0][0x390] ;  /* 0x0000e400ff24eb82 */ /* 0x000e220000000a00 */
[----:B------:R-:W-:-:S04]  /*04c0*/  @!P3 FADD.FTZ R35, R40, R45 ;  /* 0x0000002d2823b221 */ /* 0x000fc80000010000 */
[----:B------:R-:W-:Y:S01]  /*04d0*/  @!P3 FADD.FTZ R60, R60, R35 ;  /* 0x000000233c3cb221 */ /* 0x000fe20000010000 */
[----:B------:R-:W-:-:S13]  /*04e0*/  ISETP.GE.AND P3, PT, R57, R41, PT ;  /* 0x000000293900720c */ /* 0x000fda0003f66270 */
[----:B------:R-:W-:-:S04]  /*04f0*/  @!P3 IMAD.WIDE.U32 R34, R57, 0x8, R58 ;  /* 0x000000083922b825 */ /* 0x000fc800078e003a */
[C---:B0-----:R-:W-:Y:S02]  /*0500*/  @!P3 IMAD.WIDE.U32 R36, R57.reuse, 0x8, R36 ;  /* 0x000000083924b825 */ /* 0x041fe400078e0024 */
[----:B------:R-:W3:Y:S04]  /*0510*/  @!P3 LDG.E.64 R34, desc[UR6][R34.64] ;  /* 0x000000062222b981 */ /* 0x000ee8000c1e1b00 */
[----:B------:R-:W3:Y:S01]  /*0520*/  @!P3 LDG.E.64 R36, desc[UR6][R36.64] ;  /* 0x000000062424b981 */ /* 0x000ee2000c1e1b00 */
[----:B------:R-:W-:-:S04]  /*0530*/  IADD3 R61, PT, PT, R57, UR5, RZ ;  /* 0x00000005393d7c10 */ /* 0x000fc8000fffe0ff */
[C---:B------:R-:W-:Y:S02]  /*0540*/  IADD3 R54, PT, PT, R61.reuse, UR5, RZ ;  /* 0x000000053d367c10 */ /* 0x040fe4000fffe0ff */
[----:B------:R-:W-:Y:S02]  /*0550*/  P2R R44, PR, RZ, 0x40 ;  /* 0x00000040ff2c7803 */ /* 0x000fe40000000000 */
[-C--:B------:R-:W-:Y:S02]  /*0560*/  ISETP.GE.AND P4, PT, R61, R41.reuse, PT ;  /* 0x000000293d00720c */ /* 0x080fe40003f86270 */
[----:B------:R-:W-:Y:S01]  /*0570*/  ISETP.GE.AND P6, PT, R54, R41, PT ;  /* 0x000000293600720c */ /* 0x000fe20003fc6270 */
[----:B----4-:R-:W-:Y:S01]  /*0580*/  @!P0 FADD.FTZ R5, R30, R32 ;  /* 0x000000201e058221 */ /* 0x010fe20000010000 */
[----:B------:R-:W-:-:S09]  /*0590*/  @!P0 FADD.FTZ R2, R31, R33 ;  /* 0x000000211f028221 */ /* 0x000fd20000010000 */
[----:B------:R-:W0:Y:S01]  /*05a0*/  @!P4 LDC.64 R32, c[0x0][0x390] ;  /* 0x0000e400ff20cb82 */ /* 0x000e220000000a00 */
[----:B------:R-:W-:-:S04]  /*05b0*/  @!P2 FADD.FTZ R31, R38, R43 ;  /* 0x0000002b261fa221 */ /* 0x000fc80000010000 */
[----:B------:R-:W-:Y:S01]  /*05c0*/  @!P2 FADD.FTZ R60, R60, R31 ;  /* 0x0000001f3c3ca221 */ /* 0x000fe20000010000 */
[----:B------:R-:W-:Y:S01]  /*05d0*/  @!P4 IMAD.WIDE.U32 R30, R61, 0x8, R58 ;  /* 0x000000083d1ec825 */ /* 0x000fe200078e003a */
[----:B------:R-:W-:-:S05]  /*05e0*/  P2R R42, PR, RZ, 0x20 ;  /* 0x00000020ff2a7803 */ /* 0x000fca0000000000 */
[----:B------:R-:W4:Y:S01]  /*05f0*/  @!P4 LDG.E.64 R30, desc[UR6][R30.64] ;  /* 0x000000061e1ec981 */ /* 0x000f22000c1e1b00 */
[----:B0-----:R-:W-:-:S06]  /*0600*/  @!P4 IMAD.WIDE.U32 R32, R61, 0x8, R32 ;  /* 0x000000083d20c825 */ /* 0x001fcc00078e0020 */
[----:B------:R-:W4:Y:S01]  /*0610*/  @!P4 LDG.E.64 R32, desc[UR6][R32.64] ;  /* 0x000000062020c981 */ /* 0x000f22000c1e1b00 */
[----:B--2---:R-:W-:Y:S01]  /*0620*/  @!P5 FADD.FTZ R7, R26, R28 ;  /* 0x0000001c1a07d221 */ /* 0x004fe20000010000 */
[----:B------:R-:W-:Y:S02]  /*0630*/  @!P5 FADD.FTZ R4, R27, R29 ;  /* 0x0000001d1b04d221 */ /* 0x000fe40000010000 */
[----:B------:R-:W0:Y:S01]  /*0640*/  @!P6 LDC.64 R26, c[0x0][0x390] ;  /* 0x0000e400ff1aeb82 */ /* 0x000e220000000a00 */
[----:B------:R-:W-:-:S04]  /*0650*/  @!P1 FADD.FTZ R29, R24, R3 ;  /* 0x00000003181d9221 */ /* 0x000fc80000010000 */
[----:B------:R-:W-:Y:S01]  /*0660*/  @!P1 FADD.FTZ R60, R60, R29 ;  /* 0x0000001d3c3c9221 */ /* 0x000fe20000010000 */
        /* <DEDUP_REMOVED lines=9> */
[----:B------:R-:W-:-:S04]  /*0700*/  @!P0 FADD.FTZ R35, R5, R2 ;  /* 0x0000000205238221 */ /* 0x000fc80000010000 */
[----:B------:R-:W-:Y:S01]  /*0710*/  @!P0 FADD.FTZ R60, R60, R35 ;  /* 0x000000233c3c8221 */ /* 0x000fe20000010000 */
[----:B------:R-:W-:-:S06]  /*0720*/  @!P5 IMAD.WIDE.U32 R34, R54, 0x8, R58 ;  /* 0x000000083622d825 */ /* 0x000fcc00078e003a */
[----:B------:R-:W3:Y:S01]  /*0730*/  @!P5 LDG.E.64 R34, desc[UR6][R34.64] ;  /* 0x000000062222d981 */ /* 0x000ee2000c1e1b00 */
[----:B0-----:R-:W-:-:S06]  /*0740*/  @!P5 IMAD.WIDE.U32 R36, R54, 0x8, R36 ;  /* 0x000000083624d825 */ /* 0x001fcc00078e0024 */
[----:B------:R-:W3:Y:S01]  /*0750*/  @!P5 LDG.E.64 R36, desc[UR6][R36.64] ;  /* 0x000000062424d981 */ /* 0x000ee2000c1e1b00 */
[----:B------:R-:W-:-:S04]  /*0760*/  IADD3 R54, PT, PT, R54, UR5, RZ ;  /* 0x0000000536367c10 */ /* 0x000fc8000fffe0ff */
[----:B------:R-:W-:Y:S01]  /*0770*/  ISETP.GE.AND P0, PT, R54, R41, PT ;  /* 0x000000293600720c */ /* 0x000fe20003f06270 */
[----:B----4-:R-:W-:Y:S01]  /*0780*/  @!P4 FADD.FTZ R11, R30, R32 ;  /* 0x000000201e0bc221 */ /* 0x010fe20000010000 */
[----:B------:R-:W-:-:S11]  /*0790*/  @!P4 FADD.FTZ R8, R31, R33 ;  /* 0x000000211f08c221 */ /* 0x000fd60000010000 */
[----:B------:R-:W0:Y:S01]  /*07a0*/  @!P0 LDC.64 R30, c[0x0][0x390] ;  /* 0x0000e400ff1e8b82 */ /* 0x000e220000000a00 */
[----:B------:R-:W-:-:S06]  /*07b0*/  @!P0 IMAD.WIDE.U32 R32, R54, 0x8, R58 ;  /* 0x0000000836208825 */ /* 0x000fcc00078e003a */
[----:B------:R-:W4:Y:S01]  /*07c0*/  @!P0 LDG.E.64 R32, desc[UR6][R32.64] ;  /* 0x0000000620208981 */ /* 0x000f22000c1e1b00 */
[----:B0-----:R-:W-:-:S06]  /*07d0*/  @!P0 IMAD.WIDE.U32 R30, R54, 0x8, R30 ;  /* 0x00000008361e8825 */ /* 0x001fcc00078e001e */
[----:B------:R-:W4:Y:S01]  /*07e0*/  @!P0 LDG.E.64 R30, desc[UR6][R30.64] ;  /* 0x000000061e1e8981 */ /* 0x000f22000c1e1b00 */
[----:B--2---:R-:W-:Y:S01]  /*07f0*/  @!P6 FADD.FTZ R10, R29, R27 ;  /* 0x0000001b1d0ae221 */ /* 0x004fe20000010000 */
[----:B------:R-:W-:-:S04]  /*0800*/  IADD3 R29, PT, PT, R54, UR5, RZ ;  /* 0x00000005361d7c10 */ /* 0x000fc8000fffe0ff */
[C---:B------:R-:W-:Y:S02]  /*0810*/  ISETP.GE.AND P1, PT, R29.reuse, R41, PT ;  /* 0x000000291d00720c */ /* 0x040fe40003f26270 */
[----:B------:R-:W-:Y:S01]  /*0820*/  IADD3 R54, PT, PT, R29, UR5, RZ ;  /* 0x000000051d367c10 */ /* 0x000fe2000fffe0ff */
[----:B------:R-:W-:-:S03]  /*0830*/  @!P6 FADD.FTZ R13, R28, R26 ;  /* 0x0000001a1c0de221 */ /* 0x000fc60000010000 */
[----:B------:R-:W-:-:S07]  /*0840*/  ISETP.GE.AND P2, PT, R54, R41, PT ;  /* 0x000000293600720c */ /* 0x000fce0003f46270 */
[----:B------:R-:W0:Y:S01]  /*0850*/  @!P1 LDC.64 R26, c[0x0][0x390] ;  /* 0x0000e400ff1a9b82 */ /* 0x000e220000000a00 */
[----:B---3--:R-:W-:Y:S01]  /*0860*/  @!P5 FADD.FTZ R15, R34, R36 ;  /* 0x00000024220fd221 */ /* 0x008fe20000010000 */
[----:B------:R-:W-:-:S06]  /*0870*/  @!P5 FADD.FTZ R12, R35, R37 ;  /* 0x00000025230cd221 */ /* 0x000fcc0000010000 */
[----:B------:R-:W1:Y:S01]  /*0880*/  @!P2 LDC.64 R36, c[0x0][0x390] ;  /* 0x0000e400ff24ab82 */ /* 0x000e620000000a00 */
[----:B0-----:R-:W-:-:S04]  /*0890*/  @!P1 IMAD.WIDE.U32 R64, R29, 0x8, R26 ;  /* 0x000000081d409825 */ /* 0x001fc800078e001a */
[--C-:B------:R-:W-:Y:S02]  /*08a0*/  @!P1 IMAD.WIDE.U32 R26, R29, 0x8, R58.reuse ;  /* 0x000000081d1a9825 */ /* 0x100fe400078e003a */
[----:B------:R-:W2:Y:S04]  /*08b0*/  @!P1 LDG.E.64 R28, desc[UR6][R64.64] ;  /* 0x00000006401c9981 */ /* 0x000ea8000c1e1b00 */
[----:B------:R-:W2:Y:S01]  /*08c0*/  @!P1 LDG.E.64 R26, desc[UR6][R26.64] ;  /* 0x000000061a1a9981 */ /* 0x000ea2000c1e1b00 */
[----:B------:R-:W-:-:S06]  /*08d0*/  @!P2 IMAD.WIDE.U32 R34, R54, 0x8, R58 ;  /* 0x000000083622a825 */ /* 0x000fcc00078e003a */
[----:B------:R-:W3:Y:S01]  /*08e0*/  @!P2 LDG.E.64 R34, desc[UR6][R34.64] ;  /* 0x000000062222a981 */ /* 0x000ee2000c1e1b00 */
[----:B-1----:R-:W-:-:S06]  /*08f0*/  @!P2 IMAD.WIDE.U32 R36, R54, 0x8, R36 ;  /* 0x000000083624a825 */ /* 0x002fcc00078e0024 */
[----:B------:R-:W3:Y:S01]  /*0900*/  @!P2 LDG.E.64 R36, desc[UR6][R36.64] ;  /* 0x000000062424a981 */ /* 0x000ee2000c1e1b00 */
[----:B------:R-:W-:-:S04]  /*0910*/  IADD3 R56, PT, PT, R54, UR5, RZ ;  /* 0x0000000536387c10 */ /* 0x000fc8000fffe0ff */
[----:B------:R-:W-:Y:S01]  /*0920*/  ISETP.GE.AND P3, PT, R56, R41, PT ;  /* 0x000000293800720c */ /* 0x000fe20003f66270 */
[----:B----4-:R-:W-:Y:S01]  /*0930*/  @!P0 FADD.FTZ R17, R32, R30 ;  /* 0x0000001e20118221 */ /* 0x010fe20000010000 */
[----:B------:R-:W-:-:S11]  /*0940*/  @!P0 FADD.FTZ R14, R33, R31 ;  /* 0x0000001f210e8221 */ /* 0x000fd60000010000 */
[----:B------:R-:W0:Y:S01]  /*0950*/  @!P3 LDC.64 R30, c[0x0][0x390] ;  /* 0x0000e400ff1ebb82 */ /* 0x000e220000000a00 */
[----:B------:R-:W-:Y:S01]  /*0960*/  P2R R46, PR, RZ, 0x10 ;  /* 0x00000010ff2e7803 */ /* 0x000fe20000000000 */
[----:B--2---:R-:W-:Y:S01]  /*0970*/  @!P1 FADD.FTZ R19, R26, R28 ;  /* 0x0000001c1a139221 */ /* 0x004fe20000010000 */
[----:B------:R-:W-:Y:S01]  /*0980*/  @!P1 FADD.FTZ R16, R27, R29 ;  /* 0x0000001d1b109221 */ /* 0x000fe20000010000 */
[----:B------:R-:W-:-:S04]  /*0990*/  @!P3 IMAD.WIDE.U32 R28, R56, 0x8, R58 ;  /* 0x00000008381cb825 */ /* 0x000fc800078e003a */
[----:B0-----:R-:W-:Y:S02]  /*09a0*/  @!P3 IMAD.WIDE.U32 R26, R56, 0x8, R30 ;  /* 0x00000008381ab825 */ /* 0x001fe400078e001e */
[----:B------:R-:W2:Y:S04]  /*09b0*/  @!P3 LDG.E.64 R28, desc[UR6][R28.64] ;  /* 0x000000061c1cb981 */ /* 0x000ea8000c1e1b00 */
[----:B------:R-:W2:Y:S01]  /*09c0*/  @!P3 LDG.E.64 R26, desc[UR6][R26.64] ;  /* 0x000000061a1ab981 */ /* 0x000ea2000c1e1b00 */
[----:B---3--:R-:W-:Y:S01]  /*09d0*/  @!P2 FADD.FTZ R21, R34, R36 ;  /* 0x000000242215a221 */ /* 0x008fe20000010000 */
[----:B------:R-:W-:-:S04]  /*09e0*/  IADD3 R34, PT, PT, R56, UR5, RZ ;  /* 0x0000000538227c10 */ /* 0x000fc8000fffe0ff */
[----:B------:R-:W-:-:S13]  /*09f0*/  ISETP.GE.AND P4, PT, R34, R41, PT ;  /* 0x000000292200720c */ /* 0x000fda0003f86270 */
[----:B------:R-:W0:Y:S02]  /*0a00*/  @!P4 LDC.64 R30, c[0x0][0x390] ;  /* 0x0000e400ff1ecb82 */ /* 0x000e240000000a00 */
[----:B0-----:R-:W-:-:S04]  /*0a10*/  @!P4 IMAD.WIDE.U32 R32, R34, 0x8, R30 ;  /* 0x000000082220c825 */ /* 0x001fc800078e001e */
[----:B------:R-:W-:Y:S02]  /*0a20*/  @!P4 IMAD.WIDE.U32 R30, R34, 0x8, R58 ;  /* 0x00000008221ec825 */ /* 0x000fe400078e003a */
[----:B------:R-:W3:Y:S04]  /*0a30*/  @!P4 LDG.E.64 R32, desc[UR6][R32.64] ;  /* 0x000000062020c981 */ /* 0x000ee8000c1e1b00 */
[----:B------:R-:W3:Y:S01]  /*0a40*/  @!P4 LDG.E.64 R30, desc[UR6][R30.64] ;  /* 0x000000061e1ec981 */ /* 0x000ee2000c1e1b00 */
[----:B------:R-:W-:Y:S02]  /*0a50*/  P2R R64, PR, RZ, 0x1 ;  /* 0x00000001ff407803 */ /* 0x000fe40000000000 */
[----:B------:R-:W-:Y:S02]  /*0a60*/  ISETP.GE.AND P0, PT, R55, R41, PT ;  /* 0x000000293700720c */ /* 0x000fe40003f06270 */
[----:B------:R-:W-:-:S02]  /*0a70*/  P2R R50, PR, RZ, 0x20 ;  /* 0x00000020ff327803 */ /* 0x000fc40000000000 */
[----:B------:R-:W-:Y:S02]  /*0a80*/  P2R R63, PR, RZ, 0x20 ;  /* 0x00000020ff3f7803 */ /* 0x000fe40000000000 */
[-C--:B------:R-:W-:Y:S02]  /*0a90*/  ISETP.GE.AND P5, PT, R57, R41.reuse, PT ;  /* 0x000000293900720c */ /* 0x080fe40003fa6270 */
[----:B------:R-:W-:Y:S02]  /*0aa0*/  P2R R47, PR, RZ, 0x40 ;  /* 0x00000040ff2f7803 */ /* 0x000fe40000000000 */
[----:B------:R-:W-:Y:S02]  /*0ab0*/  P2R R62, PR, RZ, 0x40 ;  /* 0x00000040ff3e7803 */ /* 0x000fe40000000000 */
[----:B------:R-:W-:Y:S01]  /*0ac0*/  ISETP.GE.AND P6, PT, R61, R41, PT ;  /* 0x000000293d00720c */ /* 0x000fe20003fc6270 */
[----:B------:R-:W-:Y:S01]  /*0ad0*/  @!P2 FADD.FTZ R18, R35, R37 ;  /* 0x000000252312a221 */ /* 0x000fe20000010000 */
[----:B--2---:R-:W-:Y:S01]  /*0ae0*/  @!P3 FADD.FTZ R20, R29, R27 ;  /* 0x0000001b1d14b221 */ /* 0x004fe20000010000 */
[----:B------:R-:W-:-:S04]  /*0af0*/  @!P0 FADD.FTZ R29, R7, R4 ;  /* 0x00000004071d8221 */ /* 0x000fc80000010000 */
[----:B------:R-:W-:Y:S01]  /*0b00*/  @!P5 FADD.FTZ R27, R9, R6 ;  /* 0x00000006091bd221 */ /* 0x000fe20000010000 */
[----:B------:R-:W-:-:S04]  /*0b10*/  @!P0 FADD.FTZ R60, R60, R29 ;  /* 0x0000001d3c3c8221 */ /* 0x000fc80000010000 */
[----:B------:R-:W-:Y:S01]  /*0b20*/  @!P5 FADD.FTZ R60, R60, R27 ;  /* 0x0000001b3c3cd221 */ /* 0x000fe20000010000 */
[----:B------:R-:W-:-:S04]  /*0b30*/  @!P6 FADD.FTZ R27, R11, R8 ;  /* 0x000000080b1be221 */ /* 0x000fc80000010000 */
[----:B------:R-:W-:Y:S01]  /*0b40*/  @!P6 FADD.FTZ R60, R60, R27 ;  /* 0x0000001b3c3ce221 */ /* 0x000fe20000010000 */
[----:B------:R-:W-:Y:S02]  /*0b50*/  ISETP.NE.AND P6, PT, R62, RZ, PT ;  /* 0x000000ff3e00720c */ /* 0x000fe40003fc5270 */
[----:B------:R-:W-:Y:S02]  /*0b60*/  ISETP.NE.AND P5, PT, R63, RZ, PT ;  /* 0x000000ff3f00720c */ /* 0x000fe40003fa5270 */
[----:B------:R-:W-:-:S09]  /*0b70*/  ISETP.NE.AND P0, PT, R64, RZ, PT ;  /* 0x000000ff4000720c */ /* 0x000fd20003f05270 */
        /* <DEDUP_REMOVED lines=11> */
[----:B------:R-:W-:Y:S01]  /*0c30*/  @!P3 FADD.FTZ R27, R23, R20 ;  /* 0x00000014171bb221 */ /* 0x000fe20000010000 */
[----:B---3--:R-:W-:Y:S01]  /*0c40*/  @!P4 FADD.FTZ R25, R30, R32 ;  /* 0x000000201e19c221 */ /* 0x008fe20000010000 */
[----:B------:R-:W-:Y:S02]  /*0c50*/  @!P4 FADD.FTZ R22, R31, R33 ;  /* 0x000000211f16c221 */ /* 0x000fe40000010000 */
[----:B------:R-:W-:Y:S02]  /*0c60*/  @!P3 FADD.FTZ R60, R60, R27 ;  /* 0x0000001b3c3cb221 */ /* 0x000fe40000010000 */
        /* <DEDUP_REMOVED lines=43> */
[----:B------:R-:W-:Y:S01]  /*0f20*/  @!P6 LEA R37, R26, R27, 0x18 ;  /* 0x0000001b1a25e211 */ /* 0x000fe200078ec0ff */
[----:B0-----:R-:W-:-:S04]  /*0f30*/  FADD.FTZ R28, R36, R29 ;  /* 0x0000001d241c7221 */ /* 0x001fc80000010000 */
[----:B-1----:R-:W-:-:S05]  /*0f40*/  @!P6 FMUL.FTZ R32, R28, R35 ;  /* 0x000000231c20e220 */ /* 0x002fca0000410000 */
[----:B------:R-:W-:Y:S01]  /*0f50*/  @!P6 STS [R37], R32 ;  /* 0x000000202500e388 */ /* 0x000fe20000000800 */
[----:B------:R-:W-:-:S04]  /*0f60*/  MOV R29, 0x400 ;  /* 0x00000400001d7802 */ /* 0x000fc80000000f00 */
[----:B------:R-:W-:Y:S01]  /*0f70*/  LEA R28, R26, R29, 0x18 ;  /* 0x0000001d1a1c7211 */ /* 0x000fe200078ec0ff */
[----:B------:R-:W-:Y:S01]  /*0f80*/  BAR.SYNC.DEFER_BLOCKING 0x0 ;  /* 0x0000000000007b1d */ /* 0x000fe20000010000 */
[----:B------:R-:W-:-:S05]  /*0f90*/  IADD3 R30, PT, PT, R41, -R0, RZ ;  /* 0x80000000291e7210 */ /* 0x000fca0007ffe0ff */
[----:B------:R-:W0:Y:S01]  /*0fa0*/  LDS R27, [R28] ;  /* 0x000000001c1b7984 */ /* 0x000e220000000800 */
[----:B------:R-:W-:Y:S01]  /*0fb0*/  ISETP.GE.AND P6, PT, R30, 0x1, PT ;  /* 0x000000011e00780c */ /* 0x000fe20003fc6270 */
[----:B------:R-:W-:-:S12]  /*0fc0*/  USHF.L.U32 UR4, UR5, 0x1, URZ ;  /* 0x0000000105047899 */ /* 0x000fd800080006ff */
[----:B0-----:R-:W-:-:S04]  /*0fd0*/  @P6 FADD.FTZ R31, R51, -R27 ;  /* 0x8000001b331f6221 */ /* 0x001fc80000010000 */
[----:B------:R-:W-:Y:S01]  /*0fe0*/  @P6 FMUL.FTZ R36, R31, R31 ;  /* 0x0000001f1f246220 */ /* 0x000fe20000410000 */
[----:B------:R-:W-:-:S04]  /*0ff0*/  @P6 FADD.FTZ R31, R52, -R27 ;  /* 0x8000001b341f6221 */ /* 0x000fc80000010000 */
[----:B------:R-:W-:Y:S01]  /*1000*/  @P6 FFMA.FTZ R36, R31, R31, R36 ;  /* 0x0000001f1f246223 */ /* 0x000fe20000010024 */
[----:B------:R-:W-:-:S03]  /*1010*/  HFMA2 R31, -RZ, RZ, 0, 0 ;  /* 0x00000000ff1f7431 */ /* 0x000fc600000001ff */
[----:B------:R-:W-:Y:S01]  /*1020*/  @P6 FADD.FTZ R31, RZ, R36 ;  /* 0x00000024ff1f6221 */ /* 0x000fe20000010000 */
[----:B------:R-:W-:-:S13]  /*1030*/  ISETP.LE.AND P6, PT, R30, UR5, PT ;  /* 0x000000051e007c0c */ /* 0x000fda000bfc3270 */
[----:B------:R-:W-:-:S04]  /*1040*/  @!P6 FADD.FTZ R32, R49, -R27 ;  /* 0x8000001b3120e221 */ /* 0x000fc80000010000 */
[----:B------:R-:W-:Y:S01]  /*1050*/  @!P6 FMUL.FTZ R33, R32, R32 ;  /* 0x000000202021e220 */ /* 0x000fe20000410000 */
[----:B------:R-:W-:-:S04]  /*1060*/  @!P6 FADD.FTZ R32, R48, -R27 ;  /* 0x8000001b3020e221 */ /* 0x000fc80000010000 */
[----:B------:R-:W-:-:S04]  /*1070*/  @!P6 FFMA.FTZ R32, R32, R32, R33 ;  /* 0x000000202020e223 */ /* 0x000fc80000010021 */
[----:B------:R-:W-:Y:S01]  /*1080*/  @!P6 FADD.FTZ R31, R31, R32 ;  /* 0x000000201f1fe221 */ /* 0x000fe20000010000 */
[----:B------:R-:W-:Y:S01]  /*1090*/  ISETP.LE.AND P6, PT, R30, UR4, PT ;  /* 0x000000041e007c0c */ /* 0x000fe2000bfc3270 */
[----:B------:R-:W-:-:S12]  /*10a0*/  UIMAD UR4, UR5, 0x3, URZ ;  /* 0x00000003050478a4 */ /* 0x000fd8000f8e02ff */
[----:B------:R-:W-:-:S04]  /*10b0*/  @!P6 FADD.FTZ R32, R45, -R27 ;  /* 0x8000001b2d20e221 */ /* 0x000fc80000010000 */
[----:B------:R-:W-:Y:S01]  /*10c0*/  @!P6 FMUL.FTZ R33, R32, R32 ;  /* 0x000000202021e220 */ /* 0x000fe20000410000 */
[----:B------:R-:W-:-:S04]  /*10d0*/  @!P6 FADD.FTZ R32, R40, -R27 ;  /* 0x8000001b2820e221 */ /* 0x000fc80000010000 */
[----:B------:R-:W-:-:S04]  /*10e0*/  @!P6 FFMA.FTZ R32, R32, R32, R33 ;  /* 0x000000202020e223 */ /* 0x000fc80000010021 */
[----:B------:R-:W-:Y:S01]  /*10f0*/  @!P6 FADD.FTZ R31, R31, R32 ;  /* 0x000000201f1fe221 */ /* 0x000fe20000010000 */
[----:B------:R-:W-:Y:S01]  /*1100*/  ISETP.LE.AND P6, PT, R30, UR4, PT ;  /* 0x000000041e007c0c */ /* 0x000fe2000bfc3270 */
[----:B------:R-:W-:-:S12]  /*1110*/  USHF.L.U32 UR4, UR5, 0x2, URZ ;  /* 0x0000000205047899 */ /* 0x000fd800080006ff */
        /* <DEDUP_REMOVED lines=142> */
[----:B------:R-:W2:Y:S04]  /*1a00*/  LDG.E.64 R32, desc[UR6][R36.64] ;  /* 0x0000000624207981 */ /* 0x000ea8000c1e1b00 */
[----:B------:R-:W3:Y:S01]  /*1a10*/  LDG.E.64 R30, desc[UR6][R30.64] ;  /* 0x000000061e1e7981 */ /* 0x000ee2000c1e1b00 */
[----:B0-----:R-:W-:-:S06]  /*1a20*/  IMAD.WIDE.U32 R28, R0, 0x8, R28 ;  /* 0x00000008001c7825 */ /* 0x001fcc00078e001c */
[----:B------:R-:W3:Y:S01]  /*1a30*/  LDG.E.64 R28, desc[UR6][R28.64] ;  /* 0x000000061c1c7981 */ /* 0x000ee2000c1e1b00 */
[----:B-1----:R-:W-:-:S04]  /*1a40*/  FADD.FTZ R52, R52, -R26 ;  /* 0x8000001a34347221 */ /* 0x002fc80000010000 */
[----:B------:R-:W-:Y:S01]  /*1a50*/  FMUL.FTZ R53, R52, R27 ;  /* 0x0000001b34357220 */ /* 0x000fe20000410000 */
[----:B------:R-:W-:-:S04]  /*1a60*/  FADD.FTZ R52, R51, -R26 ;  /* 0x8000001a33347221 */ /* 0x000fc80000010000 */
[----:B------:R-:W-:Y:S01]  /*1a70*/  FMUL.FTZ R52, R52, R27 ;  /* 0x0000001b34347220 */ /* 0x000fe20000410000 */
[----:B---3--:R-:W-:-:S03]  /*1a80*/  FFMA.FTZ R53, R28, R53, R30 ;  /* 0x000000351c357223 */ /* 0x008fc6000001001e */
[----:B------:R-:W-:Y:S01]  /*1a90*/  FFMA.FTZ R60, R29, R52, R31 ;  /* 0x000000341d3c7223 */ /* 0x000fe2000001001f */
[----:B--2---:R-:W-:Y:S01]  /*1aa0*/  FADD.FTZ R32, R32, R53 ;  /* 0x0000003520207221 */ /* 0x004fe20000010000 */
[----:B------:R-:W-:-:S04]  /*1ab0*/  IMAD.WIDE.U32 R52, R0, 0x8, R58 ;  /* 0x0000000800347825 */ /* 0x000fc800078e003a */
[----:B------:R-:W-:-:S05]  /*1ac0*/  FADD.FTZ R33, R33, R60 ;  /* 0x0000003c21217221 */ /* 0x000fca0000010000 */
[----:B------:R0:W-:Y:S02]  /*1ad0*/  STG.E.64 desc[UR6][R52.64], R32 ;  /* 0x0000002034007986 */ /* 0x0001e4000c101b06 */
.L_x_227:
[----:B------:R-:W-:Y:S05]  /*1ae0*/  BSYNC.RECONVERGENT B0 ;  /* 0x0000000000007941 */ /* 0x000fea0003800200 */
.L_x_226:
[----:B------:R-:W2:Y:S01]  /*1af0*/  LDCU UR4, c[0x0][0x360] ;  /* 0x00006c00ff0477ac */ /* 0x000ea20008000800 */
[----:B------:R-:W-:Y:S01]  /*1b00*/  BSSY.RECONVERGENT B0, `(.L_x_228) ;  /* 0x000001d000007945 */ /* 0x000fe20003800200 */
[----:B--2---:R-:W-:-:S04]  /*1b10*/  IADD3 R28, PT, PT, R0, UR4, RZ ;  /* 0x00000004001c7c10 */ /* 0x004fc8000fffe0ff */
[----:B------:R-:W-:-:S13]  /*1b20*/  ISETP.GE.AND P5, PT, R28, R41, PT ;  /* 0x000000291c00720c */ /* 0x000fda0003fa6270 */
[----:B------:R-:W-:Y:S05]  /*1b30*/  @P5 BRA `(.L_x_229) ;  /* 0x0000000000645947 */ /* 0x000fea0003800000 */
[----:B------:R-:W2:Y:S01]  /*1b40*/  LDCU UR4, c[0x0][0x360] ;  /* 0x00006c00ff0477ac */ /* 0x000ea20008000800 */
[----:B------:R-:W3:Y:S01]  /*1b50*/  LDC.64 R30, c[0x0][0x3a0] ;  /* 0x0000e800ff1e7b82 */ /* 0x000ee20000000a00 */
[----:B------:R-:W4:Y:S01]  /*1b60*/  LDCU.64 UR8, c[0x0][0x388] ;  /* 0x00007100ff0877ac */ /* 0x000f220008000a00 */
[----:B--2---:R-:W-:-:S04]  /*1b70*/  IADD3 R51, PT, PT, R0, UR4, RZ ;  /* 0x0000000400337c10 */ /* 0x004fc8000fffe0ff */
[CC--:B------:R-:W-:Y:S02]  /*1b80*/  IADD3 RZ, P5, PT, R39.reuse, R51.reuse, RZ ;  /* 0x0000003327ff7210 */ /* 0x0c0fe40007fbe0ff */
[----:B------:R-:W-:Y:S01]  /*1b90*/  IADD3 R29, PT, PT, R39, R51, RZ ;  /* 0x00000033271d7210 */ /* 0x000fe20007ffe0ff */
[----:B---3--:R-:W-:Y:S01]  /*1ba0*/  IMAD.WIDE.U32 R30, R51, 0x8, R30 ;  /* 0x00000008331e7825 */ /* 0x008fe200078e001e */
[----:B------:R-:W-:Y:S02]  /*1bb0*/  IADD3.X R28, PT, PT, RZ, R35, RZ, P5, !PT ;  /* 0x00000023ff1c7210 */ /* 0x000fe40002ffe4ff */
[----:B----4-:R-:W-:-:S03]  /*1bc0*/  LEA R36, P5, R29, UR8, 0x3 ;  /* 0x000000081d247c11 */ /* 0x010fc6000f8a18ff */
[----:B------:R-:W2:Y:S01]  /*1bd0*/  LDG.E.64 R30, desc[UR6][R30.64] ;  /* 0x000000061e1e7981 */ /* 0x000ea2000c1e1b00 */
[----:B------:R-:W-:Y:S02]  /*1be0*/  LEA.HI.X R37, R29, UR9, R28, 0x3, P5 ;  /* 0x000000091d257c11 */ /* 0x000fe4000a8f1c1c */
[----:B------:R-:W3:Y:S03]  /*1bf0*/  LDC.64 R28, c[0x0][0x398] ;  /* 0x0000e600ff1c7b82 */ /* 0x000ee60000000a00 */
[----:B0-----:R-:W4:Y:S01]  /*1c00*/  LDG.E.64 R32, desc[UR6][R36.64] ;  /* 0x0000000624207981 */ /* 0x001f22000c1e1b00 */
[----:B---3--:R-:W-:-:S06]  /*1c10*/  IMAD.WIDE.U32 R28, R51, 0x8, R28 ;  /* 0x00000008331c7825 */ /* 0x008fcc00078e001c */
[----:B------:R-:W2:Y:S01]  /*1c20*/  LDG.E.64 R28, desc[UR6][R28.64] ;  /* 0x000000061c1c7981 */ /* 0x000ea2000c1e1b00 */
[----:B-1----:R-:W-:-:S04]  /*1c30*/  FADD.FTZ R48, R48, -R26 ;  /* 0x8000001a30307221 */ /* 0x002fc80000010000 */
[----:B------:R-:W-:Y:S01]  /*1c40*/  FMUL.FTZ R53, R48, R27 ;  /* 0x0000001b30357220 */ /* 0x000fe20000410000 */
[----:B------:R-:W-:-:S04]  /*1c50*/  FADD.FTZ R48, R49, -R26 ;  /* 0x8000001a31307221 */ /* 0x000fc80000010000 */
[----:B------:R-:W-:Y:S01]  /*1c60*/  FMUL.FTZ R48, R48, R27 ;  /* 0x0000001b30307220 */ /* 0x000fe20000410000 */
[----:B--2---:R-:W-:-:S03]  /*1c70*/  FFMA.FTZ R53, R28, R53, R30 ;  /* 0x000000351c357223 */ /* 0x004fc6000001001e */
[----:B------:R-:W-:Y:S01]  /*1c80*/  FFMA.FTZ R52, R29, R48, R31 ;  /* 0x000000301d347223 */ /* 0x000fe2000001001f */
[----:B------:R-:W-:-:S04]  /*1c90*/  IMAD.WIDE.U32 R48, R51, 0x8, R58 ;  /* 0x0000000833307825 */ /* 0x000fc800078e003a */
[----:B----4-:R-:W-:Y:S01]  /*1ca0*/  FADD.FTZ R32, R32, R53 ;  /* 0x0000003520207221 */ /* 0x010fe20000010000 */
[----:B------:R-:W-:-:S05]  /*1cb0*/  FADD.FTZ R33, R33, R52 ;  /* 0x0000003421217221 */ /* 0x000fca0000010000 */
[----:B------:R2:W-:Y:S02]  /*1cc0*/  STG.E.64 desc[UR6][R48.64], R32 ;  /* 0x0000002030007986 */ /* 0x0005e4000c101b06 */
.L_x_229:
[----:B------:R-:W-:Y:S05]  /*1cd0*/  BSYNC.RECONVERGENT B0 ;  /* 0x0000000000007941 */ /* 0x000fea0003800200 */
.L_x_228:
[----:B------:R-:W3:Y:S01]  /*1ce0*/  LDC R29, c[0x0][0x360] ;  /* 0x0000d800ff1d7b82 */ /* 0x000ee20000000800 */
[----:B------:R-:W-:Y:S01]  /*1cf0*/  BSSY.RECONVERGENT B0, `(.L_x_230) ;  /* 0x000001c000007945 */ /* 0x000fe20003800200 */
[----:B---3--:R-:W-:-:S04]  /*1d00*/  IADD3 R28, PT, PT, R29, R29, R0 ;  /* 0x0000001d1d1c7210 */ /* 0x008fc80007ffe000 */
[----:B------:R-:W-:-:S13]  /*1d10*/  ISETP.GE.AND P5, PT, R28, R41, PT ;  /* 0x000000291c00720c */ /* 0x000fda0003fa6270 */
[----:B------:R-:W-:Y:S05]  /*1d20*/  @P5 BRA `(.L_x_231) ;  /* 0x0000000000605947 */ /* 0x000fea0003800000 */
[----:B--2---:R-:W2:Y:S01]  /*1d30*/  LDC R49, c[0x0][0x360] ;  /* 0x0000d800ff317b82 */ /* 0x004ea20000000800 */
[----:B------:R-:W3:Y:S07]  /*1d40*/  LDCU.64 UR8, c[0x0][0x388] ;  /* 0x00007100ff0877ac */ /* 0x000eee0008000a00 */
[----:B------:R-:W4:Y:S01]  /*1d50*/  LDC.64 R30, c[0x0][0x3a0] ;  /* 0x0000e800ff1e7b82 */ /* 0x000f220000000a00 */
[----:B--2---:R-:W-:-:S04]  /*1d60*/  IADD3 R49, PT, PT, R49, R49, R0 ;  /* 0x0000003131317210 */ /* 0x004fc80007ffe000 */
[----:B------:R-:W-:-:S04]  /*1d70*/  IADD3 R28, P5, PT, R39, R49, RZ ;  /* 0x00000031271c7210 */ /* 0x000fc80007fbe0ff */
[----:B------:R-:W-:Y:S01]  /*1d80*/  IADD3.X R29, PT, PT, RZ, R35, RZ, P5, !PT ;  /* 0x00000023ff1d7210 */ /* 0x000fe20002ffe4ff */
[----:B----4-:R-:W-:Y:S01]  /*1d90*/  IMAD.WIDE.U32 R30, R49, 0x8, R30 ;  /* 0x00000008311e7825 */ /* 0x010fe200078e001e */
[----:B---3--:R-:W-:-:S04]  /*1da0*/  LEA R36, P5, R28, UR8, 0x3 ;  /* 0x000000081c247c11 */ /* 0x008fc8000f8a18ff */
[----:B------:R-:W-:Y:S01]  /*1db0*/  LEA.HI.X R37, R28, UR9, R29, 0x3, P5 ;  /* 0x000000091c257c11 */ /* 0x000fe2000a8f1c1d */
[----:B------:R-:W2:Y:S01]  /*1dc0*/  LDG.E.64 R30, desc[UR6][R30.64] ;  /* 0x000000061e1e7981 */ /* 0x000ea2000c1e1b00 */
        /* <DEDUP_REMOVED lines=14> */
.L_x_231:
[----:B------:R-:W-:Y:S05]  /*1eb0*/  BSYNC.RECONVERGENT B0 ;  /* 0x0000000000007941 */ /* 0x000fea0003800200 */
.L_x_230:
[----:B------:R-:W4:Y:S01]  /*1ec0*/  LDC R29, c[0x0][0x360] ;  /* 0x0000d800ff1d7b82 */ /* 0x000f220000000800 */
[----:B------:R-:W-:Y:S01]  /*1ed0*/  BSSY.RECONVERGENT B0, `(.L_x_232) ;  /* 0x000001e000007945 */ /* 0x000fe20003800200 */
[----:B----4-:R-:W-:-:S04]  /*1ee0*/  IADD3 R28, PT, PT, R29, R29, R0 ;  /* 0x0000001d1d1c7210 */ /* 0x010fc80007ffe000 */
[----:B------:R-:W-:-:S04]  /*1ef0*/  IADD3 R28, PT, PT, R28, R29, RZ ;  /* 0x0000001d1c1c7210 */ /* 0x000fc80007ffe0ff */
[----:B------:R-:W-:-:S13]  /*1f00*/  ISETP.GE.AND P5, PT, R28, R41, PT ;  /* 0x000000291c00720c */ /* 0x000fda0003fa6270 */
[----:B------:R-:W-:Y:S05]  /*1f10*/  @P5 BRA `(.L_x_233) ;  /* 0x0000000000645947 */ /* 0x000fea0003800000 */
[----:B------:R-:W2:Y:S01]  /*1f20*/  LDC R28, c[0x0][0x360] ;  /* 0x0000d800ff1c7b82 */ /* 0x000ea20000000800 */
[----:B------:R-:W4:Y:S07]  /*1f30*/  LDCU.64 UR8, c[0x0][0x388] ;  /* 0x00007100ff0877ac */ /* 0x000f2e0008000a00 */
[----:B------:R-:W5:Y:S01]  /*1f40*/  LDC.64 R30, c[0x0][0x3a0] ;  /* 0x0000e800ff1e7b82 */ /* 0x000f620000000a00 */
[----:B--23--:R-:W-:-:S04]  /*1f50*/  IADD3 R49, PT, PT, R28, R28, R0 ;  /* 0x0000001c1c317210 */ /* 0x00cfc80007ffe000 */
[----:B------:R-:W-:-:S04]  /*1f60*/  IADD3 R49, PT, PT, R49, R28, RZ ;  /* 0x0000001c31317210 */ /* 0x000fc80007ffe0ff */
[----:B------:R-:W-:Y:S01]  /*1f70*/  IADD3 R28, P5, PT, R39, R49, RZ ;  /* 0x00000031271c7210 */ /* 0x000fe20007fbe0ff */
[----:B-----5:R-:W-:-:S03]  /*1f80*/  IMAD.WIDE.U32 R30, R49, 0x8, R30 ;  /* 0x00000008311e7825 */ /* 0x020fc600078e001e */
[----:B------:R-:W-:Y:S02]  /*1f90*/  IADD3.X R29, PT, PT, RZ, R35, RZ, P5, !PT ;  /* 0x00000023ff1d7210 */ /* 0x000fe40002ffe4ff */
[C---:B----4-:R-:W-:Y:S01]  /*1fa0*/  LEA R36, P5, R28.reuse, UR8, 0x3 ;  /* 0x000000081c247c11 */ /* 0x050fe2000f8a18ff */
        /* <DEDUP_REMOVED lines=13> */
[----:B----4-:R-:W-:Y:S01]  /*2080*/  FADD.FTZ R32, R32, R43 ;  /* 0x0000002b20207221 */ /* 0x010fe20000010000 */
[----:B------:R-:W-:-:S05]  /*2090*/  FADD.FTZ R33, R33, R40 ;  /* 0x0000002821217221 */ /* 0x000fca0000010000 */
[----:B------:R4:W-:Y:S02]  /*20a0*/  STG.E.64 desc[UR6][R48.64], R32 ;  /* 0x0000002030007986 */ /* 0x0009e4000c101b06 */
.L_x_233:
[----:B------:R-:W-:Y:S05]  /*20b0*/  BSYNC.RECONVERGENT B0 ;  /* 0x0000000000007941 */ /* 0x000fea0003800200 */
.L_x_232:
[----:B------:R-:W5:Y:S01]  /*20c0*/  LDC R29, c[0x0][0x360] ;  /* 0x0000d800ff1d7b82 */ /* 0x000f620000000800 */
[----:B------:R-:W-:Y:S01]  /*20d0*/  BSSY.RECONVERGENT B0, `(.L_x_234) ;  /* 0x000001e000007945 */ /* 0x000fe20003800200 */
[----:B-----5:R-:W-:-:S04]  /*20e0*/  IADD3 R28, PT, PT, R29, R29, R0 ;  /* 0x0000001d1d1c7210 */ /* 0x020fc80007ffe000 */
[----:B------:R-:W-:-:S04]  /*20f0*/  IADD3 R28, PT, PT, R29, R28, R29 ;  /* 0x0000001c1d1c7210 */ /* 0x000fc80007ffe01d */
[----:B------:R-:W-:-:S13]  /*2100*/  ISETP.GE.AND P5, PT, R28, R41, PT ;  /* 0x000000291c00720c */ /* 0x000fda0003fa6270 */
[----:B------:R-:W-:Y:S05]  /*2110*/  @P5 BRA `(.L_x_235) ;  /* 0x0000000000645947 */ /* 0x000fea0003800000 */
[----:B------:R-:W2:Y:S01]  /*2120*/  LDC R28, c[0x0][0x360] ;  /* 0x0000d800ff1c7b82 */ /* 0x000ea20000000800 */
[----:B------:R-:W5:Y:S07]  /*2130*/  LDCU.64 UR8, c[0x0][0x388] ;  /* 0x00007100ff0877ac */ /* 0x000f6e0008000a00 */
[----:B------:R-:W0:Y:S01]  /*2140*/  LDC.64 R30, c[0x0][0x3a0] ;  /* 0x0000e800ff1e7b82 */ /* 0x000e220000000a00 */
[----:B--234-:R-:W-:-:S04]  /*2150*/  IADD3 R49, PT, PT, R28, R28, R0 ;  /* 0x0000001c1c317210 */ /* 0x01cfc80007ffe000 */
[----:B------:R-:W-:-:S04]  /*2160*/  IADD3 R49, PT, PT, R28, R49, R28 ;  /* 0x000000311c317210 */ /* 0x000fc80007ffe01c */
[----:B------:R-:W-:Y:S01]  /*2170*/  IADD3 R28, P5, PT, R39, R49, RZ ;  /* 0x00000031271c7210 */ /* 0x000fe20007fbe0ff */
[----:B0-----:R-:W-:-:S03]  /*2180*/  IMAD.WIDE.U32 R30, R49, 0x8, R30 ;  /* 0x00000008311e7825 */ /* 0x001fc600078e001e */
[----:B------:R-:W-:Y:S02]  /*2190*/  IADD3.X R29, PT, PT, RZ, R35, RZ, P5, !PT ;  /* 0x00000023ff1d7210 */ /* 0x000fe40002ffe4ff */
[C---:B-----5:R-:W-:Y:S01]  /*21a0*/  LEA R36, P5, R28.reuse, UR8, 0x3 ;  /* 0x000000081c247c11 */ /* 0x060fe2000f8a18ff */
        /* <DEDUP_REMOVED lines=16> */
.L_x_235:
[----:B------:R-:W-:Y:S05]  /*22b0*/  BSYNC.RECONVERGENT B0 ;  /* 0x0000000000007941 */ /* 0x000fea0003800200 */
.L_x_234:
[----:B------:R-:W5:Y:S01]  /*22c0*/  LDC R3, c[0x0][0x360] ;  /* 0x0000d800ff037b82 */ /* 0x000f620000000800 */
[----:B------:R-:W-:Y:S01]  /*22d0*/  BSSY.RECONVERGENT B0, `(.L_x_236) ;  /* 0x000001c000007945 */ /* 0x000fe20003800200 */
[----:B-----5:R-:W-:-:S04]  /*22e0*/  IADD3 R0, PT, PT, R3, R3, R0 ;  /* 0x0000000303007210 */ /* 0x020fc80007ffe000 */
[----:B------:R-:W-:-:S04]  /*22f0*/  IADD3 R0, PT, PT, R3, R0, R3 ;  /* 0x0000000003007210 */ /* 0x000fc80007ffe003 */
[----:B------:R-:W-:-:S04]  /*2300*/  IADD3 R3, PT, PT, R0, R3, RZ ;  /* 0x0000000300037210 */ /* 0x000fc80007ffe0ff */
[----:B------:R-:W-:-:S13]  /*2310*/  ISETP.GE.AND P5, PT, R3, R41, PT ;  /* 0x000000290300720c */ /* 0x000fda0003fa6270 */
[----:B------:R-:W-:Y:S05]  /*2320*/  @P5 BRA `(.L_x_237) ;  /* 0x0000000000585947 */ /* 0x000fea0003800000 */
[----:B------:R-:W5:Y:S01]  /*2330*/  LDCU.64 UR8, c[0x0][0x388] ;  /* 0x00007100ff0877ac */ /* 0x000f620008000a00 */
[----:B------:R-:W-:Y:S01]  /*2340*/  IADD3 R0, P5, PT, R39, R3, RZ ;  /* 0x0000000327007210 */ /* 0x000fe20007fbe0ff */
[----:B------:R-:W0:Y:S03]  /*2350*/  LDC.64 R30, c[0x0][0x3a0] ;  /* 0x0000e800ff1e7b82 */ /* 0x000e260000000a00 */
[----:B------:R-:W-:Y:S02]  /*2360*/  IADD3.X R29, PT, PT, RZ, R35, RZ, P5, !PT ;  /* 0x00000023ff1d7210 */ /* 0x000fe40002ffe4ff */
[----:B-----5:R-:W-:-:S04]  /*2370*/  LEA R36, P5, R0, UR8, 0x3 ;  /* 0x0000000800247c11 */ /* 0x020fc8000f8a18ff */
[----:B------:R-:W-:Y:S02]  /*2380*/  LEA.HI.X R37, R0, UR9, R29, 0x3, P5 ;  /* 0x0000000900257c11 */ /* 0x000fe4000a8f1c1d */
[----:B------:R-:W5:Y:S01]  /*2390*/  LDC.64 R28, c[0x0][0x398] ;  /* 0x0000e600ff1c7b82 */ /* 0x000f620000000a00 */
[C---:B0-----:R-:W-:Y:S02]  /*23a0*/  IMAD.WIDE.U32 R30, R3.reuse, 0x8, R30 ;  /* 0x00000008031e7825 */ /* 0x041fe400078e001e */
[----:B--234-:R-:W2:Y:S04]  /*23b0*/  LDG.E.64 R32, desc[UR6][R36.64] ;  /* 0x0000000624207981 */ /* 0x01cea8000c1e1b00 */
[----:B------:R-:W3:Y:S01]  /*23c0*/  LDG.E.64 R30, desc[UR6][R30.64] ;  /* 0x000000061e1e7981 */ /* 0x000ee2000c1e1b00 */
[----:B-----5:R-:W-:-:S06]  /*23d0*/  IMAD.WIDE.U32 R28, R3, 0x8, R28 ;  /* 0x00000008031c7825 */ /* 0x020fcc00078e001c */
        /* <DEDUP_REMOVED lines=11> */
.L_x_237:
[----:B------:R-:W-:Y:S05]  /*2490*/  BSYNC.RECONVERGENT B0 ;  /* 0x0000000000007941 */ /* 0x000fea0003800200 */
.L_x_236:
[----:B------:R-:W-:Y:S01]  /*24a0*/  ISETP.NE.AND P5, PT, R42, RZ, PT ;  /* 0x000000ff2a00720c */ /* 0x000fe20003fa5270 */
[----:B------:R-:W-:-:S12]  /*24b0*/  BSSY.RECONVERGENT B0, `(.L_x_238) ;  /* 0x000001f000007945 */ /* 0x000fd80003800200 */
[----:B------:R-:W-:Y:S05]  /*24c0*/  @P5 BRA `(.L_x_239) ;  /* 0x0000000000745947 */ /* 0x000fea0003800000 */
[----:B------:R-:W5:Y:S01]  /*24d0*/  S2R R0, SR_TID.X ;  /* 0x0000000000007919 */ /* 0x000f620000002100 */
[----:B------:R-:W1:Y:S01]  /*24e0*/  LDCU.64 UR8, c[0x0][0x388] ;  /* 0x00007100ff0877ac */ /* 0x000e620008000a00 */
[----:B------:R-:W1:Y:S01]  /*24f0*/  LDC.64 R28, c[0x0][0x3a0] ;  /* 0x0000e800ff1c7b82 */ /* 0x000e620000000a00 */
[----:B-----5:R-:W-:-:S04]  /*2500*/  IADD3 R0, PT, PT, R0, UR5, RZ ;  /* 0x0000000500007c10 */ /* 0x020fc8000fffe0ff */
[----:B------:R-:W-:-:S04]  /*2510*/  IADD3 R0, PT, PT, R0, UR5, RZ ;  /* 0x0000000500007c10 */ /* 0x000fc8000fffe0ff */
[----:B------:R-:W-:-:S04]  /*2520*/  IADD3 R0, PT, PT, R0, UR5, RZ ;  /* 0x0000000500007c10 */ /* 0x000fc8000fffe0ff */
[----:B------:R-:W-:-:S04]  /*2530*/  IADD3 R0, PT, PT, R0, UR5, RZ ;  /* 0x0000000500007c10 */ /* 0x000fc8000fffe0ff */
[----:B------:R-:W-:-:S04]  /*2540*/  IADD3 R0, PT, PT, R0, UR5, RZ ;  /* 0x0000000500007c10 */ /* 0x000fc8000fffe0ff */
[----:B0-234-:R-:W-:-:S04]  /*2550*/  IADD3 R33, PT, PT, R0, UR5, RZ ;  /* 0x0000000500217c10 */ /* 0x01dfc8000fffe0ff */
[----:B------:R-:W-:Y:S01]  /*2560*/  IADD3 R0, P5, PT, R39, R33, RZ ;  /* 0x0000002127007210 */ /* 0x000fe20007fbe0ff */
[----:B-1----:R-:W-:-:S03]  /*2570*/  IMAD.WIDE.U32 R28, R33, 0x8, R28 ;  /* 0x00000008211c7825 */ /* 0x002fc600078e001c */
[----:B------:R-:W-:Y:S02]  /*2580*/  IADD3.X R3, PT, PT, RZ, R35, RZ, P5, !PT ;  /* 0x00000023ff037210 */ /* 0x000fe40002ffe4ff */
[C---:B------:R-:W-:Y:S01]  /*2590*/  LEA R30, P5, R0.reuse, UR8, 0x3 ;  /* 0x00000008001e7c11 */ /* 0x040fe2000f8a18ff */
[----:B------:R-:W2:Y:S03]  /*25a0*/  LDG.E.64 R28, desc[UR6][R28.64] ;  /* 0x000000061c1c7981 */ /* 0x000ea6000c1e1b00 */
[----:B------:R-:W-:Y:S02]  /*25b0*/  LEA.HI.X R31, R0, UR9, R3, 0x3, P5 ;  /* 0x00000009001f7c11 */ /* 0x000fe4000a8f1c03 */
[----:B------:R-:W0:Y:S04]  /*25c0*/  LDC.64 R2, c[0x0][0x398] ;  /* 0x0000e600ff027b82 */ /* 0x000e280000000a00 */
[----:B------:R-:W3:Y:S01]  /*25d0*/  LDG.E.64 R30, desc[UR6][R30.64] ;  /* 0x000000061e1e7981 */ /* 0x000ee2000c1e1b00 */
[----:B0-----:R-:W-:-:S06]  /*25e0*/  IMAD.WIDE.U32 R2, R33, 0x8, R2 ;  /* 0x0000000821027825 */ /* 0x001fcc00078e0002 */
        /* <DEDUP_REMOVED lines=11> */
.L_x_239:
[----:B------:R-:W-:Y:S05]  /*26a0*/  BSYNC.RECONVERGENT B0 ;  /* 0x0000000000007941 */ /* 0x000fea0003800200 */
.L_x_238:
[----:B------:R-:W-:Y:S01]  /*26b0*/  ISETP.NE.AND P5, PT, R44, RZ, PT ;  /* 0x000000ff2c00720c */ /* 0x000fe20003fa5270 */
[----:B------:R-:W-:-:S12]  /*26c0*/  BSSY.RECONVERGENT B0, `(.L_x_240) ;  /* 0x0000020000007945 */ /* 0x000fd80003800200 */
[----:B------:R-:W-:Y:S05]  /*26d0*/  @P5 BRA `(.L_x_241) ;  /* 0x0000000000785947 */ /* 0x000fea0003800000 */
[----:B------:R-:W5:Y:S01]  /*26e0*/  S2R R0, SR_TID.X ;  /* 0x0000000000007919 */ /* 0x000f620000002100 */
[----:B------:R-:W1:Y:S01]  /*26f0*/  LDCU.64 UR8, c[0x0][0x388] ;  /* 0x00007100ff0877ac */ /* 0x000e620008000a00 */
[----:B0-----:R-:W0:Y:S01]  /*2700*/  LDC.64 R4, c[0x0][0x3a0] ;  /* 0x0000e800ff047b82 */ /* 0x001e220000000a00 */
[----:B-----5:R-:W-:-:S04]  /*2710*/  IADD3 R0, PT, PT, R0, UR5, RZ ;  /* 0x0000000500007c10 */ /* 0x020fc8000fffe0ff */
        /* <DEDUP_REMOVED lines=9> */
[C---:B-1----:R-:W-:Y:S01]  /*27b0*/  LEA R28, P5, R0.reuse, UR8, 0x3 ;  /* 0x00000008001c7c11 */ /* 0x042fe2000f8a18ff */
[----:B------:R-:W5:Y:S03]  /*27c0*/  LDG.E.64 R4, desc[UR6][R4.64] ;  /* 0x0000000604047981 */ /* 0x000f66000c1e1b00 */
[----:B------:R-:W-:Y:S02]  /*27d0*/  LEA.HI.X R29, R0, UR9, R3, 0x3, P5 ;  /* 0x00000009001d7c11 */ /* 0x000fe4000a8f1c03 */
[----:B------:R-:W0:Y:S04]  /*27e0*/  LDC.64 R2, c[0x0][0x398] ;  /* 0x0000e600ff027b82 */ /* 0x000e280000000a00 */
[----:B------:R-:W2:Y:S01]  /*27f0*/  LDG.E.64 R28, desc[UR6][R28.64] ;  /* 0x000000061c1c7981 */ /* 0x000ea2000c1e1b00 */
        /* <DEDUP_REMOVED lines=12> */
.L_x_241:
[----:B------:R-:W-:Y:S05]  /*28c0*/  BSYNC.RECONVERGENT B0 ;  /* 0x0000000000007941 */ /* 0x000fea0003800200 */
.L_x_240:
[----:B------:R-:W-:Y:S01]  /*28d0*/  ISETP.NE.AND P5, PT, R46, RZ, PT ;  /* 0x000000ff2e00720c */ /* 0x000fe20003fa5270 */
[----:B------:R-:W-:-:S12]  /*28e0*/  BSSY.RECONVERGENT B0, `(.L_x_242) ;  /* 0x0000021000007945 */ /* 0x000fd80003800200 */
[----:B------:R-:W-:Y:S05]  /*28f0*/  @P5 BRA `(.L_x_243) ;  /* 0x00000000007c5947 */ /* 0x000fea0003800000 */
[----:B------:R-:W5:Y:S01]  /*2900*/  S2R R0, SR_TID.X ;  /* 0x0000000000007919 */ /* 0x000f620000002100 */
[----:B0-----:R-:W0:Y:S01]  /*2910*/  LDC.64 R4, c[0x0][0x398] ;  /* 0x0000e600ff047b82 */ /* 0x001e220000000a00 */
[----:B------:R-:W1:Y:S07]  /*2920*/  LDCU.64 UR8, c[0x0][0x388] ;  /* 0x00007100ff0877ac */ /* 0x000e6e0008000a00 */
[----:B------:R-:W2:Y:S01]  /*2930*/  LDC.64 R6, c[0x0][0x3a0] ;  /* 0x0000e800ff067b82 */ /* 0x000ea20000000a00 */
        /* <DEDUP_REMOVED lines=11> */
[----:B--2---:R-:W-:Y:S01]  /*29f0*/  IMAD.WIDE.U32 R6, R29, 0x8, R6 ;  /* 0x000000081d067825 */ /* 0x004fe200078e0006 */
[C---:B-1----:R-:W-:Y:S01]  /*2a00*/  LEA R2, P5, R0.reuse, UR8, 0x3 ;  /* 0x0000000800027c11 */ /* 0x042fe2000f8a18ff */
[----:B------:R-:W2:Y:S03]  /*2a10*/  LDG.E.64 R4, desc[UR6][R4.64] ;  /* 0x0000000604047981 */ /* 0x000ea6000c1e1b00 */
[----:B------:R-:W-:Y:S01]  /*2a20*/  LEA.HI.X R3, R0, UR9, R3, 0x3, P5 ;  /* 0x0000000900037c11 */ /* 0x000fe2000a8f1c03 */
[----:B------:R-:W2:Y:S05]  /*2a30*/  LDG.E.64 R6, desc[UR6][R6.64] ;  /* 0x0000000606067981 */ /* 0x000eaa000c1e1b00 */
[----:B------:R-:W5:Y:S01]  /*2a40*/  LDG.E.64 R2, desc[UR6][R2.64] ;  /* 0x0000000602027981 */ /* 0x000f62000c1e1b00 */
        /* <DEDUP_REMOVED lines=10> */
.L_x_243:
[----:B------:R-:W-:Y:S05]  /*2af0*/  BSYNC.RECONVERGENT B0 ;  /* 0x0000000000007941 */ /* 0x000fea0003800200 */
.L_x_242:
        /* <DEDUP_REMOVED lines=35> */
.L_x_245:
[----:B------:R-:W-:Y:S05]  /*2d30*/  BSYNC.RECONVERGENT B0 ;  /* 0x0000000000007941 */ /* 0x000fea0003800200 */
.L_x_244:
        /* <DEDUP_REMOVED lines=36> */
.L_x_247:
[----:B------:R-:W-:Y:S05]  /*2f80*/  BSYNC.RECONVERGENT B0 ;  /* 0x0000000000007941 */ /* 0x000fea0003800200 */
.L_x_246:
[----:B------:R-:W-:Y:S04]  /*2f90*/  BSSY.RECONVERGENT B0, `(.L_x_248) ;  /* 0x0000024000007945 */ /* 0x000fe80003800200 */
        /* <DEDUP_REMOVED lines=35> */
.L_x_249:
[----:B------:R-:W-:Y:S05]  /*31d0*/  BSYNC.RECONVERGENT B0 ;  /* 0x0000000000007941 */ /* 0x000fea0003800200 */
.L_x_248:
        /* <DEDUP_REMOVED lines=37> */
.L_x_251:
[----:B------:R-:W-:Y:S05]  /*3430*/  BSYNC.RECONVERGENT B0 ;  /* 0x0000000000007941 */ /* 0x000fea0003800200 */
.L_x_250:
        /* <DEDUP_REMOVED lines=23> */
[----:B------:R0:W-:Y:S02]  /*35b0*/  STG.E.64 desc[UR6][R54.64], R8 ;  /* 0x0000000836007986 */ /* 0x0001e4000c101b06 */
.L_x_253:
[----:B------:R-:W-:Y:S05]  /*35c0*/  BSYNC.RECONVERGENT B0 ;  /* 0x0000000000007941 */ /* 0x000fea0003800200 */
.L_x_252:
        /* <DEDUP_REMOVED lines=24> */
.L_x_255:
[----:B------:R-:W-:Y:S05]  /*3750*/  BSYNC.RECONVERGENT B0 ;  /* 0x0000000000007941 */ /* 0x000fea0003800200 */
.L_x_254:
        /* <DEDUP_REMOVED lines=24> */
.L_x_256:
        /* <DEDUP_REMOVED lines=10> */
.L_x_2554:


//--------------------- .text._ZN17fastertransformer29add_bias_layernorm_add_res_e2ILi16EEEvP7__half2PKS1_S4_S4_S4_fi --------------------------
	.section	.text._ZN17fastertransformer29add_bias_layernorm_add_res_e2ILi16EEEvP7__half2PKS1_S4_S4_S4_fi,"ax",@progbits
	.align	128
        .global         _ZN17fastertransformer29add_bias_layernorm_add_res_e2ILi16EEEvP7__half2PKS1_S4_S4_S4_fi
        .type           _ZN17fastertransformer29add_bias_layernorm_add_res_e2ILi16EEEvP7__half2PKS1_S4_S4_S4_fi,@function
        .size           _ZN17fastertransformer29add_bias_layernorm_add_res_e2ILi16EEEvP7__half2PKS1_S4_S4_S4_fi,(.L_x_2555 - _ZN17fastertransformer29add_bias_layernorm_add_res_e2ILi16EEEvP7__half2PKS1_S4_S4_S4_fi)
        .other          _ZN17fastertransformer29add_bias_layernorm_add_res_e2ILi16EEEvP7__half2PKS1_S4_S4_S4_fi,@"STO_CUDA_ENTRY STV_DEFAULT"
_ZN17fastertransformer29add_bias_layernorm_add_res_e2ILi16EEEvP7__half2PKS1_S4_S4_S4_fi:
.text._ZN17fastertransformer29add_bias_layernorm_add_res_e2ILi16EEEvP7__half2PKS1_S4_S4_S4_fi:
        /* <DEDUP_REMOVED lines=11> */
[C---:B------:R-:W-:Y:S02]  /*00b0*/  IADD3 R33, PT, PT, R41.reuse, UR5, RZ ;  /* 0x0000000529217c10 */ /* 0x040fe4000fffe0ff */
[-C--:B------:R-:W-:Y:S01]  /*00c0*/  ISETP.GE.AND P4, PT, R41, R3.reuse, PT ;  /* 0x000000032900720c */ /* 0x080fe20003f86270 */
[----:B-----5:R-:W-:Y:S01]  /*00d0*/  IMAD.WIDE R22, R5, 0x4, R22 ;  /* 0x0000000405167825 */ /* 0x020fe200078e0216 */
[----:B------:R-:W-:-:S03]  /*00e0*/  ISETP.GE.AND P3, PT, R33, R3, PT ;  /* 0x000000032100720c */ /* 0x000fc60003f66270 */
[----:B------:R-:W0:Y:S01]  /*00f0*/  @P5 LDC.64 R30, c[0x0][0x390] ;  /* 0x0000e400ff1e5b82 */ /* 0x000e220000000a00 */
[----:B------:R-:W-:Y:S01]  /*0100*/  IADD3 R43, PT, PT, R33, UR5, RZ ;  /* 0x00000005212b7c10 */ /* 0x000fe2000fffe0ff */
[----:B------:R-:W-:-:S06]  /*0110*/  @P5 IMAD.WIDE.U32 R36, R2, 0x4, R22 ;  /* 0x0000000402245825 */ /* 0x000fcc00078e0016 */
[----:B------:R-:W1:Y:S08]  /*0120*/  @!P4 LDC.64 R38, c[0x0][0x390] ;  /* 0x0000e400ff26cb82 */ /* 0x000e700000000a00 */
[----:B------:R-:W2:Y:S01]  /*0130*/  @!P3 LDC.64 R26, c[0x0][0x390] ;  /* 0x0000e400ff1abb82 */ /* 0x000ea20000000a00 */
[----:B------:R-:W-:Y:S01]  /*0140*/  ISETP.GE.AND P0, PT, R43, R3, PT ;  /* 0x000000032b00720c */ /* 0x000fe20003f06270 */
[----:B---3--:R-:W3:Y:S01]  /*0150*/  @P5 LDG.E R29, desc[UR6][R36.64] ;  /* 0x00000006241d5981 */ /* 0x008ee2000c1e1900 */
[----:B0-----:R-:W-:-:S05]  /*0160*/  @P5 IMAD.WIDE.U32 R30, R2, 0x4, R30 ;  /* 0x00000004021e5825 */ /* 0x001fca00078e001e */
[----:B------:R0:W3:Y:S06]  /*0170*/  @P5 LDG.E R14, desc[UR6][R30.64] ;  /* 0x000000061e0e5981 */ /* 0x0000ec000c1e1900 */
[----:B------:R-:W4:Y:S01]  /*0180*/  @!P0 LDC.64 R24, c[0x0][0x390] ;  /* 0x0000e400ff188b82 */ /* 0x000f220000000a00 */
[----:B0-----:R-:W-:-:S04]  /*0190*/  @!P3 IMAD.WIDE.U32 R30, R33, 0x4, R22 ;  /* 0x00000004211eb825 */ /* 0x001fc800078e0016 */
[----:B--2---:R-:W-:Y:S02]  /*01a0*/  @!P3 IMAD.WIDE.U32 R26, R33, 0x4, R26 ;  /* 0x00000004211ab825 */ /* 0x004fe400078e001a */
[----:B------:R-:W2:Y:S04]  /*01b0*/  @!P3 LDG.E R31, desc[UR6][R30.64] ;  /* 0x000000061e1fb981 */ /* 0x000ea8000c1e1900 */
[----:B------:R-:W2:Y:S01]  /*01c0*/  @!P3 LDG.E R26, desc[UR6][R26.64] ;  /* 0x000000061a1ab981 */ /* 0x000ea2000c1e1900 */
[----:B-1----:R-:W-:-:S04]  /*01d0*/  @!P4 IMAD.WIDE.U32 R38, R41, 0x4, R38 ;  /* 0x000000042926c825 */ /* 0x002fc800078e0026 */
[----:B------:R-:W-:Y:S01]  /*01e0*/  @!P4 IMAD.WIDE.U32 R40, R41, 0x4, R22 ;  /* 0x000000042928c825 */ /* 0x000fe200078e0016 */
[----:B------:R-:W5:Y:S03]  /*01f0*/  @!P4 LDG.E R18, desc[UR6][R38.64] ;  /* 0x000000062612c981 */ /* 0x000f66000c1e1900 */
[C---:B----4-:R-:W-:Y:S01]  /*0200*/  @!P0 IMAD.WIDE.U32 R32, R43.reuse, 0x4, R24 ;  /* 0x000000042b208825 */ /* 0x050fe200078e0018 */
[----:B------:R0:W5:Y:S03]  /*0210*/  @!P4 LDG.E R35, desc[UR6][R40.64] ;  /* 0x000000062823c981 */ /* 0x000166000c1e1900 */
[C---:B------:R-:W-:Y:S02]  /*0220*/  @!P0 IMAD.WIDE.U32 R36, R43.reuse, 0x4, R22 ;  /* 0x000000042b248825 */ /* 0x040fe400078e0016 */
[----:B------:R-:W4:Y:S04]  /*0230*/  @!P0 LDG.E R32, desc[UR6][R32.64] ;  /* 0x0000000620208981 */ /* 0x000f28000c1e1900 */
[----:B------:R-:W4:Y:S01]  /*0240*/  @!P0 LDG.E R37, desc[UR6][R36.64] ;  /* 0x0000000624258981 */ /* 0x000f22000c1e1900 */
[----:B------:R-:W-:-:S04]  /*0250*/  IADD3 R43, PT, PT, R43, UR5, RZ ;  /* 0x000000052b2b7c10 */ /* 0x000fc8000fffe0ff */
[----:B------:R-:W-:-:S13]  /*0260*/  ISETP.GE.AND P1, PT, R43, R3, PT ;  /* 0x000000032b00720c */ /* 0x000fda0003f26270 */
[----:B------:R-:W0:Y:S02]  /*0270*/  @!P1 LDC.64 R24, c[0x0][0x390] ;  /* 0x0000e400ff189b82 */ /* 0x000e240000000a00 */
[----:B0-----:R-:W-:-:S04]  /*0280*/  @!P1 IMAD.WIDE.U32 R40, R43, 0x4, R24 ;  /* 0x000000042b289825 */ /* 0x001fc800078e0018 */
[C---:B------:R-:W-:Y:S02]  /*0290*/  @!P1 IMAD.WIDE.U32 R24, R43.reuse, 0x4, R22 ;  /* 0x000000042b189825 */ /* 0x040fe400078e0016 */
[----:B------:R-:W4:Y:S04]  /*02a0*/  @!P1 LDG.E R40, desc[UR6][R40.64] ;  /* 0x0000000628289981 */ /* 0x000f28000c1e1900 */
[----:B------:R0:W4:Y:S01]  /*02b0*/  @!P1 LDG.E R30, desc[UR6][R24.64] ;  /* 0x00000006181e9981 */ /* 0x000122000c1e1900 */
[----:B---3--:R-:W-:Y:S01]  /*02c0*/  @P5 HFMA2 R4, R29, 1, 1, R14 ;  /* 0x3c003c001d045831 */ /* 0x008fe2000000000e */
[----:B------:R-:W-:-:S04]  /*02d0*/  IADD3 R29, PT, PT, R43, UR5, RZ ;  /* 0x000000052b1d7c10 */ /* 0x000fc8000fffe0ff */
[----:B------:R-:W-:Y:S01]  /*02e0*/  ISETP.GE.AND P2, PT, R29, R3, PT ;  /* 0x000000031d00720c */ /* 0x000fe20003f46270 */
[--C-:B------:R-:W-:Y:S02]  /*02f0*/  @P5 HADD2.F32 R14, -RZ, R4.reuse.H0_H0 ;  /* 0x20000004ff0e5230 */ /* 0x100fe40000004100 */
[----:B------:R-:W-:-:S05]  /*0300*/  @P5 HADD2.F32 R27, -RZ, R4.H1_H1 ;  /* 0x30000004ff1b5230 */ /* 0x000fca0000004100 */
[----:B------:R-:W-:Y:S01]  /*0310*/  @P5 FADD.FTZ R14, R14, R27 ;  /* 0x0000001b0e0e5221 */ /* 0x000fe20000010000 */
[----:B--2---:R-:W-:-:S04]  /*0320*/  @!P3 HADD2 R7, R31, R26 ;  /* 0x0000001a1f07b230 */ /* 0x004fc80000000000 */
[----:B------:R-:W1:Y:S01]  /*0330*/  @!P2 LDC.64 R26, c[0x0][0x390] ;  /* 0x0000e400ff1aab82 */ /* 0x000e620000000a00 */
[----:B------:R-:W-:-:S04]  /*0340*/  IADD3 R38, PT, PT, R29, UR5, RZ ;  /* 0x000000051d267c10 */ /* 0x000fc8000fffe0ff */
[----:B------:R-:W-:Y:S01]  /*0350*/  IADD3 R43, PT, PT, R38, UR5, RZ ;  /* 0x00000005262b7c10 */ /* 0x000fe2000fffe0ff */
[----:B-----5:R-:W-:Y:S01]  /*0360*/  @!P4 HFMA2 R6, R35, 1, 1, R18 ;  /* 0x3c003c002306c831 */ /* 0x020fe20000000012 */
[----:B------:R-:W-:Y:S01]  /*0370*/  MOV R35, RZ ;  /* 0x000000ff00237202 */ /* 0x000fe20000000f00 */
[----:B------:R-:W-:Y:S01]  /*0380*/  @P5 FADD.FTZ R35, RZ, R14 ;  /* 0x0000000eff235221 */ /* 0x000fe20000010000 */
[----:B------:R-:W-:Y:S01]  /*0390*/  ISETP.GE.AND P5, PT, R43, R3, PT ;  /* 0x000000032b00720c */ /* 0x000fe20003fa6270 */
[----:B----4-:R-:W-:Y:S02]  /*03a0*/  @!P0 HFMA2 R8, R37, 1, 1, R32 ;  /* 0x3c003c0025088831 */ /* 0x010fe40000000020 */
[----:B------:R-:W-:-:S05]  /*03b0*/  @!P2 IMAD.WIDE.U32 R36, R29, 0x4, R22 ;  /* 0x000000041d24a825 */ /* 0x000fca00078e0016 */
[----:B------:R2:W3:Y:S01]  /*03c0*/  @!P2 LDG.E R39, desc[UR6][R36.64] ;  /* 0x000000062427a981 */ /* 0x0004e2000c1e1900 */
[----:B-1----:R-:W-:-:S04]  /*03d0*/  @!P2 IMAD.WIDE.U32 R26, R29, 0x4, R26 ;  /* 0x000000041d1aa825 */ /* 0x002fc800078e001a */
[----:B------:R-:W1:Y:S01]  /*03e0*/  @!P5 LDC.64 R44, c[0x0][0x390] ;  /* 0x0000e400ff2cdb82 */ /* 0x000e620000000a00 */
[----:B------:R4:W3:Y:S01]  /*03f0*/  @!P2 LDG.E R14, desc[UR6][R26.64] ;  /* 0x000000061a0ea981 */ /* 0x0008e2000c1e1900 */
[----:B------:R-:W-:Y:S01]  /*0400*/  ISETP.GE.AND P6, PT, R38, R3, PT ;  /* 0x000000032600720c */ /* 0x000fe20003fc6270 */
[--C-:B------:R-:W-:Y:S02]  /*0410*/  @!P4 HADD2.F32 R18, -RZ, R6.reuse.H0_H0 ;  /* 0x20000006ff12c230 */ /* 0x100fe40000004100 */
[----:B0-----:R-:W-:Y:S02]  /*0420*/  @!P4 HADD2.F32 R25, -RZ, R6.H1_H1 ;  /* 0x30000006ff19c230 */ /* 0x001fe40000004100 */
[----:B--2---:R-:W-:-:S04]  /*0430*/  @!P5 IMAD.WIDE.U32 R36, R43, 0x4, R22 ;  /* 0x000000042b24d825 */ /* 0x004fc800078e0016 */
[----:B------:R-:W-:Y:S02]  /*0440*/  @!P4 FADD.FTZ R18, R18, R25 ;  /* 0x000000191212c221 */ /* 0x000fe40000010000 */
[----:B------:R-:W2:Y:S02]  /*0450*/  @!P5 LDG.E R37, desc[UR6][R36.64] ;  /* 0x000000062425d981 */ /* 0x000ea4000c1e1900 */
[----:B------:R-:W-:Y:S01]  /*0460*/  @!P4 FADD.FTZ R35, R35, R18 ;  /* 0x000000122323c221 */ /* 0x000fe20000010000 */
[----:B------:R-:W0:Y:S01]  /*0470*/  @!P6 LDC.64 R24, c[0x0][0x390] ;  /* 0x0000e400ff18eb82 */ /* 0x000e220000000a00 */
[----:B-1----:R-:W-:-:S05]  /*0480*/  @!P5 IMAD.WIDE.U32 R44, R43, 0x4, R44 ;  /* 0x000000042b2cd825 */ /* 0x002fca00078e002c */
[----:B------:R-:W2:Y:S01]  /*0490*/  @!P5 LDG.E R18, desc[UR6][R44.64] ;  /* 0x000000062c12d981 */ /* 0x000ea2000c1e1900 */
[----:B----4-:R-:W-:Y:S01]  /*04a0*/  @!P6 IMAD.WIDE.U32 R26, R38, 0x4, R22 ;  /* 0x00000004261ae825 */ /* 0x010fe200078e0016 */
[----:B------:R-:W-:-:S04]  /*04b0*/  IADD3 R41, PT, PT, R43, UR5, RZ ;  /* 0x000000052b297c10 */ /* 0x000fc8000fffe0ff */
[----:B------:R-:W4:Y:S01]  /*04c0*/  @!P6 LDG.E R20, desc[UR6][R26.64] ;  /* 0x000000061a14e981 */ /* 0x000f22000c1e1900 */
[----:B------:R-:W-:Y:S01]  /*04d0*/  ISETP.GE.AND P4, PT, R41, R3, PT ;  /* 0x000000032900720c */ /* 0x000fe20003f86270 */
[----:B0-----:R-:W-:-:S05]  /*04e0*/  @!P6 IMAD.WIDE.U32 R24, R38, 0x4, R24 ;  /* 0x000000042618e825 */ /* 0x001fca00078e0018 */
[----:B------:R0:W4:Y:S07]  /*04f0*/  @!P6 LDG.E R29, desc[UR6][R24.64] ;  /* 0x00000006181de981 */ /* 0x00012e000c1e1900 */
[----:B0-----:R-:W0:Y:S01]  /*0500*/  @!P4 LDC.64 R24, c[0x0][0x390] ;  /* 0x0000e400ff18cb82 */ /* 0x001e220000000a00 */
[----:B------:R-:W-:Y:S02]  /*0510*/  @!P1 HFMA2 R9, R30, 1, 1, R40 ;  /* 0x3c003c001e099831 */ /* 0x000fe40000000028 */
[----:B0-----:R-:W-:-:S04]  /*0520*/  @!P4 IMAD.WIDE.U32 R26, R41, 0x4, R24 ;  /* 0x00000004291ac825 */ /* 0x001fc800078e0018 */
[----:B------:R-:W-:Y:S01]  /*0530*/  @!P4 IMAD.WIDE.U32 R24, R41, 0x4, R22 ;  /* 0x000000042918c825 */ /* 0x000fe200078e0016 */
[----:B------:R-:W5:Y:S04]  /*0540*/  @!P4 LDG.E R40, desc[UR6][R26.64] ;  /* 0x000000061a28c981 */ /* 0x000f68000c1e1900 */
[----:B------:R0:W5:Y:S01]  /*0550*/  @!P4 LDG.E R45, desc[UR6][R24.64] ;  /* 0x00000006182dc981 */ /* 0x000162000c1e1900 */
[--C-:B------:R-:W-:Y:S02]  /*0560*/  @!P3 HADD2.F32 R33, -RZ, R7.reuse.H0_H0 ;  /* 0x20000007ff21b230 */ /* 0x100fe40000004100 */
[----:B------:R-:W-:-:S05]  /*0570*/  @!P3 HADD2.F32 R42, -RZ, R7.H1_H1 ;  /* 0x30000007ff2ab230 */ /* 0x000fca0000004100 */
[----:B------:R-:W-:Y:S01]  /*0580*/  @!P3 FADD.FTZ R42, R33, R42 ;  /* 0x0000002a212ab221 */ /* 0x000fe20000010000 */
[----:B------:R-:W-:-:S03]  /*0590*/  @!P1 HADD2.F32 R30, -RZ, R9.H0_H0 ;  /* 0x20000009ff1e9230 */ /* 0x000fc60000004100 */
[----:B------:R-:W-:Y:S01]  /*05a0*/  @!P3 FADD.FTZ R35, R35, R42 ;  /* 0x0000002a2323b221 */ /* 0x000fe20000010000 */
[----:B------:R-:W-:-:S04]  /*05b0*/  IADD3 R44, PT, PT, R41, UR5, RZ ;  /* 0x00000005292c7c10 */ /* 0x000fc8000fffe0ff */
[C---:B------:R-:W-:Y:S02]  /*05c0*/  IADD3 R42, PT, PT, R44.reuse, UR5, RZ ;  /* 0x000000052c2a7c10 */ /* 0x040fe4000fffe0ff */
[----:B------:R-:W-:Y:S02]  /*05d0*/  P2R R31, PR, RZ, 0x40 ;  /* 0x00000040ff1f7803 */ /* 0x000fe40000000000 */
[-C--:B------:R-:W-:Y:S02]  /*05e0*/  ISETP.GE.AND P3, PT, R43, R3.reuse, PT ;  /* 0x000000032b00720c */ /* 0x080fe40003f66270 */
[-C--:B------:R-:W-:Y:S02]  /*05f0*/  ISETP.GE.AND P6, PT, R44, R3.reuse, PT ;  /* 0x000000032c00720c */ /* 0x080fe40003fc6270 */
[----:B------:R-:W-:Y:S02]  /*0600*/  P2R R32, PR, RZ, 0x20 ;  /* 0x00000020ff207803 */ /* 0x000fe40000000000 */
[----:B------:R-:W-:Y:S01]  /*0610*/  ISETP.GE.AND P5, PT, R42, R3, PT ;  /* 0x000000032a00720c */ /* 0x000fe20003fa6270 */
[----:B---3--:R-:W-:-:S02]  /*0620*/  @!P2 HADD2 R10, R39, R14 ;  /* 0x0000000e270aa230 */ /* 0x008fc40000000000 */
[--C-:B------:R-:W-:Y:S02]  /*0630*/  @!P0 HADD2.F32 R14, -RZ, R8.reuse.H0_H0 ;  /* 0x20000008ff0e8230 */ /* 0x100fe40000004100 */
[----:B------:R-:W-:-:S05]  /*0640*/  @!P0 HADD2.F32 R39, -RZ, R8.H1_H1 ;  /* 0x30000008ff278230 */ /* 0x000fca0000004100 */
[----:B------:R-:W-:Y:S01]  /*0650*/  @!P0 FADD.FTZ R14, R14, R39 ;  /* 0x000000270e0e8221 */ /* 0x000fe20000010000 */
[----:B------:R-:W-:Y:S02]  /*0660*/  @!P1 HADD2.F32 R39, -RZ, R9.H1_H1 ;  /* 0x30000009ff279230 */ /* 0x000fe40000004100 */
[--C-:B0-----:R-:W-:Y:S02]  /*0670*/  @!P2 HADD2.F32 R25, -RZ, R10.reuse.H1_H1 ;  /* 0x3000000aff19a230 */ /* 0x101fe40000004100 */
[----:B------:R-:W-:Y:S01]  /*0680*/  @!P0 FADD.FTZ R35, R35, R14 ;  /* 0x0000000e23238221 */ /* 0x000fe20000010000 */
[----:B------:R-:W-:Y:S02]  /*0690*/  @!P2 HADD2.F32 R14, -RZ, R10.H0_H0 ;  /* 0x2000000aff0ea230 */ /* 0x000fe40000004100 */
[----:B------:R-:W-:-:S04]  /*06a0*/  @!P1 FADD.FTZ R30, R30, R39 ;  /* 0x000000271e1e9221 */ /* 0x000fc80000010000 */
[----:B------:R-:W-:Y:S01]  /*06b0*/  @!P1 FADD.FTZ R35, R35, R30 ;  /* 0x0000001e23239221 */ /* 0x000fe20000010000 */
[----:B------:R-:W-:Y:S02]  /*06c0*/  @!P2 FADD.FTZ R14, R14, R25 ;  /* 0x000000190e0ea221 */ /* 0x000fe40000010000 */
[----:B------:R-:W0:Y:S02]  /*06d0*/  @!P5 LDC.64 R24, c[0x0][0x390] ;  /* 0x0000e400ff18db82 */ /* 0x000e240000000a00 */
[----:B------:R-:W-:Y:S01]  /*06e0*/  @!P2 FADD.FTZ R35, R35, R14 ;  /* 0x0000000e2323a221 */ /* 0x000fe20000010000 */
[----:B------:R-:W-:-:S04]  /*06f0*/  IADD3 R14, PT, PT, R42, UR5, RZ ;  /* 0x000000052a0e7c10 */ /* 0x000fc8000fffe0ff */
[-C--:B------:R-:W-:Y:S01]  /*0700*/  ISETP.GE.AND P0, PT, R14, R3.reuse, PT ;  /* 0x000000030e00720c */ /* 0x080fe20003f06270 */
[----:B--2---:R-:W-:Y:S02]  /*0710*/  @!P3 HADD2 R12, R37, R18 ;  /* 0x00000012250cb230 */ /* 0x004fe40000000000 */
[----:B------:R-:W1:Y:S10]  /*0720*/  @!P6 LDC.64 R36, c[0x0][0x390] ;  /* 0x0000e400ff24eb82 */ /* 0x000e740000000a00 */
[----:B------:R-:W2:Y:S01]  /*0730*/  @!P0 LDC.64 R26, c[0x0][0x390] ;  /* 0x0000e400ff1a8b82 */ /* 0x000ea20000000a00 */
[----:B------:R-:W-:Y:S01]  /*0740*/  ISETP.GE.AND P1, PT, R38, R3, PT ;  /* 0x000000032600720c */ /* 0x000fe20003f26270 */
[----:B0-----:R-:W-:-:S05]  /*0750*/  @!P5 IMAD.WIDE.U32 R24, R42, 0x4, R24 ;  /* 0x000000042a18d825 */ /* 0x001fca00078e0018 */
[----:B------:R-:W3:Y:S01]  /*0760*/  @!P5 LDG.E R18, desc[UR6][R24.64] ;  /* 0x000000061812d981 */ /* 0x000ee2000c1e1900 */
[----:B-1----:R-:W-:-:S06]  /*0770*/  @!P6 IMAD.WIDE.U32 R36, R44, 0x4, R36 ;  /* 0x000000042c24e825 */ /* 0x002fcc00078e0024 */
[----:B----4-:R-:W-:Y:S01]  /*0780*/  @!P1 HFMA2 R11, R20, 1, 1, R29 ;  /* 0x3c003c00140b9831 */ /* 0x010fe2000000001d */
[----:B------:R0:W4:Y:S01]  /*0790*/  @!P6 LDG.E R39, desc[UR6][R36.64] ;  /* 0x000000062427e981 */ /* 0x000122000c1e1900 */
[----:B--2---:R-:W-:-:S05]  /*07a0*/  @!P0 IMAD.WIDE.U32 R26, R14, 0x4, R26 ;  /* 0x000000040e1a8825 */ /* 0x004fca00078e001a */
[----:B------:R1:W2:Y:S01]  /*07b0*/  @!P0 LDG.E R20, desc[UR6][R26.64] ;  /* 0x000000061a148981 */ /* 0x0002a2000c1e1900 */
[----:B0-----:R-:W-:-:S04]  /*07c0*/  @!P6 IMAD.WIDE.U32 R36, R44, 0x4, R22 ;  /* 0x000000042c24e825 */ /* 0x001fc800078e0016 */
[--C-:B------:R-:W-:Y:S02]  /*07d0*/  @!P5 IMAD.WIDE.U32 R24, R42, 0x4, R22.reuse ;  /* 0x000000042a18d825 */ /* 0x100fe400078e0016 */
[----:B------:R-:W4:Y:S02]  /*07e0*/  @!P6 LDG.E R36, desc[UR6][R36.64] ;  /* 0x000000062424e981 */ /* 0x000f24000c1e1900 */
[C---:B-1----:R-:W-:Y:S01]  /*07f0*/  @!P0 IMAD.WIDE.U32 R26, R14.reuse, 0x4, R22 ;  /* 0x000000040e1a8825 */ /* 0x042fe200078e0016 */
[----:B------:R-:W-:-:S04]  /*0800*/  IADD3 R14, PT, PT, R14, UR5, RZ ;  /* 0x000000050e0e7c10 */ /* 0x000fc8000fffe0ff */
[----:B------:R-:W-:Y:S01]  /*0810*/  ISETP.GE.AND P1, PT, R14, R3, PT ;  /* 0x000000030e00720c */ /* 0x000fe20003f26270 */
[----:B------:R-:W2:Y:S04]  /*0820*/  @!P0 LDG.E R42, desc[UR6][R26.64] ;  /* 0x000000061a2a8981 */ /* 0x000ea8000c1e1900 */
[----:B------:R0:W3:Y:S08]  /*0830*/  @!P5 LDG.E R37, desc[UR6][R24.64] ;  /* 0x000000061825d981 */ /* 0x0000f0000c1e1900 */
[----:B0-----:R-:W0:Y:S01]  /*0840*/  @!P1 LDC.64 R24, c[0x0][0x390] ;  /* 0x0000e400ff189b82 */ /* 0x001e220000000a00 */
[----:B-----5:R-:W-:-:S02]  /*0850*/  @!P4 HFMA2 R13, R45, 1, 1, R40 ;  /* 0x3c003c002d0dc831 */ /* 0x020fc40000000028 */
[----:B------:R-:W-:-:S04]  /*0860*/  @!P1 IMAD.WIDE.U32 R26, R14, 0x4, R22 ;  /* 0x000000040e1a9825 */ /* 0x000fc800078e0016 */
[----:B0-----:R-:W-:-:S06]  /*0870*/  @!P1 IMAD.WIDE.U32 R44, R14, 0x4, R24 ;  /* 0x000000040e2c9825 */ /* 0x001fcc00078e0018 */
[----:B------:R-:W5:Y:S04]  /*0880*/  @!P1 LDG.E R45, desc[UR6][R44.64] ;  /* 0x000000062c2d9981 */ /* 0x000f68000c1e1900 */
[----:B------:R0:W5:Y:S01]  /*0890*/  @!P1 LDG.E R44, desc[UR6][R26.64] ;  /* 0x000000061a2c9981 */ /* 0x000162000c1e1900 */
[----:B------:R-:W-:-:S04]  /*08a0*/  IADD3 R14, PT, PT, R14, UR5, RZ ;  /* 0x000000050e0e7c10 */ /* 0x000fc8000fffe0ff */
[----:B------:R-:W-:-:S13]  /*08b0*/  ISETP.GE.AND P2, PT, R14, R3, PT ;  /* 0x000000030e00720c */ /* 0x000fda0003f46270 */
[----:B------:R-:W1:Y:S01]  /*08c0*/  @!P2 LDC.64 R24, c[0x0][0x390] ;  /* 0x0000e400ff18ab82 */ /* 0x000e620000000a00 */
[----:B0-----:R-:W-:Y:S01]  /*08d0*/  @!P2 IMAD.WIDE.U32 R26, R14, 0x4, R22 ;  /* 0x000000040e1aa825 */ /* 0x001fe200078e0016 */
[----:B------:R-:W-:-:S03]  /*08e0*/  P2R R33, PR, RZ, 0x10 ;  /* 0x00000010ff217803 */ /* 0x000fc60000000000 */
[----:B-1----:R-:W-:-:S04]  /*08f0*/  @!P2 IMAD.WIDE.U32 R24, R14, 0x4, R24 ;  /* 0x000000040e18a825 */ /* 0x002fc800078e0018 */
[----:B----4-:R-:W-:Y:S02]  /*0900*/  @!P6 HADD2 R15, R36, R39 ;  /* 0x00000027240fe230 */ /* 0x010fe40000000000 */
[----:B------:R0:W4:Y:S01]  /*0910*/  @!P2 LDG.E R36, desc[UR6][R26.64] ;  /* 0x000000061a24a981 */ /* 0x000122000c1e1900 */
[----:B--2---:R-:W-:Y:S02]  /*0920*/  @!P0 HADD2 R17, R42, R20 ;  /* 0x000000142a118230 */ /* 0x004fe40000000000 */
[----:B---3--:R-:W-:Y:S01]  /*0930*/  @!P5 HFMA2 R16, R37, 1, 1, R18 ;  /* 0x3c003c002510d831 */ /* 0x008fe20000000012 */
[----:B------:R-:W-:Y:S01]  /*0940*/  IADD3 R18, PT, PT, R14, UR5, RZ ;  /* 0x000000050e127c10 */ /* 0x000fe2000fffe0ff */
[----:B------:R1:W4:Y:S03]  /*0950*/  @!P2 LDG.E R37, desc[UR6][R24.64] ;  /* 0x000000061825a981 */ /* 0x000326000c1e1900 */
[----:B------:R-:W-:-:S02]  /*0960*/  IADD3 R20, PT, PT, R18, UR5, RZ ;  /* 0x0000000512147c10 */ /* 0x000fc4000fffe0ff */
[-C--:B------:R-:W-:Y:S02]  /*0970*/  ISETP.GE.AND P3, PT, R18, R3.reuse, PT ;  /* 0x000000031200720c */ /* 0x080fe40003f66270 */
[----:B------:R-:W-:-:S11]  /*0980*/  ISETP.GE.AND P4, PT, R20, R3, PT ;  /* 0x000000031400720c */ /* 0x000fd60003f86270 */
[----:B0-----:R-:W0:Y:S08]  /*0990*/  @!P3 LDC.64 R26, c[0x0][0x390] ;  /* 0x0000e400ff1abb82 */ /* 0x001e300000000a00 */
[----:B-1----:R-:W1:Y:S01]  /*09a0*/  @!P4 LDC.64 R24, c[0x0][0x390] ;  /* 0x0000e400ff18cb82 */ /* 0x002e620000000a00 */
[----:B------:R-:W-:Y:S02]  /*09b0*/  P2R R42, PR, RZ, 0x1 ;  /* 0x00000001ff2a7803 */ /* 0x000fe40000000000 */
[----:B------:R-:W-:Y:S01]  /*09c0*/  ISETP.GE.AND P0, PT, R38, R3, PT ;  /* 0x000000032600720c */ /* 0x000fe20003f06270 */
[----:B-----5:R-:W-:-:S02]  /*09d0*/  @!P1 HFMA2 R19, R44, 1, 1, R45 ;  /* 0x3c003c002c139831 */ /* 0x020fc4000000002d */
[----:B0-----:R-:W-:-:S04]  /*09e0*/  @!P3 IMAD.WIDE.U32 R44, R18, 0x4, R26 ;  /* 0x00000004122cb825 */ /* 0x001fc800078e001a */
[----:B-1----:R-:W-:Y:S02]  /*09f0*/  @!P4 IMAD.WIDE.U32 R24, R20, 0x4, R24 ;  /* 0x000000041418c825 */ /* 0x002fe400078e0018 */
[----:B------:R-:W2:Y:S02]  /*0a00*/  @!P3 LDG.E R44, desc[UR6][R44.64] ;  /* 0x000000062c2cb981 */ /* 0x000ea4000c1e1900 */
[----:B------:R-:W-:-:S06]  /*0a10*/  @!P3 IMAD.WIDE.U32 R26, R18, 0x4, R22 ;  /* 0x00000004121ab825 */ /* 0x000fcc00078e0016 */
[----:B------:R-:W2:Y:S04]  /*0a20*/  @!P3 LDG.E R27, desc[UR6][R26.64] ;  /* 0x000000061a1bb981 */ /* 0x000ea8000c1e1900 */
[----:B------:R0:W3:Y:S02]  /*0a30*/  @!P4 LDG.E R45, desc[UR6][R24.64] ;  /* 0x00000006182dc981 */ /* 0x0000e4000c1e1900 */
[----:B0-----:R-:W-:-:S05]  /*0a40*/  @!P4 IMAD.WIDE.U32 R24, R20, 0x4, R22 ;  /* 0x000000041418c825 */ /* 0x001fca00078e0016 */
[----:B------:R0:W3:Y:S01]  /*0a50*/  @!P4 LDG.E R38, desc[UR6][R24.64] ;  /* 0x000000061826c981 */ /* 0x0000e2000c1e1900 */
[----:B------:R-:W-:Y:S02]  /*0a60*/  P2R R30, PR, RZ, 0x40 ;  /* 0x00000040ff1e7803 */ /* 0x000fe40000000000 */
[----:B------:R-:W-:Y:S02]  /*0a70*/  P2R R40, PR, RZ, 0x40 ;  /* 0x00000040ff287803 */ /* 0x000fe40000000000 */
[-C--:B------:R-:W-:Y:S02]  /*0a80*/  ISETP.GE.AND P6, PT, R43, R3.reuse, PT ;  /* 0x000000032b00720c */ /* 0x080fe40003fc6270 */
[----:B------:R-:W-:Y:S02]  /*0a90*/  P2R R29, PR, RZ, 0x20 ;  /* 0x00000020ff1d7803 */ /* 0x000fe40000000000 */
[----:B------:R-:W-:Y:S02]  /*0aa0*/  P2R R39, PR, RZ, 0x20 ;  /* 0x00000020ff277803 */ /* 0x000fe40000000000 */
[----:B------:R-:W-:-:S07]  /*0ab0*/  ISETP.GE.AND P5, PT, R41, R3, PT ;  /* 0x000000032900720c */ /* 0x000fce0003fa6270 */
[----:B------:R-:W-:-:S06]  /*0ac0*/  @!P6 HADD2.F32 R41, -RZ, R12.H1_H1 ;  /* 0x3000000cff29e230 */ /* 0x000fcc0000004100 */
[----:B------:R-:W-:Y:S02]  /*0ad0*/  @!P5 HADD2.F32 R26, -RZ, R13.H0_H0 ;  /* 0x2000000dff1ad230 */ /* 0x000fe40000004100 */
[----:B----4-:R-:W-:Y:S02]  /*0ae0*/  @!P2 HADD2 R0, R36, R37 ;  /* 0x000000252400a230 */ /* 0x010fe40000000000 */
[--C-:B------:R-:W-:Y:S02]  /*0af0*/  @!P0 HADD2.F32 R36, -RZ, R11.reuse.H0_H0 ;  /* 0x2000000bff248230 */ /* 0x100fe40000004100 */
[----:B------:R-:W-:-:S05]  /*0b00*/  @!P0 HADD2.F32 R37, -RZ, R11.H1_H1 ;  /* 0x3000000bff258230 */ /* 0x000fca0000004100 */
[----:B------:R-:W-:Y:S01]  /*0b10*/  @!P0 FADD.FTZ R36, R36, R37 ;  /* 0x0000002524248221 */ /* 0x000fe20000010000 */
[----:B------:R-:W-:-:S03]  /*0b20*/  @!P6 HADD2.F32 R37, -RZ, R12.H0_H0 ;  /* 0x2000000cff25e230 */ /* 0x000fc60000004100 */
[----:B------:R-:W-:Y:S02]  /*0b30*/  @!P0 FADD.FTZ R35, R35, R36 ;  /* 0x0000002423238221 */ /* 0x000fe40000010000 */
[----:B------:R-:W-:Y:S01]  /*0b40*/  @!P6 FADD.FTZ R36, R37, R41 ;  /* 0x000000292524e221 */ /* 0x000fe20000010000 */
[----:B------:R-:W-:-:S03]  /*0b50*/  @!P5 HADD2.F32 R37, -RZ, R13.H1_H1 ;  /* 0x3000000dff25d230 */ /* 0x000fc60000004100 */
[----:B------:R-:W-:Y:S01]  /*0b60*/  @!P6 FADD.FTZ R35, R35, R36 ;  /* 0x000000242323e221 */ /* 0x000fe20000010000 */
[----:B------:R-:W-:Y:S01]  /*0b70*/  ISETP.NE.AND P6, PT, R40, RZ, PT ;  /* 0x000000ff2800720c */ /* 0x000fe20003fc5270 */
[----:B------:R-:W-:-:S04]  /*0b80*/  @!P5 FADD.FTZ R26, R26, R37 ;  /* 0x000000251a1ad221 */ /* 0x000fc80000010000 */
[----:B------:R-:W-:Y:S01]  /*0b90*/  @!P5 FADD.FTZ R35, R35, R26 ;  /* 0x0000001a2323d221 */ /* 0x000fe20000010000 */
[----:B------:R-:W-:Y:S02]  /*0ba0*/  ISETP.NE.AND P5, PT, R39, RZ, PT ;  /* 0x000000ff2700720c */ /* 0x000fe40003fa5270 */
[----:B------:R-:W-:-:S05]  /*0bb0*/  ISETP.NE.AND P0, PT, R42, RZ, PT ;  /* 0x000000ff2a00720c */ /* 0x000fca0003f05270 */
[--C-:B0-----:R-:W-:Y:S02]  /*0bc0*/  @!P6 HADD2.F32 R24, -RZ, R15.reuse.H0_H0 ;  /* 0x2000000fff18e230 */ /* 0x101fe40000004100 */
[----:B------:R-:W-:-:S04]  /*0bd0*/  @!P6 HADD2.F32 R25, -RZ, R15.H1_H1 ;  /* 0x3000000fff19e230 */ /* 0x000fc80000004100 */
[--C-:B------:R-:W-:Y:S02]  /*0be0*/  @!P5 HADD2.F32 R26, -RZ, R16.reuse.H1_H1 ;  /* 0x30000010ff1ad230 */ /* 0x100fe40000004100 */
[----:B------:R-:W-:Y:S01]  /*0bf0*/  @!P6 FADD.FTZ R24, R24, R25 ;  /* 0x000000191818e221 */ /* 0x000fe20000010000 */
[----:B------:R-:W-:-:S03]  /*0c00*/  @!P5 HADD2.F32 R25, -RZ, R16.H0_H0 ;  /* 0x20000010ff19d230 */ /* 0x000fc60000004100 */
[----:B------:R-:W-:Y:S01]  /*0c10*/  @!P6 FADD.FTZ R35, R35, R24 ;  /* 0x000000182323e221 */ /* 0x000fe20000010000 */
[--C-:B------:R-:W-:Y:S02]  /*0c20*/  @!P0 HADD2.F32 R24, -RZ, R17.reuse.H0_H0 ;  /* 0x20000011ff188230 */ /* 0x100fe40000004100 */
[----:B------:R-:W-:Y:S01]  /*0c30*/  @!P5 FADD.FTZ R26, R25, R26 ;  /* 0x0000001a191ad221 */ /* 0x000fe20000010000 */
[----:B------:R-:W-:-:S03]  /*0c40*/  @!P0 HADD2.F32 R25, -RZ, R17.H1_H1 ;  /* 0x30000011ff198230 */ /* 0x000fc60000004100 */
[----:B------:R-:W-:Y:S01]  /*0c50*/  @!P5 FADD.FTZ R35, R35, R26 ;  /* 0x0000001a2323d221 */ /* 0x000fe20000010000 */
[--C-:B------:R-:W-:Y:S02]  /*0c60*/  @!P1 HADD2.F32 R26, -RZ, R19.reuse.H1_H1 ;  /* 0x30000013ff1a9230 */ /* 0x100fe40000004100 */
[----:B------:R-:W-:Y:S01]  /*0c70*/  @!P0 FADD.FTZ R24, R24, R25 ;  /* 0x0000001918188221 */ /* 0x000fe20000010000 */
[----:B------:R-:W-:-:S03]  /*0c80*/  @!P1 HADD2.F32 R25, -RZ, R19.H0_H0 ;  /* 0x20000013ff199230 */ /* 0x000fc60000004100 */
[----:B------:R-:W-:Y:S01]  /*0c90*/  @!P0 FADD.FTZ R35, R35, R24 ;  /* 0x0000001823238221 */ /* 0x000fe20000010000 */
[--C-:B------:R-:W-:Y:S02]  /*0ca0*/  @!P2 HADD2.F32 R24, -RZ, R0.reuse.H0_H0 ;  /* 0x20000000ff18a230 */ /* 0x100fe40000004100 */
[----:B------:R-:W-:Y:S01]  /*0cb0*/  @!P1 FADD.FTZ R26, R25, R26 ;  /* 0x0000001a191a9221 */ /* 0x000fe20000010000 */
[----:B------:R-:W-:Y:S02]  /*0cc0*/  @!P2 HADD2.F32 R25, -RZ, R0.H1_H1 ;  /* 0x30000000ff19a230 */ /* 0x000fe40000004100 */
[----:B--2---:R-:W-:Y:S02]  /*0cd0*/  @!P3 HFMA2 R21, R27, 1, 1, R44 ;  /* 0x3c003c001b15b831 */ /* 0x004fe4000000002c */
[----:B------:R-:W-:Y:S01]  /*0ce0*/  @!P1 FADD.FTZ R35, R35, R26 ;  /* 0x0000001a23239221 */ /* 0x000fe20000010000 */
[----:B------:R-:W-:Y:S02]  /*0cf0*/  @!P2 FADD.FTZ R24, R24, R25 ;  /* 0x000000191818a221 */ /* 0x000fe40000010000 */
[----:B------:R-:W-:-:S02]  /*0d00*/  @!P3 HADD2.F32 R25, -RZ, R21.H0_H0 ;  /* 0x20000015ff19b230 */ /* 0x000fc40000004100 */
[----:B------:R-:W-:Y:S02]  /*0d10*/  @!P3 HADD2.F32 R26, -RZ, R21.H1_H1 ;  /* 0x30000015ff1ab230 */ /* 0x000fe40000004100 */
[----:B---3--:R-:W-:Y:S02]  /*0d20*/  @!P4 HFMA2 R28, R38, 1, 1, R45 ;  /* 0x3c003c00261cc831 */ /* 0x008fe4000000002d */
[----:B------:R-:W-:Y:S01]  /*0d30*/  @!P2 FADD.FTZ R35, R35, R24 ;  /* 0x000000182323a221 */ /* 0x000fe20000010000 */
[----:B------:R-:W-:Y:S02]  /*0d40*/  @!P3 FADD.FTZ R26, R25, R26 ;  /* 0x0000001a191ab221 */ /* 0x000fe40000010000 */
[--C-:B------:R-:W-:Y:S02]  /*0d50*/  @!P4 HADD2.F32 R27, -RZ, R28.reuse.H0_H0 ;  /* 0x2000001cff1bc230 */ /* 0x100fe40000004100 */
[----:B------:R-:W-:Y:S02]  /*0d60*/  @!P4 HADD2.F32 R36, -RZ, R28.H1_H1 ;  /* 0x3000001cff24c230 */ /* 0x000fe40000004100 */
[----:B------:R-:W-:-:S03]  /*0d70*/  @!P3 FADD.FTZ R35, R35, R26 ;  /* 0x0000001a2323b221 */ /* 0x000fc60000010000 */
        /* <DEDUP_REMOVED lines=10> */
[----:B------:R-:W-:Y:S01]  /*0e20*/  LOP3.LUT P6, RZ, R2, 0x1f, RZ, 0xc0, !PT ;  /* 0x0000001f02ff7812 */ /* 0x000fe200078cc0ff */
[----:B0-----:R-:W-:-:S05]  /*0e30*/  FADD.FTZ R37, R36, R25 ;  /* 0x0000001924257221 */ /* 0x001fca0000010000 */
[----:B------:R-:W0:Y:S01]  /*0e40*/  SHFL.BFLY PT, R26, R37, 0x1, 0x1f ;  /* 0x0c201f00251a7f89 */ /* 0x000e2200000e0000 */
[----:B------:R-:W-:Y:S02]  /*0e50*/  MOV R25, 0x400 ;  /* 0x0000040000197802 */ /* 0x000fe40000000f00 */
[----:B------:R-:W-:-:S04]  /*0e60*/  I2FP.F32.U32 R38, UR5 ;  /* 0x0000000500267c45 */ /* 0x000fc80008201000 */
[----:B------:R-:W-:-:S04]  /*0e70*/  @!P6 IADD3 R27, PT, PT, R25, 0x8, RZ ;  /* 0x00000008191be810 */ /* 0x000fc80007ffe0ff */
[----:B-1----:R-:W-:Y:S01]  /*0e80*/  @!P6 LEA R27, R24, R27, 0x18 ;  /* 0x0000001b181be211 */ /* 0x002fe200078ec0ff */
        /* <DEDUP_REMOVED lines=9> */
[----:B------:R-:W-:Y:S02]  /*0f20*/  @P5 LEA R36, R24, R39, 0x18 ;  /* 0x0000002718245211 */ /* 0x000fe400078ec0ff */
        /* <DEDUP_REMOVED lines=19> */
[----:B------:R0:W-:Y:S01]  /*1060*/  @!P6 STS [R37], R36 ;  /* 0x000000242500e388 */ /* 0x0001e20000000800 */
[----:B------:R-:W-:-:S04]  /*1070*/  MOV R27, 0x400 ;  /* 0x00000400001b7802 */ /* 0x000fc80000000f00 */
[----:B------:R-:W-:Y:S01]  /*1080*/  LEA R26, R24, R27, 0x18 ;  /* 0x0000001b181a7211 */ /* 0x000fe200078ec0ff */
[----:B------:R-:W-:Y:S01]  /*1090*/  BAR.SYNC.DEFER_BLOCKING 0x0 ;  /* 0x0000000000007b1d */ /* 0x000fe20000010000 */
[----:B------:R-:W-:-:S05]  /*10a0*/  IADD3 R35, PT, PT, R3, -R2, RZ ;  /* 0x8000000203237210 */ /* 0x000fca0007ffe0ff */
[----:B------:R-:W1:Y:S01]  /*10b0*/  LDS R25, [R26] ;  /* 0x000000001a197984 */ /* 0x000e620000000800 */
[----:B------:R-:W-:Y:S01]  /*10c0*/  ISETP.GE.AND P6, PT, R35, 0x1, PT ;  /* 0x000000012300780c */ /* 0x000fe20003fc6270 */
[----:B0-----:R-:W-:-:S12]  /*10d0*/  HFMA2 R36, -RZ, RZ, 0, 0 ;  /* 0x00000000ff247431 */ /* 0x001fd800000001ff */
[--C-:B------:R-:W-:Y:S02]  /*10e0*/  @P6 HADD2.F32 R40, -RZ, R4.reuse.H1_H1 ;  /* 0x30000004ff286230 */ /* 0x100fe40000004100 */
[----:B------:R-:W-:-:S03]  /*10f0*/  @P6 HADD2.F32 R38, -RZ, R4.H0_H0 ;  /* 0x20000004ff266230 */ /* 0x000fc60000004100 */
[--C-:B-1----:R-:W-:Y:S02]  /*1100*/  @P6 FADD.FTZ R39, R40, -R25.reuse ;  /* 0x8000001928276221 */ /* 0x102fe40000010000 */
[----:B------:R-:W-:Y:S02]  /*1110*/  @P6 FADD.FTZ R38, R38, -R25 ;  /* 0x8000001926266221 */ /* 0x000fe40000010000 */
[----:B------:R-:W-:-:S04]  /*1120*/  @P6 FMUL.FTZ R39, R39, R39 ;  /* 0x0000002727276220 */ /* 0x000fc80000410000 */
[----:B------:R-:W-:-:S04]  /*1130*/  @P6 FFMA.FTZ R39, R38, R38, R39 ;  /* 0x0000002626276223 */ /* 0x000fc80000010027 */
        /* <DEDUP_REMOVED lines=193> */
[----:B------:R-:W-:-:S05]  /*1d50*/  HADD2.F32 R39, -RZ, R4.H0_H0 ;  /* 0x20000004ff277230 */ /* 0x000fca0000004100 */
[----:B-1----:R-:W-:-:S04]  /*1d60*/  FADD.FTZ R40, R39, -R24 ;  /* 0x8000001827287221 */ /* 0x002fc80000010000 */
[----:B------:R-:W-:Y:S01]  /*1d70*/  FMUL.FTZ R41, R40, R25 ;  /* 0x0000001928297220 */ /* 0x000fe20000410000 */
[--C-:B---3--:R-:W-:Y:S02]  /*1d80*/  HADD2.F32 R39, -RZ, R34.reuse.H0_H0 ;  /* 0x20000022ff277230 */ /* 0x108fe40000004100 */
[----:B------:R-:W-:Y:S02]  /*1d90*/  HADD2.F32 R34, -RZ, R34.H1_H1 ;  /* 0x30000022ff227230 */ /* 0x000fe40000004100 */
[----:B----4-:R-:W-:-:S05]  /*1da0*/  HADD2.F32 R40, -RZ, R26.H0_H0 ;  /* 0x2000001aff287230 */ /* 0x010fca0000004100 */
[----:B------:R-:W-:Y:S01]  /*1db0*/  FFMA.FTZ R39, R39, R41, R40 ;  /* 0x0000002927277223 */ /* 0x000fe20000010028 */
[----:B------:R-:W-:Y:S02]  /*1dc0*/  HADD2.F32 R41, -RZ, R4.H1_H1 ;  /* 0x30000004ff297230 */ /* 0x000fe40000004100 */
[----:B------:R-:W-:-:S03]  /*1dd0*/  HADD2.F32 R27, -RZ, R26.H1_H1 ;  /* 0x3000001aff1b7230 */ /* 0x000fc60000004100 */
[----:B------:R-:W-:-:S04]  /*1de0*/  FADD.FTZ R4, R41, -R24 ;  /* 0x8000001829047221 */ /* 0x000fc80000010000 */
[----:B------:R-:W-:Y:S01]  /*1df0*/  FMUL.FTZ R4, R4, R25 ;  /* 0x0000001904047220 */ /* 0x000fe20000410000 */
[----:B--2---:R-:W-:-:S03]  /*1e00*/  HADD2.F32 R26, -RZ, R36.H1_H1 ;  /* 0x30000024ff1a7230 */ /* 0x004fc60000004100 */
[----:B------:R-:W-:Y:S01]  /*1e10*/  FFMA.FTZ R27, R34, R4, R27 ;  /* 0x00000004221b7223 */ /* 0x000fe2000001001b */
[----:B------:R-:W-:-:S03]  /*1e20*/  HADD2.F32 R4, -RZ, R36.H0_H0 ;  /* 0x20000024ff047230 */ /* 0x000fc60000004100 */
[----:B------:R-:W-:Y:S02]  /*1e30*/  FADD.FTZ R35, R26, R27 ;  /* 0x0000001b1a237221 */ /* 0x000fe40000010000 */
[----:B------:R-:W-:Y:S01]  /*1e40*/  FADD.FTZ R4, R4, R39 ;  /* 0x0000002704047221 */ /* 0x000fe20000010000 */
[----:B------:R-:W-:-:S04]  /*1e50*/  IMAD.WIDE.U32 R26, R2, 0x4, R22 ;  /* 0x00000004021a7825 */ /* 0x000fc800078e0016 */
[----:B------:R-:W-:-:S05]  /*1e60*/  F2FP.F16.F32.PACK_AB R35, R35, R4 ;  /* 0x000000042323723e */ /* 0x000fca00000000ff */
[----:B------:R0:W-:Y:S02]  /*1e70*/  STG.E desc[UR6][R26.64], R35 ;  /* 0x000000231a007986 */ /* 0x0001e4000c101906 */
.L_x_258:
[----:B------:R-:W-:Y:S05]  /*1e80*/  BSYNC.RECONVERGENT B0 ;  /* 0x0000000000007941 */ /* 0x000fea0003800200 */
.L_x_257:
        /* <DEDUP_REMOVED lines=9> */
[CC--:B------:R-:W-:Y:S02]  /*1f20*/  IADD3 RZ, P5, PT, R5.reuse, R39.reuse, RZ ;  /* 0x0000002705ff7210 */ /* 0x0c0fe40007fbe0ff */
[----:B------:R-:W-:Y:S01]  /*1f30*/  IADD3 R27, PT, PT, R5, R39, RZ ;  /* 0x00000027051b7210 */ /* 0x000fe20007ffe0ff */
[----:B0-----:R-:W-:Y:S01]  /*1f40*/  IMAD.WIDE.U32 R34, R39, 0x4, R34 ;  /* 0x0000000427227825 */ /* 0x001fe200078e0022 */
[----:B------:R-:W-:Y:S02]  /*1f50*/  IADD3.X R4, PT, PT, RZ, R38, RZ, P5, !PT ;  /* 0x00000026ff047210 */ /* 0x000fe40002ffe4ff */
[----:B---3--:R-:W-:-:S03]  /*1f60*/  LEA R36, P5, R27, UR8, 0x2 ;  /* 0x000000081b247c11 */ /* 0x008fc6000f8a10ff */
[----:B------:R-:W2:Y:S01]  /*1f70*/  LDG.E R34, desc[UR6][R34.64] ;  /* 0x0000000622227981 */ /* 0x000ea2000c1e1900 */
[----:B------:R-:W-:Y:S02]  /*1f80*/  LEA.HI.X R37, R27, UR9, R4, 0x2, P5 ;  /* 0x000000091b257c11 */ /* 0x000fe4000a8f1404 */
[----:B------:R-:W0:Y:S03]  /*1f90*/  LDC.64 R26, c[0x0][0x3a0] ;  /* 0x0000e800ff1a7b82 */ /* 0x000e260000000a00 */
[----:B------:R-:W3:Y:S01]  /*1fa0*/  LDG.E R36, desc[UR6][R36.64] ;  /* 0x0000000624247981 */ /* 0x000ee2000c1e1900 */
[----:B0-----:R-:W-:-:S06]  /*1fb0*/  IMAD.WIDE.U32 R26, R39, 0x4, R26 ;  /* 0x00000004271a7825 */ /* 0x001fcc00078e001a */
[----:B------:R-:W4:Y:S01]  /*1fc0*/  LDG.E R26, desc[UR6][R26.64] ;  /* 0x000000061a1a7981 */ /* 0x000f22000c1e1900 */
[----:B------:R-:W-:-:S05]  /*1fd0*/  HADD2.F32 R41, -RZ, R6.H0_H0 ;  /* 0x20000006ff297230 */ /* 0x000fca0000004100 */
[----:B-1----:R-:W-:-:S04]  /*1fe0*/  FADD.FTZ R4, R41, -R24 ;  /* 0x8000001829047221 */ /* 0x002fc80000010000 */
[----:B------:R-:W-:Y:S01]  /*1ff0*/  FMUL.FTZ R40, R4, R25 ;  /* 0x0000001904287220 */ /* 0x000fe20000410000 */
[--C-:B--2---:R-:W-:Y:S02]  /*2000*/  HADD2.F32 R4, -RZ, R34.reuse.H0_H0 ;  /* 0x20000022ff047230 */ /* 0x104fe40000004100 */
[----:B------:R-:W-:Y:S02]  /*2010*/  HADD2.F32 R34, -RZ, R34.H1_H1 ;  /* 0x30000022ff227230 */ /* 0x000fe40000004100 */
[----:B----4-:R-:W-:-:S05]  /*2020*/  HADD2.F32 R41, -RZ, R26.H0_H0 ;  /* 0x2000001aff297230 */ /* 0x010fca0000004100 */
[----:B------:R-:W-:Y:S01]  /*2030*/  FFMA.FTZ R4, R4, R40, R41 ;  /* 0x0000002804047223 */ /* 0x000fe20000010029 */
[----:B------:R-:W-:Y:S02]  /*2040*/  HADD2.F32 R41, -RZ, R6.H1_H1 ;  /* 0x30000006ff297230 */ /* 0x000fe40000004100 */
[----:B------:R-:W-:-:S03]  /*2050*/  HADD2.F32 R27, -RZ, R26.H1_H1 ;  /* 0x3000001aff1b7230 */ /* 0x000fc60000004100 */
[----:B------:R-:W-:-:S04]  /*2060*/  FADD.FTZ R6, R41, -R24 ;  /* 0x8000001829067221 */ /* 0x000fc80000010000 */
        /* <DEDUP_REMOVED lines=9> */
.L_x_260:
[----:B------:R-:W-:Y:S05]  /*2100*/  BSYNC.RECONVERGENT B0 ;  /* 0x0000000000007941 */ /* 0x000fea0003800200 */
.L_x_259:
[----:B0-2---:R-:W0:Y:S01]  /*2110*/  LDC R27, c[0x0][0x360] ;  /* 0x0000d800ff1b7b82 */ /* 0x005e220000000800 */
        /* <DEDUP_REMOVED lines=9> */
[----:B------:R-:W-:Y:S01]  /*21b0*/  IADD3.X R27, PT, PT, RZ, R38, RZ, P5, !PT ;  /* 0x00000026ff1b7210 */ /* 0x000fe20002ffe4ff */
[----:B---3--:R-:W-:Y:S01]  /*21c0*/  IMAD.WIDE.U32 R34, R39, 0x4, R34 ;  /* 0x0000000427227825 */ /* 0x008fe200078e0022 */
[----:B--2---:R-:W-:-:S04]  /*21d0*/  LEA R36, P5, R4, UR8, 0x2 ;  /* 0x0000000804247c11 */ /* 0x004fc8000f8a10ff */
        /* <DEDUP_REMOVED lines=14> */
[----:B----4-:R-:W-:-:S05]  /*22c0*/  HADD2.F32 R7, -RZ, R26.H0_H0 ;  /* 0x2000001aff077230 */ /* 0x010fca0000004100 */
[----:B------:R-:W-:Y:S01]  /*22d0*/  FFMA.FTZ R41, R4, R6, R7 ;  /* 0x0000000604297223 */ /* 0x000fe20000010007 */
[----:B------:R-:W-:Y:S02]  /*22e0*/  HADD2.F32 R7, -RZ, R26.H1_H1 ;  /* 0x3000001aff077230 */ /* 0x000fe40000004100 */
        /* <DEDUP_REMOVED lines=8> */
.L_x_262:
[----:B------:R-:W-:Y:S05]  /*2370*/  BSYNC.RECONVERGENT B0 ;  /* 0x0000000000007941 */ /* 0x000fea0003800200 */
.L_x_261:
[----:B0-----:R-:W0:Y:S01]  /*2380*/  LDC R7, c[0x0][0x360] ;  /* 0x0000d800ff077b82 */ /* 0x001e220000000800 */
[----:B------:R-:W-:Y:S01]  /*2390*/  BSSY.RECONVERGENT B0, `(.L_x_263) ;  /* 0x0000027000007945 */ /* 0x000fe20003800200 */
[----:B0-----:R-:W-:-:S04]  /*23a0*/  IADD3 R4, PT, PT, R7, R7, R2 ;  /* 0x0000000707047210 */ /* 0x001fc80007ffe002 */
        /* <DEDUP_REMOVED lines=37> */
.L_x_264:
[----:B------:R-:W-:Y:S05]  /*2600*/  BSYNC.RECONVERGENT B0 ;  /* 0x0000000000007941 */ /* 0x000fea0003800200 */
.L_x_263:
        /* <DEDUP_REMOVED lines=40> */
.L_x_266:
[----:B------:R-:W-:Y:S05]  /*2890*/  BSYNC.RECONVERGENT B0 ;  /* 0x0000000000007941 */ /* 0x000fea0003800200 */
.L_x_265:
[----:B0-----:R-:W0:Y:S01]  /*28a0*/  LDC R7, c[0x0][0x360] ;  /* 0x0000d800ff077b82 */ /* 0x001e220000000800 */
        /* <DEDUP_REMOVED lines=31> */
[----:B------:R-:W-:Y:S02]  /*2aa0*/  HADD2.F32 R7, -RZ, R2.H1_H1 ;  /* 0x30000002ff077230 */ /* 0x000fe40000004100 */
[--C-:B---3--:R-:W-:Y:S02]  /*2ab0*/  HADD2.F32 R2, -RZ, R8.reuse.H0_H0 ;  /* 0x20000008ff027230 */ /* 0x108fe40000004100 */
[----:B------:R-:W-:Y:S01]  /*2ac0*/  FFMA.FTZ R35, R4, R26, R35 ;  /* 0x0000001a04237223 */ /* 0x000fe20000010023 */
[----:B------:R-:W-:Y:S02]  /*2ad0*/  HADD2.F32 R8, -RZ, R8.H1_H1 ;  /* 0x30000008ff087230 */ /* 0x000fe40000004100 */
[----:B------:R-:W-:Y:S01]  /*2ae0*/  FFMA.FTZ R7, R10, R34, R7 ;  /* 0x000000220a077223 */ /* 0x000fe20000010007 */
[----:B------:R-:W-:-:S03]  /*2af0*/  FADD.FTZ R35, R2, R35 ;  /* 0x0000002302237221 */ /* 0x000fc60000010000 */
[----:B------:R-:W-:Y:S01]  /*2b00*/  FADD.FTZ R8, R8, R7 ;  /* 0x0000000708087221 */ /* 0x000fe20000010000 */
[----:B------:R-:W-:-:S04]  /*2b10*/  IMAD.WIDE.U32 R2, R27, 0x4, R22 ;  /* 0x000000041b027825 */ /* 0x000fc800078e0016 */
[----:B------:R-:W-:-:S05]  /*2b20*/  F2FP.F16.F32.PACK_AB R35, R8, R35 ;  /* 0x000000230823723e */ /* 0x000fca00000000ff */
[----:B------:R0:W-:Y:S02]  /*2b30*/  STG.E desc[UR6][R2.64], R35 ;  /* 0x0000002302007986 */ /* 0x0001e4000c101906 */
.L_x_268:
[----:B------:R-:W-:Y:S05]  /*2b40*/  BSYNC.RECONVERGENT B0 ;  /* 0x0000000000007941 */ /* 0x000fea0003800200 */
.L_x_267:
[----:B------:R-:W-:Y:S01]  /*2b50*/  ISETP.NE.AND P5, PT, R31, RZ, PT ;  /* 0x000000ff1f00720c */ /* 0x000fe20003fa5270 */
[----:B------:R-:W-:-:S12]  /*2b60*/  BSSY.RECONVERGENT B0, `(.L_x_269) ;  /* 0x0000028000007945 */ /* 0x000fd80003800200 */
[----:B------:R-:W-:Y:S05]  /*2b70*/  @P5 BRA `(.L_x_270) ;  /* 0x0000000000985947 */ /* 0x000fea0003800000 */
[----:B0-----:R-:W0:Y:S01]  /*2b80*/  S2R R2, SR_TID.X ;  /* 0x0000000000027919 */ /* 0x001e220000002100 */
        /* <DEDUP_REMOVED lines=37> */
.L_x_270:
[----:B------:R-:W-:Y:S05]  /*2de0*/  BSYNC.RECONVERGENT B0 ;  /* 0x0000000000007941 */ /* 0x000fea0003800200 */
.L_x_269:
[----:B------:R-:W-:Y:S01]  /*2df0*/  ISETP.NE.AND P5, PT, R32, RZ, PT ;  /* 0x000000ff2000720c */ /* 0x000fe20003fa5270 */
[----:B------:R-:W-:-:S12]  /*2e00*/  BSSY.RECONVERGENT B0, `(.L_x_271) ;  /* 0x0000029000007945 */ /* 0x000fd80003800200 */
[----:B------:R-:W-:Y:S05]  /*2e10*/  @P5 BRA `(.L_x_272) ;  /* 0x00000000009c5947 */ /* 0x000fea0003800000 */
[----:B0-2---:R-:W0:Y:S01]  /*2e20*/  S2R R2, SR_TID.X ;  /* 0x0000000000027919 */ /* 0x005e220000002100 */
        /* <DEDUP_REMOVED lines=25> */
[--C-:B--2---:R-:W-:Y:S02]  /*2fc0*/  HADD2.F32 R4, -RZ, R8.reuse.H0_H0 ;  /* 0x20000008ff047230 */ /* 0x104fe40000004100 */
[----:B------:R-:W-:Y:S02]  /*2fd0*/  HADD2.F32 R10, -RZ, R8.H1_H1 ;  /* 0x30000008ff0a7230 */ /* 0x000fe40000004100 */
[----:B---3--:R-:W-:-:S02]  /*2fe0*/  HADD2.F32 R27, -RZ, R6.H0_H0 ;  /* 0x20000006ff1b7230 */ /* 0x008fc40000004100 */
[----:B------:R-:W-:Y:S02]  /*2ff0*/  HADD2.F32 R9, -RZ, R6.H1_H1 ;  /* 0x30000006ff097230 */ /* 0x000fe40000004100 */
[--C-:B----4-:R-:W-:Y:S02]  /*3000*/  HADD2.F32 R3, -RZ, R2.reuse.H0_H0 ;  /* 0x20000002ff037230 */ /* 0x110fe40000004100 */
        /* <DEDUP_REMOVED lines=8> */
.L_x_272:
[----:B------:R-:W-:Y:S05]  /*3090*/  BSYNC.RECONVERGENT B0 ;  /* 0x0000000000007941 */ /* 0x000fea0003800200 */
.L_x_271:
[----:B------:R-:W-:Y:S01]  /*30a0*/  ISETP.NE.AND P5, PT, R33, RZ, PT ;  /* 0x000000ff2100720c */ /* 0x000fe20003fa5270 */
[----:B------:R-:W-:-:S12]  /*30b0*/  BSSY.RECONVERGENT B0, `(.L_x_273) ;  /* 0x000002a000007945 */ /* 0x000fd80003800200 */
[----:B------:R-:W-:Y:S05]  /*30c0*/  @P5 BRA `(.L_x_274) ;  /* 0x0000000000a05947 */ /* 0x000fea0003800000 */
[----:B0-23--:R-:W0:Y:S01]  /*30d0*/  S2R R2, SR_TID.X ;  /* 0x0000000000027919 */ /* 0x00de220000002100 */
        /* <DEDUP_REMOVED lines=26> */
[----:B--2---:R-:W-:Y:S02]  /*3280*/  HADD2.F32 R13, -RZ, R8.H0_H0 ;  /* 0x20000008ff0d7230 */ /* 0x004fe40000004100 */
[--C-:B---3--:R-:W-:Y:S02]  /*3290*/  HADD2.F32 R3, -RZ, R2.reuse.H0_H0 ;  /* 0x20000002ff037230 */ /* 0x108fe40000004100 */
[----:B------:R-:W-:-:S02]  /*32a0*/  HADD2.F32 R2, -RZ, R2.H1_H1 ;  /* 0x30000002ff027230 */ /* 0x000fc40000004100 */
[--C-:B----4-:R-:W-:Y:S02]  /*32b0*/  HADD2.F32 R10, -RZ, R6.reuse.H0_H0 ;  /* 0x20000006ff0a7230 */ /* 0x110fe40000004100 */
[----:B------:R-:W-:Y:S02]  /*32c0*/  HADD2.F32 R11, -RZ, R6.H1_H1 ;  /* 0x30000006ff0b7230 */ /* 0x000fe40000004100 */
[----:B------:R-:W-:Y:S02]  /*32d0*/  HADD2.F32 R6, -RZ, R8.H1_H1 ;  /* 0x30000008ff067230 */ /* 0x000fe40000004100 */
[----:B------:R-:W-:-:S03]  /*32e0*/  FFMA.FTZ R10, R10, R12, R13 ;  /* 0x0000000c0a0a7223 */ /* 0x000fc6000001000d */
[----:B------:R-:W-:Y:S01]  /*32f0*/  FFMA.FTZ R11, R11, R26, R6 ;  /* 0x0000001a0b0b7223 */ /* 0x000fe20000010006 */
[----:B------:R-:W-:-:S03]  /*3300*/  FADD.FTZ R10, R3, R10 ;  /* 0x0000000a030a7221 */ /* 0x000fc60000010000 */
[----:B------:R-:W-:Y:S01]  /*3310*/  FADD.FTZ R11, R2, R11 ;  /* 0x0000000b020b7221 */ /* 0x000fe20000010000 */
[----:B------:R-:W-:-:S04]  /*3320*/  IMAD.WIDE.U32 R2, R4, 0x4, R22 ;  /* 0x0000000404027825 */ /* 0x000fc800078e0016 */
[----:B------:R-:W-:-:S05]  /*3330*/  F2FP.F16.F32.PACK_AB R11, R11, R10 ;  /* 0x0000000a0b0b723e */ /* 0x000fca00000000ff */
[----:B------:R4:W-:Y:S02]  /*3340*/  STG.E desc[UR6][R2.64], R11 ;  /* 0x0000000b02007986 */ /* 0x0009e4000c101906 */
.L_x_274:
[----:B------:R-:W-:Y:S05]  /*3350*/  BSYNC.RECONVERGENT B0 ;  /* 0x0000000000007941 */ /* 0x000fea0003800200 */
.L_x_273:
        /* <DEDUP_REMOVED lines=36> */
[--C-:B----4-:R-:W-:Y:S02]  /*35a0*/  HADD2.F32 R3, -RZ, R6.reuse.H0_H0 ;  /* 0x20000006ff037230 */ /* 0x110fe40000004100 */
[----:B------:R-:W-:Y:S01]  /*35b0*/  FFMA.FTZ R9, R8, R26, R9 ;  /* 0x0000001a08097223 */ /* 0x000fe20000010009 */
[----:B------:R-:W-:Y:S02]  /*35c0*/  HADD2.F32 R6, -RZ, R6.H1_H1 ;  /* 0x30000006ff067230 */ /* 0x000fe40000004100 */
[----:B------:R-:W-:Y:S01]  /*35d0*/  FADD.FTZ R4, R3, R4 ;  /* 0x0000000403047221 */ /* 0x000fe20000010000 */
[----:B------:R-:W-:-:S04]  /*35e0*/  IMAD.WIDE.U32 R2, R2, 0x4, R22 ;  /* 0x0000000402027825 */ /* 0x000fc800078e0016 */
[----:B------:R-:W-:-:S05]  /*35f0*/  FADD.FTZ R9, R6, R9 ;  /* 0x0000000906097221 */ /* 0x000fca0000010000 */
[----:B------:R-:W-:-:S05]  /*3600*/  F2FP.F16.F32.PACK_AB R9, R9, R4 ;  /* 0x000000040909723e */ /* 0x000fca00000000ff */
[----:B------:R0:W-:Y:S02]  /*3610*/  STG.E desc[UR6][R2.64], R9 ;  /* 0x0000000902007986 */ /* 0x0001e4000c101906 */
.L_x_276:
[----:B------:R-:W-:Y:S05]  /*3620*/  BSYNC.RECONVERGENT B0 ;  /* 0x0000000000007941 */ /* 0x000fea0003800200 */
.L_x_275:
        /* <DEDUP_REMOVED lines=45> */
.L_x_278:
[----:B------:R-:W-:Y:S05]  /*3900*/  BSYNC.RECONVERGENT B0 ;  /* 0x0000000000007941 */ /* 0x000fea0003800200 */
.L_x_277:
[----:B------:R-:W-:Y:S04]  /*3910*/  BSSY.RECONVERGENT B0, `(.L_x_279) ;  /* 0x000002d000007945 */ /* 0x000fe80003800200 */
        /* <DEDUP_REMOVED lines=44> */
.L_x_280:
[----:B------:R-:W-:Y:S05]  /*3be0*/  BSYNC.RECONVERGENT B0 ;  /* 0x0000000000007941 */ /* 0x000fea0003800200 */
.L_x_279:
[----:B------:R-:W-:Y:S04]  /*3bf0*/  BSSY.RECONVERGENT B0, `(.L_x_281) ;  /* 0x000002e000007945 */ /* 0x000fe80003800200 */
[----:B------:R-:W-:Y:S05]  /*3c00*/  @P1 BRA `(.L_x_282) ;  /* 0x0000000000b01947 */ /* 0x000fea0003800000 */
[----:B0-234-:R-:W0:Y:S01]  /*3c10*/  S2R R2, SR_TID.X ;  /* 0x0000000000027919 */ /* 0x01de220000002100 */
[----:B------:R-:W2:Y:S01]  /*3c20*/  LDC.64 R6, c[0x0][0x3a0] ;  /* 0x0000e800ff067b82 */ /* 0x000ea20000000a00 */
[----:B------:R-:W3:Y:S01]  /*3c30*/  LDCU.64 UR8, c[0x0][0x388] ;  /* 0x00007100ff0877ac */ /* 0x000ee20008000a00 */
[----:B0-----:R-:W-:-:S04]  /*3c40*/  IADD3 R2, PT, PT, R2, UR5, RZ ;  /* 0x0000000502027c10 */ /* 0x001fc8000fffe0ff */
[----:B------:R-:W-:-:S04]  /*3c50*/  IADD3 R2, PT, PT, R2, UR5, RZ ;  /* 0x0000000502027c10 */ /* 0x000fc8000fffe0ff */
[----:B------:R-:W-:-:S04]  /*3c60*/  IADD3 R2, PT, PT, R2, UR5, RZ ;  /* 0x0000000502027c10 */ /* 0x000fc8000fffe0ff */
[----:B------:R-:W-:-:S04]  /*3c70*/  IADD3 R2, PT, PT, R2, UR5, RZ ;  /* 0x0000000502027c10 */ /* 0x000fc8000fffe0ff */
[----:B------:R-:W-:-:S04]  /*3c80*/  IADD3 R2, PT, PT, R2, UR5, RZ ;  /* 0x0000000502027c10 */ /* 0x000fc8000fffe0ff */
[----:B------:R-:W-:-:S04]  /*3c90*/  IADD3 R2, PT, PT, R2, UR5, RZ ;  /* 0x0000000502027c10 */ /* 0x000fc8000fffe0ff */
[----:B------:R-:W-:Y:S02]  /*3ca0*/  IADD3 R4, PT, PT, R2, UR5, RZ ;  /* 0x0000000502047c10 */ /* 0x000fe4000fffe0ff */
[----:B------:R-:W0:Y:S02]  /*3cb0*/  LDC.64 R2, c[0x0][0x398] ;  /* 0x0000e600ff027b82 */ /* 0x000e240000000a00 */
        /* <DEDUP_REMOVED lines=8> */
[----:B0-----:R-:W-:Y:S01]  /*3d40*/  IMAD.WIDE.U32 R2, R13, 0x4, R2 ;  /* 0x000000040d027825 */ /* 0x001fe200078e0002 */
        /* <DEDUP_REMOVED lines=24> */
.L_x_282:
[----:B------:R-:W-:Y:S05]  /*3ed0*/  BSYNC.RECONVERGENT B0 ;  /* 0x0000000000007941 */ /* 0x000fea0003800200 */
.L_x_281:
        /* <DEDUP_REMOVED lines=33> */
.L_x_284:
[----:B------:R-:W-:Y:S05]  /*40f0*/  BSYNC.RECONVERGENT B0 ;  /* 0x0000000000007941 */ /* 0x000fea0003800200 */
.L_x_283:
        /* <DEDUP_REMOVED lines=33> */
.L_x_286:
[----:B------:R-:W-:Y:S05]  /*4310*/  BSYNC.RECONVERGENT B0 ;  /* 0x0000000000007941 */ /* 0x000fea0003800200 */
.L_x_285:
        /* <DEDUP_REMOVED lines=31> */
[----:B------:R-:W-:Y:S01]  /*4510*/  STG.E desc[UR6][R20.64], R3 ;  /* 0x0000000314007986 */ /* 0x000fe2000c101906 */
[----:B------:R-:W-:Y:S05]  /*4520*/  EXIT ;  /* 0x000000000000794d */ /* 0x000fea0003800000 */
.L_x_287:
        /* <DEDUP_REMOVED lines=13> */
.L_x_2555:


//--------------------- .text._ZN17fastertransformer26add_bias_layernorm_add_resIfLi8EEEvPT_PKS1_S4_S4_S4_fi --------------------------
	.section	.text._ZN17fastertransformer26add_bias_layernorm_add_resIfLi8EEEvPT_PKS1_S4_S4_S4_fi,"ax",@progbits
	.align	128
        .global         _ZN17fastertransformer26add_bias_layernorm_add_resIfLi8EEEvPT_PKS1_S4_S4_S4_fi
        .type           _ZN17fastertransformer26add_bias_layernorm_add_resIfLi8EEEvPT_PKS1_S4_S4_S4_fi,@function
        .size           _ZN17fastertransformer26add_bias_layernorm_add_resIfLi8EEEvPT_PKS1_S4_S4_S4_fi,(.L_x_2556 - _ZN17fastertransformer26add_bias_layernorm_add_resIfLi8EEEvPT_PKS1_S4_S4_S4_fi)
        .other          _ZN17fastertransformer26add_bias_layernorm_add_resIfLi8EEEvPT_PKS1_S4_S4_S4_fi,@"STO_CUDA_ENTRY STV_DEFAULT"
_ZN17fastertransformer26add_bias_layernorm_add_resIfLi8EEEvPT_PKS1_S4_S4_S4_fi:
.text._ZN17fastertransformer26add_bias_layernorm_add_resIfLi8EEEvPT_PKS1_S4_S4_S4_fi:
[----:B------:R-:W-:Y:S01]  /*0000*/  LDC R1, c[0x0][0x37c] ;  /* 0x0000df00ff017b82 */ /* 0x000fe20000000800 */
[----:B------:R-:W0:Y:S07]  /*0010*/  S2R R25, SR_TID.X ;  /* 0x0000000000197919 */ /* 0x000e2e0000002100 */
[----:B------:R-:W0:Y:S01]  /*0020*/  LDC R10, c[0x0][0x3ac] ;  /* 0x0000eb00ff0a7b82 */ /* 0x000e220000000800 */
[----:B------:R-:W1:Y:S01]  /*0030*/  LDCU UR7, c[0x0][0x360] ;  /* 0x00006c00ff0777ac */ /* 0x000e620008000800 */
[----:B------:R-:W2:Y:S06]  /*0040*/  LDCU.64 UR4, c[0x0][0x358] ;  /* 0x00006b00ff0477ac */ /* 0x000eac0008000a00 */
[----:B------:R-:W3:Y:S08]  /*0050*/  S2UR UR6, SR_CTAID.X ;  /* 0x00000000000679c3 */ /* 0x000ef00000002500 */
[----:B------:R-:W4:Y:S01]  /*0060*/  LDC.64 R12, c[0x0][0x380] ;  /* 0x0000e000ff0c7b82 */ /* 0x000f220000000a00 */
[C---:B0-----:R-:W-:Y:S01]  /*0070*/  ISETP.GE.AND P0, PT, R25.reuse, R10, PT ;  /* 0x0000000a1900720c */ /* 0x041fe20003f06270 */
[----:B---3--:R-:W-:Y:S01]  /*0080*/  IMAD R9, R10, UR6, RZ ;  /* 0x000000060a097c24 */ /* 0x008fe2000f8e02ff */
[----:B-1----:R-:W-:-:S04]  /*0090*/  IADD3 R23, PT, PT, R25, UR7, RZ ;  /* 0x0000000719177c10 */ /* 0x002fc8000fffe0ff */
[----:B------:R-:W-:Y:S01]  /*00a0*/  ISETP.GE.AND P1, PT, R23, R10, PT ;  /* 0x0000000a1700720c */ /* 0x000fe20003f26270 */
[----:B----4-:R-:W-:-:S06]  /*00b0*/  IMAD.WIDE R12, R9, 0x4, R12 ;  /* 0x00000004090c7825 */ /* 0x010fcc00078e020c */
[----:B------:R-:W0:Y:S01]  /*00c0*/  @!P0 LDC.64 R16, c[0x0][0x390] ;  /* 0x0000e400ff108b82 */ /* 0x000e220000000a00 */
[----:B------:R-:W-:-:S07]  /*00d0*/  @!P0 IMAD.WIDE.U32 R28, R25, 0x4, R12 ;  /* 0x00000004191c8825 */ /* 0x000fce00078e000c */
[----:B------:R-:W1:Y:S01]  /*00e0*/  @!P1 LDC.64 R14, c[0x0][0x390] ;  /* 0x0000e400ff0e9b82 */ /* 0x000e620000000a00 */
[----:B--2---:R-:W2:Y:S01]  /*00f0*/  @!P0 LDG.E R28, desc[UR4][R28.64] ;  /* 0x000000041c1c8981 */ /* 0x004ea2000c1e1900 */
[----:B0-----:R-:W-:-:S05]  /*0100*/  @!P0 IMAD.WIDE.U32 R16, R25, 0x4, R16 ;  /* 0x0000000419108825 */ /* 0x001fca00078e0010 */
[----:B------:R0:W2:Y:S01]  /*0110*/  @!P0 LDG.E R0, desc[UR4][R16.64] ;  /* 0x0000000410008981 */ /* 0x0000a2000c1e1900 */
[----:B-1----:R-:W-:-:S05]  /*0120*/  @!P1 IMAD.WIDE.U32 R14, R23, 0x4, R14 ;  /* 0x00000004170e9825 */ /* 0x002fca00078e000e */
[----:B------:R1:W3:Y:S01]  /*0130*/  @!P1 LDG.E R6, desc[UR4][R14.64] ;  /* 0x000000040e069981 */ /* 0x0002e2000c1e1900 */
[----:B0-----:R-:W-:-:S05]  /*0140*/  @!P1 IMAD.WIDE.U32 R16, R23, 0x4, R12 ;  /* 0x0000000417109825 */ /* 0x001fca00078e000c */
[----:B------:R0:W3:Y:S01]  /*0150*/  @!P1 LDG.E R19, desc[UR4][R16.64] ;  /* 0x0000000410139981 */ /* 0x0000e2000c1e1900 */
[----:B------:R-:W-:-:S04]  /*0160*/  IADD3 R20, PT, PT, R23, UR7, RZ ;  /* 0x0000000717147c10 */ /* 0x000fc8000fffe0ff */
[C---:B------:R-:W-:Y:S02]  /*0170*/  ISETP.GE.AND P2, PT, R20.reuse, R10, PT ;  /* 0x0000000a1400720c */ /* 0x040fe40003f46270 */
[----:B------:R-:W-:-:S04]  /*0180*/  IADD3 R11, PT, PT, R20, UR7, RZ ;  /* 0x00000007140b7c10 */ /* 0x000fc8000fffe0ff */
[C---:B------:R-:W-:Y:S02]  /*0190*/  ISETP.GE.AND P3, PT, R11.reuse, R10, PT ;  /* 0x0000000a0b00720c */ /* 0x040fe40003f66270 */
[----:B------:R-:W-:-:S05]  /*01a0*/  IADD3 R18, PT, PT, R11, UR7, RZ ;  /* 0x000000070b127c10 */ /* 0x000fca000fffe0ff */
[----:B-1----:R-:W1:Y:S01]  /*01b0*/  @!P2 LDC.64 R14, c[0x0][0x390] ;  /* 0x0000e400ff0eab82 */ /* 0x002e620000000a00 */
[----:B------:R-:W-:Y:S01]  /*01c0*/  ISETP.GE.AND P4, PT, R18, R10, PT ;  /* 0x0000000a1200720c */ /* 0x000fe20003f86270 */
[----:B0-----:R-:W-:-:S05]  /*01d0*/  @!P2 IMAD.WIDE.U32 R16, R20, 0x4, R12 ;  /* 0x000000041410a825 */ /* 0x001fca00078e000c */
[----:B------:R0:W4:Y:S01]  /*01e0*/  @!P2 LDG.E R8, desc[UR4][R16.64] ;  /* 0x000000041008a981 */ /* 0x000122000c1e1900 */
[----:B------:R-:W5:Y:S08]  /*01f0*/  @!P3 LDC.64 R26, c[0x0][0x390] ;  /* 0x0000e400ff1abb82 */ /* 0x000f700000000a00 */
[----:B0-----:R-:W0:Y:S01]  /*0200*/  @!P4 LDC.64 R16, c[0x0][0x390] ;  /* 0x0000e400ff10cb82 */ /* 0x001e220000000a00 */
[----:B-1----:R-:W-:-:S05]  /*0210*/  @!P2 IMAD.WIDE.U32 R14, R20, 0x4, R14 ;  /* 0x00000004140ea825 */ /* 0x002fca00078e000e */
[----:B------:R1:W4:Y:S01]  /*0220*/  @!P2 LDG.E R29, desc[UR4][R14.64] ;  /* 0x000000040e1da981 */ /* 0x000322000c1e1900 */
[----:B-----5:R-:W-:-:S04]  /*0230*/  @!P3 IMAD.WIDE.U32 R26, R11, 0x4, R26 ;  /* 0x000000040b1ab825 */ /* 0x020fc800078e001a */
[----:B-1----:R-:W-:-:S04]  /*0240*/  @!P3 IMAD.WIDE.U32 R14, R11, 0x4, R12 ;  /* 0x000000040b0eb825 */ /* 0x002fc800078e000c */
[----:B0-----:R-:W-:-:S06]  /*0250*/  @!P4 IMAD.WIDE.U32 R16, R18, 0x4, R16 ;  /* 0x000000041210c825 */ /* 0x001fcc00078e0010 */
[----:B------:R-:W5:Y:S01]  /*0260*/  @!P4 LDG.E R16, desc[UR4][R16.64] ;  /* 0x000000041010c981 */ /* 0x000f62000c1e1900 */
[----:B--2---:R-:W-:-:S03]  /*0270*/  @!P0 FADD.FTZ R24, R28, R0 ;  /* 0x000000001c188221 */ /* 0x004fc60000010000 */
[----:B------:R0:W2:Y:S01]  /*0280*/  @!P3 LDG.E R28, desc[UR4][R14.64] ;  /* 0x000000040e1cb981 */ /* 0x0000a2000c1e1900 */
[----:B---3--:R-:W-:Y:S01]  /*0290*/  @!P1 FADD.FTZ R22, R19, R6 ;  /* 0x0000000613169221 */ /* 0x008fe20000010000 */
[C---:B------:R-:W-:Y:S02]  /*02a0*/  IADD3 R19, PT, PT, R18.reuse, UR7, RZ ;  /* 0x0000000712137c10 */ /* 0x040fe4000fffe0ff */
[----:B------:R1:W2:Y:S02]  /*02b0*/  @!P3 LDG.E R6, desc[UR4][R26.64] ;  /* 0x000000041a06b981 */ /* 0x0002a4000c1e1900 */
[----:B------:R-:W-:Y:S01]  /*02c0*/  ISETP.GE.AND P5, PT, R19, R10, PT ;  /* 0x0000000a1300720c */ /* 0x000fe20003fa6270 */
[----:B0-----:R-:W-:-:S05]  /*02d0*/  @!P4 IMAD.WIDE.U32 R14, R18, 0x4, R12 ;  /* 0x00000004120ec825 */ /* 0x001fca00078e000c */
[----:B------:R0:W5:Y:S07]  /*02e0*/  @!P4 LDG.E R17, desc[UR4][R14.64] ;  /* 0x000000040e11c981 */ /* 0x00016e000c1e1900 */
[----:B-1----:R-:W1:Y:S01]  /*02f0*/  @!P5 LDC.64 R26, c[0x0][0x390] ;  /* 0x0000e400ff1adb82 */ /* 0x002e620000000a00 */
[----:B0-----:R-:W-:-:S04]  /*0300*/  @!P5 IMAD.WIDE.U32 R14, R19, 0x4, R12 ;  /* 0x00000004130ed825 */ /* 0x001fc800078e000c */
[----:B-1----:R-:W-:-:S06]  /*0310*/  @!P5 IMAD.WIDE.U32 R26, R19, 0x4, R26 ;  /* 0x00000004131ad825 */ /* 0x002fcc00078e001a */
[----:B------:R-:W3:Y:S04]  /*0320*/  @!P5 LDG.E R26, desc[UR4][R26.64] ;  /* 0x000000041a1ad981 */ /* 0x000ee8000c1e1900 */
[----:B------:R0:W3:Y:S01]  /*0330*/  @!P5 LDG.E R27, desc[UR4][R14.64] ;  /* 0x000000040e1bd981 */ /* 0x0000e2000c1e1900 */
[----:B----4-:R-:W-:Y:S01]  /*0340*/  @!P2 FADD.FTZ R21, R8, R29 ;  /* 0x0000001d0815a221 */ /* 0x010fe20000010000 */
[----:B------:R-:W-:Y:S02]  /*0350*/  IADD3 R8, PT, PT, R19, UR7, RZ ;  /* 0x0000000713087c10 */ /* 0x000fe4000fffe0ff */
[----:B------:R-:W-:Y:S02]  /*0360*/  P2R R0, PR, RZ, 0x1 ;  /* 0x00000001ff007803 */ /* 0x000fe40000000000 */
[----:B------:R-:W-:Y:S01]  /*0370*/  ISETP.GE.AND P0, PT, R8, R10, PT ;  /* 0x0000000a0800720c */ /* 0x000fe20003f06270 */
[----:B--2---:R-:W-:Y:S01]  /*0380*/  @!P3 FADD.FTZ R7, R28, R6 ;  /* 0x000000061c07b221 */ /* 0x004fe20000010000 */
[----:B------:R-:W-:-:S04]  /*0390*/  IADD3 R6, PT, PT, R8, UR7, RZ ;  /* 0x0000000708067c10 */ /* 0x000fc8000fffe0ff */
[----:B------:R-:W-:-:S04]  /*03a0*/  ISETP.GE.AND P6, PT, R6, R10, PT ;  /* 0x0000000a0600720c */ /* 0x000fc80003fc6270 */
[----:B0-----:R-:W-:Y:S01]  /*03b0*/  P2R R14, PR, RZ, 0x40 ;  /* 0x00000040ff0e7803 */ /* 0x001fe20000000000 */
[----:B-----5:R-:W-:Y:S02]  /*03c0*/  @!P4 FADD.FTZ R5, R17, R16 ;  /* 0x000000101105c221 */ /* 0x020fe40000010000 */
[----:B------:R-:W0:Y:S08]  /*03d0*/  @!P0 LDC.64 R16, c[0x0][0x390] ;  /* 0x0000e400ff108b82 */ /* 0x000e300000000a00 */
[----:B------:R-:W1:Y:S01]  /*03e0*/  @!P6 LDC.64 R14, c[0x0][0x390] ;  /* 0x0000e400ff0eeb82 */ /* 0x000e620000000a00 */
[----:B0-----:R-:W-:-:S06]  /*03f0*/  @!P0 IMAD.WIDE.U32 R16, R8, 0x4, R16 ;  /* 0x0000000408108825 */ /* 0x001fcc00078e0010 */
[----:B------:R-:W2:Y:S01]  /*0400*/  @!P0 LDG.E R16, desc[UR4][R16.64] ;  /* 0x0000000410108981 */ /* 0x000ea2000c1e1900 */
[----:B-1----:R-:W-:-:S06]  /*0410*/  @!P6 IMAD.WIDE.U32 R14, R6, 0x4, R14 ;  /* 0x00000004060ee825 */ /* 0x002fcc00078e000e */
[----:B------:R-:W4:Y:S01]  /*0420*/  @!P6 LDG.E R15, desc[UR4][R14.64] ;  /* 0x000000040e0fe981 */ /* 0x000f22000c1e1900 */
[----:B---3--:R-:W-:Y:S01]  /*0430*/  @!P5 FADD.FTZ R4, R27, R26 ;  /* 0x0000001a1b04d221 */ /* 0x008fe20000010000 */
[----:B------:R-:W-:-:S05]  /*0440*/  @!P0 IMAD.WIDE.U32 R26, R8, 0x4, R12 ;  /* 0x00000004081a8825 */ /* 0x000fca00078e000c */
[----:B------:R0:W2:Y:S02]  /*0450*/  @!P0 LDG.E R29, desc[UR4][R26.64] ;  /* 0x000000041a1d8981 */ /* 0x0000a4000c1e1900 */
[----:B0-----:R-:W-:-:S05]  /*0460*/  @!P6 IMAD.WIDE.U32 R26, R6, 0x4, R12 ;  /* 0x00000004061ae825 */ /* 0x001fca00078e000c */
[----:B------:R-:W4:Y:S01]  /*0470*/  @!P6 LDG.E R28, desc[UR4][R26.64] ;  /* 0x000000041a1ce981 */ /* 0x000f22000c1e1900 */
[----:B------:R-:W-:Y:S01]  /*0480*/  ISETP.NE.AND P0, PT, R0, RZ, PT ;  /* 0x000000ff0000720c */ /* 0x000fe20003f05270 */
[----:B------:R-:W-:-:S03]  /*0490*/  HFMA2 R0, -RZ, RZ, 0, 0 ;  /* 0x00000000ff007431 */ /* 0x000fc600000001ff */
[----:B------:R-:W-:-:S09]  /*04a0*/  P2R R17, PR, RZ, 0x1 ;  /* 0x00000001ff117803 */ /* 0x000fd20000000000 */
[----:B------:R-:W-:Y:S01]  /*04b0*/  @!P0 FADD.FTZ R0, RZ, R24 ;  /* 0x00000018ff008221 */ /* 0x000fe20000010000 */
[----:B------:R-:W-:-:S03]  /*04c0*/  ISETP.GE.AND P0, PT, R8, R10, PT ;  /* 0x0000000a0800720c */ /* 0x000fc60003f06270 */
[----:B------:R-:W-:-:S04]  /*04d0*/  @!P1 FADD.FTZ R0, R0, R22 ;  /* 0x0000001600009221 */ /* 0x000fc80000010000 */
[----:B------:R-:W-:-:S04]  /*04e0*/  @!P2 FADD.FTZ R0, R0, R21 ;  /* 0x000000150000a221 */ /* 0x000fc80000010000 */
[----:B------:R-:W-:-:S04]  /*04f0*/  @!P3 FADD.FTZ R0, R0, R7 ;  /* 0x000000070000b221 */ /* 0x000fc80000010000 */
[----:B------:R-:W-:-:S04]  /*0500*/  @!P4 FADD.FTZ R0, R0, R5 ;  /* 0x000000050000c221 */ /* 0x000fc80000010000 */
[----:B------:R-:W-:Y:S01]  /*0510*/  @!P5 FADD.FTZ R0, R0, R4 ;  /* 0x000000040000d221 */ /* 0x000fe20000010000 */
[----:B------:R-:W0:Y:S01]  /*0520*/  S2R R14, SR_CgaCtaId ;  /* 0x00000000000e7919 */ /* 0x000e220000008800 */
[----:B--2---:R-:W-:-:S04]  /*0530*/  @!P0 FADD.FTZ R3, R29, R16 ;  /* 0x000000101d038221 */ /* 0x004fc80000010000 */
[----:B------:R-:W-:Y:S01]  /*0540*/  @!P0 FADD.FTZ R0, R0, R3 ;  /* 0x0000000300008221 */ /* 0x000fe20000010000 */
[----:B----4-:R-:W-:-:S04]  /*0550*/  @!P6 FADD.FTZ R2, R28, R15 ;  /* 0x0000000f1c02e221 */ /* 0x010fc80000010000 */
        /* <DEDUP_REMOVED lines=8> */
[----:B------:R-:W-:Y:S01]  /*05e0*/  LOP3.LUT P0, RZ, R25, 0x1f, RZ, 0xc0, !PT ;  /* 0x0000001f19ff7812 */ /* 0x000fe2000780c0ff */
[----:B-1----:R-:W-:-:S05]  /*05f0*/  FADD.FTZ R29, R28, R15 ;  /* 0x0000000f1c1d7221 */ /* 0x002fca0000010000 */
[----:B------:R-:W1:Y:S01]  /*0600*/  SHFL.BFLY PT, R0, R29, 0x1, 0x1f ;  /* 0x0c201f001d007f89 */ /* 0x000e6200000e0000 */
[----:B------:R-:W-:-:S06]  /*0610*/  MOV R15, 0x400 ;  /* 0x00000400000f7802 */ /* 0x000fcc0000000f00 */
[----:B------:R-:W-:-:S04]  /*0620*/  @!P0 IADD3 R16, PT, PT, R15, 0x8, RZ ;  /* 0x000000080f108810 */ /* 0x000fc80007ffe0ff */
[----:B0-----:R-:W-:-:S04]  /*0630*/  @!P0 LEA R16, R14, R16, 0x18 ;  /* 0x000000100e108211 */ /* 0x001fc800078ec0ff */
[----:B------:R-:W-:Y:S01]  /*0640*/  @!P0 LEA.HI R16, R25, R16, RZ, 0x1d ;  /* 0x0000001019108211 */ /* 0x000fe200078fe8ff */
[----:B-1----:R-:W-:Y:S01]  /*0650*/  FADD.FTZ R29, R29, R0 ;  /* 0x000000001d1d7221 */ /* 0x002fe20000010000 */
[----:B------:R-:W-:-:S05]  /*0660*/  I2FP.F32.U32 R0, UR7 ;  /* 0x0000000700007c45 */ /* 0x000fca0008201000 */
[----:B------:R-:W-:Y:S01]  /*0670*/  FMUL.FTZ R26, R0, 0.03125 ;  /* 0x3d000000001a7820 */ /* 0x000fe20000410000 */
[----:B------:R-:W-:Y:S01]  /*0680*/  I2FP.F32.U32 R0, R25 ;  /* 0x0000001900007245 */ /* 0x000fe20000201000 */
[----:B------:R-:W-:Y:S01]  /*0690*/  @!P0 STS [R16], R29 ;  /* 0x0000001d10008388 */ /* 0x000fe20000000800 */
[----:B------:R-:W-:Y:S02]  /*06a0*/  BAR.SYNC.DEFER_BLOCKING 0x0 ;  /* 0x0000000000007b1d */ /* 0x000fe40000010000 */
        /* <DEDUP_REMOVED lines=21> */
[----:B0-----:R-:W-:-:S04]  /*0800*/  FADD.FTZ R0, R29, R0 ;  /* 0x000000001d007221 */ /* 0x001fc80000010000 */
[----:B-1----:R-:W-:Y:S01]  /*0810*/  @!P1 FMUL.FTZ R29, R0, R26 ;  /* 0x0000001a001d9220 */ /* 0x002fe20000410000 */
[----:B------:R-:W-:-:S05]  /*0820*/  LEA R26, R14, R15, 0x18 ;  /* 0x0000000f0e1a7211 */ /* 0x000fca00078ec0ff */
[----:B------:R-:W-:Y:S01]  /*0830*/  @!P1 STS [R26], R29 ;  /* 0x0000001d1a009388 */ /* 0x000fe20000000800 */
[----:B------:R-:W-:Y:S06]  /*0840*/  BAR.SYNC.DEFER_BLOCKING 0x0 ;  /* 0x0000000000007b1d */ /* 0x000fec0000010000 */
[----:B------:R-:W0:Y:S01]  /*0850*/  LDS R16, [R26] ;  /* 0x000000001a107984 */ /* 0x000e220000000800 */
        /* <DEDUP_REMOVED lines=25> */
[----:B------:R-:W-:-:S04]  /*09f0*/  ISETP.NE.AND P1, PT, R27, RZ, PT ;  /* 0x000000ff1b00720c */ /* 0x000fc80003f25270 */
[----:B------:R-:W0:Y:S02]  /*0a00*/  SHFL.BFLY PT, R27, R0, 0x10, 0x1f ;  /* 0x0e001f00001b7f89 */ /* 0x000e2400000e0000 */
[----:B0-----:R-:W-:-:S05]  /*0a10*/  FADD.FTZ R27, R0, R27 ;  /* 0x0000001b001b7221 */ /* 0x001fca0000010000 */
[----:B------:R-:W0:Y:S02]  /*0a20*/  SHFL.BFLY PT, R16, R27, 0x8, 0x1f ;  /* 0x0d001f001b107f89 */ /* 0x000e2400000e0000 */
[----:B0-----:R-:W-:-:S05]  /*0a30*/  FADD.FTZ R16, R27, R16 ;  /* 0x000000101b107221 */ /* 0x001fca0000010000 */
[----:B------:R-:W0:Y:S02]  /*0a40*/  SHFL.BFLY PT, R29, R16, 0x4, 0x1f ;  /* 0x0c801f00101d7f89 */ /* 0x000e2400000e0000 */
[----:B0-----:R-:W-:-:S05]  /*0a50*/  FADD.FTZ R29, R16, R29 ;  /* 0x0000001d101d7221 */ /* 0x001fca0000010000 */
[----:B------:R-:W0:Y:S02]  /*0a60*/  SHFL.BFLY PT, R28, R29, 0x2, 0x1f ;  /* 0x0c401f001d1c7f89 */ /* 0x000e2400000e0000 */
[----:B0-----:R-:W-:-:S05]  /*0a70*/  FADD.FTZ R28, R29, R28 ;  /* 0x0000001c1d1c7221 */ /* 0x001fca0000010000 */
[----:B------:R-:W0:Y:S01]  /*0a80*/  SHFL.BFLY PT, R27, R28, 0x1, 0x1f ;  /* 0x0c201f001c1b7f89 */ /* 0x000e2200000e0000 */
[----:B------:R-:W-:-:S04]  /*0a90*/  @!P0 IADD3 R29, PT, PT, R15, 0x8, RZ ;  /* 0x000000080f1d8810 */ /* 0x000fc80007ffe0ff */
[----:B------:R-:W-:Y:S01]  /*0aa0*/  @!P0 LEA R0, R14, R29, 0x18 ;  /* 0x0000001d0e008211 */ /* 0x000fe200078ec0ff */
[----:B0-----:R-:W-:-:S03]  /*0ab0*/  FADD.FTZ R27, R28, R27 ;  /* 0x0000001b1c1b7221 */ /* 0x001fc60000010000 */
[----:B------:R-:W-:-:S05]  /*0ac0*/  @!P0 LEA.HI R28, R25, R0, RZ, 0x1d ;  /* 0x00000000191c8211 */ /* 0x000fca00078fe8ff */
[----:B------:R0:W-:Y:S01]  /*0ad0*/  @!P0 STS [R28], R27 ;  /* 0x0000001b1c008388 */ /* 0x0001e20000000800 */
[----:B------:R-:W-:Y:S02]  /*0ae0*/  @P6 IADD3 R15, PT, PT, R15, 0x8, RZ ;  /* 0x000000080f0f6810 */ /* 0x000fe40007ffe0ff */
[----:B------:R-:W-:Y:S01]  /*0af0*/  @P6 SHF.L.U32 R0, R25, 0x2, RZ ;  /* 0x0000000219006819 */ /* 0x000fe200000006ff */
[----:B------:R-:W-:Y:S01]  /*0b00*/  HFMA2 R16, -RZ, RZ, 0, 0 ;  /* 0x00000000ff107431 */ /* 0x000fe200000001ff */
[----:B------:R-:W-:Y:S02]  /*0b10*/  @P6 LEA R15, R14, R15, 0x18 ;  /* 0x0000000f0e0f6211 */ /* 0x000fe400078ec0ff */
[----:B------:R-:W-:-:S04]  /*0b20*/  @P6 LOP3.LUT R0, R0, 0x7c, RZ, 0xc0, !PT ;  /* 0x0000007c00006812 */ /* 0x000fc800078ec0ff */
[----:B------:R-:W-:Y:S01]  /*0b30*/  @P6 IADD3 R29, PT, PT, R15, R0, RZ ;  /* 0x000000000f1d6210 */ /* 0x000fe20007ffe0ff */
[----:B------:R-:W-:Y:S01]  /*0b40*/  BAR.SYNC.DEFER_BLOCKING 0x0 ;  /* 0x0000000000007b1d */ /* 0x000fe20000010000 */
[----:B------:R-:W-:-:S13]  /*0b50*/  ISETP.NE.AND P0, PT, R17, RZ, PT ;  /* 0x000000ff1100720c */ /* 0x000fda0003f05270 */
[----:B------:R-:W1:Y:S01]  /*0b60*/  @!P0 LDC.64 R14, c[0x0][0x388] ;  /* 0x0000e200ff0e8b82 */ /* 0x000e620000000a00 */
[----:B------:R-:W2:Y:S01]  /*0b70*/  @P6 LDS R16, [R29] ;  /* 0x000000001d106984 */ /* 0x000ea20000000800 */
[----:B------:R-:W-:Y:S02]  /*0b80*/  SHF.R.S32.HI R0, RZ, 0x1f, R9 ;  /* 0x0000001fff007819 */ /* 0x000fe40000011409 */
[----:B------:R-:W-:-:S04]  /*0b90*/  @!P0 IADD3 R17, P6, PT, R9, R25, RZ ;  /* 0x0000001909118210 */ /* 0x000fc80007fde0ff */
[----:B0-----:R-:W-:Y:S02]  /*0ba0*/  @!P0 IADD3.X R28, PT, PT, RZ, R0, RZ, P6, !PT ;  /* 0x00000000ff1c8210 */ /* 0x001fe400037fe4ff */
[----:B-1----:R-:W-:-:S04]  /*0bb0*/  @!P0 LEA R14, P6, R17, R14, 0x2 ;  /* 0x0000000e110e8211 */ /* 0x002fc800078c10ff */
[----:B------:R-:W-:Y:S02]  /*0bc0*/  @!P0 LEA.HI.X R15, R17, R15, R28, 0x2, P6 ;  /* 0x0000000f110f8211 */ /* 0x000fe400030f141c */
[----:B--2---:R-:W0:Y:S02]  /*0bd0*/  SHFL.BFLY PT, R17, R16, 0x10, 0x1f ;  /* 0x0e001f0010117f89 */ /* 0x004e2400000e0000 */
        /* <DEDUP_REMOVED lines=8> */
[----:B0-----:R-:W-:Y:S02]  /*0c60*/  FADD.FTZ R29, R27, R29 ;  /* 0x0000001d1b1d7221 */ /* 0x001fe40000010000 */
[----:B------:R-:W0:Y:S03]  /*0c70*/  @!P6 LDC R27, c[0x0][0x3a8] ;  /* 0x0000ea00ff1beb82 */ /* 0x000e260000000800 */
[----:B------:R-:W1:Y:S01]  /*0c80*/  SHFL.BFLY PT, R16, R29, 0x1, 0x1f ;  /* 0x0c201f001d107f89 */ /* 0x000e6200000e0000 */
[----:B------:R-:W0:Y:S01]  /*0c90*/  @!P6 MUFU.RCP R28, R28 ;  /* 0x0000001c001ce308 */ /* 0x000e220000001000 */
[----:B-1----:R-:W-:-:S04]  /*0ca0*/  FADD.FTZ R16, R29, R16 ;  /* 0x000000101d107221 */ /* 0x002fc80000010000 */
[----:B0-----:R-:W-:Y:S02]  /*0cb0*/  @!P6 FFMA.FTZ R27, R16, R28, R27 ;  /* 0x0000001c101be223 */ /* 0x001fe4000001001b */
[----:B------:R-:W0:Y:S04]  /*0cc0*/  @!P0 LDC.64 R16, c[0x0][0x398] ;  /* 0x0000e600ff108b82 */ /* 0x000e280000000a00 */
[----:B------:R-:W1:Y:S02]  /*0cd0*/  @!P6 MUFU.RSQ R27, R27 ;  /* 0x0000001b001be308 */ /* 0x000e640000001400 */
[----:B-1----:R1:W-:Y:S02]  /*0ce0*/  @!P6 STS [R26+0x4], R27 ;  /* 0x0000041b1a00e388 */ /* 0x0023e40000000800 */
[----:B------:R-:W-:Y:S01]  /*0cf0*/  BAR.SYNC.DEFER_BLOCKING 0x0 ;  /* 0x0000000000007b1d */ /* 0x000fe20000010000 */
[----:B0-----:R-:W-:-:S05]  /*0d00*/  @!P0 IMAD.WIDE.U32 R16, R25, 0x4, R16 ;  /* 0x0000000419108825 */ /* 0x001fca00078e0010 */
[----:B-1----:R0:W2:Y:S04]  /*0d10*/  @!P0 LDG.E R27, desc[UR4][R16.64] ;  /* 0x00000004101b8981 */ /* 0x0020a8000c1e1900 */
[----:B------:R1:W3:Y:S01]  /*0d20*/  @!P0 LDG.E R28, desc[UR4][R14.64] ;  /* 0x000000040e1c8981 */ /* 0x0002e2000c1e1900 */
[----:B0-----:R-:W0:Y:S03]  /*0d30*/  @!P0 LDC.64 R16, c[0x0][0x3a0] ;  /* 0x0000e800ff108b82 */ /* 0x001e260000000a00 */
[----:B-1----:R-:W1:Y:S01]  /*0d40*/  LDS.64 R14, [R26] ;  /* 0x000000001a0e7984 */ /* 0x002e620000000a00 */
[----:B0-----:R-:W-:-:S05]  /*0d50*/  @!P0 IMAD.WIDE.U32 R16, R25, 0x4, R16 ;  /* 0x0000000419108825 */ /* 0x001fca00078e0010 */
[----:B------:R0:W2:Y:S01]  /*0d60*/  @!P0 LDG.E R29, desc[UR4][R16.64] ;  /* 0x00000004101d8981 */ /* 0x0000a2000c1e1900 */
[----:B-1----:R-:W-:-:S04]  /*0d70*/  @!P0 FADD.FTZ R24, R24, -R14 ;  /* 0x8000000e18188221 */ /* 0x002fc80000010000 */
[----:B------:R-:W-:Y:S01]  /*0d80*/  @!P0 FMUL.FTZ R24, R24, R15 ;  /* 0x0000000f18188220 */ /* 0x000fe20000410000 */
[----:B0-----:R-:W-:-:S04]  /*0d90*/  @!P0 IMAD.WIDE.U32 R16, R25, 0x4, R12 ;  /* 0x0000000419108825 */ /* 0x001fc800078e000c */
[----:B--2---:R-:W-:-:S04]  /*0da0*/  @!P0 FFMA.FTZ R27, R27, R24, R29 ;  /* 0x000000181b1b8223 */ /* 0x004fc8000001001d */
[----:B---3--:R-:W-:Y:S02]  /*0db0*/  @!P0 FADD.FTZ R29, R28, R27 ;  /* 0x0000001b1c1d8221 */ /* 0x008fe40000010000 */
[----:B------:R-:W0:Y:S03]  /*0dc0*/  @!P1 LDC.64 R26, c[0x0][0x398] ;  /* 0x0000e600ff1a9b82 */ /* 0x000e260000000a00 */
[----:B------:R1:W-:Y:S05]  /*0dd0*/  @!P0 STG.E desc[UR4][R16.64], R29 ;  /* 0x0000001d10008986 */ /* 0x0003ea000c101904 */
[----:B-1----:R-:W1:Y:S01]  /*0de0*/  @!P1 LDC.64 R16, c[0x0][0x388] ;  /* 0x0000e200ff109b82 */ /* 0x002e620000000a00 */
[----:B------:R-:W-:-:S04]  /*0df0*/  @!P1 IADD3 R24, P0, PT, R9, R23, RZ ;  /* 0x0000001709189210 */ /* 0x000fc80007f1e0ff */
[----:B------:R-:W-:Y:S02]  /*0e00*/  @!P1 IADD3.X R25, PT, PT, RZ, R0, RZ, P0, !PT ;  /* 0x00000000ff199210 */ /* 0x000fe400007fe4ff */
[----:B-1----:R-:W-:-:S04]  /*0e10*/  @!P1 LEA R16, P0, R24, R16, 0x2 ;  /* 0x0000001018109211 */ /* 0x002fc800078010ff */
[----:B------:R-:W-:Y:S02]  /*0e20*/  @!P1 LEA.HI.X R17, R24, R17, R25, 0x2, P0 ;  /* 0x0000001118119211 */ /* 0x000fe400000f1419 */
[----:B------:R-:W1:Y:S01]  /*0e30*/  @!P1 LDC.64 R24, c[0x0][0x3a0] ;  /* 0x0000e800ff189b82 */ /* 0x000e620000000a00 */
[C---:B0-----:R-:W-:Y:S02]  /*0e40*/  @!P1 IMAD.WIDE.U32 R26, R23.reuse, 0x4, R26 ;  /* 0x00000004171a9825 */ /* 0x041fe400078e001a */
[----:B------:R-:W2:Y:S04]  /*0e50*/  @!P1 LDG.E R16, desc[UR4][R16.64] ;  /* 0x0000000410109981 */ /* 0x000ea8000c1e1900 */
        /* <DEDUP_REMOVED lines=9> */
[----:B------:R-:W1:Y:S01]  /*0ef0*/  @!P2 LDC.64 R24, c[0x0][0x3a0] ;  /* 0x0000e800ff18ab82 */ /* 0x000e620000000a00 */
[----:B------:R2:W-:Y:S07]  /*0f00*/  @!P1 STG.E desc[UR4][R16.64], R29 ;  /* 0x0000001d10009986 */ /* 0x0005ee000c101904 */
[----:B--2---:R-:W2:Y:S01]  /*0f10*/  @!P2 LDC.64 R16, c[0x0][0x388] ;  /* 0x0000e200ff10ab82 */ /* 0x004ea20000000a00 */
[----:B0-----:R-:W-:Y:S01]  /*0f20*/  @!P2 IMAD.WIDE.U32 R26, R20, 0x4, R26 ;  /* 0x00000004141aa825 */ /* 0x001fe200078e001a */
[----:B------:R-:W-:-:S05]  /*0f30*/  @!P2 IADD3 R22, P0, PT, R9, R20, RZ ;  /* 0x000000140916a210 */ /* 0x000fca0007f1e0ff */
[----:B------:R-:W3:Y:S01]  /*0f40*/  @!P2 LDG.E R26, desc[UR4][R26.64] ;  /* 0x000000041a1aa981 */ /* 0x000ee2000c1e1900 */
[----:B-1----:R-:W-:Y:S01]  /*0f50*/  @!P2 IMAD.WIDE.U32 R24, R20, 0x4, R24 ;  /* 0x000000041418a825 */ /* 0x002fe200078e0018 */
[----:B------:R-:W-:-:S05]  /*0f60*/  @!P2 IADD3.X R23, PT, PT, RZ, R0, RZ, P0, !PT ;  /* 0x00000000ff17a210 */ /* 0x000fca00007fe4ff */
[----:B------:R-:W3:Y:S01]  /*0f70*/  @!P2 LDG.E R25, desc[UR4][R24.64] ;  /* 0x000000041819a981 */ /* 0x000ee2000c1e1900 */
[----:B--2---:R-:W-:-:S04]  /*0f80*/  @!P2 LEA R16, P0, R22, R16, 0x2 ;  /* 0x000000101610a211 */ /* 0x004fc800078010ff */
[----:B------:R-:W-:-:S05]  /*0f90*/  @!P2 LEA.HI.X R17, R22, R17, R23, 0x2, P0 ;  /* 0x000000111611a211 */ /* 0x000fca00000f1417 */
[----:B------:R0:W2:Y:S01]  /*0fa0*/  @!P2 LDG.E R28, desc[UR4][R16.64] ;  /* 0x00000004101ca981 */ /* 0x0000a2000c1e1900 */
[----:B------:R-:W-:-:S04]  /*0fb0*/  @!P2 FADD.FTZ R22, R21, -R14 ;  /* 0x8000000e1516a221 */ /* 0x000fc80000010000 */
[----:B------:R-:W-:Y:S01]  /*0fc0*/  @!P2 FMUL.FTZ R22, R22, R15 ;  /* 0x0000000f1616a220 */ /* 0x000fe20000410000 */
[----:B0-----:R-:W0:Y:S03]  /*0fd0*/  @!P3 LDC.64 R16, c[0x0][0x388] ;  /* 0x0000e200ff10bb82 */ /* 0x001e260000000a00 */
[----:B---3--:R-:W-:-:S05]  /*0fe0*/  @!P2 FFMA.FTZ R21, R26, R22, R25 ;  /* 0x000000161a15a223 */ /* 0x008fca0000010019 */
[----:B------:R-:W1:Y:S08]  /*0ff0*/  @!P3 LDC.64 R24, c[0x0][0x398] ;  /* 0x0000e600ff18bb82 */ /* 0x000e700000000a00 */
[----:B------:R-:W3:Y:S01]  /*1000*/  @!P3 LDC.64 R22, c[0x0][0x3a0] ;  /* 0x0000e800ff16bb82 */ /* 0x000ee20000000a00 */
[----:B--2---:R-:W-:Y:S01]  /*1010*/  @!P2 FADD.FTZ R29, R28, R21 ;  /* 0x000000151c1da221 */ /* 0x004fe20000010000 */
[----:B------:R-:W-:-:S05]  /*1020*/  @!P2 IMAD.WIDE.U32 R20, R20, 0x4, R12 ;  /* 0x000000041414a825 */ /* 0x000fca00078e000c */
[----:B------:R2:W-:Y:S01]  /*1030*/  @!P2 STG.E desc[UR4][R20.64], R29 ;  /* 0x0000001d1400a986 */ /* 0x0005e2000c101904 */
[----:B-1----:R-:W-:-:S06]  /*1040*/  @!P3 IMAD.WIDE.U32 R24, R11, 0x4, R24 ;  /* 0x000000040b18b825 */ /* 0x002fcc00078e0018 */
[----:B------:R-:W4:Y:S01]  /*1050*/  @!P3 LDG.E R24, desc[UR4][R24.64] ;  /* 0x000000041818b981 */ /* 0x000f22000c1e1900 */
[----:B--2---:R-:W-:Y:S01]  /*1060*/  @!P3 IADD3 R20, P0, PT, R9, R11, RZ ;  /* 0x0000000b0914b210 */ /* 0x004fe20007f1e0ff */
[----:B---3--:R-:W-:-:S03]  /*1070*/  @!P3 IMAD.WIDE.U32 R22, R11, 0x4, R22 ;  /* 0x000000040b16b825 */ /* 0x008fc600078e0016 */
[----:B------:R-:W-:Y:S02]  /*1080*/  @!P3 IADD3.X R21, PT, PT, RZ, R0, RZ, P0, !PT ;  /* 0x00000000ff15b210 */ /* 0x000fe400007fe4ff */
[C---:B0-----:R-:W-:Y:S01]  /*1090*/  @!P3 LEA R16, P0, R20.reuse, R16, 0x2 ;  /* 0x000000101410b211 */ /* 0x041fe200078010ff */
[----:B------:R0:W4:Y:S03]  /*10a0*/  @!P3 LDG.E R27, desc[UR4][R22.64] ;  /* 0x00000004161bb981 */ /* 0x000126000c1e1900 */
[----:B------:R-:W-:Y:S02]  /*10b0*/  @!P3 LEA.HI.X R17, R20, R17, R21, 0x2, P0 ;  /* 0x000000111411b211 */ /* 0x000fe400000f1415 */
[----:B------:R-:W1:Y:S03]  /*10c0*/  @!P4 LDC.64 R20, c[0x0][0x3a0] ;  /* 0x0000e800ff14cb82 */ /* 0x000e660000000a00 */
[----:B------:R2:W3:Y:S05]  /*10d0*/  @!P3 LDG.E R26, desc[UR4][R16.64] ;  /* 0x00000004101ab981 */ /* 0x0004ea000c1e1900 */
[----:B0-----:R-:W0:Y:S08]  /*10e0*/  @!P4 LDC.64 R22, c[0x0][0x398] ;  /* 0x0000e600ff16cb82 */ /* 0x001e300000000a00 */
[----:B--2---:R-:W2:Y:S01]  /*10f0*/  @!P4 LDC.64 R16, c[0x0][0x388] ;  /* 0x0000e200ff10cb82 */ /* 0x004ea20000000a00 */
[----:B------:R-:W-:-:S04]  /*1100*/  @!P3 FADD.FTZ R28, R7, -R14 ;  /* 0x8000000e071cb221 */ /* 0x000fc80000010000 */
[----:B------:R-:W-:Y:S01]  /*1110*/  @!P3 FMUL.FTZ R28, R28, R15 ;  /* 0x0000000f1c1cb220 */ /* 0x000fe20000410000 */
[----:B------:R-:W-:Y:S01]  /*1120*/  @!P4 IADD3 R7, P0, PT, R9, R18, RZ ;  /* 0x000000120907c210 */ /* 0x000fe20007f1e0ff */
[----:B-1----:R-:W-:-:S04]  /*1130*/  @!P4 IMAD.WIDE.U32 R20, R18, 0x4, R20 ;  /* 0x000000041214c825 */ /* 0x002fc800078e0014 */
[----:B0-----:R-:W-:Y:S01]  /*1140*/  @!P4 IMAD.WIDE.U32 R22, R18, 0x4, R22 ;  /* 0x000000041216c825 */ /* 0x001fe200078e0016 */
[----:B--2---:R-:W-:-:S03]  /*1150*/  @!P4 LEA R16, P1, R7, R16, 0x2 ;  /* 0x000000100710c211 */ /* 0x004fc600078210ff */
[----:B----4-:R-:W-:Y:S01]  /*1160*/  @!P3 FFMA.FTZ R27, R24, R28, R27 ;  /* 0x0000001c181bb223 */ /* 0x010fe2000001001b */
[----:B------:R-:W-:Y:S01]  /*1170*/  @!P3 IMAD.WIDE.U32 R24, R11, 0x4, R12 ;  /* 0x000000040b18b825 */ /* 0x000fe200078e000c */
[----:B------:R-:W-:-:S03]  /*1180*/  @!P4 IADD3.X R28, PT, PT, RZ, R0, RZ, P0, !PT ;  /* 0x00000000ff1cc210 */ /* 0x000fc600007fe4ff */
[----:B---3--:R-:W-:Y:S01]  /*1190*/  @!P3 FADD.FTZ R26, R26, R27 ;  /* 0x0000001b1a1ab221 */ /* 0x008fe20000010000 */
[----:B------:R-:W-:-:S04]  /*11a0*/  @!P4 LEA.HI.X R17, R7, R17, R28, 0x2, P1 ;  /* 0x000000110711c211 */ /* 0x000fc800008f141c */
[----:B------:R0:W-:Y:S04]  /*11b0*/  @!P3 STG.E desc[UR4][R24.64], R26 ;  /* 0x0000001a1800b986 */ /* 0x0001e8000c101904 */
[----:B------:R1:W2:Y:S04]  /*11c0*/  @!P4 LDG.E R7, desc[UR4][R22.64] ;  /* 0x000000041607c981 */ /* 0x0002a8000c1e1900 */
[----:B------:R3:W2:Y:S04]  /*11d0*/  @!P4 LDG.E R28, desc[UR4][R20.64] ;  /* 0x00000004141cc981 */ /* 0x0006a8000c1e1900 */
[----:B------:R4:W5:Y:S01]  /*11e0*/  @!P4 LDG.E R11, desc[UR4][R16.64] ;  /* 0x00000004100bc981 */ /* 0x000962000c1e1900 */
[----:B-1----:R-:W1:Y:S08]  /*11f0*/  @!P5 LDC.64 R22, c[0x0][0x398] ;  /* 0x0000e600ff16db82 */ /* 0x002e700000000a00 */
[----:B---3--:R-:W3:Y:S08]  /*1200*/  @!P5 LDC.64 R20, c[0x0][0x3a0] ;  /* 0x0000e800ff14db82 */ /* 0x008ef00000000a00 */
[----:B----4-:R-:W4:Y:S01]  /*1210*/  @!P5 LDC.64 R16, c[0x0][0x388] ;  /* 0x0000e200ff10db82 */ /* 0x010f220000000a00 */
[----:B------:R-:W-:-:S04]  /*1220*/  @!P4 FADD.FTZ R5, R5, -R14 ;  /* 0x8000000e0505c221 */ /* 0x000fc80000010000 */
[----:B------:R-:W-:Y:S01]  /*1230*/  @!P4 FMUL.FTZ R5, R5, R15 ;  /* 0x0000000f0505c220 */ /* 0x000fe20000410000 */
[----:B0-----:R-:W-:-:S04]  /*1240*/  @!P4 IMAD.WIDE.U32 R24, R18, 0x4, R12 ;  /* 0x000000041218c825 */ /* 0x001fc800078e000c */
[----:B-1----:R-:W-:-:S04]  /*1250*/  @!P5 IMAD.WIDE.U32 R22, R19, 0x4, R22 ;  /* 0x000000041316d825 */ /* 0x002fc800078e0016 */
[----:B---3--:R-:W-:-:S04]  /*1260*/  @!P5 IMAD.WIDE.U32 R20, R19, 0x4, R20 ;  /* 0x000000041314d825 */ /* 0x008fc800078e0014 */
[----:B--2---:R-:W-:Y:S01]  /*1270*/  @!P4 FFMA.FTZ R28, R7, R5, R28 ;  /* 0x00000005071cc223 */ /* 0x004fe2000001001c */
[----:B------:R-:W-:-:S03]  /*1280*/  @!P5 IADD3 R5, P0, PT, R9, R19, RZ ;  /* 0x000000130905d210 */ /* 0x000fc60007f1e0ff */
[----:B-----5:R-:W-:Y:S01]  /*1290*/  @!P4 FADD.FTZ R7, R11, R28 ;  /* 0x0000001c0b07c221 */ /* 0x020fe20000010000 */
[----:B------:R-:W-:Y:S02]  /*12a0*/  @!P5 IADD3.X R11, PT, PT, RZ, R0, RZ, P0, !PT ;  /* 0x00000000ff0bd210 */ /* 0x000fe400007fe4ff */
        /* <DEDUP_REMOVED lines=8> */
[----:B------:R-:W-:Y:S01]  /*1330*/  ISETP.GE.AND P6, PT, R8, R10, PT ;  /* 0x0000000a0800720c */ /* 0x000fe20003fc6270 */
[----:B------:R-:W-:Y:S02]  /*1340*/  BSSY.RECONVERGENT B0, `(.L_x_288) ;  /* 0x0000018000007945 */ /* 0x000fe40003800200 */
[----:B--2---:R-:W-:Y:S01]  /*1350*/  @!P5 FFMA.FTZ R11, R22, R4, R21 ;  /* 0x00000004160bd223 */ /* 0x004fe20000010015 */
[----:B------:R-:W-:-:S04]  /*1360*/  @!P5 IMAD.WIDE.U32 R4, R19, 0x4, R12 ;  /* 0x000000041304d825 */ /* 0x000fc800078e000c */
[----:B---3--:R-:W-:-:S05]  /*1370*/  @!P5 FADD.FTZ R11, R16, R11 ;  /* 0x0000000b100bd221 */ /* 0x008fca0000010000 */
[----:B------:R0:W-:Y:S01]  /*1380*/  @!P5 STG.E desc[UR4][R4.64], R11 ;  /* 0x0000000b0400d986 */ /* 0x0001e2000c101904 */
[----:B------:R-:W-:Y:S05]  /*1390*/  @P6 BRA `(.L_x_289) ;  /* 0x0000000000486947 */ /* 0x000fea0003800000 */
[----:B------:R-:W1:Y:S01]  /*13a0*/  LDC.64 R18, c[0x0][0x398] ;  /* 0x0000e600ff127b82 */ /* 0x000e620000000a00 */
[----:B------:R-:W2:Y:S01]  /*13b0*/  LDCU.64 UR6, c[0x0][0x388] ;  /* 0x00007100ff0677ac */ /* 0x000ea20008000a00 */
[----:B0-----:R-:W-:-:S04]  /*13c0*/  IADD3 R5, P0, PT, R9, R8, RZ ;  /* 0x0000000809057210 */ /* 0x001fc80007f1e0ff */
[----:B------:R-:W-:Y:S02]  /*13d0*/  IADD3.X R20, PT, PT, RZ, R0, RZ, P0, !PT ;  /* 0x00000000ff147210 */ /* 0x000fe400007fe4ff */
        /* <DEDUP_REMOVED lines=9> */
[----:B------:R-:W-:-:S04]  /*1470*/  FMUL.FTZ R20, R20, R15 ;  /* 0x0000000f14147220 */ /* 0x000fc80000410000 */
[----:B---3--:R-:W-:Y:S01]  /*1480*/  FFMA.FTZ R3, R18, R20, R17 ;  /* 0x0000001412037223 */ /* 0x008fe20000010011 */
[----:B------:R-:W-:-:S04]  /*1490*/  IMAD.WIDE.U32 R20, R8, 0x4, R12 ;  /* 0x0000000408147825 */ /* 0x000fc800078e000c */
[----:B--2---:R-:W-:-:S05]  /*14a0*/  FADD.FTZ R3, R4, R3 ;  /* 0x0000000304037221 */ /* 0x004fca0000010000 */
[----:B------:R1:W-:Y:S02]  /*14b0*/  STG.E desc[UR4][R20.64], R3 ;  /* 0x0000000314007986 */ /* 0x0003e4000c101904 */
.L_x_289:
[----:B------:R-:W-:Y:S05]  /*14c0*/  BSYNC.RECONVERGENT B0 ;  /* 0x0000000000007941 */ /* 0x000fea0003800200 */
.L_x_288:
[----:B------:R-:W-:-:S13]  /*14d0*/  ISETP.GE.AND P0, PT, R6, R10, PT ;  /* 0x0000000a0600720c */ /* 0x000fda0003f06270 */
[----:B------:R-:W-:Y:S05]  /*14e0*/  @P0 EXIT ;  /* 0x000000000000094d */ /* 0x000fea0003800000 */
[----:B0-----:R-:W0:Y:S01]  /*14f0*/  LDC.64 R4, c[0x0][0x398] ;  /* 0x0000e600ff047b82 */ /* 0x001e220000000a00 */
[----:B------:R-:W2:Y:S01]  /*1500*/  LDCU.64 UR6, c[0x0][0x388] ;  /* 0x00007100ff0677ac */ /* 0x000ea20008000a00 */
[----:B-1----:R-:W-:-:S04]  /*1510*/  IADD3 R3, P0, PT, R9, R6, RZ ;  /* 0x0000000609037210 */ /* 0x002fc80007f1e0ff */
[----:B------:R-:W-:Y:S02]  /*1520*/  IADD3.X R0, PT, PT, RZ, R0, RZ, P0, !PT ;  /* 0x00000000ff007210 */ /* 0x000fe400007fe4ff */
[----:B------:R-:W1:Y:S01]  /*1530*/  LDC.64 R16, c[0x0][0x3a0] ;  /* 0x0000e800ff107b82 */ /* 0x000e620000000a00 */
[----:B--2---:R-:W-:-:S04]  /*1540*/  LEA R10, P0, R3, UR6, 0x2 ;  /* 0x00000006030a7c11 */ /* 0x004fc8000f8010ff */
[----:B------:R-:W-:Y:S01]  /*1550*/  LEA.HI.X R11, R3, UR7, R0, 0x2, P0 ;  /* 0x00000007030b7c11 */ /* 0x000fe200080f1400 */
[----:B0-----:R-:W-:-:S04]  /*1560*/  IMAD.WIDE.U32 R4, R6, 0x4, R4 ;  /* 0x0000000406047825 */ /* 0x001fc800078e0004 */
        /* <DEDUP_REMOVED lines=11> */
.L_x_290:
        /* <DEDUP_REMOVED lines=14> */
.L_x_2556:


//--------------------- .text._ZN17fastertransformer26add_bias_layernorm_add_resI6__halfLi8EEEvPT_PKS2_S5_S5_S5_fi --------------------------
	.section	.text._ZN17fastertransformer26add_bias_layernorm_add_resI6__halfLi8EEEvPT_PKS2_S5_S5_S5_fi,"ax",@progbits
	.align	128
        .global         _ZN17fastertransformer26add_bias_layernorm_add_resI6__halfLi8EEEvPT_PKS2_S5_S5_S5_fi
        .type           _ZN17fastertransformer26add_bias_layernorm_add_resI6__halfLi8EEEvPT_PKS2_S5_S5_S5_fi,@function
        .size           _ZN17fastertransformer26add_bias_layernorm_add_resI6__halfLi8EEEvPT_PKS2_S5_S5_S5_fi,(.L_x_2557 - _ZN17fastertransformer26add_bias_layernorm_add_resI6__halfLi8EEEvPT_PKS2_S5_S5_S5_fi)
        .other          _ZN17fastertransformer26add_bias_layernorm_add_resI6__halfLi8EEEvPT_PKS2_S5_S5_S5_fi,@"STO_CUDA_ENTRY STV_DEFAULT"
_ZN17fastertransformer26add_bias_layernorm_add_resI6__halfLi8EEEvPT_PKS2_S5_S5_S5_fi:
.text._ZN17fastertransformer26add_bias_layernorm_add_resI6__halfLi8EEEvPT_PKS2_S5_S5_S5_fi:
        /* <DEDUP_REMOVED lines=13> */
[----:B------:R-:W-:-:S05]  /*00d0*/  @!P0 IMAD.WIDE.U32 R32, R0, 0x2, R30 ;  /* 0x0000000200208825 */ /* 0x000fca00078e001e */
[----:B--2---:R1:W2:Y:S02]  /*00e0*/  @!P0 LDG.E.U16 R6, desc[UR4][R32.64] ;  /* 0x0000000420068981 */ /* 0x0042a4000c1e1500 */
[----:B------:R-:W3:Y:S01]  /*00f0*/  @!P6 LDC.64 R18, c[0x0][0x390] ;  /* 0x0000e400ff12eb82 */ /* 0x000ee20000000a00 */
[----:B0-----:R-:W-:-:S06]  /*0100*/  @!P0 IMAD.WIDE.U32 R20, R0, 0x2, R20 ;  /* 0x0000000200148825 */ /* 0x001fcc00078e0014 */
[----:B------:R-:W2:Y:S01]  /*0110*/  @!P0 LDG.E.U16 R21, desc[UR4][R20.64] ;  /* 0x0000000414158981 */ /* 0x000ea2000c1e1500 */
[----:B------:R-:W-:-:S04]  /*0120*/  @!P6 IMAD.WIDE.U32 R24, R17, 0x2, R30 ;  /* 0x000000021118e825 */ /* 0x000fc800078e001e */
[C---:B---3--:R-:W-:Y:S02]  /*0130*/  @!P6 IMAD.WIDE.U32 R18, R17.reuse, 0x2, R18 ;  /* 0x000000021112e825 */ /* 0x048fe400078e0012 */
[----:B------:R-:W3:Y:S04]  /*0140*/  @!P6 LDG.E.U16 R24, desc[UR4][R24.64] ;  /* 0x000000041818e981 */ /* 0x000ee8000c1e1500 */
[----:B------:R0:W3:Y:S01]  /*0150*/  @!P6 LDG.E.U16 R23, desc[UR4][R18.64] ;  /* 0x000000041217e981 */ /* 0x0000e2000c1e1500 */
[----:B------:R-:W-:-:S04]  /*0160*/  IADD3 R26, PT, PT, R17, UR7, RZ ;  /* 0x00000007111a7c10 */ /* 0x000fc8000fffe0ff */
[C---:B------:R-:W-:Y:S02]  /*0170*/  ISETP.GE.AND P5, PT, R26.reuse, R15, PT ;  /* 0x0000000f1a00720c */ /* 0x040fe40003fa6270 */
[----:B------:R-:W-:-:S04]  /*0180*/  IADD3 R28, PT, PT, R26, UR7, RZ ;  /* 0x000000071a1c7c10 */ /* 0x000fc8000fffe0ff */
[C---:B------:R-:W-:Y:S02]  /*0190*/  ISETP.GE.AND P4, PT, R28.reuse, R15, PT ;  /* 0x0000000f1c00720c */ /* 0x040fe40003f86270 */
[----:B------:R-:W-:-:S05]  /*01a0*/  IADD3 R34, PT, PT, R28, UR7, RZ ;  /* 0x000000071c227c10 */ /* 0x000fca000fffe0ff */
[----:B------:R-:W4:Y:S01]  /*01b0*/  @!P5 LDC.64 R38, c[0x0][0x390] ;  /* 0x0000e400ff26db82 */ /* 0x000f220000000a00 */
[----:B------:R-:W-:-:S04]  /*01c0*/  IADD3 R2, PT, PT, R34, UR7, RZ ;  /* 0x0000000722027c10 */ /* 0x000fc8000fffe0ff */
[----:B------:R-:W-:-:S03]  /*01d0*/  IADD3 R4, PT, PT, R2, UR7, RZ ;  /* 0x0000000702047c10 */ /* 0x000fc6000fffe0ff */
[----:B-1----:R-:W1:Y:S01]  /*01e0*/  @!P4 LDC.64 R32, c[0x0][0x390] ;  /* 0x0000e400ff20cb82 */ /* 0x002e620000000a00 */
[-C--:B------:R-:W-:Y:S02]  /*01f0*/  ISETP.GE.AND P1, PT, R4, R15.reuse, PT ;  /* 0x0000000f0400720c */ /* 0x080fe40003f26270 */
[-C--:B------:R-:W-:Y:S02]  /*0200*/  ISETP.GE.AND P3, PT, R34, R15.reuse, PT ;  /* 0x0000000f2200720c */ /* 0x080fe40003f66270 */
[----:B------:R-:W-:Y:S01]  /*0210*/  ISETP.GE.AND P2, PT, R2, R15, PT ;  /* 0x0000000f0200720c */ /* 0x000fe20003f46270 */
[----:B----4-:R-:W-:-:S10]  /*0220*/  @!P5 IMAD.WIDE.U32 R38, R26, 0x2, R38 ;  /* 0x000000021a26d825 */ /* 0x010fd400078e0026 */
[----:B0-----:R-:W0:Y:S01]  /*0230*/  @!P3 LDC.64 R18, c[0x0][0x390] ;  /* 0x0000e400ff12bb82 */ /* 0x001e220000000a00 */
[----:B------:R-:W-:Y:S01]  /*0240*/  @!P5 IMAD.WIDE.U32 R26, R26, 0x2, R30 ;  /* 0x000000021a1ad825 */ /* 0x000fe200078e001e */
[----:B------:R-:W4:Y:S06]  /*0250*/  @!P5 LDG.E.U16 R14, desc[UR4][R38.64] ;  /* 0x00000004260ed981 */ /* 0x000f2c000c1e1500 */
[----:B------:R-:W5:Y:S01]  /*0260*/  @!P2 LDC.64 R36, c[0x0][0x390] ;  /* 0x0000e400ff24ab82 */ /* 0x000f620000000a00 */
[----:B------:R-:W4:Y:S01]  /*0270*/  @!P5 LDG.E.U16 R27, desc[UR4][R26.64] ;  /* 0x000000041a1bd981 */ /* 0x000f22000c1e1500 */
[----:B-1----:R-:W-:-:S05]  /*0280*/  @!P4 IMAD.WIDE.U32 R32, R28, 0x2, R32 ;  /* 0x000000021c20c825 */ /* 0x002fca00078e0020 */
[----:B------:R-:W4:Y:S01]  /*0290*/  @!P4 LDG.E.U16 R17, desc[UR4][R32.64] ;  /* 0x000000042011c981 */ /* 0x000f22000c1e1500 */
[----:B------:R-:W-:-:S05]  /*02a0*/  @!P4 IMAD.WIDE.U32 R28, R28, 0x2, R30 ;  /* 0x000000021c1cc825 */ /* 0x000fca00078e001e */
[----:B------:R-:W4:Y:S01]  /*02b0*/  @!P4 LDG.E.U16 R22, desc[UR4][R28.64] ;  /* 0x000000041c16c981 */ /* 0x000f22000c1e1500 */
[----:B0-----:R-:W-:-:S04]  /*02c0*/  @!P3 IMAD.WIDE.U32 R18, R34, 0x2, R18 ;  /* 0x000000022212b825 */ /* 0x001fc800078e0012 */
[----:B------:R-:W-:Y:S02]  /*02d0*/  @!P3 IMAD.WIDE.U32 R34, R34, 0x2, R30 ;  /* 0x000000022222b825 */ /* 0x000fe400078e001e */
[----:B------:R-:W4:Y:S02]  /*02e0*/  @!P3 LDG.E.U16 R18, desc[UR4][R18.64] ;  /* 0x000000041212b981 */ /* 0x000f24000c1e1500 */
[----:B-----5:R-:W-:-:S05]  /*02f0*/  @!P2 IMAD.WIDE.U32 R36, R2, 0x2, R36 ;  /* 0x000000020224a825 */ /* 0x020fca00078e0024 */
[----:B------:R0:W5:Y:S02]  /*0300*/  @!P2 LDG.E.U16 R19, desc[UR4][R36.64] ;  /* 0x000000042413a981 */ /* 0x000164000c1e1500 */
[----:B0-----:R-:W-:-:S04]  /*0310*/  @!P1 IMAD.WIDE.U32 R36, R4, 0x2, R30 ;  /* 0x0000000204249825 */ /* 0x001fc800078e001e */
[----:B--2---:R-:W-:Y:S01]  /*0320*/  @!P0 HADD2 R5, R6.H0_H0, R21.H0_H0 ;  /* 0x2000001506058230 */ /* 0x004fe20000000800 */
[----:B------:R-:W-:Y:S01]  /*0330*/  IADD3 R6, PT, PT, R4, UR7, RZ ;  /* 0x0000000704067c10 */ /* 0x000fe2000fffe0ff */
[----:B------:R-:W0:Y:S03]  /*0340*/  @!P1 LDC.64 R20, c[0x0][0x390] ;  /* 0x0000e400ff149b82 */ /* 0x000e260000000a00 */
[----:B------:R-:W-:-:S13]  /*0350*/  ISETP.GE.AND P0, PT, R6, R15, PT ;  /* 0x0000000f0600720c */ /* 0x000fda0003f06270 */
[----:B------:R-:W1:Y:S01]  /*0360*/  @!P0 LDC.64 R32, c[0x0][0x390] ;  /* 0x0000e400ff208b82 */ /* 0x000e620000000a00 */
[----:B---3--:R-:W-:Y:S02]  /*0370*/  @!P6 HADD2 R7, R24.H0_H0, R23.H0_H0 ;  /* 0x200000171807e230 */ /* 0x008fe40000000800 */
[----:B------:R-:W-:Y:S01]  /*0380*/  @!P2 IMAD.WIDE.U32 R24, R2, 0x2, R30 ;  /* 0x000000020218a825 */ /* 0x000fe200078e001e */
[----:B------:R-:W2:Y:S03]  /*0390*/  @!P1 LDG.E.U16 R23, desc[UR4][R36.64] ;  /* 0x0000000424179981 */ /* 0x000ea6000c1e1500 */
[----:B0-----:R-:W-:Y:S02]  /*03a0*/  @!P1 IMAD.WIDE.U32 R20, R4, 0x2, R20 ;  /* 0x0000000204149825 */ /* 0x001fe400078e0014 */
[----:B------:R-:W5:Y:S04]  /*03b0*/  @!P2 LDG.E.U16 R24, desc[UR4][R24.64] ;  /* 0x000000041818a981 */ /* 0x000f68000c1e1500 */
[----:B------:R-:W2:Y:S04]  /*03c0*/  @!P1 LDG.E.U16 R20, desc[UR4][R20.64] ;  /* 0x0000000414149981 */ /* 0x000ea8000c1e1500 */
[----:B------:R1:W3:Y:S02]  /*03d0*/  @!P3 LDG.E.U16 R21, desc[UR4][R34.64] ;  /* 0x000000042215b981 */ /* 0x0002e4000c1e1500 */
[----:B-1----:R-:W-:-:S04]  /*03e0*/  @!P0 IMAD.WIDE.U32 R34, R6, 0x2, R32 ;  /* 0x0000000206228825 */ /* 0x002fc800078e0020 */
[----:B------:R-:W-:Y:S01]  /*03f0*/  @!P0 IMAD.WIDE.U32 R32, R6, 0x2, R30 ;  /* 0x0000000206208825 */ /* 0x000fe200078e001e */
[----:B------:R-:W3:Y:S04]  /*0400*/  @!P0 LDG.E.U16 R25, desc[UR4][R34.64] ;  /* 0x0000000422198981 */ /* 0x000ee8000c1e1500 */
[----:B------:R-:W3:Y:S01]  /*0410*/  @!P0 LDG.E.U16 R26, desc[UR4][R32.64] ;  /* 0x00000004201a8981 */ /* 0x000ee2000c1e1500 */
[----:B------:R-:W-:Y:S02]  /*0420*/  P2R R28, PR, RZ, 0x10 ;  /* 0x00000010ff1c7803 */ /* 0x000fe40000000000 */
[----:B------:R-:W-:Y:S01]  /*0430*/  ISETP.GE.AND P4, PT, R0, R15, PT ;  /* 0x0000000f0000720c */ /* 0x000fe20003f86270 */
[----:B----4-:R-:W-:Y:S02]  /*0440*/  @!P5 HADD2 R8, R27.H0_H0, R14.H0_H0 ;  /* 0x2000000e1b08d230 */ /* 0x010fe40000000800 */
[----:B------:R-:W-:-:S10]  /*0450*/  HFMA2 R14, -RZ, RZ, 0, 0 ;  /* 0x00000000ff0e7431 */ /* 0x000fd400000001ff */
[----:B------:R-:W-:-:S05]  /*0460*/  @!P4 HADD2.F32 R27, -RZ, R5.H0_H0 ;  /* 0x20000005ff1bc230 */ /* 0x000fca0000004100 */
[----:B------:R-:W-:Y:S01]  /*0470*/  @!P4 FADD.FTZ R14, RZ, R27 ;  /* 0x0000001bff0ec221 */ /* 0x000fe20000010000 */
[----:B------:R-:W-:Y:S01]  /*0480*/  ISETP.NE.AND P4, PT, R28, RZ, PT ;  /* 0x000000ff1c00720c */ /* 0x000fe20003f85270 */
[----:B------:R-:W-:-:S05]  /*0490*/  @!P6 HADD2.F32 R29, -RZ, R7.H0_H0 ;  /* 0x20000007ff1de230 */ /* 0x000fca0000004100 */
[----:B------:R-:W-:-:S07]  /*04a0*/  @!P6 FADD.FTZ R14, R14, R29 ;  /* 0x0000001d0e0ee221 */ /* 0x000fce0000010000 */
[----:B------:R-:W-:Y:S02]  /*04b0*/  @!P4 HADD2 R16, R22.H0_H0, R17.H0_H0 ;  /* 0x200000111610c230 */ /* 0x000fe40000000800 */
[----:B------:R-:W-:-:S03]  /*04c0*/  @!P5 HADD2.F32 R17, -RZ, R8.H0_H0 ;  /* 0x20000008ff11d230 */ /* 0x000fc60000004100 */
[----:B------:R-:W-:Y:S02]  /*04d0*/  @!P4 HADD2.F32 R27, -RZ, R16.H0_H0 ;  /* 0x20000010ff1bc230 */ /* 0x000fe40000004100 */
[----:B------:R-:W-:-:S04]  /*04e0*/  @!P5 FADD.FTZ R14, R14, R17 ;  /* 0x000000110e0ed221 */ /* 0x000fc80000010000 */
[----:B------:R-:W-:Y:S01]  /*04f0*/  @!P4 FADD.FTZ R14, R14, R27 ;  /* 0x0000001b0e0ec221 */ /* 0x000fe20000010000 */
[----:B------:R-:W-:Y:S01]  /*0500*/  P2R R13, PR, RZ, 0x40 ;  /* 0x00000040ff0d7803 */ /* 0x000fe20000000000 */
[----:B-----5:R-:W-:Y:S02]  /*0510*/  @!P2 HADD2 R10, R24.H0_H0, R19.H0_H0 ;  /* 0x20000013180aa230 */ /* 0x020fe40000000800 */
[----:B--2---:R-:W-:-:S03]  /*0520*/  @!P1 HADD2 R11, R23.H0_H0, R20.H0_H0 ;  /* 0x20000014170b9230 */ /* 0x004fc60000000800 */
[----:B------:R-:W-:Y:S02]  /*0530*/  @!P2 HADD2.F32 R19, -RZ, R10.H0_H0 ;  /* 0x2000000aff13a230 */ /* 0x000fe40000004100 */
[----:B---3--:R-:W-:-:S05]  /*0540*/  @!P3 HADD2 R9, R21.H0_H0, R18.H0_H0 ;  /* 0x200000121509b230 */ /* 0x008fca0000000800 */
[----:B------:R-:W-:-:S05]  /*0550*/  @!P3 HADD2.F32 R17, -RZ, R9.H0_H0 ;  /* 0x20000009ff11b230 */ /* 0x000fca0000004100 */
[----:B------:R-:W-:Y:S01]  /*0560*/  @!P3 FADD.FTZ R14, R14, R17 ;  /* 0x000000110e0eb221 */ /* 0x000fe20000010000 */
[----:B------:R-:W-:-:S03]  /*0570*/  @!P1 HADD2.F32 R17, -RZ, R11.H0_H0 ;  /* 0x2000000bff119230 */ /* 0x000fc60000004100 */
[----:B------:R-:W-:Y:S01]  /*0580*/  @!P2 FADD.FTZ R14, R14, R19 ;  /* 0x000000130e0ea221 */ /* 0x000fe20000010000 */
[----:B------:R-:W-:-:S03]  /*0590*/  @!P0 HADD2 R12, R26.H0_H0, R25.H0_H0 ;  /* 0x200000191a0c8230 */ /* 0x000fc60000000800 */
[----:B------:R-:W-:Y:S02]  /*05a0*/  @!P1 FADD.FTZ R14, R14, R17 ;  /* 0x000000110e0e9221 */ /* 0x000fe40000010000 */
[----:B------:R-:W-:-:S05]  /*05b0*/  @!P0 HADD2.F32 R19, -RZ, R12.H0_H0 ;  /* 0x2000000cff138230 */ /* 0x000fca0000004100 */
        /* <DEDUP_REMOVED lines=9> */
[----:B------:R-:W-:Y:S01]  /*0650*/  MOV R18, 0x400 ;  /* 0x0000040000127802 */ /* 0x000fe20000000f00 */
[----:B0-----:R-:W-:Y:S01]  /*0660*/  FADD.FTZ R25, R24, R19 ;  /* 0x0000001318197221 */ /* 0x001fe20000010000 */
[----:B------:R-:W-:-:S04]  /*0670*/  LOP3.LUT P6, R19, R0, 0x1f, RZ, 0xc0, !PT ;  /* 0x0000001f00137812 */ /* 0x000fc800078cc0ff */
[----:B------:R-:W0:Y:S09]  /*0680*/  SHFL.BFLY PT, R26, R25, 0x1, 0x1f ;  /* 0x0c201f00191a7f89 */ /* 0x000e3200000e0000 */
[----:B------:R-:W-:-:S04]  /*0690*/  @!P6 IADD3 R14, PT, PT, R18, 0x8, RZ ;  /* 0x00000008120ee810 */ /* 0x000fc80007ffe0ff */
[----:B-1----:R-:W-:Y:S02]  /*06a0*/  @!P6 LEA R27, R17, R14, 0x18 ;  /* 0x0000000e111be211 */ /* 0x002fe400078ec0ff */
[----:B------:R-:W-:Y:S02]  /*06b0*/  I2FP.F32.U32 R14, UR7 ;  /* 0x00000007000e7c45 */ /* 0x000fe40008201000 */
[----:B------:R-:W-:-:S03]  /*06c0*/  @!P6 LEA.HI R27, R0, R27, RZ, 0x1d ;  /* 0x0000001b001be211 */ /* 0x000fc600078fe8ff */
[----:B------:R-:W-:Y:S01]  /*06d0*/  FMUL.FTZ R23, R14, 0.03125 ;  /* 0x3d0000000e177820 */ /* 0x000fe20000410000 */
[----:B------:R-:W-:Y:S01]  /*06e0*/  I2FP.F32.U32 R14, R0 ;  /* 0x00000000000e7245 */ /* 0x000fe20000201000 */
[----:B0-----:R-:W-:-:S05]  /*06f0*/  FADD.FTZ R26, R25, R26 ;  /* 0x0000001a191a7221 */ /* 0x001fca0000010000 */
[----:B------:R-:W-:Y:S01]  /*0700*/  @!P6 STS [R27], R26 ;  /* 0x0000001a1b00e388 */ /* 0x000fe20000000800 */
[----:B------:R-:W-:Y:S01]  /*0710*/  BAR.SYNC.DEFER_BLOCKING 0x0 ;  /* 0x0000000000007b1d */ /* 0x000fe20000010000 */
        /* <DEDUP_REMOVED lines=24> */
[----:B------:R-:W-:Y:S01]  /*08a0*/  @!P5 STS [R20], R29 ;  /* 0x0000001d1400d388 */ /* 0x000fe20000000800 */
[----:B------:R-:W-:Y:S01]  /*08b0*/  BAR.SYNC.DEFER_BLOCKING 0x0 ;  /* 0x0000000000007b1d */ /* 0x000fe20000010000 */
[----:B------:R-:W-:-:S05]  /*08c0*/  P2R R22, PR, RZ, 0x10 ;  /* 0x00000010ff167803 */ /* 0x000fca0000000000 */
[----:B------:R-:W0:Y:S01]  /*08d0*/  LDS R23, [R20] ;  /* 0x0000000014177984 */ /* 0x000e220000000800 */
[----:B------:R-:W-:Y:S02]  /*08e0*/  ISETP.GE.AND P4, PT, R0, R15, PT ;  /* 0x0000000f0000720c */ /* 0x000fe40003f86270 */
[----:B------:R-:W-:Y:S02]  /*08f0*/  P2R R25, PR, RZ, 0x40 ;  /* 0x00000040ff197803 */ /* 0x000fe40000000000 */
[----:B------:R-:W-:Y:S02]  /*0900*/  ISETP.NE.AND P6, PT, R13, RZ, PT ;  /* 0x000000ff0d00720c */ /* 0x000fe40003fc5270 */
[----:B------:R-:W-:Y:S01]  /*0910*/  ISETP.NE.AND P5, PT, R21, RZ, PT ;  /* 0x000000ff1500720c */ /* 0x000fe20003fa5270 */
[----:B------:R-:W-:-:S06]  /*0920*/  HFMA2 R21, -RZ, RZ, 0, 0 ;  /* 0x00000000ff157431 */ /* 0x000fcc00000001ff */
[----:B------:R-:W-:-:S04]  /*0930*/  @!P4 HADD2.F32 R14, -RZ, R5.H0_H0 ;  /* 0x20000005ff0ec230 */ /* 0x000fc80000004100 */
[----:B------:R-:W-:Y:S02]  /*0940*/  @!P6 HADD2.F32 R24, -RZ, R7.H0_H0 ;  /* 0x20000007ff18e230 */ /* 0x000fe40000004100 */
[----:B------:R-:W-:Y:S02]  /*0950*/  @!P5 HADD2.F32 R26, -RZ, R8.H0_H0 ;  /* 0x20000008ff1ad230 */ /* 0x000fe40000004100 */
[----:B0-----:R-:W-:-:S04]  /*0960*/  @!P4 FADD.FTZ R14, R14, -R23 ;  /* 0x800000170e0ec221 */ /* 0x001fc80000010000 */
[----:B------:R-:W-:Y:S01]  /*0970*/  @!P4 FFMA.FTZ R21, R14, R14, RZ ;  /* 0x0000000e0e15c223 */ /* 0x000fe200000100ff */
[----:B------:R-:W-:Y:S01]  /*0980*/  ISETP.NE.AND P4, PT, R22, RZ, PT ;  /* 0x000000ff1600720c */ /* 0x000fe20003f85270 */
[--C-:B------:R-:W-:Y:S01]  /*0990*/  @!P6 FADD.FTZ R24, R24, -R23.reuse ;  /* 0x800000171818e221 */ /* 0x100fe20000010000 */
[----:B------:R-:W-:-:S03]  /*09a0*/  @!P5 FADD.FTZ R26, R26, -R23 ;  /* 0x800000171a1ad221 */ /* 0x000fc60000010000 */
[----:B------:R-:W-:Y:S01]  /*09b0*/  @!P6 FFMA.FTZ R21, R24, R24, R21 ;  /* 0x000000181815e223 */ /* 0x000fe20000010015 */
[----:B------:R-:W-:-:S07]  /*09c0*/  @!P3 HADD2.F32 R22, -RZ, R9.H0_H0 ;  /* 0x20000009ff16b230 */ /* 0x000fce0000004100 */
[----:B------:R-:W-:Y:S02]  /*09d0*/  @!P4 HADD2.F32 R14, -RZ, R16.H0_H0 ;  /* 0x20000010ff0ec230 */ /* 0x000fe40000004100 */
[----:B------:R-:W-:Y:S01]  /*09e0*/  @!P5 FFMA.FTZ R21, R26, R26, R21 ;  /* 0x0000001a1a15d223 */ /* 0x000fe20000010015 */
[----:B------:R-:W-:Y:S02]  /*09f0*/  @!P2 HADD2.F32 R24, -RZ, R10.H0_H0 ;  /* 0x2000000aff18a230 */ /* 0x000fe40000004100 */
[--C-:B------:R-:W-:Y:S01]  /*0a00*/  @!P4 FADD.FTZ R14, R14, -R23.reuse ;  /* 0x800000170e0ec221 */ /* 0x100fe20000010000 */
[----:B------:R-:W-:-:S03]  /*0a10*/  @!P3 FADD.FTZ R22, R22, -R23 ;  /* 0x800000171616b221 */ /* 0x000fc60000010000 */
[----:B------:R-:W-:Y:S01]  /*0a20*/  @!P4 FFMA.FTZ R21, R14, R14, R21 ;  /* 0x0000000e0e15c223 */ /* 0x000fe20000010015 */
[----:B------:R-:W-:Y:S02]  /*0a30*/  @!P1 HADD2.F32 R26, -RZ, R11.H0_H0 ;  /* 0x2000000bff1a9230 */ /* 0x000fe40000004100 */
[----:B------:R-:W-:Y:S01]  /*0a40*/  @!P2 FADD.FTZ R14, R24, -R23 ;  /* 0x80000017180ea221 */ /* 0x000fe20000010000 */
[----:B------:R-:W-:Y:S01]  /*0a50*/  @!P3 FFMA.FTZ R21, R22, R22, R21 ;  /* 0x000000161615b223 */ /* 0x000fe20000010015 */
[----:B------:R-:W-:Y:S02]  /*0a60*/  @!P0 HADD2.F32 R24, -RZ, R12.H0_H0 ;  /* 0x2000000cff188230 */ /* 0x000fe40000004100 */
[----:B------:R-:W-:Y:S01]  /*0a70*/  @!P1 FADD.FTZ R22, R26, -R23 ;  /* 0x800000171a169221 */ /* 0x000fe20000010000 */
[----:B------:R-:W-:Y:S02]  /*0a80*/  @!P2 FFMA.FTZ R21, R14, R14, R21 ;  /* 0x0000000e0e15a223 */ /* 0x000fe40000010015 */
        /* <DEDUP_REMOVED lines=58> */
[----:B------:R-:W2:Y:S04]  /*0e30*/  LDG.E.U16 R22, desc[UR4][R22.64] ;  /* 0x0000000416167981 */ /* 0x000ea8000c1e1500 */
        /* <DEDUP_REMOVED lines=14> */
.L_x_292:
[----:B------:R-:W-:Y:S05]  /*0f20*/  BSYNC.RECONVERGENT B0 ;  /* 0x0000000000007941 */ /* 0x000fea0003800200 */
.L_x_291:
[----:B------:R-:W-:Y:S01]  /*0f30*/  ISETP.NE.AND P6, PT, R13, RZ, PT ;  /* 0x000000ff0d00720c */ /* 0x000fe20003fc5270 */
[----:B------:R-:W-:-:S12]  /*0f40*/  BSSY.RECONVERGENT B0, `(.L_x_293) ;  /* 0x000001b000007945 */ /* 0x000fd80003800200 */
[----:B------:R-:W-:Y:S05]  /*0f50*/  @P6 BRA `(.L_x_294) ;  /* 0x0000000000646947 */ /* 0x000fea0003800000 */
[----:B0-----:R-:W0:Y:S01]  /*0f60*/  S2R R5, SR_TID.X ;  /* 0x0000000000057919 */ /* 0x001e220000002100 */
[----:B------:R-:W2:Y:S01]  /*0f70*/  LDC.64 R22, c[0x0][0x398] ;  /* 0x0000e600ff167b82 */ /* 0x000ea20000000a00 */
[----:B------:R-:W3:Y:S07]  /*0f80*/  LDCU.64 UR8, c[0x0][0x388] ;  /* 0x00007100ff0877ac */ /* 0x000eee0008000a00 */
[----:B------:R-:W4:Y:S01]  /*0f90*/  LDC.64 R18, c[0x0][0x3a0] ;  /* 0x0000e800ff127b82 */ /* 0x000f220000000a00 */
[----:B0-----:R-:W-:-:S04]  /*0fa0*/  IADD3 R5, PT, PT, R5, UR7, RZ ;  /* 0x0000000705057c10 */ /* 0x001fc8000fffe0ff */
        /* <DEDUP_REMOVED lines=20> */
.L_x_294:
[----:B------:R-:W-:Y:S05]  /*10f0*/  BSYNC.RECONVERGENT B0 ;  /* 0x0000000000007941 */ /* 0x000fea0003800200 */
.L_x_293:
[----:B------:R-:W-:Y:S04]  /*1100*/  BSSY.RECONVERGENT B0, `(.L_x_295) ;  /* 0x000001c000007945 */ /* 0x000fe80003800200 */
[----:B------:R-:W-:Y:S05]  /*1110*/  @P5 BRA `(.L_x_296) ;  /* 0x0000000000685947 */ /* 0x000fea0003800000 */
[----:B--2---:R-:W2:Y:S01]  /*1120*/  S2R R0, SR_TID.X ;  /* 0x0000000000007919 */ /* 0x004ea20000002100 */
[----:B------:R-:W3:Y:S01]  /*1130*/  LDC.64 R22, c[0x0][0x398] ;  /* 0x0000e600ff167b82 */ /* 0x000ee20000000a00 */
[----:B------:R-:W4:Y:S07]  /*1140*/  LDCU.64 UR8, c[0x0][0x388] ;  /* 0x00007100ff0877ac */ /* 0x000f2e0008000a00 */
[----:B0-----:R-:W0:Y:S01]  /*1150*/  LDC.64 R18, c[0x0][0x3a0] ;  /* 0x0000e800ff127b82 */ /* 0x001e220000000a00 */
[----:B--2---:R-:W-:-:S04]  /*1160*/  IADD3 R0, PT, PT, R0, UR7, RZ ;  /* 0x0000000700007c10 */ /* 0x004fc8000fffe0ff */
[----:B------:R-:W-:-:S04]  /*1170*/  IADD3 R5, PT, PT, R0, UR7, RZ ;  /* 0x0000000700057c10 */ /* 0x000fc8000fffe0ff */
[----:B------:R-:W-:Y:S01]  /*1180*/  IADD3 R0, P5, PT, R3, R5, RZ ;  /* 0x0000000503007210 */ /* 0x000fe20007fbe0ff */
[----:B---3--:R-:W-:-:S03]  /*1190*/  IMAD.WIDE.U32 R22, R5, 0x2, R22 ;  /* 0x0000000205167825 */ /* 0x008fc600078e0016 */
[----:B------:R-:W-:Y:S01]  /*11a0*/  IADD3.X R7, PT, PT, RZ, R17, RZ, P5, !PT ;  /* 0x00000011ff077210 */ /* 0x000fe20002ffe4ff */
[----:B0-----:R-:W-:Y:S01]  /*11b0*/  IMAD.WIDE.U32 R18, R5, 0x2, R18 ;  /* 0x0000000205127825 */ /* 0x001fe200078e0012 */
        /* <DEDUP_REMOVED lines=16> */
.L_x_296:
[----:B------:R-:W-:Y:S05]  /*12c0*/  BSYNC.RECONVERGENT B0 ;  /* 0x0000000000007941 */ /* 0x000fea0003800200 */
.L_x_295:
[----:B------:R-:W-:Y:S04]  /*12d0*/  BSSY.RECONVERGENT B0, `(.L_x_297) ;  /* 0x000001d000007945 */ /* 0x000fe80003800200 */
[----:B------:R-:W-:Y:S05]  /*12e0*/  @P4 BRA `(.L_x_298) ;  /* 0x00000000006c4947 */ /* 0x000fea0003800000 */
[----:B--23--:R-:W2:Y:S01]  /*12f0*/  S2R R0, SR_TID.X ;  /* 0x0000000000007919 */ /* 0x00cea20000002100 */
[----:B------:R-:W3:Y:S01]  /*1300*/  LDC.64 R22, c[0x0][0x398] ;  /* 0x0000e600ff167b82 */ /* 0x000ee20000000a00 */
[----:B------:R-:W4:Y:S07]  /*1310*/  LDCU.64 UR8, c[0x0][0x388] ;  /* 0x00007100ff0877ac */ /* 0x000f2e0008000a00 */
[----:B0-----:R-:W0:Y:S01]  /*1320*/  LDC.64 R18, c[0x0][0x3a0] ;  /* 0x0000e800ff127b82 */ /* 0x001e220000000a00 */
[----:B--2---:R-:W-:-:S04]  /*1330*/  IADD3 R0, PT, PT, R0, UR7, RZ ;  /* 0x0000000700007c10 */ /* 0x004fc8000fffe0ff */
[----:B------:R-:W-:-:S04]  /*1340*/  IADD3 R0, PT, PT, R0, UR7, RZ ;  /* 0x0000000700007c10 */ /* 0x000fc8000fffe0ff */
        /* <DEDUP_REMOVED lines=21> */
.L_x_298:
[----:B------:R-:W-:Y:S05]  /*14a0*/  BSYNC.RECONVERGENT B0 ;  /* 0x0000000000007941 */ /* 0x000fea0003800200 */
.L_x_297:
[----:B------:R-:W-:Y:S04]  /*14b0*/  BSSY.RECONVERGENT B0, `(.L_x_299) ;  /* 0x000001e000007945 */ /* 0x000fe80003800200 */
[----:B------:R-:W-:Y:S05]  /*14c0*/  @P3 BRA `(.L_x_300) ;  /* 0x0000000000703947 */ /* 0x000fea0003800000 */
[----:B--234-:R-:W2:Y:S01]  /*14d0*/  S2R R0, SR_TID.X ;  /* 0x0000000000007919 */ /* 0x01cea20000002100 */
[----:B------:R-:W3:Y:S01]  /*14e0*/  LDC.64 R20, c[0x0][0x398] ;  /* 0x0000e600ff147b82 */ /* 0x000ee20000000a00 */
[----:B------:R-:W4:Y:S07]  /*14f0*/  LDCU.64 UR8, c[0x0][0x388] ;  /* 0x00007100ff0877ac */ /* 0x000f2e0008000a00 */
[----:B------:R-:W5:Y:S01]  /*1500*/  LDC.64 R22, c[0x0][0x3a0] ;  /* 0x0000e800ff167b82 */ /* 0x000f620000000a00 */
[----:B--2---:R-:W-:-:S04]  /*1510*/  IADD3 R0, PT, PT, R0, UR7, RZ ;  /* 0x0000000700007c10 */ /* 0x004fc8000fffe0ff */
[----:B------:R-:W-:-:S04]  /*1520*/  IADD3 R0, PT, PT, R0, UR7, RZ ;  /* 0x0000000700007c10 */ /* 0x000fc8000fffe0ff */
[----:B------:R-:W-:-:S04]  /*1530*/  IADD3 R0, PT, PT, R0, UR7, RZ ;  /* 0x0000000700007c10 */ /* 0x000fc8000fffe0ff */
[----:B0-----:R-:W-:-:S04]  /*1540*/  IADD3 R5, PT, PT, R0, UR7, RZ ;  /* 0x0000000700057c10 */ /* 0x001fc8000fffe0ff */
[----:B------:R-:W-:Y:S01]  /*1550*/  IADD3 R0, P3, PT, R3, R5, RZ ;  /* 0x0000000503007210 */ /* 0x000fe20007f7e0ff */
[----:B---3--:R-:W-:-:S03]  /*1560*/  IMAD.WIDE.U32 R20, R5, 0x2, R20 ;  /* 0x0000000205147825 */ /* 0x008fc600078e0014 */
[----:B------:R-:W-:Y:S01]  /*1570*/  IADD3.X R7, PT, PT, RZ, R17, RZ, P3, !PT ;  /* 0x00000011ff077210 */ /* 0x000fe20001ffe4ff */
[----:B-----5:R-:W-:Y:S01]  /*1580*/  IMAD.WIDE.U32 R22, R5, 0x2, R22 ;  /* 0x0000000205167825 */ /* 0x020fe200078e0016 */
        /* <DEDUP_REMOVED lines=16> */
.L_x_300:
[----:B------:R-:W-:Y:S05]  /*1690*/  BSYNC.RECONVERGENT B0 ;  /* 0x0000000000007941 */ /* 0x000fea0003800200 */
.L_x_299:
[----:B------:R-:W-:Y:S04]  /*16a0*/  BSSY.RECONVERGENT B0, `(.L_x_301) ;  /* 0x0000019000007945 */ /* 0x000fe80003800200 */
[----:B------:R-:W-:Y:S05]  /*16b0*/  @P2 BRA `(.L_x_302) ;  /* 0x00000000005c2947 */ /* 0x000fea0003800000 */
[----:B------:R-:W5:Y:S01]  /*16c0*/  LDC.64 R20, c[0x0][0x398] ;  /* 0x0000e600ff147b82 */ /* 0x000f620000000a00 */
[----:B------:R-:W1:Y:S01]  /*16d0*/  LDCU.64 UR6, c[0x0][0x388] ;  /* 0x00007100ff0677ac */ /* 0x000e620008000a00 */
[----:B0-234-:R-:W-:-:S04]  /*16e0*/  IADD3 R0, P2, PT, R3, R2, RZ ;  /* 0x0000000203007210 */ /* 0x01dfc80007f5e0ff */
[----:B------:R-:W-:Y:S02]  /*16f0*/  IADD3.X R5, PT, PT, RZ, R17, RZ, P2, !PT ;  /* 0x00000011ff057210 */ /* 0x000fe400017fe4ff */
[----:B------:R-:W0:Y:S01]  /*1700*/  LDC.64 R18, c[0x0][0x3a0] ;  /* 0x0000e800ff127b82 */ /* 0x000e220000000a00 */
[----:B-1----:R-:W-:-:S04]  /*1710*/  LEA R8, P2, R0, UR6, 0x1 ;  /* 0x0000000600087c11 */ /* 0x002fc8000f8408ff */
[----:B------:R-:W-:Y:S01]  /*1720*/  LEA.HI.X R9, R0, UR7, R5, 0x1, P2 ;  /* 0x0000000700097c11 */ /* 0x000fe200090f0c05 */
[----:B-----5:R-:W-:-:S04]  /*1730*/  IMAD.WIDE.U32 R20, R2, 0x2, R20 ;  /* 0x0000000202147825 */ /* 0x020fc800078e0014 */
[----:B------:R-:W2:Y:S01]  /*1740*/  LDG.E.U16 R8, desc[UR4][R8.64] ;  /* 0x0000000408087981 */ /* 0x000ea2000c1e1500 */
[----:B0-----:R-:W-:-:S03]  /*1750*/  IMAD.WIDE.U32 R18, R2, 0x2, R18 ;  /* 0x0000000202127825 */ /* 0x001fc600078e0012 */
[----:B------:R-:W3:Y:S04]  /*1760*/  LDG.E.U16 R20, desc[UR4][R20.64] ;  /* 0x0000000414147981 */ /* 0x000ee8000c1e1500 */
[----:B------:R-:W4:Y:S01]  /*1770*/  LDG.E.U16 R18, desc[UR4][R18.64] ;  /* 0x0000000412127981 */ /* 0x000f22000c1e1500 */
[----:B------:R-:W-:-:S05]  /*1780*/  HADD2.F32 R5, -RZ, R10.H0_H0 ;  /* 0x2000000aff057230 */ /* 0x000fca0000004100 */
[----:B------:R-:W-:-:S04]  /*1790*/  FADD.FTZ R0, R5, -R14 ;  /* 0x8000000e05007221 */ /* 0x000fc80000010000 */
        /* <DEDUP_REMOVED lines=9> */
.L_x_302:
[----:B------:R-:W-:Y:S05]  /*1830*/  BSYNC.RECONVERGENT B0 ;  /* 0x0000000000007941 */ /* 0x000fea0003800200 */
.L_x_301:
        /* <DEDUP_REMOVED lines=25> */
.L_x_304:
[----:B------:R-:W-:Y:S05]  /*19d0*/  BSYNC.RECONVERGENT B0 ;  /* 0x0000000000007941 */ /* 0x000fea0003800200 */
.L_x_303:
[----:B------:R-:W-:Y:S05]  /*19e0*/  @P0 EXIT ;  /* 0x000000000000094d */ /* 0x000fea0003800000 */
        /* <DEDUP_REMOVED lines=22> */
[----:B------:R-:W-:Y:S01]  /*1b50*/  STG.E.U16 desc[UR4][R6.64], R0 ;  /* 0x0000000006007986 */ /* 0x000fe2000c101504 */
[----:B------:R-:W-:Y:S05]  /*1b60*/  EXIT ;  /* 0x000000000000794d */ /* 0x000fea0003800000 */
.L_x_305:
        /* <DEDUP_REMOVED lines=9> */
.L_x_2557:


//--------------------- .text._ZN17fastertransformer29add_bias_layernorm_add_res_e2ILi8EEEvP6float2PKS1_S4_S4_S4_fi --------------------------
	.section	.text._ZN17fastertransformer29add_bias_layernorm_add_res_e2ILi8EEEvP6float2PKS1_S4_S4_S4_fi,"ax",@progbits
	.align	128
        .global         _ZN17fastertransformer29add_bias_layernorm_add_res_e2ILi8EEEvP6float2PKS1_S4_S4_S4_fi
        .type           _ZN17fastertransformer29add_bias_layernorm_add_res_e2ILi8EEEvP6float2PKS1_S4_S4_S4_fi,@function
        .size           _ZN17fastertransformer29add_bias_layernorm_add_res_e2ILi8EEEvP6float2PKS1_S4_S4_S4_fi,(.L_x_2558 - _ZN17fastertransformer29add_bias_layernorm_add_res_e2ILi8EEEvP6float2PKS1_S4_S4_S4_fi)
        .other          _ZN17fastertransformer29add_bias_layernorm_add_res_e2ILi8EEEvP6float2PKS1_S4_S4_S4_fi,@"STO_CUDA_ENTRY STV_DEFAULT"
_ZN17fastertransformer29add_bias_layernorm_add_res_e2ILi8EEEvP6float2PKS1_S4_S4_S4_fi:
.text._ZN17fastertransformer29add_bias_layernorm_add_res_e2ILi8EEEvP6float2PKS1_S4_S4_S4_fi:
        /* <DEDUP_REMOVED lines=24> */
[C---:B------:R-:W-:Y:S02]  /*0180*/  IADD3 R34, PT, PT, R37.reuse, UR5, RZ ;  /* 0x0000000525227c10 */ /* 0x040fe4000fffe0ff */
[-C--:B------:R-:W-:Y:S02]  /*0190*/  ISETP.GE.AND P5, PT, R37, R35.reuse, PT ;  /* 0x000000232500720c */ /* 0x080fe40003fa6270 */
[----:B------:R-:W-:-:S11]  /*01a0*/  ISETP.GE.AND P0, PT, R34, R35, PT ;  /* 0x000000232200720c */ /* 0x000fd60003f06270 */
[----:B------:R-:W0:Y:S01]  /*01b0*/  @!P5 LDC.64 R24, c[0x0][0x390] ;  /* 0x0000e400ff18db82 */ /* 0x000e220000000a00 */
[----:B------:R-:W-:Y:S01]  /*01c0*/  @!P5 IMAD.WIDE.U32 R22, R37, 0x8, R40 ;  /* 0x000000082516d825 */ /* 0x000fe200078e0028 */
[----:B------:R-:W-:-:S05]  /*01d0*/  IADD3 R39, PT, PT, R34, UR5, RZ ;  /* 0x0000000522277c10 */ /* 0x000fca000fffe0ff */
[----:B------:R-:W4:Y:S01]  /*01e0*/  @!P5 LDG.E.64 R22, desc[UR6][R22.64] ;  /* 0x000000061616d981 */ /* 0x000f22000c1e1b00 */
[----:B0-----:R-:W-:-:S06]  /*01f0*/  @!P5 IMAD.WIDE.U32 R24, R37, 0x8, R24 ;  /* 0x000000082518d825 */ /* 0x001fcc00078e0018 */
[----:B------:R-:W4:Y:S01]  /*0200*/  @!P5 LDG.E.64 R24, desc[UR6][R24.64] ;  /* 0x000000061818d981 */ /* 0x000f22000c1e1b00 */
[----:B--2---:R-:W-:Y:S01]  /*0210*/  @P1 FADD.FTZ R16, R20, R18 ;  /* 0x0000001214101221 */ /* 0x004fe20000010000 */
[----:B------:R-:W-:Y:S02]  /*0220*/  @P1 FADD.FTZ R7, R21, R19 ;  /* 0x0000001315071221 */ /* 0x000fe40000010000 */
[----:B------:R-:W0:Y:S01]  /*0230*/  @!P0 LDC.64 R20, c[0x0][0x390] ;  /* 0x0000e400ff148b82 */ /* 0x000e220000000a00 */
        /* <DEDUP_REMOVED lines=19> */
[----:B------:R-:W-:Y:S01]  /*0370*/  @!P2 IMAD.WIDE.U32 R22, R34, 0x8, R40 ;  /* 0x000000082216a825 */ /* 0x000fe200078e0028 */
[----:B------:R-:W-:-:S03]  /*0380*/  IADD3 R38, PT, PT, R36, UR5, RZ ;  /* 0x0000000524267c10 */ /* 0x000fc6000fffe0ff */
[----:B------:R-:W-:Y:S02]  /*0390*/  @!P3 IMAD.WIDE.U32 R42, R36, 0x8, R40 ;  /* 0x00000008242ab825 */ /* 0x000fe400078e0028 */
[----:B------:R-:W4:Y:S01]  /*03a0*/  @!P2 LDG.E.64 R22, desc[UR6][R22.64] ;  /* 0x000000061616a981 */ /* 0x000f22000c1e1b00 */
[----:B------:R-:W-:Y:S01]  /*03b0*/  ISETP.GE.AND P4, PT, R38, R35, PT ;  /* 0x000000232600720c */ /* 0x000fe20003f86270 */
[----:B0-----:R-:W-:-:S06]  /*03c0*/  @!P2 IMAD.WIDE.U32 R24, R34, 0x8, R24 ;  /* 0x000000082218a825 */ /* 0x001fcc00078e0018 */
[----:B------:R-:W4:Y:S01]  /*03d0*/  @!P2 LDG.E.64 R24, desc[UR6][R24.64] ;  /* 0x000000061818a981 */ /* 0x000f22000c1e1b00 */
[----:B--2---:R-:W-:Y:S01]  /*03e0*/  @!P0 FADD.FTZ R13, R18, R20 ;  /* 0x00000014120d8221 */ /* 0x004fe20000010000 */
[----:B------:R-:W-:Y:S02]  /*03f0*/  @!P0 FADD.FTZ R8, R19, R21 ;  /* 0x0000001513088221 */ /* 0x000fe40000010000 */
[----:B------:R-:W0:Y:S02]  /*0400*/  @!P3 LDC.64 R18, c[0x0][0x390] ;  /* 0x0000e400ff12bb82 */ /* 0x000e240000000a00 */
[----:B0-----:R-:W-:Y:S02]  /*0410*/  @!P3 IMAD.WIDE.U32 R20, R36, 0x8, R18 ;  /* 0x000000082414b825 */ /* 0x001fe400078e0012 */
[----:B------:R-:W2:Y:S04]  /*0420*/  @!P3 LDG.E.64 R18, desc[UR6][R42.64] ;  /* 0x000000062a12b981 */ /* 0x000ea8000c1e1b00 */
[----:B------:R-:W2:Y:S01]  /*0430*/  @!P3 LDG.E.64 R20, desc[UR6][R20.64] ;  /* 0x000000061414b981 */ /* 0x000ea2000c1e1b00 */
[----:B---3--:R-:W-:Y:S01]  /*0440*/  @!P1 FADD.FTZ R15, R28, R26 ;  /* 0x0000001a1c0f9221 */ /* 0x008fe20000010000 */
[----:B------:R-:W-:-:S02]  /*0450*/  @!P1 FADD.FTZ R10, R29, R27 ;  /* 0x0000001b1d0a9221 */ /* 0x000fc40000010000 */
[----:B------:R-:W0:Y:S01]  /*0460*/  @!P4 LDC.64 R28, c[0x0][0x390] ;  /* 0x0000e400ff1ccb82 */ /* 0x000e220000000a00 */
[----:B------:R-:W-:-:S06]  /*0470*/  @!P4 IMAD.WIDE.U32 R26, R38, 0x8, R40 ;  /* 0x00000008261ac825 */ /* 0x000fcc00078e0028 */
[----:B------:R-:W3:Y:S01]  /*0480*/  @!P4 LDG.E.64 R26, desc[UR6][R26.64] ;  /* 0x000000061a1ac981 */ /* 0x000ee2000c1e1b00 */
[----:B0-----:R-:W-:-:S06]  /*0490*/  @!P4 IMAD.WIDE.U32 R28, R38, 0x8, R28 ;  /* 0x00000008261cc825 */ /* 0x001fcc00078e001c */
[----:B------:R-:W3:Y:S01]  /*04a0*/  @!P4 LDG.E.64 R28, desc[UR6][R28.64] ;  /* 0x000000061c1cc981 */ /* 0x000ee2000c1e1b00 */
[----:B------:R-:W-:Y:S02]  /*04b0*/  P2R R32, PR, RZ, 0x40 ;  /* 0x00000040ff207803 */ /* 0x000fe40000000000 */
[----:B------:R-:W-:Y:S02]  /*04c0*/  P2R R37, PR, RZ, 0x40 ;  /* 0x00000040ff257803 */ /* 0x000fe40000000000 */
[----:B------:R-:W-:Y:S01]  /*04d0*/  ISETP.GT.AND P6, PT, R35, R2, PT ;  /* 0x000000022300720c */ /* 0x000fe20003fc4270 */
[----:B----4-:R-:W-:Y:S01]  /*04e0*/  @!P2 FADD.FTZ R12, R22, R24 ;  /* 0x00000018160ca221 */ /* 0x010fe20000010000 */
[----:B------:R-:W-:Y:S02]  /*04f0*/  HFMA2 R22, -RZ, RZ, 0, 0 ;  /* 0x00000000ff167431 */ /* 0x000fe400000001ff */
[----:B------:R-:W-:Y:S01]  /*0500*/  @!P2 FADD.FTZ R5, R23, R25 ;  /* 0x000000191705a221 */ /* 0x000fe20000010000 */
[----:B------:R-:W-:-:S02]  /*0510*/  I2FP.F32.U32 R25, UR5 ;  /* 0x0000000500197c45 */ /* 0x000fc40008201000 */
[----:B------:R-:W-:Y:S01]  /*0520*/  P2R R30, PR, RZ, 0x20 ;  /* 0x00000020ff1e7803 */ /* 0x000fe20000000000 */
[----:B--2---:R-:W-:-:S05]  /*0530*/  @!P3 FADD.FTZ R0, R18, R20 ;  /* 0x000000141200b221 */ /* 0x004fca0000010000 */
[----:B------:R-:W-:-:S04]  /*0540*/  @P6 FADD.FTZ R18, R16, R7 ;  /* 0x0000000710126221 */ /* 0x000fc80000010000 */
[----:B------:R-:W-:Y:S01]  /*0550*/  @P6 FADD.FTZ R22, RZ, R18 ;  /* 0x00000012ff166221 */ /* 0x000fe20000010000 */
[----:B------:R-:W-:-:S13]  /*0560*/  ISETP.NE.AND P6, PT, R37, RZ, PT ;  /* 0x000000ff2500720c */ /* 0x000fda0003fc5270 */
        /* <DEDUP_REMOVED lines=9> */
[----:B------:R-:W-:Y:S01]  /*0600*/  @!P2 FADD.FTZ R23, R12, R5 ;  /* 0x000000050c17a221 */ /* 0x000fe20000010000 */
[----:B---3--:R-:W-:Y:S01]  /*0610*/  @!P4 FADD.FTZ R17, R26, R28 ;  /* 0x0000001c1a11c221 */ /* 0x008fe20000010000 */
[----:B------:R-:W-:Y:S01]  /*0620*/  @!P4 FADD.FTZ R14, R27, R29 ;  /* 0x0000001d1b0ec221 */ /* 0x000fe20000010000 */
[----:B------:R-:W-:Y:S01]  /*0630*/  @!P3 FADD.FTZ R19, R0, R3 ;  /* 0x000000030013b221 */ /* 0x000fe20000010000 */
        /* <DEDUP_REMOVED lines=11> */
[----:B------:R-:W-:Y:S01]  /*06f0*/  FMUL.FTZ R27, R25, 0.03125 ;  /* 0x3d000000191b7820 */ /* 0x000fe20000410000 */
[----:B------:R-:W-:Y:S01]  /*0700*/  LOP3.LUT P6, RZ, R2, 0x1f, RZ, 0xc0, !PT ;  /* 0x0000001f02ff7812 */ /* 0x000fe200078cc0ff */
[----:B0-----:R-:W-:Y:S02]  /*0710*/  FADD.FTZ R24, R23, R18 ;  /* 0x0000001217187221 */ /* 0x001fe40000010000 */
[----:B------:R-:W0:Y:S03]  /*0720*/  S2R R18, SR_CgaCtaId ;  /* 0x0000000000127919 */ /* 0x000e260000008800 */
[----:B------:R-:W1:Y:S01]  /*0730*/  SHFL.BFLY PT, R25, R24, 0x1, 0x1f ;  /* 0x0c201f0018197f89 */ /* 0x000e6200000e0000 */
[----:B------:R-:W-:-:S06]  /*0740*/  MOV R19, 0x400 ;  /* 0x0000040000137802 */ /* 0x000fcc0000000f00 */
[----:B------:R-:W-:Y:S02]  /*0750*/  @!P6 IADD3 R21, PT, PT, R19, 0x8, RZ ;  /* 0x000000081315e810 */ /* 0x000fe40007ffe0ff */
[----:B------:R-:W-:-:S04]  /*0760*/  I2FP.F32.U32 R22, R2 ;  /* 0x0000000200167245 */ /* 0x000fc80000201000 */
        /* <DEDUP_REMOVED lines=32> */
[----:B------:R-:W-:-:S05]  /*0970*/  SHF.R.S32.HI R21, RZ, 0x1, R33 ;  /* 0x00000001ff157819 */ /* 0x000fca0000011421 */
[----:B------:R-:W0:Y:S01]  /*0980*/  LDS R19, [R20] ;  /* 0x0000000014137984 */ /* 0x000e220000000800 */
[----:B------:R-:W-:-:S04]  /*0990*/  IADD3 R21, PT, PT, R21, -R2, RZ ;  /* 0x8000000215157210 */ /* 0x000fc80007ffe0ff */
[----:B------:R-:W-:Y:S01]  /*09a0*/  ISETP.GE.AND P6, PT, R21, 0x1, PT ;  /* 0x000000011500780c */ /* 0x000fe20003fc6270 */
[----:B------:R-:W-:-:S12]  /*09b0*/  USHF.L.U32 UR4, UR5, 0x1, URZ ;  /* 0x0000000105047899 */ /* 0x000fd800080006ff */
[--C-:B0-----:R-:W-:Y:S01]  /*09c0*/  @P6 FADD.FTZ R22, R7, -R19.reuse ;  /* 0x8000001307166221 */ /* 0x101fe20000010000 */
[----:B------:R-:W-:-:S03]  /*09d0*/  @P6 FADD.FTZ R24, R16, -R19 ;  /* 0x8000001310186221 */ /* 0x000fc60000010000 */
[----:B------:R-:W-:Y:S01]  /*09e0*/  @P6 FMUL.FTZ R25, R22, R22 ;  /* 0x0000001616196220 */ /* 0x000fe20000410000 */
[----:B------:R-:W-:-:S03]  /*09f0*/  HFMA2 R22, -RZ, RZ, 0, 0 ;  /* 0x00000000ff167431 */ /* 0x000fc600000001ff */
[----:B------:R-:W-:-:S04]  /*0a00*/  @P6 FFMA.FTZ R25, R24, R24, R25 ;  /* 0x0000001818196223 */ /* 0x000fc80000010019 */
[----:B------:R-:W-:Y:S01]  /*0a10*/  @P6 FADD.FTZ R22, RZ, R25 ;  /* 0x00000019ff166221 */ /* 0x000fe20000010000 */
[----:B------:R-:W-:-:S13]  /*0a20*/  ISETP.LE.AND P6, PT, R21, UR5, PT ;  /* 0x0000000515007c0c */ /* 0x000fda000bfc3270 */
[--C-:B------:R-:W-:Y:S01]  /*0a30*/  @!P6 FADD.FTZ R24, R4, -R19.reuse ;  /* 0x800000130418e221 */ /* 0x100fe20000010000 */
[----:B------:R-:W-:-:S03]  /*0a40*/  @!P6 FADD.FTZ R23, R9, -R19 ;  /* 0x800000130917e221 */ /* 0x000fc60000010000 */
[----:B------:R-:W-:-:S04]  /*0a50*/  @!P6 FMUL.FTZ R24, R24, R24 ;  /* 0x000000181818e220 */ /* 0x000fc80000410000 */
[----:B------:R-:W-:-:S04]  /*0a60*/  @!P6 FFMA.FTZ R23, R23, R23, R24 ;  /* 0x000000171717e223 */ /* 0x000fc80000010018 */
[----:B------:R-:W-:Y:S01]  /*0a70*/  @!P6 FADD.FTZ R22, R22, R23 ;  /* 0x000000171616e221 */ /* 0x000fe20000010000 */
[----:B------:R-:W-:Y:S01]  /*0a80*/  ISETP.LE.AND P6, PT, R21, UR4, PT ;  /* 0x0000000415007c0c */ /* 0x000fe2000bfc3270 */
[----:B------:R-:W-:-:S12]  /*0a90*/  UIMAD UR4, UR5, 0x3, URZ ;  /* 0x00000003050478a4 */ /* 0x000fd8000f8e02ff */
[--C-:B------:R-:W-:Y:S01]  /*0aa0*/  @!P6 FADD.FTZ R24, R6, -R19.reuse ;  /* 0x800000130618e221 */ /* 0x100fe20000010000 */
[----:B------:R-:W-:-:S03]  /*0ab0*/  @!P6 FADD.FTZ R23, R11, -R19 ;  /* 0x800000130b17e221 */ /* 0x000fc60000010000 */
[----:B------:R-:W-:-:S04]  /*0ac0*/  @!P6 FMUL.FTZ R24, R24, R24 ;  /* 0x000000181818e220 */ /* 0x000fc80000410000 */
[----:B------:R-:W-:-:S04]  /*0ad0*/  @!P6 FFMA.FTZ R23, R23, R23, R24 ;  /* 0x000000171717e223 */ /* 0x000fc80000010018 */
[----:B------:R-:W-:Y:S01]  /*0ae0*/  @!P6 FADD.FTZ R22, R22, R23 ;  /* 0x000000171616e221 */ /* 0x000fe20000010000 */
[----:B------:R-:W-:Y:S01]  /*0af0*/  ISETP.LE.AND P6, PT, R21, UR4, PT ;  /* 0x0000000415007c0c */ /* 0x000fe2000bfc3270 */
[----:B------:R-:W-:-:S12]  /*0b00*/  USHF.L.U32 UR4, UR5, 0x2, URZ ;  /* 0x0000000205047899 */ /* 0x000fd800080006ff */
        /* <DEDUP_REMOVED lines=100> */
.L_x_307:
[----:B------:R-:W-:Y:S05]  /*1150*/  BSYNC.RECONVERGENT B0 ;  /* 0x0000000000007941 */ /* 0x000fea0003800200 */
.L_x_306:
[----:B------:R-:W-:Y:S01]  /*1160*/  ISETP.NE.AND P5, PT, R32, RZ, PT ;  /* 0x000000ff2000720c */ /* 0x000fe20003fa5270 */
[----:B------:R-:W-:-:S12]  /*1170*/  BSSY.RECONVERGENT B0, `(.L_x_308) ;  /* 0x000001a000007945 */ /* 0x000fd80003800200 */
[----:B------:R-:W-:Y:S05]  /*1180*/  @P5 BRA `(.L_x_309) ;  /* 0x0000000000605947 */ /* 0x000fea0003800000 */
[----:B------:R-:W2:Y:S01]  /*1190*/  S2R R27, SR_TID.X ;  /* 0x00000000001b7919 */ /* 0x000ea20000002100 */
[----:B------:R-:W3:Y:S01]  /*11a0*/  LDC.64 R20, c[0x0][0x398] ;  /* 0x0000e600ff147b82 */ /* 0x000ee20000000a00 */
[----:B------:R-:W0:Y:S07]  /*11b0*/  LDCU.64 UR8, c[0x0][0x388] ;  /* 0x00007100ff0877ac */ /* 0x000e2e0008000a00 */
[----:B------:R-:W4:Y:S01]  /*11c0*/  LDC.64 R22, c[0x0][0x3a0] ;  /* 0x0000e800ff167b82 */ /* 0x000f220000000a00 */
[----:B--2---:R-:W-:-:S04]  /*11d0*/  IADD3 R27, PT, PT, R27, UR5, RZ ;  /* 0x000000051b1b7c10 */ /* 0x004fc8000fffe0ff */
[----:B------:R-:W-:Y:S01]  /*11e0*/  IADD3 R2, P5, PT, R31, R27, RZ ;  /* 0x0000001b1f027210 */ /* 0x000fe20007fbe0ff */
[----:B---3--:R-:W-:-:S03]  /*11f0*/  IMAD.WIDE.U32 R20, R27, 0x8, R20 ;  /* 0x000000081b147825 */ /* 0x008fc600078e0014 */
[----:B------:R-:W-:Y:S01]  /*1200*/  IADD3.X R7, PT, PT, RZ, R28, RZ, P5, !PT ;  /* 0x0000001cff077210 */ /* 0x000fe20002ffe4ff */
[----:B----4-:R-:W-:Y:S01]  /*1210*/  IMAD.WIDE.U32 R22, R27, 0x8, R22 ;  /* 0x000000081b167825 */ /* 0x010fe200078e0016 */
[C---:B0-----:R-:W-:Y:S01]  /*1220*/  LEA R24, P5, R2.reuse, UR8, 0x3 ;  /* 0x0000000802187c11 */ /* 0x041fe2000f8a18ff */
[----:B------:R-:W2:Y:S03]  /*1230*/  LDG.E.64 R20, desc[UR6][R20.64] ;  /* 0x0000000614147981 */ /* 0x000ea6000c1e1b00 */
[----:B------:R-:W-:Y:S01]  /*1240*/  LEA.HI.X R25, R2, UR9, R7, 0x3, P5 ;  /* 0x0000000902197c11 */ /* 0x000fe2000a8f1c07 */
[----:B------:R-:W2:Y:S05]  /*1250*/  LDG.E.64 R22, desc[UR6][R22.64] ;  /* 0x0000000616167981 */ /* 0x000eaa000c1e1b00 */
[----:B------:R-:W3:Y:S01]  /*1260*/  LDG.E.64 R24, desc[UR6][R24.64] ;  /* 0x0000000618187981 */ /* 0x000ee2000c1e1b00 */
        /* <DEDUP_REMOVED lines=10> */
.L_x_309:
[----:B------:R-:W-:Y:S05]  /*1310*/  BSYNC.RECONVERGENT B0 ;  /* 0x0000000000007941 */ /* 0x000fea0003800200 */
.L_x_308:
[----:B------:R-:W-:Y:S01]  /*1320*/  ISETP.NE.AND P5, PT, R30, RZ, PT ;  /* 0x000000ff1e00720c */ /* 0x000fe20003fa5270 */
[----:B------:R-:W-:-:S12]  /*1330*/  BSSY.RECONVERGENT B0, `(.L_x_310) ;  /* 0x000001b000007945 */ /* 0x000fd80003800200 */
[----:B------:R-:W-:Y:S05]  /*1340*/  @P5 BRA `(.L_x_311) ;  /* 0x0000000000645947 */ /* 0x000fea0003800000 */
[----:B------:R-:W3:Y:S01]  /*1350*/  S2R R2, SR_TID.X ;  /* 0x0000000000027919 */ /* 0x000ee20000002100 */
[----:B0-----:R-:W0:Y:S01]  /*1360*/  LDC.64 R24, c[0x0][0x398] ;  /* 0x0000e600ff187b82 */ /* 0x001e220000000a00 */
[----:B------:R-:W4:Y:S07]  /*1370*/  LDCU.64 UR8, c[0x0][0x388] ;  /* 0x00007100ff0877ac */ /* 0x000f2e0008000a00 */
[----:B------:R-:W5:Y:S01]  /*1380*/  LDC.64 R22, c[0x0][0x3a0] ;  /* 0x0000e800ff167b82 */ /* 0x000f620000000a00 */
[----:B---3--:R-:W-:-:S04]  /*1390*/  IADD3 R2, PT, PT, R2, UR5, RZ ;  /* 0x0000000502027c10 */ /* 0x008fc8000fffe0ff */
[----:B------:R-:W-:-:S04]  /*13a0*/  IADD3 R7, PT, PT, R2, UR5, RZ ;  /* 0x0000000502077c10 */ /* 0x000fc8000fffe0ff */
[----:B------:R-:W-:Y:S01]  /*13b0*/  IADD3 R2, P5, PT, R31, R7, RZ ;  /* 0x000000071f027210 */ /* 0x000fe20007fbe0ff */
[----:B0-----:R-:W-:-:S03]  /*13c0*/  IMAD.WIDE.U32 R24, R7, 0x8, R24 ;  /* 0x0000000807187825 */ /* 0x001fc600078e0018 */
[----:B------:R-:W-:Y:S01]  /*13d0*/  IADD3.X R9, PT, PT, RZ, R28, RZ, P5, !PT ;  /* 0x0000001cff097210 */ /* 0x000fe20002ffe4ff */
[----:B-----5:R-:W-:Y:S01]  /*13e0*/  IMAD.WIDE.U32 R22, R7, 0x8, R22 ;  /* 0x0000000807167825 */ /* 0x020fe200078e0016 */
[C---:B----4-:R-:W-:Y:S01]  /*13f0*/  LEA R20, P5, R2.reuse, UR8, 0x3 ;  /* 0x0000000802147c11 */ /* 0x050fe2000f8a18ff */
[----:B------:R-:W3:Y:S03]  /*1400*/  LDG.E.64 R24, desc[UR6][R24.64] ;  /* 0x0000000618187981 */ /* 0x000ee6000c1e1b00 */
[----:B------:R-:W-:Y:S01]  /*1410*/  LEA.HI.X R21, R2, UR9, R9, 0x3, P5 ;  /* 0x0000000902157c11 */ /* 0x000fe2000a8f1c09 */
[----:B------:R-:W3:Y:S05]  /*1420*/  LDG.E.64 R22, desc[UR6][R22.64] ;  /* 0x0000000616167981 */ /* 0x000eea000c1e1b00 */
[----:B------:R-:W2:Y:S01]  /*1430*/  LDG.E.64 R20, desc[UR6][R20.64] ;  /* 0x0000000614147981 */ /* 0x000ea2000c1e1b00 */
        /* <DEDUP_REMOVED lines=10> */
.L_x_311:
[----:B------:R-:W-:Y:S05]  /*14e0*/  BSYNC.RECONVERGENT B0 ;  /* 0x0000000000007941 */ /* 0x000fea0003800200 */
.L_x_310:
[----:B------:R-:W-:Y:S04]  /*14f0*/  BSSY.RECONVERGENT B0, `(.L_x_312) ;  /* 0x000001c000007945 */ /* 0x000fe80003800200 */
[----:B------:R-:W-:Y:S05]  /*1500*/  @P0 BRA `(.L_x_313) ;  /* 0x0000000000680947 */ /* 0x000fea0003800000 */
[----:B------:R-:W4:Y:S01]  /*1510*/  S2R R2, SR_TID.X ;  /* 0x0000000000027919 */ /* 0x000f220000002100 */
[----:B------:R-:W5:Y:S01]  /*1520*/  LDC.64 R20, c[0x0][0x3a0] ;  /* 0x0000e800ff147b82 */ /* 0x000f620000000a00 */
[----:B------:R-:W1:Y:S07]  /*1530*/  LDCU.64 UR8, c[0x0][0x388] ;  /* 0x00007100ff0877ac */ /* 0x000e6e0008000a00 */
[----:B0-----:R-:W0:Y:S01]  /*1540*/  LDC.64 R24, c[0x0][0x398] ;  /* 0x0000e600ff187b82 */ /* 0x001e220000000a00 */
[----:B----4-:R-:W-:-:S04]  /*1550*/  IADD3 R2, PT, PT, R2, UR5, RZ ;  /* 0x0000000502027c10 */ /* 0x010fc8000fffe0ff */
[----:B------:R-:W-:-:S04]  /*1560*/  IADD3 R2, PT, PT, R2, UR5, RZ ;  /* 0x0000000502027c10 */ /* 0x000fc8000fffe0ff */
[----:B--23--:R-:W-:-:S04]  /*1570*/  IADD3 R27, PT, PT, R2, UR5, RZ ;  /* 0x00000005021b7c10 */ /* 0x00cfc8000fffe0ff */
[----:B------:R-:W-:Y:S01]  /*1580*/  IADD3 R2, P0, PT, R31, R27, RZ ;  /* 0x0000001b1f027210 */ /* 0x000fe20007f1e0ff */
[----:B-----5:R-:W-:-:S03]  /*1590*/  IMAD.WIDE.U32 R22, R27, 0x8, R20 ;  /* 0x000000081b167825 */ /* 0x020fc600078e0014 */
[----:B------:R-:W-:Y:S01]  /*15a0*/  IADD3.X R7, PT, PT, RZ, R28, RZ, P0, !PT ;  /* 0x0000001cff077210 */ /* 0x000fe200007fe4ff */
[----:B0-----:R-:W-:Y:S01]  /*15b0*/  IMAD.WIDE.U32 R24, R27, 0x8, R24 ;  /* 0x000000081b187825 */ /* 0x001fe200078e0018 */
[C---:B-1----:R-:W-:Y:S01]  /*15c0*/  LEA R6, P0, R2.reuse, UR8, 0x3 ;  /* 0x0000000802067c11 */ /* 0x042fe2000f8018ff */
[----:B------:R-:W2:Y:S03]  /*15d0*/  LDG.E.64 R22, desc[UR6][R22.64] ;  /* 0x0000000616167981 */ /* 0x000ea6000c1e1b00 */
[----:B------:R-:W-:Y:S01]  /*15e0*/  LEA.HI.X R7, R2, UR9, R7, 0x3, P0 ;  /* 0x0000000902077c11 */ /* 0x000fe200080f1c07 */
[----:B------:R-:W2:Y:S05]  /*15f0*/  LDG.E.64 R20, desc[UR6][R24.64] ;  /* 0x0000000618147981 */ /* 0x000eaa000c1e1b00 */
[----:B------:R-:W3:Y:S01]  /*1600*/  LDG.E.64 R6, desc[UR6][R6.64] ;  /* 0x0000000606067981 */ /* 0x000ee2000c1e1b00 */
[--C-:B------:R-:W-:Y:S01]  /*1610*/  FADD.FTZ R2, R13, -R18.reuse ;  /* 0x800000120d027221 */ /* 0x100fe20000010000 */
        /* <DEDUP_REMOVED lines=9> */
.L_x_313:
[----:B------:R-:W-:Y:S05]  /*16b0*/  BSYNC.RECONVERGENT B0 ;  /* 0x0000000000007941 */ /* 0x000fea0003800200 */
.L_x_312:
[----:B------:R-:W-:Y:S04]  /*16c0*/  BSSY.RECONVERGENT B0, `(.L_x_314) ;  /* 0x000001d000007945 */ /* 0x000fe80003800200 */
[----:B------:R-:W-:Y:S05]  /*16d0*/  @P1 BRA `(.L_x_315) ;  /* 0x00000000006c1947 */ /* 0x000fea0003800000 */
[----:B------:R-:W5:Y:S01]  /*16e0*/  S2R R2, SR_TID.X ;  /* 0x0000000000027919 */ /* 0x000f620000002100 */
[----:B----4-:R-:W4:Y:S01]  /*16f0*/  LDC.64 R8, c[0x0][0x398] ;  /* 0x0000e600ff087b82 */ /* 0x010f220000000a00 */
[----:B------:R-:W0:Y:S07]  /*1700*/  LDCU.64 UR8, c[0x0][0x388] ;  /* 0x00007100ff0877ac */ /* 0x000e2e0008000a00 */
[----:B---3--:R-:W3:Y:S01]  /*1710*/  LDC.64 R6, c[0x0][0x3a0] ;  /* 0x0000e800ff067b82 */ /* 0x008ee20000000a00 */
[----:B-----5:R-:W-:-:S04]  /*1720*/  IADD3 R2, PT, PT, R2, UR5, RZ ;  /* 0x0000000502027c10 */ /* 0x020fc8000fffe0ff */
[----:B------:R-:W-:-:S04]  /*1730*/  IADD3 R2, PT, PT, R2, UR5, RZ ;  /* 0x0000000502027c10 */ /* 0x000fc8000fffe0ff */
[----:B------:R-:W-:-:S04]  /*1740*/  IADD3 R2, PT, PT, R2, UR5, RZ ;  /* 0x0000000502027c10 */ /* 0x000fc8000fffe0ff */
[----:B------:R-:W-:-:S04]  /*1750*/  IADD3 R13, PT, PT, R2, UR5, RZ ;  /* 0x00000005020d7c10 */ /* 0x000fc8000fffe0ff */
[----:B------:R-:W-:Y:S01]  /*1760*/  IADD3 R2, P0, PT, R31, R13, RZ ;  /* 0x0000000d1f027210 */ /* 0x000fe20007f1e0ff */
[----:B----4-:R-:W-:-:S03]  /*1770*/  IMAD.WIDE.U32 R22, R13, 0x8, R8 ;  /* 0x000000080d167825 */ /* 0x010fc600078e0008 */
[----:B------:R-:W-:Y:S01]  /*1780*/  IADD3.X R9, PT, PT, RZ, R28, RZ, P0, !PT ;  /* 0x0000001cff097210 */ /* 0x000fe200007fe4ff */
[----:B---3--:R-:W-:Y:S01]  /*1790*/  IMAD.WIDE.U32 R20, R13, 0x8, R6 ;  /* 0x000000080d147825 */ /* 0x008fe200078e0006 */
[C---:B0-----:R-:W-:Y:S01]  /*17a0*/  LEA R8, P0, R2.reuse, UR8, 0x3 ;  /* 0x0000000802087c11 */ /* 0x041fe2000f8018ff */
[----:B------:R-:W3:Y:S03]  /*17b0*/  LDG.E.64 R6, desc[UR6][R22.64] ;  /* 0x0000000616067981 */ /* 0x000ee6000c1e1b00 */
[----:B------:R-:W-:Y:S01]  /*17c0*/  LEA.HI.X R9, R2, UR9, R9, 0x3, P0 ;  /* 0x0000000902097c11 */ /* 0x000fe200080f1c09 */
[----:B------:R-:W3:Y:S05]  /*17d0*/  LDG.E.64 R20, desc[UR6][R20.64] ;  /* 0x0000000614147981 */ /* 0x000eea000c1e1b00 */
[----:B------:R-:W4:Y:S01]  /*17e0*/  LDG.E.64 R8, desc[UR6][R8.64] ;  /* 0x0000000608087981 */ /* 0x000f22000c1e1b00 */
[--C-:B-1----:R-:W-:Y:S01]  /*17f0*/  FADD.FTZ R2, R15, -R18.reuse ;  /* 0x800000120f027221 */ /* 0x102fe20000010000 */
[----:B------:R-:W-:-:S03]  /*1800*/  FADD.FTZ R10, R10, -R18 ;  /* 0x800000120a0a7221 */ /* 0x000fc60000010000 */
[-C--:B------:R-:W-:Y:S01]  /*1810*/  FMUL.FTZ R11, R2, R19.reuse ;  /* 0x00000013020b7220 */ /* 0x080fe20000410000 */
[----:B------:R-:W-:-:S03]  /*1820*/  FMUL.FTZ R10, R10, R19 ;  /* 0x000000130a0a7220 */ /* 0x000fc60000410000 */
[----:B---3--:R-:W-:Y:S01]  /*1830*/  FFMA.FTZ R11, R6, R11, R20 ;  /* 0x0000000b060b7223 */ /* 0x008fe20000010014 */
[----:B------:R-:W-:Y:S01]  /*1840*/  FFMA.FTZ R2, R7, R10, R21 ;  /* 0x0000000a07027223 */ /* 0x000fe20000010015 */
[----:B------:R-:W-:-:S04]  /*1850*/  IMAD.WIDE.U32 R6, R13, 0x8, R40 ;  /* 0x000000080d067825 */ /* 0x000fc800078e0028 */
[----:B----4-:R-:W-:Y:S01]  /*1860*/  FADD.FTZ R10, R8, R11 ;  /* 0x0000000b080a7221 */ /* 0x010fe20000010000 */
[----:B------:R-:W-:-:S05]  /*1870*/  FADD.FTZ R11, R9, R2 ;  /* 0x00000002090b7221 */ /* 0x000fca0000010000 */
[----:B------:R0:W-:Y:S02]  /*1880*/  STG.E.64 desc[UR6][R6.64], R10 ;  /* 0x0000000a06007986 */ /* 0x0001e4000c101b06 */
.L_x_315:
[----:B------:R-:W-:Y:S05]  /*1890*/  BSYNC.RECONVERGENT B0 ;  /* 0x0000000000007941 */ /* 0x000fea0003800200 */
.L_x_314:
[----:B------:R-:W-:Y:S04]  /*18a0*/  BSSY.RECONVERGENT B0, `(.L_x_316) ;  /* 0x0000018000007945 */ /* 0x000fe80003800200 */
[----:B------:R-:W-:Y:S05]  /*18b0*/  @P2 BRA `(.L_x_317) ;  /* 0x0000000000582947 */ /* 0x000fea0003800000 */
[----:B0--3--:R-:W0:Y:S01]  /*18c0*/  LDC.64 R6, c[0x0][0x398] ;  /* 0x0000e600ff067b82 */ /* 0x009e220000000a00 */
[----:B------:R-:W3:Y:S01]  /*18d0*/  LDCU.64 UR4, c[0x0][0x388] ;  /* 0x00007100ff0477ac */ /* 0x000ee20008000a00 */
[----:B------:R-:W-:-:S04]  /*18e0*/  IADD3 R2, P0, PT, R31, R34, RZ ;  /* 0x000000221f027210 */ /* 0x000fc80007f1e0ff */
[----:B----4-:R-:W-:Y:S02]  /*18f0*/  IADD3.X R9, PT, PT, RZ, R28, RZ, P0, !PT ;  /* 0x0000001cff097210 */ /* 0x010fe400007fe4ff */
[----:B------:R-:W4:Y:S01]  /*1900*/  LDC.64 R10, c[0x0][0x3a0] ;  /* 0x0000e800ff0a7b82 */ /* 0x000f220000000a00 */
[----:B---3--:R-:W-:-:S04]  /*1910*/  LEA R8, P0, R2, UR4, 0x3 ;  /* 0x0000000402087c11 */ /* 0x008fc8000f8018ff */
[----:B------:R-:W-:Y:S01]  /*1920*/  LEA.HI.X R9, R2, UR5, R9, 0x3, P0 ;  /* 0x0000000502097c11 */ /* 0x000fe200080f1c09 */
[----:B0-----:R-:W-:-:S05]  /*1930*/  IMAD.WIDE.U32 R6, R34, 0x8, R6 ;  /* 0x0000000822067825 */ /* 0x001fca00078e0006 */
[----:B------:R-:W3:Y:S01]  /*1940*/  LDG.E.64 R8, desc[UR6][R8.64] ;  /* 0x0000000608087981 */ /* 0x000ee2000c1e1b00 */
[----:B----4-:R-:W-:-:S03]  /*1950*/  IMAD.WIDE.U32 R10, R34, 0x8, R10 ;  /* 0x00000008220a7825 */ /* 0x010fc600078e000a */
[----:B------:R-:W4:Y:S04]  /*1960*/  LDG.E.64 R6, desc[UR6][R6.64] ;  /* 0x0000000606067981 */ /* 0x000f28000c1e1b00 */
[----:B------:R-:W4:Y:S01]  /*1970*/  LDG.E.64 R10, desc[UR6][R10.64] ;  /* 0x000000060a0a7981 */ /* 0x000f22000c1e1b00 */
[--C-:B-1----:R-:W-:Y:S01]  /*1980*/  FADD.FTZ R12, R12, -R18.reuse ;  /* 0x800000120c0c7221 */ /* 0x102fe20000010000 */
        /* <DEDUP_REMOVED lines=9> */
.L_x_317:
[----:B------:R-:W-:Y:S05]  /*1a20*/  BSYNC.RECONVERGENT B0 ;  /* 0x0000000000007941 */ /* 0x000fea0003800200 */
.L_x_316:
[----:B------:R-:W-:Y:S04]  /*1a30*/  BSSY.RECONVERGENT B0, `(.L_x_318) ;  /* 0x0000018000007945 */ /* 0x000fe80003800200 */
[----:B------:R-:W-:Y:S05]  /*1a40*/  @P3 BRA `(.L_x_319) ;  /* 0x0000000000583947 */ /* 0x000fea0003800000 */
[----:B0-----:R-:W0:Y:S01]  /*1a50*/  LDC.64 R4, c[0x0][0x398] ;  /* 0x0000e600ff047b82 */ /* 0x001e220000000a00 */
[----:B------:R-:W5:Y:S01]  /*1a60*/  LDCU.64 UR4, c[0x0][0x388] ;  /* 0x00007100ff0477ac */ /* 0x000f620008000a00 */
[----:B------:R-:W-:-:S04]  /*1a70*/  IADD3 R2, P0, PT, R31, R36, RZ ;  /* 0x000000241f027210 */ /* 0x000fc80007f1e0ff */
[----:B----4-:R-:W-:Y:S02]  /*1a80*/  IADD3.X R9, PT, PT, RZ, R28, RZ, P0, !PT ;  /* 0x0000001cff097210 */ /* 0x010fe400007fe4ff */
[----:B---3--:R-:W3:Y:S01]  /*1a90*/  LDC.64 R6, c[0x0][0x3a0] ;  /* 0x0000e800ff067b82 */ /* 0x008ee20000000a00 */
[----:B-----5:R-:W-:-:S04]  /*1aa0*/  LEA R8, P0, R2, UR4, 0x3 ;  /* 0x0000000402087c11 */ /* 0x020fc8000f8018ff */
[----:B------:R-:W-:Y:S01]  /*1ab0*/  LEA.HI.X R9, R2, UR5, R9, 0x3, P0 ;  /* 0x0000000502097c11 */ /* 0x000fe200080f1c09 */
[----:B0-----:R-:W-:-:S05]  /*1ac0*/  IMAD.WIDE.U32 R4, R36, 0x8, R4 ;  /* 0x0000000824047825 */ /* 0x001fca00078e0004 */
[----:B------:R-:W4:Y:S01]  /*1ad0*/  LDG.E.64 R8, desc[UR6][R8.64] ;  /* 0x0000000608087981 */ /* 0x000f22000c1e1b00 */
[----:B---3--:R-:W-:-:S03]  /*1ae0*/  IMAD.WIDE.U32 R6, R36, 0x8, R6 ;  /* 0x0000000824067825 */ /* 0x008fc600078e0006 */
[----:B------:R-:W3:Y:S04]  /*1af0*/  LDG.E.64 R4, desc[UR6][R4.64] ;  /* 0x0000000604047981 */ /* 0x000ee8000c1e1b00 */
[----:B------:R-:W3:Y:S01]  /*1b00*/  LDG.E.64 R6, desc[UR6][R6.64] ;  /* 0x0000000606067981 */ /* 0x000ee2000c1e1b00 */
[--C-:B-1----:R-:W-:Y:S01]  /*1b10*/  FADD.FTZ R0, R0, -R18.reuse ;  /* 0x8000001200007221 */ /* 0x102fe20000010000 */
[----:B------:R-:W-:-:S03]  /*1b20*/  FADD.FTZ R2, R3, -R18 ;  /* 0x8000001203027221 */ /* 0x000fc60000010000 */
[-C--:B------:R-:W-:Y:S01]  /*1b30*/  FMUL.FTZ R3, R0, R19.reuse ;  /* 0x0000001300037220 */ /* 0x080fe20000410000 */
[----:B------:R-:W-:Y:S01]  /*1b40*/  FMUL.FTZ R2, R2, R19 ;  /* 0x0000001302027220 */ /* 0x000fe20000410000 */
[----:B------:R-:W-:-:S04]  /*1b50*/  IMAD.WIDE.U32 R36, R36, 0x8, R40 ;  /* 0x0000000824247825 */ /* 0x000fc800078e0028 */
[----:B---3--:R-:W-:Y:S01]  /*1b60*/  FFMA.FTZ R3, R4, R3, R6 ;  /* 0x0000000304037223 */ /* 0x008fe20000010006 */
[----:B------:R-:W-:-:S03]  /*1b70*/  FFMA.FTZ R0, R5, R2, R7 ;  /* 0x0000000205007223 */ /* 0x000fc60000010007 */
[----:B----4-:R-:W-:Y:S01]  /*1b80*/  FADD.FTZ R2, R8, R3 ;  /* 0x0000000308027221 */ /* 0x010fe20000010000 */
[----:B------:R-:W-:-:S05]  /*1b90*/  FADD.FTZ R3, R9, R0 ;  /* 0x0000000009037221 */ /* 0x000fca0000010000 */
[----:B------:R0:W-:Y:S02]  /*1ba0*/  STG.E.64 desc[UR6][R36.64], R2 ;  /* 0x0000000224007986 */ /* 0x0001e4000c101b06 */
.L_x_319:
[----:B------:R-:W-:Y:S05]  /*1bb0*/  BSYNC.RECONVERGENT B0 ;  /* 0x0000000000007941 */ /* 0x000fea0003800200 */
.L_x_318:
[----:B------:R-:W-:Y:S05]  /*1bc0*/  @P4 EXIT ;  /* 0x000000000000494d */ /* 0x000fea0003800000 */
[----:B0-----:R-:W0:Y:S01]  /*1bd0*/  LDC.64 R2, c[0x0][0x398] ;  /* 0x0000e600ff027b82 */ /* 0x001e220000000a00 */
[----:B------:R-:W3:Y:S01]  /*1be0*/  LDCU.64 UR4, c[0x0][0x388] ;  /* 0x00007100ff0477ac */ /* 0x000ee20008000a00 */
[----:B------:R-:W-:-:S04]  /*1bf0*/  IADD3 R31, P0, PT, R31, R38, RZ ;  /* 0x000000261f1f7210 */ /* 0x000fc80007f1e0ff */
[----:B------:R-:W-:Y:S02]  /*1c00*/  IADD3.X R28, PT, PT, RZ, R28, RZ, P0, !PT ;  /* 0x0000001cff1c7210 */ /* 0x000fe400007fe4ff */
[----:B------:R-:W5:Y:S01]  /*1c10*/  LDC.64 R4, c[0x0][0x3a0] ;  /* 0x0000e800ff047b82 */ /* 0x000f620000000a00 */
[----:B---3--:R-:W-:-:S04]  /*1c20*/  LEA R6, P0, R31, UR4, 0x3 ;  /* 0x000000041f067c11 */ /* 0x008fc8000f8018ff */
[----:B------:R-:W-:Y:S01]  /*1c30*/  LEA.HI.X R7, R31, UR5, R28, 0x3, P0 ;  /* 0x000000051f077c11 */ /* 0x000fe200080f1c1c */
[----:B0-----:R-:W-:-:S05]  /*1c40*/  IMAD.WIDE.U32 R2, R38, 0x8, R2 ;  /* 0x0000000826027825 */ /* 0x001fca00078e0002 */
[----:B------:R-:W3:Y:S01]  /*1c50*/  LDG.E.64 R6, desc[UR6][R6.64] ;  /* 0x0000000606067981 */ /* 0x000ee2000c1e1b00 */
[----:B-----5:R-:W-:-:S03]  /*1c60*/  IMAD.WIDE.U32 R4, R38, 0x8, R4 ;  /* 0x0000000826047825 */ /* 0x020fc600078e0004 */
[----:B------:R-:W5:Y:S04]  /*1c70*/  LDG.E.64 R2, desc[UR6][R2.64] ;  /* 0x0000000602027981 */ /* 0x000f68000c1e1b00 */
[----:B------:R-:W5:Y:S01]  /*1c80*/  LDG.E.64 R4, desc[UR6][R4.64] ;  /* 0x0000000604047981 */ /* 0x000f62000c1e1b00 */
[--C-:B-1----:R-:W-:Y:S01]  /*1c90*/  FADD.FTZ R0, R17, -R18.reuse ;  /* 0x8000001211007221 */ /* 0x102fe20000010000 */
[----:B------:R-:W-:-:S03]  /*1ca0*/  FADD.FTZ R14, R14, -R18 ;  /* 0x800000120e0e7221 */ /* 0x000fc60000010000 */
[-C--:B----4-:R-:W-:Y:S01]  /*1cb0*/  FMUL.FTZ R9, R0, R19.reuse ;  /* 0x0000001300097220 */ /* 0x090fe20000410000 */
[----:B------:R-:W-:Y:S01]  /*1cc0*/  FMUL.FTZ R14, R14, R19 ;  /* 0x000000130e0e7220 */ /* 0x000fe20000410000 */
[----:B------:R-:W-:-:S04]  /*1cd0*/  IMAD.WIDE.U32 R38, R38, 0x8, R40 ;  /* 0x0000000826267825 */ /* 0x000fc800078e0028 */
[----:B-----5:R-:W-:Y:S01]  /*1ce0*/  FFMA.FTZ R9, R2, R9, R4 ;  /* 0x0000000902097223 */ /* 0x020fe20000010004 */
[----:B------:R-:W-:-:S03]  /*1cf0*/  FFMA.FTZ R14, R3, R14, R5 ;  /* 0x0000000e030e7223 */ /* 0x000fc60000010005 */
[----:B---3--:R-:W-:Y:S01]  /*1d00*/  FADD.FTZ R8, R6, R9 ;  /* 0x0000000906087221 */ /* 0x008fe20000010000 */
[----:B------:R-:W-:-:S05]  /*1d10*/  FADD.FTZ R9, R7, R14 ;  /* 0x0000000e07097221 */ /* 0x000fca0000010000 */
[----:B------:R-:W-:Y:S01]  /*1d20*/  STG.E.64 desc[UR6][R38.64], R8 ;  /* 0x0000000826007986 */ /* 0x000fe2000c101b06 */
[----:B------:R-:W-:Y:S05]  /*1d30*/  EXIT ;  /* 0x000000000000794d */ /* 0x000fea0003800000 */
.L_x_320:
        /* <DEDUP_REMOVED lines=12> */
.L_x_2558:


//--------------------- .text._ZN17fastertransformer29add_bias_layernorm_add_res_e2ILi8EEEvP7__half2PKS1_S4_S4_S4_fi --------------------------
	.section	.text._ZN17fastertransformer29add_bias_layernorm_add_res_e2ILi8EEEvP7__half2PKS1_S4_S4_S4_fi,"ax",@progbits
	.align	128
        .global         _ZN17fastertransformer29add_bias_layernorm_add_res_e2ILi8EEEvP7__half2PKS1_S4_S4_S4_fi
        .type           _ZN17fastertransformer29add_bias_layernorm_add_res_e2ILi8EEEvP7__half2PKS1_S4_S4_S4_fi,@function
        .size           _ZN17fastertransformer29add_bias_layernorm_add_res_e2ILi8EEEvP7__half2PKS1_S4_S4_S4_fi,(.L_x_2559 - _ZN17fastertransformer29add_bias_layernorm_add_res_e2ILi8EEEvP7__half2PKS1_S4_S4_S4_fi)
        .other          _ZN17fastertransformer29add_bias_layernorm_add_res_e2ILi8EEEvP7__half2PKS1_S4_S4_S4_fi,@"STO_CUDA_ENTRY STV_DEFAULT"
_ZN17fastertransformer29add_bias_layernorm_add_res_e2ILi8EEEvP7__half2PKS1_S4_S4_S4_fi:
.text._ZN17fastertransformer29add_bias_layernorm_add_res_e2ILi8EEEvP7__half2PKS1_S4_S4_S4_fi:
[----:B------:R-:W-:Y:S01]  /*0000*/  LDC R1, c[0x0][0x37c] ;  /* 0x0000df00ff017b82 */ /* 0x000fe20000000800 */
[----:B------:R-:W0:Y:S07]  /*0010*/  S2R R2, SR_TID.X ;  /* 0x0000000000027919 */ /* 0x000e2e0000002100 */
[----:B------:R-:W1:Y:S01]  /*0020*/  LDC R28, c[0x0][0x3ac] ;  /* 0x0000eb00ff1c7b82 */ /* 0x000e620000000800 */
[----:B------:R-:W0:Y:S01]  /*0030*/  LDCU UR5, c[0x0][0x360] ;  /* 0x00006c00ff0577ac */ /* 0x000e220008000800 */
[----:B------:R-:W2:Y:S06]  /*0040*/  LDCU.64 UR6, c[0x0][0x358] ;  /* 0x00006b00ff0677ac */ /* 0x000eac0008000a00 */
[----:B------:R-:W3:Y:S08]  /*0050*/  S2UR UR4, SR_CTAID.X ;  /* 0x00000000000479c3 */ /* 0x000ef00000002500 */
[----:B------:R-:W4:Y:S01]  /*0060*/  LDC.64 R16, c[0x0][0x380] ;  /* 0x0000e000ff107b82 */ /* 0x000f220000000a00 */
[----:B-1----:R-:W-:-:S02]  /*0070*/  SHF.R.S32.HI R15, RZ, 0x1, R28 ;  /* 0x00000001ff0f7819 */ /* 0x002fc4000001141c */
[----:B0-----:R-:W-:-:S03]  /*0080*/  IADD3 R19, PT, PT, R2, UR5, RZ ;  /* 0x0000000502137c10 */ /* 0x001fc6000fffe0ff */
[C---:B---3--:R-:W-:Y:S01]  /*0090*/  IMAD R3, R15.reuse, UR4, RZ ;  /* 0x000000040f037c24 */ /* 0x048fe2000f8e02ff */
[----:B------:R-:W-:Y:S02]  /*00a0*/  ISETP.GT.AND P3, PT, R15, R2, PT ;  /* 0x000000020f00720c */ /* 0x000fe40003f64270 */
[CC--:B------:R-:W-:Y:S02]  /*00b0*/  ISETP.GE.AND P6, PT, R19.reuse, R15.reuse, PT ;  /* 0x0000000f1300720c */ /* 0x0c0fe40003fc6270 */
[----:B------:R-:W-:Y:S02]  /*00c0*/  IADD3 R29, PT, PT, R19, UR5, RZ ;  /* 0x00000005131d7c10 */ /* 0x000fe4000fffe0ff */
[----:B------:R-:W-:Y:S01]  /*00d0*/  P2R R25, PR, RZ, 0x40 ;  /* 0x00000040ff197803 */ /* 0x000fe20000000000 */
[----:B----4-:R-:W-:Y:S01]  /*00e0*/  IMAD.WIDE R16, R3, 0x4, R16 ;  /* 0x0000000403107825 */ /* 0x010fe200078e0210 */
[C---:B------:R-:W-:Y:S02]  /*00f0*/  ISETP.GE.AND P5, PT, R29.reuse, R15, PT ;  /* 0x0000000f1d00720c */ /* 0x040fe40003fa6270 */
[----:B------:R-:W-:-:S02]  /*0100*/  IADD3 R37, PT, PT, R29, UR5, RZ ;  /* 0x000000051d257c10 */ /* 0x000fc4000fffe0ff */
[----:B------:R-:W-:Y:S01]  /*0110*/  P2R R24, PR, RZ, 0x20 ;  /* 0x00000020ff187803 */ /* 0x000fe20000000000 */
[----:B------:R-:W0:Y:S01]  /*0120*/  @P3 LDC.64 R34, c[0x0][0x390] ;  /* 0x0000e400ff223b82 */ /* 0x000e220000000a00 */
[----:B------:R-:W-:Y:S01]  /*0130*/  ISETP.GE.AND P0, PT, R37, R15, PT ;  /* 0x0000000f2500720c */ /* 0x000fe20003f06270 */
[----:B------:R-:W-:-:S05]  /*0140*/  @P3 IMAD.WIDE.U32 R20, R2, 0x4, R16 ;  /* 0x0000000402143825 */ /* 0x000fca00078e0010 */
[----:B--2---:R-:W2:Y:S01]  /*0150*/  @P3 LDG.E R32, desc[UR6][R20.64] ;  /* 0x0000000614203981 */ /* 0x004ea2000c1e1900 */
[----:B------:R-:W1:Y:S08]  /*0160*/  @!P6 LDC.64 R30, c[0x0][0x390] ;  /* 0x0000e400ff1eeb82 */ /* 0x000e700000000a00 */
[----:B------:R-:W3:Y:S08]  /*0170*/  @!P5 LDC.64 R22, c[0x0][0x390] ;  /* 0x0000e400ff16db82 */ /* 0x000ef00000000a00 */
[----:B------:R-:W4:Y:S01]  /*0180*/  @!P0 LDC.64 R26, c[0x0][0x390] ;  /* 0x0000e400ff1a8b82 */ /* 0x000f220000000a00 */
[----:B0-----:R-:W-:-:S06]  /*0190*/  @P3 IMAD.WIDE.U32 R34, R2, 0x4, R34 ;  /* 0x0000000402223825 */ /* 0x001fcc00078e0022 */
[----:B------:R-:W2:Y:S01]  /*01a0*/  @P3 LDG.E R35, desc[UR6][R34.64] ;  /* 0x0000000622233981 */ /* 0x000ea2000c1e1900 */
[----:B-1----:R-:W-:-:S04]  /*01b0*/  @!P6 IMAD.WIDE.U32 R30, R19, 0x4, R30 ;  /* 0x00000004131ee825 */ /* 0x002fc800078e001e */
[----:B------:R-:W-:Y:S01]  /*01c0*/  @!P6 IMAD.WIDE.U32 R18, R19, 0x4, R16 ;  /* 0x000000041312e825 */ /* 0x000fe200078e0010 */
[----:B------:R-:W5:Y:S03]  /*01d0*/  @!P6 LDG.E R33, desc[UR6][R30.64] ;  /* 0x000000061e21e981 */ /* 0x000f66000c1e1900 */
[C---:B---3--:R-:W-:Y:S01]  /*01e0*/  @!P5 IMAD.WIDE.U32 R22, R29.reuse, 0x4, R22 ;  /* 0x000000041d16d825 */ /* 0x048fe200078e0016 */
[----:B------:R0:W5:Y:S03]  /*01f0*/  @!P6 LDG.E R8, desc[UR6][R18.64] ;  /* 0x000000061208e981 */ /* 0x000166000c1e1900 */
[--C-:B0-----:R-:W-:Y:S02]  /*0200*/  @!P5 IMAD.WIDE.U32 R18, R29, 0x4, R16.reuse ;  /* 0x000000041d12d825 */ /* 0x101fe400078e0010 */
[----:B------:R-:W3:Y:S04]  /*0210*/  @!P5 LDG.E R29, desc[UR6][R22.64] ;  /* 0x00000006161dd981 */ /* 0x000ee8000c1e1900 */
[----:B------:R0:W3:Y:S01]  /*0220*/  @!P5 LDG.E R0, desc[UR6][R18.64] ;  /* 0x000000061200d981 */ /* 0x0000e2000c1e1900 */
[----:B------:R-:W-:-:S04]  /*0230*/  @!P0 IMAD.WIDE.U32 R30, R37, 0x4, R16 ;  /* 0x00000004251e8825 */ /* 0x000fc800078e0010 */
[C---:B----4-:R-:W-:Y:S01]  /*0240*/  @!P0 IMAD.WIDE.U32 R26, R37.reuse, 0x4, R26 ;  /* 0x00000004251a8825 */ /* 0x050fe200078e001a */
[----:B------:R-:W4:Y:S04]  /*0250*/  @!P0 LDG.E R20, desc[UR6][R30.64] ;  /* 0x000000061e148981 */ /* 0x000f28000c1e1900 */
[----:B------:R1:W4:Y:S01]  /*0260*/  @!P0 LDG.E R21, desc[UR6][R26.64] ;  /* 0x000000061a158981 */ /* 0x000322000c1e1900 */
[----:B------:R-:W-:-:S04]  /*0270*/  IADD3 R4, PT, PT, R37, UR5, RZ ;  /* 0x0000000525047c10 */ /* 0x000fc8000fffe0ff */
[C---:B------:R-:W-:Y:S02]  /*0280*/  ISETP.GE.AND P1, PT, R4.reuse, R15, PT ;  /* 0x0000000f0400720c */ /* 0x040fe40003f26270 */
[----:B------:R-:W-:-:S11]  /*0290*/  IADD3 R6, PT, PT, R4, UR5, RZ ;  /* 0x0000000504067c10 */ /* 0x000fd6000fffe0ff */
[----:B0-----:R-:W0:Y:S01]  /*02a0*/  @!P1 LDC.64 R18, c[0x0][0x390] ;  /* 0x0000e400ff129b82 */ /* 0x001e220000000a00 */
[----:B------:R-:W-:-:S13]  /*02b0*/  ISETP.GE.AND P2, PT, R6, R15, PT ;  /* 0x0000000f0600720c */ /* 0x000fda0003f46270 */
[----:B------:R-:W1:Y:S01]  /*02c0*/  @!P2 LDC.64 R22, c[0x0][0x390] ;  /* 0x0000e400ff16ab82 */ /* 0x000e620000000a00 */
[----:B0-----:R-:W-:-:S05]  /*02d0*/  @!P1 IMAD.WIDE.U32 R18, R4, 0x4, R18 ;  /* 0x0000000404129825 */ /* 0x001fca00078e0012 */
[----:B------:R0:W4:Y:S01]  /*02e0*/  @!P1 LDG.E R31, desc[UR6][R18.64] ;  /* 0x00000006121f9981 */ /* 0x000122000c1e1900 */
[----:B-1----:R-:W-:-:S05]  /*02f0*/  @!P2 IMAD.WIDE.U32 R26, R6, 0x4, R16 ;  /* 0x00000004061aa825 */ /* 0x002fca00078e0010 */
[----:B------:R-:W4:Y:S01]  /*0300*/  @!P2 LDG.E R34, desc[UR6][R26.64] ;  /* 0x000000061a22a981 */ /* 0x000f22000c1e1900 */
[----:B------:R-:W-:-:S04]  /*0310*/  @!P2 IMAD.WIDE.U32 R22, R6, 0x4, R22 ;  /* 0x000000040616a825 */ /* 0x000fc800078e0016 */
[----:B--2---:R-:W-:Y:S02]  /*0320*/  @P3 HFMA2 R5, R32, 1, 1, R35 ;  /* 0x3c003c0020053831 */ /* 0x004fe40000000023 */
[----:B-----5:R-:W-:Y:S01]  /*0330*/  @!P6 HADD2 R7, R8, R33 ;  /* 0x000000210807e230 */ /* 0x020fe20000000000 */
[----:B------:R-:W-:Y:S01]  /*0340*/  IADD3 R8, PT, PT, R6, UR5, RZ ;  /* 0x0000000506087c10 */ /* 0x000fe2000fffe0ff */
[----:B------:R-:W-:-:S03]  /*0350*/  @!P1 IMAD.WIDE.U32 R32, R4, 0x4, R16 ;  /* 0x0000000404209825 */ /* 0x000fc600078e0010 */
[----:B------:R-:W-:-:S03]  /*0360*/  ISETP.GE.AND P3, PT, R8, R15, PT ;  /* 0x0000000f0800720c */ /* 0x000fc60003f66270 */
[----:B------:R-:W2:Y:S01]  /*0370*/  @!P1 LDG.E R32, desc[UR6][R32.64] ;  /* 0x0000000620209981 */ /* 0x000ea2000c1e1900 */
[----:B---3--:R-:W-:Y:S01]  /*0380*/  @!P5 HFMA2 R9, R0, 1, 1, R29 ;  /* 0x3c003c000009d831 */ /* 0x008fe2000000001d */
[----:B------:R-:W-:Y:S02]  /*0390*/  IADD3 R0, PT, PT, R8, UR5, RZ ;  /* 0x0000000508007c10 */ /* 0x000fe4000fffe0ff */
[----:B------:R1:W3:Y:S02]  /*03a0*/  @!P2 LDG.E R29, desc[UR6][R22.64] ;  /* 0x00000006161da981 */ /* 0x0002e4000c1e1900 */
[----:B------:R-:W-:Y:S01]  /*03b0*/  ISETP.GE.AND P4, PT, R0, R15, PT ;  /* 0x0000000f0000720c */ /* 0x000fe20003f86270 */
[----:B----4-:R-:W-:-:S03]  /*03c0*/  @!P0 HADD2 R10, R20, R21 ;  /* 0x00000015140a8230 */ /* 0x010fc60000000000 */
[----:B------:R-:W4:Y:S09]  /*03d0*/  @!P3 LDC.64 R20, c[0x0][0x390] ;  /* 0x0000e400ff14bb82 */ /* 0x000f320000000a00 */
[----:B0-----:R-:W0:Y:S01]  /*03e0*/  @!P4 LDC.64 R18, c[0x0][0x390] ;  /* 0x0000e400ff12cb82 */ /* 0x001e220000000a00 */
[----:B-1----:R-:W-:-:S04]  /*03f0*/  @!P3 IMAD.WIDE.U32 R22, R8, 0x4, R16 ;  /* 0x000000040816b825 */ /* 0x002fc800078e0010 */
[----:B------:R-:W-:Y:S02]  /*0400*/  @!P4 IMAD.WIDE.U32 R26, R0, 0x4, R16 ;  /* 0x00000004001ac825 */ /* 0x000fe400078e0010 */
[----:B------:R-:W5:Y:S04]  /*0410*/  @!P3 LDG.E R23, desc[UR6][R22.64] ;  /* 0x000000061617b981 */ /* 0x000f68000c1e1900 */
[----:B------:R-:W5:Y:S01]  /*0420*/  @!P4 LDG.E R27, desc[UR6][R26.64] ;  /* 0x000000061a1bc981 */ /* 0x000f62000c1e1900 */
[----:B----4-:R-:W-:-:S06]  /*0430*/  @!P3 IMAD.WIDE.U32 R20, R8, 0x4, R20 ;  /* 0x000000040814b825 */ /* 0x010fcc00078e0014 */
[----:B------:R1:W5:Y:S01]  /*0440*/  @!P3 LDG.E R20, desc[UR6][R20.64] ;  /* 0x000000061414b981 */ /* 0x000362000c1e1900 */
[----:B0-----:R-:W-:-:S06]  /*0450*/  @!P4 IMAD.WIDE.U32 R18, R0, 0x4, R18 ;  /* 0x000000040012c825 */ /* 0x001fcc00078e0012 */
[----:B------:R0:W4:Y:S01]  /*0460*/  @!P4 LDG.E R18, desc[UR6][R18.64] ;  /* 0x000000061212c981 */ /* 0x000122000c1e1900 */
[----:B------:R-:W-:Y:S02]  /*0470*/  P2R R30, PR, RZ, 0x20 ;  /* 0x00000020ff1e7803 */ /* 0x000fe40000000000 */
[----:B------:R-:W-:Y:S02]  /*0480*/  ISETP.GT.AND P5, PT, R15, R2, PT ;  /* 0x000000020f00720c */ /* 0x000fe40003fa4270 */
[----:B-1----:R-:W-:Y:S01]  /*0490*/  MOV R21, RZ ;  /* 0x000000ff00157202 */ /* 0x002fe20000000f00 */
[----:B------:R-:W-:Y:S02]  /*04a0*/  @!P0 HADD2.F32 R26, -RZ, R10.H1_H1 ;  /* 0x3000000aff1a8230 */ /* 0x000fe40000004100 */
[----:B--2---:R-:W-:-:S08]  /*04b0*/  @!P1 HFMA2 R11, R32, 1, 1, R31 ;  /* 0x3c003c00200b9831 */ /* 0x004fd0000000001f */
[--C-:B------:R-:W-:Y:S02]  /*04c0*/  @P5 HADD2.F32 R31, -RZ, R5.reuse.H0_H0 ;  /* 0x20000005ff1f5230 */ /* 0x100fe40000004100 */
[----:B------:R-:W-:-:S05]  /*04d0*/  @P5 HADD2.F32 R32, -RZ, R5.H1_H1 ;  /* 0x30000005ff205230 */ /* 0x000fca0000004100 */
[----:B------:R-:W-:-:S04]  /*04e0*/  @P5 FADD.FTZ R31, R31, R32 ;  /* 0x000000201f1f5221 */ /* 0x000fc80000010000 */
[----:B------:R-:W-:Y:S01]  /*04f0*/  @P5 FADD.FTZ R21, RZ, R31 ;  /* 0x0000001fff155221 */ /* 0x000fe20000010000 */
[----:B------:R-:W-:Y:S01]  /*0500*/  ISETP.NE.AND P5, PT, R30, RZ, PT ;  /* 0x000000ff1e00720c */ /* 0x000fe20003fa5270 */
[----:B---3--:R-:W-:Y:S02]  /*0510*/  @!P2 HFMA2 R12, R34, 1, 1, R29 ;  /* 0x3c003c00220ca831 */ /* 0x008fe4000000001d */
[--C-:B------:R-:W-:Y:S02]  /*0520*/  @!P6 HADD2.F32 R29, -RZ, R7.reuse.H0_H0 ;  /* 0x20000007ff1de230 */ /* 0x100fe40000004100 */
[----:B------:R-:W-:-:S05]  /*0530*/  @!P6 HADD2.F32 R32, -RZ, R7.H1_H1 ;  /* 0x30000007ff20e230 */ /* 0x000fca0000004100 */
[----:B------:R-:W-:-:S03]  /*0540*/  @!P6 FADD.FTZ R32, R29, R32 ;  /* 0x000000201d20e221 */ /* 0x000fc60000010000 */
[--C-:B0-----:R-:W-:Y:S02]  /*0550*/  @!P5 HADD2.F32 R19, -RZ, R9.reuse.H0_H0 ;  /* 0x20000009ff13d230 */ /* 0x101fe40000004100 */
[----:B------:R-:W-:Y:S02]  /*0560*/  @!P5 HADD2.F32 R22, -RZ, R9.H1_H1 ;  /* 0x30000009ff16d230 */ /* 0x000fe40000004100 */
[----:B------:R-:W-:-:S03]  /*0570*/  @!P6 FADD.FTZ R21, R21, R32 ;  /* 0x000000201515e221 */ /* 0x000fc60000010000 */
[----:B------:R-:W-:Y:S01]  /*0580*/  @!P5 FADD.FTZ R22, R19, R22 ;  /* 0x000000161316d221 */ /* 0x000fe20000010000 */
[----:B------:R-:W-:-:S03]  /*0590*/  @!P0 HADD2.F32 R19, -RZ, R10.H0_H0 ;  /* 0x2000000aff138230 */ /* 0x000fc60000004100 */
[----:B------:R-:W-:Y:S01]  /*05a0*/  @!P5 FADD.FTZ R21, R21, R22 ;  /* 0x000000161515d221 */ /* 0x000fe20000010000 */
[--C-:B------:R-:W-:Y:S02]  /*05b0*/  @!P1 HADD2.F32 R22, -RZ, R11.reuse.H1_H1 ;  /* 0x3000000bff169230 */ /* 0x100fe40000004100 */
[----:B------:R-:W-:Y:S01]  /*05c0*/  @!P0 FADD.FTZ R26, R19, R26 ;  /* 0x0000001a131a8221 */ /* 0x000fe20000010000 */
[----:B------:R-:W-:-:S05]  /*05d0*/  @!P1 HADD2.F32 R19, -RZ, R11.H0_H0 ;  /* 0x2000000bff139230 */ /* 0x000fca0000004100 */
[----:B------:R-:W-:Y:S01]  /*05e0*/  @!P1 FADD.FTZ R22, R19, R22 ;  /* 0x0000001613169221 */ /* 0x000fe20000010000 */
[----:B------:R-:W-:Y:S02]  /*05f0*/  @!P2 HADD2.F32 R19, -RZ, R12.H0_H0 ;  /* 0x2000000cff13a230 */ /* 0x000fe40000004100 */
[----:B-----5:R-:W-:Y:S02]  /*0600*/  @!P3 HFMA2 R13, R23, 1, 1, R20 ;  /* 0x3c003c00170db831 */ /* 0x020fe40000000014 */
[----:B------:R-:W-:Y:S02]  /*0610*/  @!P2 HADD2.F32 R20, -RZ, R12.H1_H1 ;  /* 0x3000000cff14a230 */ /* 0x000fe40000004100 */
[----:B------:R-:W-:Y:S01]  /*0620*/  @!P0 FADD.FTZ R21, R21, R26 ;  /* 0x0000001a15158221 */ /* 0x000fe20000010000 */
[----:B----4-:R-:W-:Y:S02]  /*0630*/  @!P4 HFMA2 R14, R27, 1, 1, R18 ;  /* 0x3c003c001b0ec831 */ /* 0x010fe40000000012 */
[----:B------:R-:W-:Y:S01]  /*0640*/  @!P2 FADD.FTZ R20, R19, R20 ;  /* 0x000000141314a221 */ /* 0x000fe20000010000 */
[----:B------:R-:W-:-:S02]  /*0650*/  @!P3 HADD2.F32 R18, -RZ, R13.H0_H0 ;  /* 0x2000000dff12b230 */ /* 0x000fc40000004100 */
[----:B------:R-:W-:Y:S01]  /*0660*/  @!P1 FADD.FTZ R21, R21, R22 ;  /* 0x0000001615159221 */ /* 0x000fe20000010000 */
[----:B------:R-:W-:-:S03]  /*0670*/  @!P3 HADD2.F32 R19, -RZ, R13.H1_H1 ;  /* 0x3000000dff13b230 */ /* 0x000fc60000004100 */
[----:B------:R-:W-:Y:S02]  /*0680*/  @!P2 FADD.FTZ R21, R21, R20 ;  /* 0x000000141515a221 */ /* 0x000fe40000010000 */
[----:B------:R-:W-:Y:S01]  /*0690*/  @!P3 FADD.FTZ R18, R18, R19 ;  /* 0x000000131212b221 */ /* 0x000fe20000010000 */
        /* <DEDUP_REMOVED lines=22> */
[----:B------:R-:W-:Y:S01]  /*0800*/  @!P5 LEA.HI R21, R2, R21, RZ, 0x1d ;  /* 0x000000150215d211 */ /* 0x000fe200078fe8ff */
        /* <DEDUP_REMOVED lines=28> */
[----:B------:R-:W-:-:S04]  /*09d0*/  SHF.R.S32.HI R21, RZ, 0x1, R28 ;  /* 0x00000001ff157819 */ /* 0x000fc8000001141c */
[----:B------:R-:W-:Y:S01]  /*09e0*/  IADD3 R21, PT, PT, R21, -R2, RZ ;  /* 0x8000000215157210 */ /* 0x000fe20007ffe0ff */
[----:B------:R-:W0:Y:S03]  /*09f0*/  LDS R19, [R20] ;  /* 0x0000000014137984 */ /* 0x000e260000000800 */
[----:B------:R-:W-:-:S13]  /*0a00*/  ISETP.GE.AND P6, PT, R21, 0x1, PT ;  /* 0x000000011500780c */ /* 0x000fda0003fc6270 */
[--C-:B------:R-:W-:Y:S02]  /*0a10*/  @P6 HADD2.F32 R30, -RZ, R5.reuse.H1_H1 ;  /* 0x30000005ff1e6230 */ /* 0x100fe40000004100 */
[----:B------:R-:W-:-:S03]  /*0a20*/  @P6 HADD2.F32 R26, -RZ, R5.H0_H0 ;  /* 0x20000005ff1a6230 */ /* 0x000fc60000004100 */
[--C-:B0-----:R-:W-:Y:S02]  /*0a30*/  @P6 FADD.FTZ R22, R30, -R19.reuse ;  /* 0x800000131e166221 */ /* 0x101fe40000010000 */
[----:B------:R-:W-:Y:S02]  /*0a40*/  @P6 FADD.FTZ R23, R26, -R19 ;  /* 0x800000131a176221 */ /* 0x000fe40000010000 */
[----:B------:R-:W-:Y:S01]  /*0a50*/  @P6 FMUL.FTZ R26, R22, R22 ;  /* 0x00000016161a6220 */ /* 0x000fe20000410000 */
[----:B------:R-:W-:-:S03]  /*0a60*/  HFMA2 R22, -RZ, RZ, 0, 0 ;  /* 0x00000000ff167431 */ /* 0x000fc600000001ff */
        /* <DEDUP_REMOVED lines=71> */
[----:B------:R-:W-:-:S04]  /*0ee0*/  LOP3.LUT R27, R2, 0x1f, RZ, 0xc0, !PT ;  /* 0x0000001f021b7812 */ /* 0x000fc800078ec0ff */
[----:B------:R-:W-:Y:S02]  /*0ef0*/  ISETP.NE.AND P6, PT, R27, RZ, PT ;  /* 0x000000ff1b00720c */ /* 0x000fe40003fc5270 */
[----:B------:R-:W-:Y:S01]  /*0f00*/  MOV R29, 0x400 ;  /* 0x00000400001d7802 */ /* 0x000fe20000000f00 */
[----:B0-----:R-:W-:-:S05]  /*0f10*/  FADD.FTZ R30, R21, R30 ;  /* 0x0000001e151e7221 */ /* 0x001fca0000010000 */
[----:B------:R-:W0:Y:S05]  /*0f20*/  SHFL.BFLY PT, R23, R30, 0x1, 0x1f ;  /* 0x0c201f001e177f89 */ /* 0x000e2a00000e0000 */
        /* <DEDUP_REMOVED lines=54> */
[--C-:B---3--:R-:W-:Y:S02]  /*1290*/  HADD2.F32 R15, -RZ, R22.reuse.H0_H0 ;  /* 0x20000016ff0f7230 */ /* 0x108fe40000004100 */
[----:B------:R-:W-:Y:S02]  /*12a0*/  HADD2.F32 R22, -RZ, R22.H1_H1 ;  /* 0x30000016ff167230 */ /* 0x000fe40000004100 */
[----:B----4-:R-:W-:-:S02]  /*12b0*/  HADD2.F32 R30, -RZ, R20.H0_H0 ;  /* 0x20000014ff1e7230 */ /* 0x010fc40000004100 */
[----:B------:R-:W-:Y:S02]  /*12c0*/  HADD2.F32 R5, -RZ, R20.H1_H1 ;  /* 0x30000014ff057230 */ /* 0x000fe40000004100 */
[--C-:B--2---:R-:W-:Y:S02]  /*12d0*/  HADD2.F32 R20, -RZ, R26.reuse.H1_H1 ;  /* 0x3000001aff147230 */ /* 0x104fe40000004100 */
[----:B------:R-:W-:Y:S01]  /*12e0*/  FFMA.FTZ R30, R15, R29, R30 ;  /* 0x0000001d0f1e7223 */ /* 0x000fe2000001001e */
[----:B------:R-:W-:Y:S02]  /*12f0*/  HADD2.F32 R15, -RZ, R26.H0_H0 ;  /* 0x2000001aff0f7230 */ /* 0x000fe40000004100 */
[----:B------:R-:W-:-:S03]  /*1300*/  FFMA.FTZ R5, R22, R32, R5 ;  /* 0x0000002016057223 */ /* 0x000fc60000010005 */
[----:B------:R-:W-:Y:S01]  /*1310*/  FADD.FTZ R15, R15, R30 ;  /* 0x0000001e0f0f7221 */ /* 0x000fe20000010000 */
[----:B------:R-:W-:Y:S01]  /*1320*/  FADD.FTZ R22, R20, R5 ;  /* 0x0000000514167221 */ /* 0x000fe20000010000 */
[----:B------:R-:W-:-:S04]  /*1330*/  IMAD.WIDE.U32 R20, R2, 0x4, R16 ;  /* 0x0000000402147825 */ /* 0x000fc800078e0010 */
[----:B------:R-:W-:-:S05]  /*1340*/  F2FP.F16.F32.PACK_AB R15, R22, R15 ;  /* 0x0000000f160f723e */ /* 0x000fca00000000ff */
[----:B------:R0:W-:Y:S02]  /*1350*/  STG.E desc[UR6][R20.64], R15 ;  /* 0x0000000f14007986 */ /* 0x0001e4000c101906 */
.L_x_322:
[----:B------:R-:W-:Y:S05]  /*1360*/  BSYNC.RECONVERGENT B0 ;  /* 0x0000000000007941 */ /* 0x000fea0003800200 */
.L_x_321:
[----:B------:R-:W-:Y:S01]  /*1370*/  ISETP.NE.AND P5, PT, R25, RZ, PT ;  /* 0x000000ff1900720c */ /* 0x000fe20003fa5270 */
[----:B------:R-:W-:-:S12]  /*1380*/  BSSY.RECONVERGENT B0, `(.L_x_323) ;  /* 0x0000023000007945 */ /* 0x000fd80003800200 */
[----:B------:R-:W-:Y:S05]  /*1390*/  @P5 BRA `(.L_x_324) ;  /* 0x0000000000845947 */ /* 0x000fea0003800000 */
[----:B------:R-:W2:Y:S01]  /*13a0*/  S2R R5, SR_TID.X ;  /* 0x0000000000057919 */ /* 0x000ea20000002100 */
[----:B------:R-:W3:Y:S01]  /*13b0*/  LDC.64 R26, c[0x0][0x398] ;  /* 0x0000e600ff1a7b82 */ /* 0x000ee20000000a00 */
[----:B------:R-:W4:Y:S07]  /*13c0*/  LDCU.64 UR8, c[0x0][0x388] ;  /* 0x00007100ff0877ac */ /* 0x000f2e0008000a00 */
[----:B0-----:R-:W0:Y:S01]  /*13d0*/  LDC.64 R20, c[0x0][0x3a0] ;  /* 0x0000e800ff147b82 */ /* 0x001e220000000a00 */
[----:B--2---:R-:W-:-:S04]  /*13e0*/  IADD3 R5, PT, PT, R5, UR5, RZ ;  /* 0x0000000505057c10 */ /* 0x004fc8000fffe0ff */
[----:B------:R-:W-:Y:S01]  /*13f0*/  IADD3 R2, P5, PT, R3, R5, RZ ;  /* 0x0000000503027210 */ /* 0x000fe20007fbe0ff */
[----:B---3--:R-:W-:-:S03]  /*1400*/  IMAD.WIDE.U32 R26, R5, 0x4, R26 ;  /* 0x00000004051a7825 */ /* 0x008fc600078e001a */
[----:B------:R-:W-:Y:S01]  /*1410*/  IADD3.X R15, PT, PT, RZ, R28, RZ, P5, !PT ;  /* 0x0000001cff0f7210 */ /* 0x000fe20002ffe4ff */
[----:B0-----:R-:W-:Y:S01]  /*1420*/  IMAD.WIDE.U32 R20, R5, 0x4, R20 ;  /* 0x0000000405147825 */ /* 0x001fe200078e0014 */
[C---:B----4-:R-:W-:Y:S01]  /*1430*/  LEA R22, P5, R2.reuse, UR8, 0x2 ;  /* 0x0000000802167c11 */ /* 0x050fe2000f8a10ff */
        /* <DEDUP_REMOVED lines=14> */
[----:B------:R-:W-:-:S04]  /*1520*/  IMAD.WIDE.U32 R20, R5, 0x4, R16 ;  /* 0x0000000405147825 */ /* 0x000fc800078e0010 */
[----:B------:R-:W-:Y:S01]  /*1530*/  FFMA.FTZ R7, R2, R30, R7 ;  /* 0x0000001e02077223 */ /* 0x000fe20000010007 */
[----:B------:R-:W-:Y:S01]  /*1540*/  FFMA.FTZ R15, R26, R32, R15 ;  /* 0x000000201a0f7223 */ /* 0x000fe2000001000f */
[--C-:B----4-:R-:W-:Y:S02]  /*1550*/  HADD2.F32 R2, -RZ, R22.reuse.H0_H0 ;  /* 0x20000016ff027230 */ /* 0x110fe40000004100 */
[----:B------:R-:W-:-:S03]  /*1560*/  HADD2.F32 R22, -RZ, R22.H1_H1 ;  /* 0x30000016ff167230 */ /* 0x000fc60000004100 */
[----:B------:R-:W-:Y:S02]  /*1570*/  FADD.FTZ R2, R2, R7 ;  /* 0x0000000702027221 */ /* 0x000fe40000010000 */
[----:B------:R-:W-:-:S05]  /*1580*/  FADD.FTZ R15, R22, R15 ;  /* 0x0000000f160f7221 */ /* 0x000fca0000010000 */
[----:B------:R-:W-:-:S05]  /*1590*/  F2FP.F16.F32.PACK_AB R15, R15, R2 ;  /* 0x000000020f0f723e */ /* 0x000fca00000000ff */
[----:B------:R2:W-:Y:S02]  /*15a0*/  STG.E desc[UR6][R20.64], R15 ;  /* 0x0000000f14007986 */ /* 0x0005e4000c101906 */
.L_x_324:
[----:B------:R-:W-:Y:S05]  /*15b0*/  BSYNC.RECONVERGENT B0 ;  /* 0x0000000000007941 */ /* 0x000fea0003800200 */
.L_x_323:
[----:B------:R-:W-:Y:S01]  /*15c0*/  ISETP.NE.AND P5, PT, R24, RZ, PT ;  /* 0x000000ff1800720c */ /* 0x000fe20003fa5270 */
[----:B------:R-:W-:-:S12]  /*15d0*/  BSSY.RECONVERGENT B0, `(.L_x_325) ;  /* 0x0000024000007945 */ /* 0x000fd80003800200 */
[----:B------:R-:W-:Y:S05]  /*15e0*/  @P5 BRA `(.L_x_326) ;  /* 0x0000000000885947 */ /* 0x000fea0003800000 */
[----:B------:R-:W3:Y:S01]  /*15f0*/  S2R R2, SR_TID.X ;  /* 0x0000000000027919 */ /* 0x000ee20000002100 */
[----:B0-2---:R-:W0:Y:S01]  /*1600*/  LDC.64 R20, c[0x0][0x398] ;  /* 0x0000e600ff147b82 */ /* 0x005e220000000a00 */
[----:B------:R-:W2:Y:S07]  /*1610*/  LDCU.64 UR8, c[0x0][0x388] ;  /* 0x00007100ff0877ac */ /* 0x000eae0008000a00 */
[----:B------:R-:W4:Y:S01]  /*1620*/  LDC.64 R24, c[0x0][0x3a0] ;  /* 0x0000e800ff187b82 */ /* 0x000f220000000a00 */
[----:B---3--:R-:W-:-:S04]  /*1630*/  IADD3 R2, PT, PT, R2, UR5, RZ ;  /* 0x0000000502027c10 */ /* 0x008fc8000fffe0ff */
        /* <DEDUP_REMOVED lines=24> */
[----:B------:R-:W-:-:S04]  /*17c0*/  IMAD.WIDE.U32 R20, R2, 0x4, R16 ;  /* 0x0000000402147825 */ /* 0x000fc800078e0010 */
[----:B------:R-:W-:Y:S01]  /*17d0*/  FADD.FTZ R5, R5, R26 ;  /* 0x0000001a05057221 */ /* 0x000fe20000010000 */
[----:B------:R-:W-:-:S05]  /*17e0*/  FADD.FTZ R22, R22, R7 ;  /* 0x0000000716167221 */ /* 0x000fca0000010000 */
[----:B------:R-:W-:-:S05]  /*17f0*/  F2FP.F16.F32.PACK_AB R5, R22, R5 ;  /* 0x000000051605723e */ /* 0x000fca00000000ff */
[----:B------:R3:W-:Y:S02]  /*1800*/  STG.E desc[UR6][R20.64], R5 ;  /* 0x0000000514007986 */ /* 0x0007e4000c101906 */
.L_x_326:
[----:B------:R-:W-:Y:S05]  /*1810*/  BSYNC.RECONVERGENT B0 ;  /* 0x0000000000007941 */ /* 0x000fea0003800200 */
.L_x_325:
[----:B------:R-:W-:Y:S04]  /*1820*/  BSSY.RECONVERGENT B0, `(.L_x_327) ;  /* 0x0000025000007945 */ /* 0x000fe80003800200 */
[----:B------:R-:W-:Y:S05]  /*1830*/  @P0 BRA `(.L_x_328) ;  /* 0x00000000008c0947 */ /* 0x000fea0003800000 */
[----:B------:R-:W4:Y:S01]  /*1840*/  S2R R2, SR_TID.X ;  /* 0x0000000000027919 */ /* 0x000f220000002100 */
[----:B------:R-:W5:Y:S01]  /*1850*/  LDC.64 R22, c[0x0][0x398] ;  /* 0x0000e600ff167b82 */ /* 0x000f620000000a00 */
[----:B------:R-:W0:Y:S07]  /*1860*/  LDCU.64 UR8, c[0x0][0x388] ;  /* 0x00007100ff0877ac */ /* 0x000e2e0008000a00 */
[----:B------:R-:W1:Y:S01]  /*1870*/  LDC.64 R24, c[0x0][0x3a0] ;  /* 0x0000e800ff187b82 */ /* 0x000e620000000a00 */
[----:B----4-:R-:W-:-:S04]  /*1880*/  IADD3 R2, PT, PT, R2, UR5, RZ ;  /* 0x0000000502027c10 */ /* 0x010fc8000fffe0ff */
[----:B------:R-:W-:-:S04]  /*1890*/  IADD3 R2, PT, PT, R2, UR5, RZ ;  /* 0x0000000502027c10 */ /* 0x000fc8000fffe0ff */
[----:B------:R-:W-:-:S04]  /*18a0*/  IADD3 R2, PT, PT, R2, UR5, RZ ;  /* 0x0000000502027c10 */ /* 0x000fc8000fffe0ff */
[----:B---3--:R-:W-:Y:S01]  /*18b0*/  IADD3 R5, P0, PT, R3, R2, RZ ;  /* 0x0000000203057210 */ /* 0x008fe20007f1e0ff */
[----:B-----5:R-:W-:-:S03]  /*18c0*/  IMAD.WIDE.U32 R22, R2, 0x4, R22 ;  /* 0x0000000402167825 */ /* 0x020fc600078e0016 */
[----:B------:R-:W-:Y:S01]  /*18d0*/  IADD3.X R26, PT, PT, RZ, R28, RZ, P0, !PT ;  /* 0x0000001cff1a7210 */ /* 0x000fe200007fe4ff */
[----:B-1----:R-:W-:Y:S01]  /*18e0*/  IMAD.WIDE.U32 R24, R2, 0x4, R24 ;  /* 0x0000000402187825 */ /* 0x002fe200078e0018 */
[C---:B0-2---:R-:W-:Y:S01]  /*18f0*/  LEA R20, P0, R5.reuse, UR8, 0x2 ;  /* 0x0000000805147c11 */ /* 0x045fe2000f8010ff */
[----:B------:R-:W2:Y:S03]  /*1900*/  LDG.E R22, desc[UR6][R22.64] ;  /* 0x0000000616167981 */ /* 0x000ea6000c1e1900 */
[----:B------:R-:W-:Y:S01]  /*1910*/  LEA.HI.X R21, R5, UR9, R26, 0x2, P0 ;  /* 0x0000000905157c11 */ /* 0x000fe200080f141a */
[----:B------:R-:W3:Y:S04]  /*1920*/  LDG.E R24, desc[UR6][R24.64] ;  /* 0x0000000618187981 */ /* 0x000ee8000c1e1900 */
[----:B------:R-:W4:Y:S01]  /*1930*/  LDG.E R20, desc[UR6][R20.64] ;  /* 0x0000000614147981 */ /* 0x000f22000c1e1900 */
[----:B------:R-:W-:-:S02]  /*1940*/  HADD2.F32 R5, -RZ, R10.H0_H0 ;  /* 0x2000000aff057230 */ /* 0x000fc40000004100 */
        /* <DEDUP_REMOVED lines=13> */
[----:B------:R-:W-:-:S03]  /*1a20*/  FADD.FTZ R5, R5, R10 ;  /* 0x0000000a05057221 */ /* 0x000fc60000010000 */
[----:B------:R-:W-:Y:S01]  /*1a30*/  FADD.FTZ R10, R20, R7 ;  /* 0x00000007140a7221 */ /* 0x000fe20000010000 */
[----:B------:R-:W-:-:S04]  /*1a40*/  IMAD.WIDE.U32 R20, R2, 0x4, R16 ;  /* 0x0000000402147825 */ /* 0x000fc800078e0010 */
[----:B------:R-:W-:-:S05]  /*1a50*/  F2FP.F16.F32.PACK_AB R5, R10, R5 ;  /* 0x000000050a05723e */ /* 0x000fca00000000ff */
[----:B------:R4:W-:Y:S02]  /*1a60*/  STG.E desc[UR6][R20.64], R5 ;  /* 0x0000000514007986 */ /* 0x0009e4000c101906 */
.L_x_328:
[----:B------:R-:W-:Y:S05]  /*1a70*/  BSYNC.RECONVERGENT B0 ;  /* 0x0000000000007941 */ /* 0x000fea0003800200 */
.L_x_327:
[----:B------:R-:W-:Y:S04]  /*1a80*/  BSSY.RECONVERGENT B0, `(.L_x_329) ;  /* 0x0000021000007945 */ /* 0x000fe80003800200 */
[----:B------:R-:W-:Y:S05]  /*1a90*/  @P1 BRA `(.L_x_330) ;  /* 0x00000000007c1947 */ /* 0x000fea0003800000 */
[----:B------:R-:W5:Y:S01]  /*1aa0*/  LDC.64 R22, c[0x0][0x398] ;  /* 0x0000e600ff167b82 */ /* 0x000f620000000a00 */
[----:B------:R-:W0:Y:S01]  /*1ab0*/  LDCU.64 UR4, c[0x0][0x388] ;  /* 0x00007100ff0477ac */ /* 0x000e220008000a00 */
[----:B------:R-:W-:-:S04]  /*1ac0*/  IADD3 R2, P0, PT, R3, R4, RZ ;  /* 0x0000000403027210 */ /* 0x000fc80007f1e0ff */
[----:B---34-:R-:W-:Y:S02]  /*1ad0*/  IADD3.X R5, PT, PT, RZ, R28, RZ, P0, !PT ;  /* 0x0000001cff057210 */ /* 0x018fe400007fe4ff */
[----:B------:R-:W3:Y:S01]  /*1ae0*/  LDC.64 R24, c[0x0][0x3a0] ;  /* 0x0000e800ff187b82 */ /* 0x000ee20000000a00 */
[----:B0-2---:R-:W-:-:S04]  /*1af0*/  LEA R20, P0, R2, UR4, 0x2 ;  /* 0x0000000402147c11 */ /* 0x005fc8000f8010ff */
[----:B------:R-:W-:Y:S01]  /*1b00*/  LEA.HI.X R21, R2, UR5, R5, 0x2, P0 ;  /* 0x0000000502157c11 */ /* 0x000fe200080f1405 */
[----:B-----5:R-:W-:-:S04]  /*1b10*/  IMAD.WIDE.U32 R22, R4, 0x4, R22 ;  /* 0x0000000404167825 */ /* 0x020fc800078e0016 */
        /* <DEDUP_REMOVED lines=13> */
[----:B------:R-:W-:-:S03]  /*1bf0*/  HADD2.F32 R10, -RZ, R24.H1_H1 ;  /* 0x30000018ff0a7230 */ /* 0x000fc60000004100 */
[----:B------:R-:W-:Y:S01]  /*1c00*/  FFMA.FTZ R7, R2, R9, R7 ;  /* 0x0000000902077223 */ /* 0x000fe20000010007 */
[--C-:B--2---:R-:W-:Y:S02]  /*1c10*/  HADD2.F32 R2, -RZ, R20.reuse.H0_H0 ;  /* 0x20000014ff027230 */ /* 0x104fe40000004100 */
[----:B------:R-:W-:Y:S01]  /*1c20*/  FFMA.FTZ R5, R5, R26, R10 ;  /* 0x0000001a05057223 */ /* 0x000fe2000001000a */
[----:B------:R-:W-:Y:S02]  /*1c30*/  HADD2.F32 R20, -RZ, R20.H1_H1 ;  /* 0x30000014ff147230 */ /* 0x000fe40000004100 */
[----:B------:R-:W-:-:S03]  /*1c40*/  FADD.FTZ R2, R2, R7 ;  /* 0x0000000702027221 */ /* 0x000fc60000010000 */
[----:B------:R-:W-:Y:S01]  /*1c50*/  FADD.FTZ R7, R20, R5 ;  /* 0x0000000514077221 */ /* 0x000fe20000010000 */
[----:B------:R-:W-:-:S04]  /*1c60*/  IMAD.WIDE.U32 R4, R4, 0x4, R16 ;  /* 0x0000000404047825 */ /* 0x000fc800078e0010 */
[----:B------:R-:W-:-:S05]  /*1c70*/  F2FP.F16.F32.PACK_AB R7, R7, R2 ;  /* 0x000000020707723e */ /* 0x000fca00000000ff */
[----:B------:R0:W-:Y:S02]  /*1c80*/  STG.E desc[UR6][R4.64], R7 ;  /* 0x0000000704007986 */ /* 0x0001e4000c101906 */
.L_x_330:
[----:B------:R-:W-:Y:S05]  /*1c90*/  BSYNC.RECONVERGENT B0 ;  /* 0x0000000000007941 */ /* 0x000fea0003800200 */
.L_x_329:
[----:B------:R-:W-:Y:S04]  /*1ca0*/  BSSY.RECONVERGENT B0, `(.L_x_331) ;  /* 0x0000021000007945 */ /* 0x000fe80003800200 */
[----:B------:R-:W-:Y:S05]  /*1cb0*/  @P2 BRA `(.L_x_332) ;  /* 0x00000000007c2947 */ /* 0x000fea0003800000 */
[----:B------:R-:W5:Y:S01]  /*1cc0*/  LDC.64 R10, c[0x0][0x398] ;  /* 0x0000e600ff0a7b82 */ /* 0x000f620000000a00 */
[----:B------:R-:W1:Y:S01]  /*1cd0*/  LDCU.64 UR4, c[0x0][0x388] ;  /* 0x00007100ff0477ac */ /* 0x000e620008000a00 */
[----:B------:R-:W-:-:S04]  /*1ce0*/  IADD3 R2, P0, PT, R3, R6, RZ ;  /* 0x0000000603027210 */ /* 0x000fc80007f1e0ff */
[----:B0--34-:R-:W-:Y:S02]  /*1cf0*/  IADD3.X R5, PT, PT, RZ, R28, RZ, P0, !PT ;  /* 0x0000001cff057210 */ /* 0x019fe400007fe4ff */
[----:B--2---:R-:W0:Y:S01]  /*1d00*/  LDC.64 R20, c[0x0][0x3a0] ;  /* 0x0000e800ff147b82 */ /* 0x004e220000000a00 */
[----:B-1----:R-:W-:-:S04]  /*1d10*/  LEA R4, P0, R2, UR4, 0x2 ;  /* 0x0000000402047c11 */ /* 0x002fc8000f8010ff */
[----:B------:R-:W-:Y:S01]  /*1d20*/  LEA.HI.X R5, R2, UR5, R5, 0x2, P0 ;  /* 0x0000000502057c11 */ /* 0x000fe200080f1405 */
[----:B-----5:R-:W-:-:S04]  /*1d30*/  IMAD.WIDE.U32 R10, R6, 0x4, R10 ;  /* 0x00000004060a7825 */ /* 0x020fc800078e000a */
[----:B------:R-:W2:Y:S01]  /*1d40*/  LDG.E R4, desc[UR6][R4.64] ;  /* 0x0000000604047981 */ /* 0x000ea2000c1e1900 */
[----:B0-----:R-:W-:-:S03]  /*1d50*/  IMAD.WIDE.U32 R20, R6, 0x4, R20 ;  /* 0x0000000406147825 */ /* 0x001fc600078e0014 */
[----:B------:R-:W3:Y:S04]  /*1d60*/  LDG.E R10, desc[UR6][R10.64] ;  /* 0x000000060a0a7981 */ /* 0x000ee8000c1e1900 */
[----:B------:R-:W4:Y:S01]  /*1d70*/  LDG.E R20, desc[UR6][R20.64] ;  /* 0x0000000614147981 */ /* 0x000f22000c1e1900 */
[--C-:B------:R-:W-:Y:S02]  /*1d80*/  HADD2.F32 R7, -RZ, R12.reuse.H0_H0 ;  /* 0x2000000cff077230 */ /* 0x100fe40000004100 */
[----:B------:R-:W-:-:S03]  /*1d90*/  HADD2.F32 R9, -RZ, R12.H1_H1 ;  /* 0x3000000cff097230 */ /* 0x000fc60000004100 */
[--C-:B------:R-:W-:Y:S02]  /*1da0*/  FADD.FTZ R12, R7, -R18.reuse ;  /* 0x80000012070c7221 */ /* 0x100fe40000010000 */
        /* <DEDUP_REMOVED lines=16> */
.L_x_332:
[----:B------:R-:W-:Y:S05]  /*1eb0*/  BSYNC.RECONVERGENT B0 ;  /* 0x0000000000007941 */ /* 0x000fea0003800200 */
.L_x_331:
[----:B------:R-:W-:Y:S04]  /*1ec0*/  BSSY.RECONVERGENT B0, `(.L_x_333) ;  /* 0x0000021000007945 */ /* 0x000fe80003800200 */
[----:B------:R-:W-:Y:S05]  /*1ed0*/  @P3 BRA `(.L_x_334) ;  /* 0x00000000007c3947 */ /* 0x000fea0003800000 */
[----:B0--34-:R-:W0:Y:S01]  /*1ee0*/  LDC.64 R4, c[0x0][0x398] ;  /* 0x0000e600ff047b82 */ /* 0x019e220000000a00 */
[----:B------:R-:W3:Y:S01]  /*1ef0*/  LDCU.64 UR4, c[0x0][0x388] ;  /* 0x00007100ff0477ac */ /* 0x000ee20008000a00 */
[----:B------:R-:W-:-:S04]  /*1f00*/  IADD3 R2, P0, PT, R3, R8, RZ ;  /* 0x0000000803027210 */ /* 0x000fc80007f1e0ff */
[----:B------:R-:W-:Y:S02]  /*1f10*/  IADD3.X R9, PT, PT, RZ, R28, RZ, P0, !PT ;  /* 0x0000001cff097210 */ /* 0x000fe400007fe4ff */
[----:B------:R-:W4:Y:S01]  /*1f20*/  LDC.64 R6, c[0x0][0x3a0] ;  /* 0x0000e800ff067b82 */ /* 0x000f220000000a00 */
[----:B---3--:R-:W-:-:S04]  /*1f30*/  LEA R10, P0, R2, UR4, 0x2 ;  /* 0x00000004020a7c11 */ /* 0x008fc8000f8010ff */
[----:B------:R-:W-:Y:S01]  /*1f40*/  LEA.HI.X R11, R2, UR5, R9, 0x2, P0 ;  /* 0x00000005020b7c11 */ /* 0x000fe200080f1409 */
[----:B0-----:R-:W-:-:S04]  /*1f50*/  IMAD.WIDE.U32 R4, R8, 0x4, R4 ;  /* 0x0000000408047825 */ /* 0x001fc800078e0004 */
[----:B------:R-:W3:Y:S01]  /*1f60*/  LDG.E R10, desc[UR6][R10.64] ;  /* 0x000000060a0a7981 */ /* 0x000ee2000c1e1900 */
[----:B----4-:R-:W-:-:S03]  /*1f70*/  IMAD.WIDE.U32 R6, R8, 0x4, R6 ;  /* 0x0000000408067825 */ /* 0x010fc600078e0006 */
[----:B------:R-:W4:Y:S04]  /*1f80*/  LDG.E R4, desc[UR6][R4.64] ;  /* 0x0000000604047981 */ /* 0x000f28000c1e1900 */
[----:B------:R-:W5:Y:S01]  /*1f90*/  LDG.E R6, desc[UR6][R6.64] ;  /* 0x0000000606067981 */ /* 0x000f62000c1e1900 */
[--C-:B------:R-:W-:Y:S02]  /*1fa0*/  HADD2.F32 R9, -RZ, R13.reuse.H0_H0 ;  /* 0x2000000dff097230 */ /* 0x100fe40000004100 */
[----:B------:R-:W-:-:S03]  /*1fb0*/  HADD2.F32 R13, -RZ, R13.H1_H1 ;  /* 0x3000000dff0d7230 */ /* 0x000fc60000004100 */
[--C-:B-1----:R-:W-:Y:S02]  /*1fc0*/  FADD.FTZ R12, R9, -R18.reuse ;  /* 0x80000012090c7221 */ /* 0x102fe40000010000 */
[----:B--2---:R-:W-:Y:S02]  /*1fd0*/  FADD.FTZ R20, R13, -R18 ;  /* 0x800000120d147221 */ /* 0x004fe40000010000 */
[-C--:B------:R-:W-:Y:S02]  /*1fe0*/  FMUL.FTZ R12, R12, R19.reuse ;  /* 0x000000130c0c7220 */ /* 0x080fe40000410000 */
[----:B------:R-:W-:Y:S01]  /*1ff0*/  FMUL.FTZ R20, R20, R19 ;  /* 0x0000001314147220 */ /* 0x000fe20000410000 */
[--C-:B----4-:R-:W-:Y:S02]  /*2000*/  HADD2.F32 R2, -RZ, R4.reuse.H0_H0 ;  /* 0x20000004ff027230 */ /* 0x110fe40000004100 */
[----:B------:R-:W-:Y:S02]  /*2010*/  HADD2.F32 R9, -RZ, R4.H1_H1 ;  /* 0x30000004ff097230 */ /* 0x000fe40000004100 */
[----:B-----5:R-:W-:-:S02]  /*2020*/  HADD2.F32 R13, -RZ, R6.H0_H0 ;  /* 0x20000006ff0d7230 */ /* 0x020fc40000004100 */
        /* <DEDUP_REMOVED lines=10> */
.L_x_334:
[----:B------:R-:W-:Y:S05]  /*20d0*/  BSYNC.RECONVERGENT B0 ;  /* 0x0000000000007941 */ /* 0x000fea0003800200 */
.L_x_333:
[----:B------:R-:W-:Y:S05]  /*20e0*/  @P4 EXIT ;  /* 0x000000000000494d */ /* 0x000fea0003800000 */
        /* <DEDUP_REMOVED lines=10> */
[----:B------:R3:W4:Y:S04]  /*2190*/  LDG.E R2, desc[UR6][R2.64] ;  /* 0x0000000602027981 */ /* 0x000728000c1e1900 */
        /* <DEDUP_REMOVED lines=9> */
[--C-:B----4-:R-:W-:Y:S02]  /*2230*/  HADD2.F32 R8, -RZ, R2.reuse.H0_H0 ;  /* 0x20000002ff087230 */ /* 0x110fe40000004100 */
[----:B------:R-:W-:Y:S02]  /*2240*/  HADD2.F32 R9, -RZ, R2.H1_H1 ;  /* 0x30000002ff097230 */ /* 0x000fe40000004100 */
[--C-:B-----5:R-:W-:Y:S02]  /*2250*/  HADD2.F32 R11, -RZ, R4.reuse.H0_H0 ;  /* 0x20000004ff0b7230 */ /* 0x120fe40000004100 */
[----:B------:R-:W-:Y:S02]  /*2260*/  HADD2.F32 R2, -RZ, R4.H1_H1 ;  /* 0x30000004ff027230 */ /* 0x000fe40000004100 */
[----:B------:R-:W-:-:S02]  /*2270*/  HADD2.F32 R6, -RZ, R6.H1_H1 ;  /* 0x30000006ff067230 */ /* 0x000fc40000004100 */
[----:B------:R-:W-:Y:S01]  /*2280*/  FFMA.FTZ R8, R8, R10, R11 ;  /* 0x0000000a08087223 */ /* 0x000fe2000001000b */
[----:B------:R-:W-:-:S03]  /*2290*/  FFMA.FTZ R9, R9, R18, R2 ;  /* 0x0000001209097223 */ /* 0x000fc60000010002 */
[----:B------:R-:W-:Y:S01]  /*22a0*/  FADD.FTZ R3, R3, R8 ;  /* 0x0000000803037221 */ /* 0x000fe20000010000 */
[----:B------:R-:W-:-:S05]  /*22b0*/  FADD.FTZ R6, R6, R9 ;  /* 0x0000000906067221 */ /* 0x000fca0000010000 */
[----:B------:R-:W-:-:S05]  /*22c0*/  F2FP.F16.F32.PACK_AB R3, R6, R3 ;  /* 0x000000030603723e */ /* 0x000fca00000000ff */
[----:B------:R-:W-:Y:S01]  /*22d0*/  STG.E desc[UR6][R16.64], R3 ;  /* 0x0000000310007986 */ /* 0x000fe2000c101906 */
[----:B------:R-:W-:Y:S05]  /*22e0*/  EXIT ;  /* 0x000000000000794d */ /* 0x000fea0003800000 */
.L_x_335:
        /* <DEDUP_REMOVED lines=9> */
.L_x_2559:


//--------------------- .text._ZN17fastertransformer26add_bias_layernorm_add_resIfLi4EEEvPT_PKS1_S4_S4_S4_fi --------------------------
	.section	.text._ZN17fastertransformer26add_bias_layernorm_add_resIfLi4EEEvPT_PKS1_S4_S4_S4_fi,"ax",@progbits
	.align	128
        .global         _ZN17fastertransformer26add_bias_layernorm_add_resIfLi4EEEvPT_PKS1_S4_S4_S4_fi
        .type           _ZN17fastertransformer26add_bias_layernorm_add_resIfLi4EEEvPT_PKS1_S4_S4_S4_fi,@function
        .size           _ZN17fastertransformer26add_bias_layernorm_add_resIfLi4EEEvPT_PKS1_S4_S4_S4_fi,(.L_x_2560 - _ZN17fastertransformer26add_bias_layernorm_add_resIfLi4EEEvPT_PKS1_S4_S4_S4_fi)
        .other          _ZN17fastertransformer26add_bias_layernorm_add_resIfLi4EEEvPT_PKS1_S4_S4_S4_fi,@"STO_CUDA_ENTRY STV_DEFAULT"
_ZN17fastertransformer26add_bias_layernorm_add_resIfLi4EEEvPT_PKS1_S4_S4_S4_fi:
.text._ZN17fastertransformer26add_bias_layernorm_add_resIfLi4EEEvPT_PKS1_S4_S4_S4_fi:
        /* <DEDUP_REMOVED lines=10> */
[C---:B------:R-:W-:Y:S02]  /*00a0*/  IADD3 R0, PT, PT, R6.reuse, UR5, RZ ;  /* 0x0000000506007c10 */ /* 0x040fe4000fffe0ff */
[-C--:B------:R-:W-:Y:S01]  /*00b0*/  ISETP.GE.AND P2, PT, R6, R9.reuse, PT ;  /* 0x000000090600720c */ /* 0x080fe20003f46270 */
[----:B----4-:R-:W-:Y:S01]  /*00c0*/  IMAD.WIDE R10, R3, 0x4, R10 ;  /* 0x00000004030a7825 */ /* 0x010fe200078e020a */
[C---:B------:R-:W-:Y:S02]  /*00d0*/  IADD3 R2, PT, PT, R0.reuse, UR5, RZ ;  /* 0x0000000500027c10 */ /* 0x040fe4000fffe0ff */
[-C--:B------:R-:W-:Y:S01]  /*00e0*/  ISETP.GE.AND P1, PT, R0, R9.reuse, PT ;  /* 0x000000090000720c */ /* 0x080fe20003f26270 */
[----:B------:R-:W0:Y:S01]  /*00f0*/  @!P3 LDC.64 R22, c[0x0][0x390] ;  /* 0x0000e400ff16bb82 */ /* 0x000e220000000a00 */
[----:B------:R-:W-:Y:S01]  /*0100*/  ISETP.GE.AND P0, PT, R2, R9, PT ;  /* 0x000000090200720c */ /* 0x000fe20003f06270 */
[----:B------:R-:W-:-:S06]  /*0110*/  @!P3 IMAD.WIDE.U32 R14, R4, 0x4, R10 ;  /* 0x00000004040eb825 */ /* 0x000fcc00078e000a */
[----:B------:R-:W1:Y:S01]  /*0120*/  @!P2 LDC.64 R20, c[0x0][0x390] ;  /* 0x0000e400ff14ab82 */ /* 0x000e620000000a00 */
[--C-:B------:R-:W-:Y:S01]  /*0130*/  @!P2 IMAD.WIDE.U32 R12, R6, 0x4, R10.reuse ;  /* 0x00000004060ca825 */ /* 0x100fe200078e000a */
[----:B--2---:R-:W2:Y:S03]  /*0140*/  @!P3 LDG.E R15, desc[UR8][R14.64] ;  /* 0x000000080e0fb981 */ /* 0x004ea6000c1e1900 */
[----:B------:R-:W-:Y:S01]  /*0150*/  @!P1 IMAD.WIDE.U32 R24, R0, 0x4, R10 ;  /* 0x0000000400189825 */ /* 0x000fe200078e000a */
[----:B------:R3:W4:Y:S02]  /*0160*/  @!P2 LDG.E R8, desc[UR8][R12.64] ;  /* 0x000000080c08a981 */ /* 0x000724000c1e1900 */
[----:B------:R-:W5:Y:S03]  /*0170*/  @!P1 LDC.64 R18, c[0x0][0x390] ;  /* 0x0000e400ff129b82 */ /* 0x000f660000000a00 */
[----:B------:R-:W4:Y:S05]  /*0180*/  @!P1 LDG.E R24, desc[UR8][R24.64] ;  /* 0x0000000818189981 */ /* 0x000f2a000c1e1900 */
[----:B------:R-:W3:Y:S01]  /*0190*/  @!P0 LDC.64 R16, c[0x0][0x390] ;  /* 0x0000e400ff108b82 */ /* 0x000ee20000000a00 */
[----:B0-----:R-:W-:-:S06]  /*01a0*/  @!P3 IMAD.WIDE.U32 R22, R4, 0x4, R22 ;  /* 0x000000040416b825 */ /* 0x001fcc00078e0016 */
[----:B------:R-:W2:Y:S01]  /*01b0*/  @!P3 LDG.E R22, desc[UR8][R22.64] ;  /* 0x000000081616b981 */ /* 0x000ea2000c1e1900 */
[----:B-1----:R-:W-:-:S06]  /*01c0*/  @!P2 IMAD.WIDE.U32 R20, R6, 0x4, R20 ;  /* 0x000000040614a825 */ /* 0x002fcc00078e0014 */
[----:B------:R-:W4:Y:S01]  /*01d0*/  @!P2 LDG.E R21, desc[UR8][R20.64] ;  /* 0x000000081415a981 */ /* 0x000f22000c1e1900 */
[----:B-----5:R-:W-:-:S04]  /*01e0*/  @!P1 IMAD.WIDE.U32 R18, R0, 0x4, R18 ;  /* 0x0000000400129825 */ /* 0x020fc800078e0012 */
[C---:B---3--:R-:W-:Y:S02]  /*01f0*/  @!P0 IMAD.WIDE.U32 R12, R2.reuse, 0x4, R10 ;  /* 0x00000004020c8825 */ /* 0x048fe400078e000a */
[----:B------:R-:W3:Y:S02]  /*0200*/  @!P1 LDG.E R19, desc[UR8][R18.64] ;  /* 0x0000000812139981 */ /* 0x000ee4000c1e1900 */
[----:B------:R-:W-:Y:S02]  /*0210*/  @!P0 IMAD.WIDE.U32 R16, R2, 0x4, R16 ;  /* 0x0000000402108825 */ /* 0x000fe400078e0010 */
[----:B------:R-:W5:Y:S04]  /*0220*/  @!P0 LDG.E R23, desc[UR8][R12.64] ;  /* 0x000000080c178981 */ /* 0x000f68000c1e1900 */
[----:B------:R-:W5:Y:S01]  /*0230*/  @!P0 LDG.E R16, desc[UR8][R16.64] ;  /* 0x0000000810108981 */ /* 0x000f62000c1e1900 */
[----:B------:R-:W-:Y:S01]  /*0240*/  HFMA2 R26, -RZ, RZ, 0, 0 ;  /* 0x00000000ff1a7431 */ /* 0x000fe200000001ff */
[----:B------:R-:W0:Y:S01]  /*0250*/  S2UR UR6, SR_CgaCtaId ;  /* 0x00000000000679c3 */ /* 0x000e220000008800 */
[----:B------:R-:W-:Y:S01]  /*0260*/  UMOV UR4, 0x400 ;  /* 0x0000040000047882 */ /* 0x000fe20000000000 */
[----:B--2---:R-:W-:-:S04]  /*0270*/  @!P3 FADD.FTZ R27, R15, R22 ;  /* 0x000000160f1bb221 */ /* 0x004fc80000010000 */
[----:B------:R-:W-:Y:S01]  /*0280*/  @!P3 FADD.FTZ R26, RZ, R27 ;  /* 0x0000001bff1ab221 */ /* 0x000fe20000010000 */
[----:B----4-:R-:W-:-:S04]  /*0290*/  @!P2 FADD.FTZ R29, R8, R21 ;  /* 0x00000015081da221 */ /* 0x010fc80000010000 */
[----:B------:R-:W-:Y:S01]  /*02a0*/  @!P2 FADD.FTZ R26, R26, R29 ;  /* 0x0000001d1a1aa221 */ /* 0x000fe20000010000 */
[----:B---3--:R-:W-:-:S04]  /*02b0*/  @!P1 FADD.FTZ R5, R24, R19 ;  /* 0x0000001318059221 */ /* 0x008fc80000010000 */
[----:B------:R-:W-:Y:S01]  /*02c0*/  @!P1 FADD.FTZ R26, R26, R5 ;  /* 0x000000051a1a9221 */ /* 0x000fe20000010000 */
[----:B-----5:R-:W-:-:S04]  /*02d0*/  @!P0 FADD.FTZ R7, R23, R16 ;  /* 0x0000001017078221 */ /* 0x020fc80000010000 */
[----:B------:R-:W-:-:S05]  /*02e0*/  @!P0 FADD.FTZ R26, R26, R7 ;  /* 0x000000071a1a8221 */ /* 0x000fca0000010000 */
[----:B------:R-:W1:Y:S02]  /*02f0*/  SHFL.BFLY PT, R13, R26, 0x10, 0x1f ;  /* 0x0e001f001a0d7f89 */ /* 0x000e6400000e0000 */
[----:B-1----:R-:W-:-:S05]  /*0300*/  FADD.FTZ R13, R13, R26 ;  /* 0x0000001a0d0d7221 */ /* 0x002fca0000010000 */
[----:B------:R-:W1:Y:S02]  /*0310*/  SHFL.BFLY PT, R8, R13, 0x8, 0x1f ;  /* 0x0d001f000d087f89 */ /* 0x000e6400000e0000 */
[----:B-1----:R-:W-:-:S05]  /*0320*/  FADD.FTZ R8, R13, R8 ;  /* 0x000000080d087221 */ /* 0x002fca0000010000 */
[----:B------:R-:W1:Y:S02]  /*0330*/  SHFL.BFLY PT, R15, R8, 0x4, 0x1f ;  /* 0x0c801f00080f7f89 */ /* 0x000e6400000e0000 */
[----:B-1----:R-:W-:-:S05]  /*0340*/  FADD.FTZ R15, R8, R15 ;  /* 0x0000000f080f7221 */ /* 0x002fca0000010000 */
[----:B------:R-:W1:Y:S02]  /*0350*/  SHFL.BFLY PT, R12, R15, 0x2, 0x1f ;  /* 0x0c401f000f0c7f89 */ /* 0x000e6400000e0000 */
[----:B-1----:R-:W-:-:S05]  /*0360*/  FADD.FTZ R14, R15, R12 ;  /* 0x0000000c0f0e7221 */ /* 0x002fca0000010000 */
[----:B------:R-:W1:Y:S01]  /*0370*/  SHFL.BFLY PT, R17, R14, 0x1, 0x1f ;  /* 0x0c201f000e117f89 */ /* 0x000e6200000e0000 */
[----:B------:R-:W-:Y:S01]  /*0380*/  I2FP.F32.U32 R12, UR5 ;  /* 0x00000005000c7c45 */ /* 0x000fe20008201000 */
[----:B------:R-:W-:-:S04]  /*0390*/  UIADD3 UR5, UPT, UPT, UR4, 0x8, URZ ;  /* 0x0000000804057890 */ /* 0x000fc8000fffe0ff */
[----:B------:R-:W-:Y:S01]  /*03a0*/  FMUL.FTZ R16, R12, 0.03125 ;  /* 0x3d0000000c107820 */ /* 0x000fe20000410000 */
[----:B------:R-:W-:Y:S01]  /*03b0*/  LOP3.LUT P5, R12, R4, 0x1f, RZ, 0xc0, !PT ;  /* 0x0000001f040c7812 */ /* 0x000fe200078ac0ff */
[----:B0-----:R-:W-:Y:S01]  /*03c0*/  ULEA UR5, UR6, UR5, 0x18 ;  /* 0x0000000506057291 */ /* 0x001fe2000f8ec0ff */
[----:B------:R-:W-:-:S04]  /*03d0*/  I2FP.F32.U32 R13, R4 ;  /* 0x00000004000d7245 */ /* 0x000fc80000201000 */
[----:B------:R-:W-:Y:S02]  /*03e0*/  FSETP.GT.FTZ.AND P4, PT, R16, R13, PT ;  /* 0x0000000d1000720b */ /* 0x000fe40003f94000 */
[----:B------:R-:W-:Y:S01]  /*03f0*/  LEA.HI R13, R4, UR5, RZ, 0x1d ;  /* 0x00000005040d7c11 */ /* 0x000fe2000f8fe8ff */
[----:B-1----:R-:W-:-:S05]  /*0400*/  FADD.FTZ R20, R14, R17 ;  /* 0x000000110e147221 */ /* 0x002fca0000010000 */
[----:B------:R-:W-:Y:S01]  /*0410*/  @!P5 STS [R13], R20 ;  /* 0x000000140d00d388 */ /* 0x000fe20000000800 */
[----:B------:R-:W-:Y:S02]  /*0420*/  MOV R8, RZ ;  /* 0x000000ff00087202 */ /* 0x000fe40000000f00 */
[----:B------:R-:W-:Y:S01]  /*0430*/  LEA R14, R12, UR5, 0x2 ;  /* 0x000000050c0e7c11 */ /* 0x000fe2000f8e10ff */
        /* <DEDUP_REMOVED lines=14> */
[----:B------:R-:W-:Y:S01]  /*0520*/  ULEA UR4, UR6, UR4, 0x18 ;  /* 0x0000000406047291 */ /* 0x000fe2000f8ec0ff */
[----:B0-----:R-:W-:-:S04]  /*0530*/  FADD.FTZ R15, R18, R19 ;  /* 0x00000013120f7221 */ /* 0x001fc80000010000 */
[----:B-1----:R-:W-:-:S05]  /*0540*/  @!P5 FMUL.FTZ R15, R15, R20 ;  /* 0x000000140f0fd220 */ /* 0x002fca0000410000 */
[----:B------:R-:W-:Y:S01]  /*0550*/  @!P5 STS [UR4], R15 ;  /* 0x0000000fff00d988 */ /* 0x000fe20008000804 */
[----:B------:R-:W-:Y:S06]  /*0560*/  BAR.SYNC.DEFER_BLOCKING 0x0 ;  /* 0x0000000000007b1d */ /* 0x000fec0000010000 */
[----:B------:R-:W0:Y:S01]  /*0570*/  LDS R16, [UR4] ;  /* 0x00000004ff107984 */ /* 0x000e220008000800 */
[----:B------:R-:W-:Y:S01]  /*0580*/  ISETP.GE.AND P6, PT, R4, R9, PT ;  /* 0x000000090400720c */ /* 0x000fe20003fc6270 */
[----:B0-----:R-:W-:-:S04]  /*0590*/  FADD.FTZ R8, R27, -R16 ;  /* 0x800000101b087221 */ /* 0x001fc80000010000 */
[----:B------:R-:W-:-:S05]  /*05a0*/  FFMA.FTZ R8, R8, R8, RZ ;  /* 0x0000000808087223 */ /* 0x000fca00000100ff */
[----:B------:R-:W-:Y:S02]  /*05b0*/  FSEL R8, R8, RZ, !P6 ;  /* 0x000000ff08087208 */ /* 0x000fe40007000000 */
        /* <DEDUP_REMOVED lines=18> */
[----:B------:R-:W0:Y:S01]  /*06e0*/  SHFL.BFLY PT, R19, R18, 0x1, 0x1f ;  /* 0x0c201f0012137f89 */ /* 0x000e2200000e0000 */
[----:B------:R-:W-:Y:S02]  /*06f0*/  HFMA2 R8, -RZ, RZ, 0, 0 ;  /* 0x00000000ff087431 */ /* 0x000fe400000001ff */
[----:B0-----:R-:W-:Y:S01]  /*0700*/  FADD.FTZ R12, R18, R19 ;  /* 0x00000013120c7221 */ /* 0x001fe20000010000 */
[----:B------:R-:W-:Y:S01]  /*0710*/  @!P5 I2FP.F32.S32 R24, R9 ;  /* 0x000000090018d245 */ /* 0x000fe20000201400 */
[----:B------:R-:W0:Y:S03]  /*0720*/  @!P5 LDC R19, c[0x0][0x3a8] ;  /* 0x0000ea00ff13db82 */ /* 0x000e260000000800 */
[----:B------:R-:W-:Y:S05]  /*0730*/  @!P6 STS [R13], R12 ;  /* 0x0000000c0d00e388 */ /* 0x000fea0000000800 */
[----:B------:R-:W-:Y:S06]  /*0740*/  BAR.SYNC.DEFER_BLOCKING 0x0 ;  /* 0x0000000000007b1d */ /* 0x000fec0000010000 */
[----:B------:R-:W1:Y:S04]  /*0750*/  @P4 LDS R8, [R14] ;  /* 0x000000000e084984 */ /* 0x000e680000000800 */
[----:B-1----:R-:W1:Y:S02]  /*0760*/  SHFL.BFLY PT, R15, R8, 0x10, 0x1f ;  /* 0x0e001f00080f7f89 */ /* 0x002e6400000e0000 */
[----:B-1----:R-:W-:Y:S01]  /*0770*/  FADD.FTZ R15, R15, R8 ;  /* 0x000000080f0f7221 */ /* 0x002fe20000010000 */
[----:B------:R-:W0:Y:S01]  /*0780*/  @!P5 MUFU.RCP R24, R24 ;  /* 0x000000180018d308 */ /* 0x000e220000001000 */
[----:B------:R-:W1:Y:S03]  /*0790*/  @!P3 LDC.64 R8, c[0x0][0x3a0] ;  /* 0x0000e800ff08bb82 */ /* 0x000e660000000a00 */
[----:B------:R-:W2:Y:S02]  /*07a0*/  SHFL.BFLY PT, R16, R15, 0x8, 0x1f ;  /* 0x0d001f000f107f89 */ /* 0x000ea400000e0000 */
[----:B--2---:R-:W-:-:S03]  /*07b0*/  FADD.FTZ R16, R15, R16 ;  /* 0x000000100f107221 */ /* 0x004fc60000010000 */
[----:B------:R-:W2:Y:S02]  /*07c0*/  @!P3 LDC.64 R14, c[0x0][0x398] ;  /* 0x0000e600ff0ebb82 */ /* 0x000ea40000000a00 */
[----:B------:R-:W3:Y:S02]  /*07d0*/  SHFL.BFLY PT, R17, R16, 0x4, 0x1f ;  /* 0x0c801f0010117f89 */ /* 0x000ee400000e0000 */
[----:B---3--:R-:W-:-:S05]  /*07e0*/  FADD.FTZ R17, R16, R17 ;  /* 0x0000001110117221 */ /* 0x008fca0000010000 */
[----:B------:R-:W3:Y:S02]  /*07f0*/  SHFL.BFLY PT, R18, R17, 0x2, 0x1f ;  /* 0x0c401f0011127f89 */ /* 0x000ee400000e0000 */
[----:B---3--:R-:W-:-:S05]  /*0800*/  FADD.FTZ R18, R17, R18 ;  /* 0x0000001211127221 */ /* 0x008fca0000010000 */
[----:B------:R-:W3:Y:S02]  /*0810*/  SHFL.BFLY PT, R13, R18, 0x1, 0x1f ;  /* 0x0c201f00120d7f89 */ /* 0x000ee400000e0000 */
[----:B---3--:R-:W-:Y:S02]  /*0820*/  FADD.FTZ R20, R18, R13 ;  /* 0x0000000d12147221 */ /* 0x008fe40000010000 */
[----:B------:R-:W3:Y:S02]  /*0830*/  @!P3 LDC.64 R12, c[0x0][0x388] ;  /* 0x0000e200ff0cbb82 */ /* 0x000ee40000000a00 */
[----:B0-----:R-:W-:-:S04]  /*0840*/  @!P5 FFMA.FTZ R16, R20, R24, R19 ;  /* 0x000000181410d223 */ /* 0x001fc80000010013 */
[----:B------:R-:W0:Y:S01]  /*0850*/  @!P5 MUFU.RSQ R21, R16 ;  /* 0x000000100015d308 */ /* 0x000e220000001400 */
[----:B------:R-:W-:Y:S01]  /*0860*/  SHF.R.S32.HI R20, RZ, 0x1f, R3 ;  /* 0x0000001fff147819 */ /* 0x000fe20000011403 */
[----:B0-----:R0:W-:Y:S01]  /*0870*/  @!P5 STS [UR4+0x4], R21 ;  /* 0x00000415ff00d988 */ /* 0x0011e20008000804 */
[----:B------:R-:W-:Y:S01]  /*0880*/  BAR.SYNC.DEFER_BLOCKING 0x0 ;  /* 0x0000000000007b1d */ /* 0x000fe20000010000 */
[----:B------:R-:W-:Y:S01]  /*0890*/  @!P3 IADD3 R17, P4, PT, R3, R4, RZ ;  /* 0x000000040311b210 */ /* 0x000fe20007f9e0ff */
[----:B--2---:R-:W-:-:S03]  /*08a0*/  @!P3 IMAD.WIDE.U32 R18, R4, 0x4, R14 ;  /* 0x000000040412b825 */ /* 0x004fc600078e000e */
[----:B------:R-:W-:Y:S01]  /*08b0*/  @!P3 IADD3.X R26, PT, PT, RZ, R20, RZ, P4, !PT ;  /* 0x00000014ff1ab210 */ /* 0x000fe200027fe4ff */
[----:B-1----:R-:W-:Y:S01]  /*08c0*/  @!P3 IMAD.WIDE.U32 R24, R4, 0x4, R8 ;  /* 0x000000040418b825 */ /* 0x002fe200078e0008 */
[C---:B---3--:R-:W-:Y:S01]  /*08d0*/  @!P3 LEA R22, P4, R17.reuse, R12, 0x2 ;  /* 0x0000000c1116b211 */ /* 0x048fe200078810ff */
[----:B------:R-:W1:Y:S03]  /*08e0*/  @!P2 LDC.64 R14, c[0x0][0x3a0] ;  /* 0x0000e800ff0eab82 */ /* 0x000e660000000a00 */
[----:B------:R-:W-:-:S05]  /*08f0*/  @!P3 LEA.HI.X R23, R17, R13, R26, 0x2, P4 ;  /* 0x0000000d1117b211 */ /* 0x000fca00020f141a */
[----:B------:R-:W2:Y:S01]  /*0900*/  @!P2 LDC.64 R12, c[0x0][0x398] ;  /* 0x0000e600ff0cab82 */ /* 0x000ea20000000a00 */
[----:B------:R-:W3:Y:S07]  /*0910*/  @!P3 LDG.E R18, desc[UR8][R18.64] ;  /* 0x000000081212b981 */ /* 0x000eee000c1e1900 */
[----:B------:R-:W4:Y:S01]  /*0920*/  @!P2 LDC.64 R16, c[0x0][0x388] ;  /* 0x0000e200ff10ab82 */ /* 0x000f220000000a00 */
[----:B------:R-:W3:Y:S04]  /*0930*/  @!P3 LDG.E R25, desc[UR8][R24.64] ;  /* 0x000000081819b981 */ /* 0x000ee8000c1e1900 */
[----:B------:R-:W5:Y:S04]  /*0940*/  @!P3 LDG.E R22, desc[UR8][R22.64] ;  /* 0x000000081616b981 */ /* 0x000f68000c1e1900 */
[----:B------:R-:W4:Y:S01]  /*0950*/  LDS.64 R8, [UR4] ;  /* 0x00000004ff087984 */ /* 0x000f220008000a00 */
[----:B0-----:R-:W-:Y:S01]  /*0960*/  @!P2 IADD3 R21, P4, PT, R3, R6, RZ ;  /* 0x000000060315a210 */ /* 0x001fe20007f9e0ff */
[----:B-1----:R-:W-:-:S04]  /*0970*/  @!P2 IMAD.WIDE.U32 R14, R6, 0x4, R14 ;  /* 0x00000004060ea825 */ /* 0x002fc800078e000e */
[----:B--2---:R-:W-:-:S04]  /*0980*/  @!P2 IMAD.WIDE.U32 R12, R6, 0x4, R12 ;  /* 0x00000004060ca825 */ /* 0x004fc800078e000c */
[----:B----4-:R-:W-:-:S04]  /*0990*/  @!P3 FADD.FTZ R26, R27, -R8 ;  /* 0x800000081b1ab221 */ /* 0x010fc80000010000 */
[----:B------:R-:W-:-:S04]  /*09a0*/  @!P3 FMUL.FTZ R26, R26, R9 ;  /* 0x000000091a1ab220 */ /* 0x000fc80000410000 */
[----:B---3--:R-:W-:Y:S01]  /*09b0*/  @!P3 FFMA.FTZ R27, R18, R26, R25 ;  /* 0x0000001a121bb223 */ /* 0x008fe20000010019 */
[----:B------:R-:W-:Y:S01]  /*09c0*/  @!P3 IMAD.WIDE.U32 R18, R4, 0x4, R10 ;  /* 0x000000040412b825 */ /* 0x000fe200078e000a */
[----:B------:R-:W-:-:S03]  /*09d0*/  @!P2 IADD3.X R4, PT, PT, RZ, R20, RZ, P4, !PT ;  /* 0x00000014ff04a210 */ /* 0x000fc600027fe4ff */
[----:B-----5:R-:W-:Y:S01]  /*09e0*/  @!P3 FADD.FTZ R27, R22, R27 ;  /* 0x0000001b161bb221 */ /* 0x020fe20000010000 */
[----:B------:R-:W-:-:S04]  /*09f0*/  @!P2 LEA R16, P4, R21, R16, 0x2 ;  /* 0x000000101510a211 */ /* 0x000fc800078810ff */
[----:B------:R0:W-:Y:S01]  /*0a00*/  @!P3 STG.E desc[UR8][R18.64], R27 ;  /* 0x0000001b1200b986 */ /* 0x0001e2000c101908 */
[----:B------:R-:W-:-:S03]  /*0a10*/  @!P2 LEA.HI.X R17, R21, R17, R4, 0x2, P4 ;  /* 0x000000111511a211 */ /* 0x000fc600020f1404 */
[----:B------:R-:W2:Y:S04]  /*0a20*/  @!P2 LDG.E R12, desc[UR8][R12.64] ;  /* 0x000000080c0ca981 */ /* 0x000ea8000c1e1900 */
[----:B------:R-:W2:Y:S04]  /*0a30*/  @!P2 LDG.E R15, desc[UR8][R14.64] ;  /* 0x000000080e0fa981 */ /* 0x000ea8000c1e1900 */
[----:B------:R-:W3:Y:S01]  /*0a40*/  @!P2 LDG.E R16, desc[UR8][R16.64] ;  /* 0x000000081010a981 */ /* 0x000ee2000c1e1900 */
[----:B------:R-:W-:-:S04]  /*0a50*/  @!P2 FADD.FTZ R4, R29, -R8 ;  /* 0x800000081d04a221 */ /* 0x000fc80000010000 */
[----:B------:R-:W-:Y:S01]  /*0a60*/  @!P2 FMUL.FTZ R4, R4, R9 ;  /* 0x000000090404a220 */ /* 0x000fe20000410000 */
[----:B------:R-:W-:Y:S01]  /*0a70*/  @!P2 IMAD.WIDE.U32 R22, R6, 0x4, R10 ;  /* 0x000000040616a825 */ /* 0x000fe200078e000a */
[----:B------:R-:W-:Y:S03]  /*0a80*/  BSSY.RECONVERGENT B0, `(.L_x_336) ;  /* 0x0000017000007945 */ /* 0x000fe60003800200 */
[----:B--2---:R-:W-:-:S04]  /*0a90*/  @!P2 FFMA.FTZ R21, R12, R4, R15 ;  /* 0x000000040c15a223 */ /* 0x004fc8000001000f */
[----:B---3--:R-:W-:-:S05]  /*0aa0*/  @!P2 FADD.FTZ R21, R16, R21 ;  /* 0x000000151015a221 */ /* 0x008fca0000010000 */
[----:B------:R0:W-:Y:S01]  /*0ab0*/  @!P2 STG.E desc[UR8][R22.64], R21 ;  /* 0x000000151600a986 */ /* 0x0001e2000c101908 */
[----:B------:R-:W-:Y:S05]  /*0ac0*/  @P1 BRA `(.L_x_337) ;  /* 0x0000000000481947 */ /* 0x000fea0003800000 */
[----:B------:R-:W1:Y:S01]  /*0ad0*/  LDC.64 R14, c[0x0][0x398] ;  /* 0x0000e600ff0e7b82 */ /* 0x000e620000000a00 */
[----:B------:R-:W2:Y:S01]  /*0ae0*/  LDCU.64 UR4, c[0x0][0x388] ;  /* 0x00007100ff0477ac */ /* 0x000ea20008000a00 */
[----:B------:R-:W-:-:S04]  /*0af0*/  IADD3 R4, P1, PT, R3, R0, RZ ;  /* 0x0000000003047210 */ /* 0x000fc80007f3e0ff */
[----:B------:R-:W-:Y:S02]  /*0b00*/  IADD3.X R13, PT, PT, RZ, R20, RZ, P1, !PT ;  /* 0x00000014ff0d7210 */ /* 0x000fe40000ffe4ff */
[----:B------:R-:W3:Y:S01]  /*0b10*/  LDC.64 R16, c[0x0][0x3a0] ;  /* 0x0000e800ff107b82 */ /* 0x000ee20000000a00 */
[----:B--2---:R-:W-:-:S04]  /*0b20*/  LEA R12, P1, R4, UR4, 0x2 ;  /* 0x00000004040c7c11 */ /* 0x004fc8000f8210ff */
[----:B------:R-:W-:Y:S01]  /*0b30*/  LEA.HI.X R13, R4, UR5, R13, 0x2, P1 ;  /* 0x00000005040d7c11 */ /* 0x000fe200088f140d */
[----:B-1----:R-:W-:-:S04]  /*0b40*/  IMAD.WIDE.U32 R14, R0, 0x4, R14 ;  /* 0x00000004000e7825 */ /* 0x002fc800078e000e */
[----:B------:R-:W2:Y:S01]  /*0b50*/  LDG.E R12, desc[UR8][R12.64] ;  /* 0x000000080c0c7981 */ /* 0x000ea2000c1e1900 */
[----:B---3--:R-:W-:-:S03]  /*0b60*/  IMAD.WIDE.U32 R16, R0, 0x4, R16 ;  /* 0x0000000400107825 */ /* 0x008fc600078e0010 */
[----:B------:R-:W0:Y:S04]  /*0b70*/  LDG.E R14, desc[UR8][R14.64] ;  /* 0x000000080e0e7981 */ /* 0x000e28000c1e1900 */
[----:B------:R-:W0:Y:S01]  /*0b80*/  LDG.E R17, desc[UR8][R16.64] ;  /* 0x0000000810117981 */ /* 0x000e22000c1e1900 */
[----:B------:R-:W-:-:S04]  /*0b90*/  FADD.FTZ R4, R5, -R8 ;  /* 0x8000000805047221 */ /* 0x000fc80000010000 */
[----:B------:R-:W-:-:S04]  /*0ba0*/  FMUL.FTZ R4, R4, R9 ;  /* 0x0000000904047220 */ /* 0x000fc80000410000 */
[----:B0-----:R-:W-:Y:S01]  /*0bb0*/  FFMA.FTZ R19, R14, R4, R17 ;  /* 0x000000040e137223 */ /* 0x001fe20000010011 */
[----:B------:R-:W-:-:S04]  /*0bc0*/  IMAD.WIDE.U32 R4, R0, 0x4, R10 ;  /* 0x0000000400047825 */ /* 0x000fc800078e000a */
[----:B--2---:R-:W-:-:S05]  /*0bd0*/  FADD.FTZ R19, R12, R19 ;  /* 0x000000130c137221 */ /* 0x004fca0000010000 */
[----:B------:R1:W-:Y:S02]  /*0be0*/  STG.E desc[UR8][R4.64], R19 ;  /* 0x0000001304007986 */ /* 0x0003e4000c101908 */
.L_x_337:
[----:B------:R-:W-:Y:S05]  /*0bf0*/  BSYNC.RECONVERGENT B0 ;  /* 0x0000000000007941 */ /* 0x000fea0003800200 */
.L_x_336:
[----:B------:R-:W-:Y:S05]  /*0c00*/  @P0 EXIT ;  /* 0x000000000000094d */ /* 0x000fea0003800000 */
[----:B-1----:R-:W1:Y:S01]  /*0c10*/  LDC.64 R4, c[0x0][0x398] ;  /* 0x0000e600ff047b82 */ /* 0x002e620000000a00 */
        /* <DEDUP_REMOVED lines=18> */
.L_x_338:
        /* <DEDUP_REMOVED lines=12> */
.L_x_2560:


//--------------------- .text._ZN17fastertransformer26add_bias_layernorm_add_resI6__halfLi4EEEvPT_PKS2_S5_S5_S5_fi --------------------------
	.section	.text._ZN17fastertransformer26add_bias_layernorm_add_resI6__halfLi4EEEvPT_PKS2_S5_S5_S5_fi,"ax",@progbits
	.align	128
        .global         _ZN17fastertransformer26add_bias_layernorm_add_resI6__halfLi4EEEvPT_PKS2_S5_S5_S5_fi
        .type           _ZN17fastertransformer26add_bias_layernorm_add_resI6__halfLi4EEEvPT_PKS2_S5_S5_S5_fi,@function
        .size           _ZN17fastertransformer26add_bias_layernorm_add_resI6__halfLi4EEEvPT_PKS2_S5_S5_S5_fi,(.L_x_2561 - _ZN17fastertransformer26add_bias_layernorm_add_resI6__halfLi4EEEvPT_PKS2_S5_S5_S5_fi)
        .other          _ZN17fastertransformer26add_bias_layernorm_add_resI6__halfLi4EEEvPT_PKS2_S5_S5_S5_fi,@"STO_CUDA_ENTRY STV_DEFAULT"
_ZN17fastertransformer26add_bias_layernorm_add_resI6__halfLi4EEEvPT_PKS2_S5_S5_S5_fi:
.text._ZN17fastertransformer26add_bias_layernorm_add_resI6__halfLi4EEEvPT_PKS2_S5_S5_S5_fi:
        /* <DEDUP_REMOVED lines=13> */
[C---:B------:R-:W-:Y:S02]  /*00d0*/  IADD3 R4, PT, PT, R3.reuse, UR5, RZ ;  /* 0x0000000503047c10 */ /* 0x040fe4000fffe0ff */
[-C--:B------:R-:W-:Y:S02]  /*00e0*/  ISETP.GE.AND P1, PT, R3, R27.reuse, PT ;  /* 0x0000001b0300720c */ /* 0x080fe40003f26270 */
[----:B------:R-:W-:Y:S01]  /*00f0*/  ISETP.GE.AND P2, PT, R4, R27, PT ;  /* 0x0000001b0400720c */ /* 0x000fe20003f46270 */
[----:B------:R-:W0:Y:S01]  /*0100*/  @!P3 LDC.64 R18, c[0x0][0x390] ;  /* 0x0000e400ff12bb82 */ /* 0x000e220000000a00 */
[----:B------:R-:W-:-:S04]  /*0110*/  @!P3 IMAD.WIDE.U32 R16, R0, 0x2, R8 ;  /* 0x000000020010b825 */ /* 0x000fc800078e0008 */
[--C-:B------:R-:W-:Y:S02]  /*0120*/  @!P0 IMAD.WIDE.U32 R14, R2, 0x2, R8.reuse ;  /* 0x00000002020e8825 */ /* 0x100fe400078e0008 */
[----:B--2---:R1:W2:Y:S01]  /*0130*/  @!P3 LDG.E.U16 R17, desc[UR8][R16.64] ;  /* 0x000000081011b981 */ /* 0x0042a2000c1e1500 */
[----:B------:R-:W3:Y:S02]  /*0140*/  @!P0 LDC.64 R20, c[0x0][0x390] ;  /* 0x0000e400ff148b82 */ /* 0x000ee40000000a00 */
[--C-:B------:R-:W-:Y:S01]  /*0150*/  @!P1 IMAD.WIDE.U32 R24, R3, 0x2, R8.reuse ;  /* 0x0000000203189825 */ /* 0x100fe200078e0008 */
[----:B------:R4:W5:Y:S05]  /*0160*/  @!P0 LDG.E.U16 R14, desc[UR8][R14.64] ;  /* 0x000000080e0e8981 */ /* 0x00096a000c1e1500 */
[----:B------:R-:W1:Y:S01]  /*0170*/  @!P1 LDC.64 R10, c[0x0][0x390] ;  /* 0x0000e400ff0a9b82 */ /* 0x000e620000000a00 */
[----:B------:R-:W-:Y:S01]  /*0180*/  @!P2 IMAD.WIDE.U32 R28, R4, 0x2, R8 ;  /* 0x00000002041ca825 */ /* 0x000fe200078e0008 */
[----:B------:R-:W5:Y:S05]  /*0190*/  @!P1 LDG.E.U16 R24, desc[UR8][R24.64] ;  /* 0x0000000818189981 */ /* 0x000f6a000c1e1500 */
[----:B------:R-:W5:Y:S01]  /*01a0*/  @!P2 LDG.E.U16 R28, desc[UR8][R28.64] ;  /* 0x000000081c1ca981 */ /* 0x000f62000c1e1500 */
[----:B------:R-:W4:Y:S01]  /*01b0*/  @!P2 LDC.64 R12, c[0x0][0x390] ;  /* 0x0000e400ff0cab82 */ /* 0x000f220000000a00 */
[----:B0-----:R-:W-:-:S06]  /*01c0*/  @!P3 IMAD.WIDE.U32 R18, R0, 0x2, R18 ;  /* 0x000000020012b825 */ /* 0x001fcc00078e0012 */
[----:B------:R-:W2:Y:S01]  /*01d0*/  @!P3 LDG.E.U16 R18, desc[UR8][R18.64] ;  /* 0x000000081212b981 */ /* 0x000ea2000c1e1500 */
[----:B---3--:R-:W-:-:S06]  /*01e0*/  @!P0 IMAD.WIDE.U32 R20, R2, 0x2, R20 ;  /* 0x0000000202148825 */ /* 0x008fcc00078e0014 */
[----:B------:R-:W5:Y:S01]  /*01f0*/  @!P0 LDG.E.U16 R21, desc[UR8][R20.64] ;  /* 0x0000000814158981 */ /* 0x000f62000c1e1500 */
[----:B-1----:R-:W-:-:S06]  /*0200*/  @!P1 IMAD.WIDE.U32 R10, R3, 0x2, R10 ;  /* 0x00000002030a9825 */ /* 0x002fcc00078e000a */
[----:B------:R-:W3:Y:S01]  /*0210*/  @!P1 LDG.E.U16 R11, desc[UR8][R10.64] ;  /* 0x000000080a0b9981 */ /* 0x000ee2000c1e1500 */
[----:B----4-:R-:W-:-:S06]  /*0220*/  @!P2 IMAD.WIDE.U32 R12, R4, 0x2, R12 ;  /* 0x00000002040ca825 */ /* 0x010fcc00078e000c */
[----:B------:R-:W4:Y:S01]  /*0230*/  @!P2 LDG.E.U16 R13, desc[UR8][R12.64] ;  /* 0x000000080c0da981 */ /* 0x000f22000c1e1500 */
[----:B------:R-:W0:Y:S01]  /*0240*/  S2UR UR6, SR_CgaCtaId ;  /* 0x00000000000679c3 */ /* 0x000e220000008800 */
[----:B------:R-:W-:Y:S01]  /*0250*/  UMOV UR4, 0x400 ;  /* 0x0000040000047882 */ /* 0x000fe20000000000 */
[----:B------:R-:W-:Y:S01]  /*0260*/  I2FP.F32.U32 R16, UR5 ;  /* 0x0000000500107c45 */ /* 0x000fe20008201000 */
[----:B------:R-:W-:-:S04]  /*0270*/  UIADD3 UR5, UPT, UPT, UR4, 0x8, URZ ;  /* 0x0000000804057890 */ /* 0x000fc8000fffe0ff */
[----:B0-----:R-:W-:Y:S01]  /*0280*/  ULEA UR5, UR6, UR5, 0x18 ;  /* 0x0000000506057291 */ /* 0x001fe2000f8ec0ff */
[----:B--2---:R-:W-:-:S05]  /*0290*/  @!P3 HADD2 R6, R17.H0_H0, R18.H0_H0 ;  /* 0x200000121106b230 */ /* 0x004fca0000000800 */
[----:B------:R-:W-:Y:S02]  /*02a0*/  @!P3 HADD2.F32 R15, -RZ, R6.H0_H0 ;  /* 0x20000006ff0fb230 */ /* 0x000fe40000004100 */
[----:B-----5:R-:W-:Y:S02]  /*02b0*/  @!P0 HADD2 R7, R14.H0_H0, R21.H0_H0 ;  /* 0x200000150e078230 */ /* 0x020fe40000000800 */
[----:B------:R-:W-:-:S03]  /*02c0*/  HFMA2 R14, -RZ, RZ, 0, 0 ;  /* 0x00000000ff0e7431 */ /* 0x000fc600000001ff */
[----:B------:R-:W-:Y:S02]  /*02d0*/  @!P0 HADD2.F32 R17, -RZ, R7.H0_H0 ;  /* 0x20000007ff118230 */ /* 0x000fe40000004100 */
[----:B---3--:R-:W-:Y:S02]  /*02e0*/  @!P1 HADD2 R22, R24.H0_H0, R11.H0_H0 ;  /* 0x2000000b18169230 */ /* 0x008fe40000000800 */
[----:B------:R-:W-:-:S03]  /*02f0*/  @!P3 FADD.FTZ R14, RZ, R15 ;  /* 0x0000000fff0eb221 */ /* 0x000fc60000010000 */
[----:B------:R-:W-:Y:S02]  /*0300*/  @!P1 HADD2.F32 R11, -RZ, R22.H0_H0 ;  /* 0x20000016ff0b9230 */ /* 0x000fe40000004100 */
[----:B------:R-:W-:Y:S01]  /*0310*/  @!P0 FADD.FTZ R14, R14, R17 ;  /* 0x000000110e0e8221 */ /* 0x000fe20000010000 */
[----:B----4-:R-:W-:-:S03]  /*0320*/  @!P2 HADD2 R23, R28.H0_H0, R13.H0_H0 ;  /* 0x2000000d1c17a230 */ /* 0x010fc60000000800 */
        /* <DEDUP_REMOVED lines=10> */
[----:B------:R-:W-:Y:S01]  /*03d0*/  LOP3.LUT P5, R11, R0, 0x1f, RZ, 0xc0, !PT ;  /* 0x0000001f000b7812 */ /* 0x000fe200078ac0ff */
[----:B0-----:R-:W-:-:S05]  /*03e0*/  FADD.FTZ R15, R13, R12 ;  /* 0x0000000c0d0f7221 */ /* 0x001fca0000010000 */
[----:B------:R-:W0:Y:S01]  /*03f0*/  SHFL.BFLY PT, R12, R15, 0x1, 0x1f ;  /* 0x0c201f000f0c7f89 */ /* 0x000e2200000e0000 */
[----:B------:R-:W-:Y:S01]  /*0400*/  FMUL.FTZ R17, R16, 0.03125 ;  /* 0x3d00000010117820 */ /* 0x000fe20000410000 */
[----:B------:R-:W-:-:S04]  /*0410*/  I2FP.F32.U32 R14, R0 ;  /* 0x00000000000e7245 */ /* 0x000fc80000201000 */
[----:B------:R-:W-:Y:S01]  /*0420*/  FSETP.GT.FTZ.AND P4, PT, R17, R14, PT ;  /* 0x0000000e1100720b */ /* 0x000fe20003f94000 */
[----:B0-----:R-:W-:Y:S01]  /*0430*/  FADD.FTZ R19, R15, R12 ;  /* 0x0000000c0f137221 */ /* 0x001fe20000010000 */
[----:B------:R-:W-:-:S05]  /*0440*/  LEA.HI R12, R0, UR5, RZ, 0x1d ;  /* 0x00000005000c7c11 */ /* 0x000fca000f8fe8ff */
        /* <DEDUP_REMOVED lines=23> */
[----:B------:R-:W-:Y:S02]  /*05c0*/  @!P3 HADD2.F32 R17, -RZ, R6.H0_H0 ;  /* 0x20000006ff11b230 */ /* 0x000fe40000004100 */
[----:B------:R-:W-:-:S02]  /*05d0*/  HFMA2 R16, -RZ, RZ, 0, 0 ;  /* 0x00000000ff107431 */ /* 0x000fc400000001ff */
[----:B------:R-:W-:Y:S02]  /*05e0*/  @!P0 HADD2.F32 R19, -RZ, R7.H0_H0 ;  /* 0x20000007ff138230 */ /* 0x000fe40000004100 */
[----:B------:R-:W-:Y:S02]  /*05f0*/  @!P1 HADD2.F32 R21, -RZ, R22.H0_H0 ;  /* 0x20000016ff159230 */ /* 0x000fe40000004100 */
[--C-:B0-----:R-:W-:Y:S01]  /*0600*/  @!P3 FADD.FTZ R10, R17, -R14.reuse ;  /* 0x8000000e110ab221 */ /* 0x101fe20000010000 */
[----:B------:R-:W-:-:S03]  /*0610*/  @!P0 FADD.FTZ R17, R19, -R14 ;  /* 0x8000000e13118221 */ /* 0x000fc60000010000 */
[----:B------:R-:W-:Y:S01]  /*0620*/  @!P3 FFMA.FTZ R16, R10, R10, RZ ;  /* 0x0000000a0a10b223 */ /* 0x000fe200000100ff */
[----:B------:R-:W-:Y:S02]  /*0630*/  @!P2 HADD2.F32 R19, -RZ, R23.H0_H0 ;  /* 0x20000017ff13a230 */ /* 0x000fe40000004100 */
[----:B------:R-:W-:Y:S01]  /*0640*/  @!P1 FADD.FTZ R15, R21, -R14 ;  /* 0x8000000e150f9221 */ /* 0x000fe20000010000 */
[----:B------:R-:W-:Y:S02]  /*0650*/  @!P0 FFMA.FTZ R16, R17, R17, R16 ;  /* 0x0000001111108223 */ /* 0x000fe40000010010 */
[----:B------:R-:W-:Y:S02]  /*0660*/  @!P2 FADD.FTZ R17, R19, -R14 ;  /* 0x8000000e1311a221 */ /* 0x000fe40000010000 */
[----:B------:R-:W-:-:S04]  /*0670*/  @!P1 FFMA.FTZ R16, R15, R15, R16 ;  /* 0x0000000f0f109223 */ /* 0x000fc80000010010 */
[----:B------:R-:W-:-:S05]  /*0680*/  @!P2 FFMA.FTZ R16, R17, R17, R16 ;  /* 0x000000111110a223 */ /* 0x000fca0000010010 */
[----:B------:R-:W0:Y:S02]  /*0690*/  SHFL.BFLY PT, R15, R16, 0x10, 0x1f ;  /* 0x0e001f00100f7f89 */ /* 0x000e2400000e0000 */
[----:B0-----:R-:W-:Y:S01]  /*06a0*/  FADD.FTZ R15, R15, R16 ;  /* 0x000000100f0f7221 */ /* 0x001fe20000010000 */
[----:B------:R-:W-:Y:S01]  /*06b0*/  ISETP.NE.AND P6, PT, R11, RZ, PT ;  /* 0x000000ff0b00720c */ /* 0x000fe20003fc5270 */
[----:B------:R-:W0:Y:S03]  /*06c0*/  @!P5 LDC R16, c[0x0][0x3a8] ;  /* 0x0000ea00ff10db82 */ /* 0x000e260000000800 */
        /* <DEDUP_REMOVED lines=8> */
[----:B------:R-:W-:Y:S01]  /*0750*/  @!P6 STS [R12], R19 ;  /* 0x000000130c00e388 */ /* 0x000fe20000000800 */
[----:B------:R-:W-:Y:S01]  /*0760*/  MOV R11, RZ ;  /* 0x000000ff000b7202 */ /* 0x000fe20000000f00 */
        /* <DEDUP_REMOVED lines=12> */
[----:B------:R-:W1:Y:S02]  /*0830*/  SHFL.BFLY PT, R12, R17, 0x1, 0x1f ;  /* 0x0c201f00110c7f89 */ /* 0x000e6400000e0000 */
[----:B-1----:R-:W-:-:S04]  /*0840*/  FADD.FTZ R11, R17, R12 ;  /* 0x0000000c110b7221 */ /* 0x002fc80000010000 */
[----:B0-----:R-:W-:-:S06]  /*0850*/  @!P5 FFMA.FTZ R12, R11, R27, R16 ;  /* 0x0000001b0b0cd223 */ /* 0x001fcc0000010010 */
[----:B------:R-:W0:Y:S02]  /*0860*/  @!P5 MUFU.RSQ R12, R12 ;  /* 0x0000000c000cd308 */ /* 0x000e240000001400 */
[----:B0-----:R0:W-:Y:S01]  /*0870*/  @!P5 STS [UR4+0x4], R12 ;  /* 0x0000040cff00d988 */ /* 0x0011e20008000804 */
[----:B------:R-:W-:Y:S01]  /*0880*/  BAR.SYNC.DEFER_BLOCKING 0x0 ;  /* 0x0000000000007b1d */ /* 0x000fe20000010000 */
[----:B------:R-:W-:-:S05]  /*0890*/  SHF.R.S32.HI R18, RZ, 0x1f, R5 ;  /* 0x0000001fff127819 */ /* 0x000fca0000011405 */
[----:B------:R-:W-:Y:S01]  /*08a0*/  BSSY.RECONVERGENT B0, `(.L_x_339) ;  /* 0x000001a000007945 */ /* 0x000fe20003800200 */
[----:B------:R-:W1:Y:S03]  /*08b0*/  LDS.64 R10, [UR4] ;  /* 0x00000004ff0a7984 */ /* 0x000e660008000a00 */
[----:B------:R-:W-:Y:S05]  /*08c0*/  @P3 BRA `(.L_x_340) ;  /* 0x00000000005c3947 */ /* 0x000fea0003800000 */
[----:B------:R-:W2:Y:S01]  /*08d0*/  LDC.64 R16, c[0x0][0x398] ;  /* 0x0000e600ff107b82 */ /* 0x000ea20000000a00 */
[----:B------:R-:W3:Y:S01]  /*08e0*/  LDCU.64 UR4, c[0x0][0x388] ;  /* 0x00007100ff0477ac */ /* 0x000ee20008000a00 */
[----:B------:R-:W-:-:S04]  /*08f0*/  IADD3 R15, P3, PT, R5, R0, RZ ;  /* 0x00000000050f7210 */ /* 0x000fc80007f7e0ff */
[----:B------:R-:W-:Y:S02]  /*0900*/  IADD3.X R20, PT, PT, RZ, R18, RZ, P3, !PT ;  /* 0x00000012ff147210 */ /* 0x000fe40001ffe4ff */
[----:B0-----:R-:W0:Y:S01]  /*0910*/  LDC.64 R12, c[0x0][0x3a0] ;  /* 0x0000e800ff0c7b82 */ /* 0x001e220000000a00 */
[----:B---3--:R-:W-:-:S04]  /*0920*/  LEA R14, P3, R15, UR4, 0x1 ;  /* 0x000000040f0e7c11 */ /* 0x008fc8000f8608ff */
[----:B------:R-:W-:Y:S01]  /*0930*/  LEA.HI.X R15, R15, UR5, R20, 0x1, P3 ;  /* 0x000000050f0f7c11 */ /* 0x000fe200098f0c14 */
[----:B--2---:R-:W-:-:S04]  /*0940*/  IMAD.WIDE.U32 R16, R0, 0x2, R16 ;  /* 0x0000000200107825 */ /* 0x004fc800078e0010 */
[----:B------:R-:W2:Y:S01]  /*0950*/  LDG.E.U16 R14, desc[UR8][R14.64] ;  /* 0x000000080e0e7981 */ /* 0x000ea2000c1e1500 */
[----:B0-----:R-:W-:-:S03]  /*0960*/  IMAD.WIDE.U32 R12, R0, 0x2, R12 ;  /* 0x00000002000c7825 */ /* 0x001fc600078e000c */
        /* <DEDUP_REMOVED lines=13> */
.L_x_340:
[----:B------:R-:W-:Y:S05]  /*0a40*/  BSYNC.RECONVERGENT B0 ;  /* 0x0000000000007941 */ /* 0x000fea0003800200 */
.L_x_339:
[----:B------:R-:W-:Y:S04]  /*0a50*/  BSSY.RECONVERGENT B0, `(.L_x_341) ;  /* 0x0000019000007945 */ /* 0x000fe80003800200 */
[----:B------:R-:W-:Y:S05]  /*0a60*/  @P0 BRA `(.L_x_342) ;  /* 0x00000000005c0947 */ /* 0x000fea0003800000 */
[----:B------:R-:W3:Y:S01]  /*0a70*/  LDC.64 R16, c[0x0][0x398] ;  /* 0x0000e600ff107b82 */ /* 0x000ee20000000a00 */
[----:B------:R-:W0:Y:S01]  /*0a80*/  LDCU.64 UR4, c[0x0][0x388] ;  /* 0x00007100ff0477ac */ /* 0x000e220008000a00 */
[----:B------:R-:W-:-:S04]  /*0a90*/  IADD3 R0, P0, PT, R5, R2, RZ ;  /* 0x0000000205007210 */ /* 0x000fc80007f1e0ff */
[----:B--2---:R-:W-:Y:S02]  /*0aa0*/  IADD3.X R13, PT, PT, RZ, R18, RZ, P0, !PT ;  /* 0x00000012ff0d7210 */ /* 0x004fe400007fe4ff */
[----:B------:R-:W2:Y:S01]  /*0ab0*/  LDC.64 R14, c[0x0][0x3a0] ;  /* 0x0000e800ff0e7b82 */ /* 0x000ea20000000a00 */
[----:B0-----:R-:W-:-:S04]  /*0ac0*/  LEA R12, P0, R0, UR4, 0x1 ;  /* 0x00000004000c7c11 */ /* 0x001fc8000f8008ff */
[----:B------:R-:W-:Y:S01]  /*0ad0*/  LEA.HI.X R13, R0, UR5, R13, 0x1, P0 ;  /* 0x00000005000d7c11 */ /* 0x000fe200080f0c0d */
[----:B---3--:R-:W-:-:S04]  /*0ae0*/  IMAD.WIDE.U32 R16, R2, 0x2, R16 ;  /* 0x0000000202107825 */ /* 0x008fc800078e0010 */
        /* <DEDUP_REMOVED lines=15> */
.L_x_342:
[----:B------:R-:W-:Y:S05]  /*0be0*/  BSYNC.RECONVERGENT B0 ;  /* 0x0000000000007941 */ /* 0x000fea0003800200 */
.L_x_341:
[----:B------:R-:W-:Y:S04]  /*0bf0*/  BSSY.RECONVERGENT B0, `(.L_x_343) ;  /* 0x0000019000007945 */ /* 0x000fe80003800200 */
[----:B------:R-:W-:Y:S05]  /*0c00*/  @P1 BRA `(.L_x_344) ;  /* 0x00000000005c1947 */ /* 0x000fea0003800000 */
[----:B0-2---:R-:W0:Y:S01]  /*0c10*/  LDC.64 R12, c[0x0][0x398] ;  /* 0x0000e600ff0c7b82 */ /* 0x005e220000000a00 */
[----:B------:R-:W2:Y:S01]  /*0c20*/  LDCU.64 UR4, c[0x0][0x388] ;  /* 0x00007100ff0477ac */ /* 0x000ea20008000a00 */
[----:B---3--:R-:W-:-:S04]  /*0c30*/  IADD3 R0, P0, PT, R5, R3, RZ ;  /* 0x0000000305007210 */ /* 0x008fc80007f1e0ff */
        /* <DEDUP_REMOVED lines=20> */
.L_x_344:
[----:B------:R-:W-:Y:S05]  /*0d80*/  BSYNC.RECONVERGENT B0 ;  /* 0x0000000000007941 */ /* 0x000fea0003800200 */
.L_x_343:
[----:B------:R-:W-:Y:S05]  /*0d90*/  @P2 EXIT ;  /* 0x000000000000294d */ /* 0x000fea0003800000 */
[----:B----4-:R-:W4:Y:S01]  /*0da0*/  LDC.64 R2, c[0x0][0x398] ;  /* 0x0000e600ff027b82 */ /* 0x010f220000000a00 */
[----:B------:R-:W0:Y:S01]  /*0db0*/  LDCU.64 UR4, c[0x0][0x388] ;  /* 0x00007100ff0477ac */ /* 0x000e220008000a00 */
[----:B------:R-:W-:-:S04]  /*0dc0*/  IADD3 R5, P0, PT, R5, R4, RZ ;  /* 0x0000000405057210 */ /* 0x000fc80007f1e0ff */
[----:B------:R-:W-:Y:S02]  /*0dd0*/  IADD3.X R18, PT, PT, RZ, R18, RZ, P0, !PT ;  /* 0x00000012ff127210 */ /* 0x000fe400007fe4ff */
[----:B--23--:R-:W2:Y:S01]  /*0de0*/  LDC.64 R6, c[0x0][0x3a0] ;  /* 0x0000e800ff067b82 */ /* 0x00cea20000000a00 */
[----:B0-----:R-:W-:-:S04]  /*0df0*/  LEA R12, P0, R5, UR4, 0x1 ;  /* 0x00000004050c7c11 */ /* 0x001fc8000f8008ff */
[----:B------:R-:W-:Y:S01]  /*0e00*/  LEA.HI.X R13, R5, UR5, R18, 0x1, P0 ;  /* 0x00000005050d7c11 */ /* 0x000fe200080f0c12 */
[----:B----4-:R-:W-:-:S04]  /*0e10*/  IMAD.WIDE.U32 R2, R4, 0x2, R2 ;  /* 0x0000000204027825 */ /* 0x010fc800078e0002 */
        /* <DEDUP_REMOVED lines=16> */
.L_x_345:
        /* <DEDUP_REMOVED lines=14> */
.L_x_2561:


//--------------------- .text._ZN17fastertransformer29add_bias_layernorm_add_res_e2ILi4EEEvP6float2PKS1_S4_S4_S4_fi --------------------------
	.section	.text._ZN17fastertransformer29add_bias_layernorm_add_res_e2ILi4EEEvP6float2PKS1_S4_S4_S4_fi,"ax",@progbits
	.align	128
        .global         _ZN17fastertransformer29add_bias_layernorm_add_res_e2ILi4EEEvP6float2PKS1_S4_S4_S4_fi
        .type           _ZN17fastertransformer29add_bias_layernorm_add_res_e2ILi4EEEvP6float2PKS1_S4_S4_S4_fi,@function
        .size           _ZN17fastertransformer29add_bias_layernorm_add_res_e2ILi4EEEvP6float2PKS1_S4_S4_S4_fi,(.L_x_2562 - _ZN17fastertransformer29add_bias_layernorm_add_res_e2ILi4EEEvP6float2PKS1_S4_S4_S4_fi)
        .other          _ZN17fastertransformer29add_bias_layernorm_add_res_e2ILi4EEEvP6float2PKS1_S4_S4_S4_fi,@"STO_CUDA_ENTRY STV_DEFAULT"
_ZN17fastertransformer29add_bias_layernorm_add_res_e2ILi4EEEvP6float2PKS1_S4_S4_S4_fi:
.text._ZN17fastertransformer29add_bias_layernorm_add_res_e2ILi4EEEvP6float2PKS1_S4_S4_S4_fi:
        /* <DEDUP_REMOVED lines=9> */
[----:B---3--:R-:W-:Y:S01]  /*0090*/  IMAD R8, R24, UR4, RZ ;  /* 0x0000000418087c24 */ /* 0x008fe2000f8e02ff */
[----:B------:R-:W-:-:S03]  /*00a0*/  ISETP.GE.AND P0, PT, R29, R24, PT ;  /* 0x000000181d00720c */ /* 0x000fc60003f06270 */
[----:B----4-:R-:W-:-:S10]  /*00b0*/  IMAD.WIDE R26, R8, 0x8, R26 ;  /* 0x00000008081a7825 */ /* 0x010fd400078e021a */
[----:B------:R-:W0:Y:S01]  /*00c0*/  @!P0 LDC.64 R10, c[0x0][0x390] ;  /* 0x0000e400ff0a8b82 */ /* 0x000e220000000a00 */
[----:B------:R-:W-:-:S06]  /*00d0*/  @!P0 IMAD.WIDE.U32 R12, R29, 0x8, R26 ;  /* 0x000000081d0c8825 */ /* 0x000fcc00078e001a */
[----:B--2---:R-:W2:Y:S01]  /*00e0*/  @!P0 LDG.E.64 R12, desc[UR8][R12.64] ;  /* 0x000000080c0c8981 */ /* 0x004ea2000c1e1b00 */
[----:B0-----:R-:W-:-:S06]  /*00f0*/  @!P0 IMAD.WIDE.U32 R10, R29, 0x8, R10 ;  /* 0x000000081d0a8825 */ /* 0x001fcc00078e000a */
[----:B------:R-:W2:Y:S01]  /*0100*/  @!P0 LDG.E.64 R10, desc[UR8][R10.64] ;  /* 0x000000080a0a8981 */ /* 0x000ea2000c1e1b00 */
[----:B------:R-:W-:Y:S02]  /*0110*/  ISETP.GT.AND P3, PT, R24, R23, PT ;  /* 0x000000171800720c */ /* 0x000fe40003f64270 */
[----:B------:R-:W-:-:S04]  /*0120*/  IADD3 R29, PT, PT, R29, UR7, RZ ;  /* 0x000000071d1d7c10 */ /* 0x000fc8000fffe0ff */
[C---:B------:R-:W-:Y:S02]  /*0130*/  IADD3 R19, PT, PT, R29.reuse, UR7, RZ ;  /* 0x000000071d137c10 */ /* 0x040fe4000fffe0ff */
[-C--:B------:R-:W-:Y:S02]  /*0140*/  ISETP.GE.AND P1, PT, R29, R24.reuse, PT ;  /* 0x000000181d00720c */ /* 0x080fe40003f26270 */
[----:B------:R-:W-:-:S03]  /*0150*/  ISETP.GE.AND P2, PT, R19, R24, PT ;  /* 0x000000181300720c */ /* 0x000fc60003f46270 */
[----:B------:R-:W0:Y:S08]  /*0160*/  @P3 LDC.64 R20, c[0x0][0x390] ;  /* 0x0000e400ff143b82 */ /* 0x000e300000000a00 */
[----:B------:R-:W1:Y:S08]  /*0170*/  @!P1 LDC.64 R14, c[0x0][0x390] ;  /* 0x0000e400ff0e9b82 */ /* 0x000e700000000a00 */
[----:B------:R-:W3:Y:S01]  /*0180*/  @!P2 LDC.64 R16, c[0x0][0x390] ;  /* 0x0000e400ff10ab82 */ /* 0x000ee20000000a00 */
[----:B--2---:R-:W-:Y:S01]  /*0190*/  @!P0 FADD.FTZ R6, R12, R10 ;  /* 0x0000000a0c068221 */ /* 0x004fe20000010000 */
[----:B------:R-:W-:Y:S01]  /*01a0*/  @!P0 FADD.FTZ R9, R13, R11 ;  /* 0x0000000b0d098221 */ /* 0x000fe20000010000 */
[----:B------:R-:W-:-:S04]  /*01b0*/  @P3 IMAD.WIDE.U32 R10, R23, 0x8, R26 ;  /* 0x00000008170a3825 */ /* 0x000fc800078e001a */
[----:B0-----:R-:W-:Y:S02]  /*01c0*/  @P3 IMAD.WIDE.U32 R12, R23, 0x8, R20 ;  /* 0x00000008170c3825 */ /* 0x001fe400078e0014 */
[----:B------:R-:W2:Y:S02]  /*01d0*/  @P3 LDG.E.64 R10, desc[UR8][R10.64] ;  /* 0x000000080a0a3981 */ /* 0x000ea4000c1e1b00 */
[C---:B------:R-:W-:Y:S02]  /*01e0*/  @!P1 IMAD.WIDE.U32 R20, R29.reuse, 0x8, R26 ;  /* 0x000000081d149825 */ /* 0x040fe400078e001a */
[----:B------:R-:W2:Y:S02]  /*01f0*/  @P3 LDG.E.64 R12, desc[UR8][R12.64] ;  /* 0x000000080c0c3981 */ /* 0x000ea4000c1e1b00 */
[----:B-1----:R-:W-:Y:S02]  /*0200*/  @!P1 IMAD.WIDE.U32 R28, R29, 0x8, R14 ;  /* 0x000000081d1c9825 */ /* 0x002fe400078e000e */
[----:B------:R3:W4:Y:S02]  /*0210*/  @!P1 LDG.E.64 R14, desc[UR8][R20.64] ;  /* 0x00000008140e9981 */ /* 0x000724000c1e1b00 */
[----:B---3--:R-:W-:-:S02]  /*0220*/  @!P2 IMAD.WIDE.U32 R20, R19, 0x8, R16 ;  /* 0x000000081314a825 */ /* 0x008fc400078e0010 */
[----:B------:R-:W4:Y:S02]  /*0230*/  @!P1 LDG.E.64 R16, desc[UR8][R28.64] ;  /* 0x000000081c109981 */ /* 0x000f24000c1e1b00 */
[----:B------:R-:W-:Y:S02]  /*0240*/  @!P2 IMAD.WIDE.U32 R18, R19, 0x8, R26 ;  /* 0x000000081312a825 */ /* 0x000fe400078e001a */
[----:B------:R-:W3:Y:S04]  /*0250*/  @!P2 LDG.E.64 R20, desc[UR8][R20.64] ;  /* 0x000000081414a981 */ /* 0x000ee8000c1e1b00 */
[----:B------:R-:W3:Y:S01]  /*0260*/  @!P2 LDG.E.64 R18, desc[UR8][R18.64] ;  /* 0x000000081212a981 */ /* 0x000ee2000c1e1b00 */
[----:B------:R-:W0:Y:S01]  /*0270*/  S2UR UR6, SR_CgaCtaId ;  /* 0x00000000000679c3 */ /* 0x000e220000008800 */
[----:B------:R-:W-:-:S02]  /*0280*/  UMOV UR4, 0x400 ;  /* 0x0000040000047882 */ /* 0x000fc40000000000 */
[----:B------:R-:W-:-:S04]  /*0290*/  UIADD3 UR5, UPT, UPT, UR4, 0x8, URZ ;  /* 0x0000000804057890 */ /* 0x000fc8000fffe0ff */
[----:B0-----:R-:W-:Y:S01]  /*02a0*/  ULEA UR5, UR6, UR5, 0x18 ;  /* 0x0000000506057291 */ /* 0x001fe2000f8ec0ff */
[----:B--2---:R-:W-:Y:S01]  /*02b0*/  @P3 FADD.FTZ R4, R10, R12 ;  /* 0x0000000c0a043221 */ /* 0x004fe20000010000 */
[----:B------:R-:W-:Y:S01]  /*02c0*/  @P3 FADD.FTZ R7, R11, R13 ;  /* 0x0000000d0b073221 */ /* 0x000fe20000010000 */
[----:B------:R-:W-:-:S03]  /*02d0*/  HFMA2 R10, -RZ, RZ, 0, 0 ;  /* 0x00000000ff0a7431 */ /* 0x000fc600000001ff */
[----:B------:R-:W-:-:S04]  /*02e0*/  @P3 FADD.FTZ R11, R4, R7 ;  /* 0x00000007040b3221 */ /* 0x000fc80000010000 */
[----:B------:R-:W-:Y:S01]  /*02f0*/  @P3 FADD.FTZ R10, RZ, R11 ;  /* 0x0000000bff0a3221 */ /* 0x000fe20000010000 */
[----:B------:R-:W-:Y:S01]  /*0300*/  @!P0 FADD.FTZ R11, R6, R9 ;  /* 0x00000009060b8221 */ /* 0x000fe20000010000 */
[----:B----4-:R-:W-:Y:S01]  /*0310*/  @!P1 FADD.FTZ R2, R14, R16 ;  /* 0x000000100e029221 */ /* 0x010fe20000010000 */
[----:B------:R-:W-:Y:S02]  /*0320*/  @!P1 FADD.FTZ R5, R15, R17 ;  /* 0x000000110f059221 */ /* 0x000fe40000010000 */
[----:B------:R-:W-:Y:S02]  /*0330*/  @!P0 FADD.FTZ R10, R10, R11 ;  /* 0x0000000b0a0a8221 */ /* 0x000fe40000010000 */
[----:B------:R-:W-:Y:S01]  /*0340*/  @!P1 FADD.FTZ R11, R2, R5 ;  /* 0x00000005020b9221 */ /* 0x000fe20000010000 */
[----:B---3--:R-:W-:Y:S01]  /*0350*/  @!P2 FADD.FTZ R0, R18, R20 ;  /* 0x000000141200a221 */ /* 0x008fe20000010000 */
[----:B------:R-:W-:Y:S02]  /*0360*/  @!P2 FADD.FTZ R3, R19, R21 ;  /* 0x000000151303a221 */ /* 0x000fe40000010000 */
[----:B------:R-:W-:-:S02]  /*0370*/  @!P1 FADD.FTZ R10, R10, R11 ;  /* 0x0000000b0a0a9221 */ /* 0x000fc40000010000 */
        /* <DEDUP_REMOVED lines=9> */
[----:B------:R-:W-:Y:S02]  /*0410*/  I2FP.F32.U32 R17, UR7 ;  /* 0x0000000700117c45 */ /* 0x000fe40008201000 */
[----:B------:R-:W-:Y:S01]  /*0420*/  P2R R14, PR, RZ, 0x8 ;  /* 0x00000008ff0e7803 */ /* 0x000fe20000000000 */
[----:B0-----:R-:W-:-:S05]  /*0430*/  FADD.FTZ R16, R13, R16 ;  /* 0x000000100d107221 */ /* 0x001fca0000010000 */
[----:B------:R-:W0:Y:S01]  /*0440*/  SHFL.BFLY PT, R15, R16, 0x1, 0x1f ;  /* 0x0c201f00100f7f89 */ /* 0x000e2200000e0000 */
[----:B------:R-:W-:Y:S01]  /*0450*/  LOP3.LUT P3, R11, R23, 0x1f, RZ, 0xc0, !PT ;  /* 0x0000001f170b7812 */ /* 0x000fe2000786c0ff */
[----:B------:R-:W-:Y:S01]  /*0460*/  FMUL.FTZ R17, R17, 0.03125 ;  /* 0x3d00000011117820 */ /* 0x000fe20000410000 */
[----:B------:R-:W-:-:S04]  /*0470*/  I2FP.F32.U32 R10, R23 ;  /* 0x00000017000a7245 */ /* 0x000fc80000201000 */
[----:B------:R-:W-:Y:S02]  /*0480*/  FSETP.GT.FTZ.AND P5, PT, R17, R10, PT ;  /* 0x0000000a1100720b */ /* 0x000fe40003fb4000 */
[----:B------:R-:W-:Y:S01]  /*0490*/  LEA.HI R10, R23, UR5, RZ, 0x1d ;  /* 0x00000005170a7c11 */ /* 0x000fe2000f8fe8ff */
[----:B0-----:R-:W-:-:S05]  /*04a0*/  FADD.FTZ R17, R16, R15 ;  /* 0x0000000f10117221 */ /* 0x001fca0000010000 */
[----:B------:R-:W-:Y:S01]  /*04b0*/  @!P3 STS [R10], R17 ;  /* 0x000000110a00b388 */ /* 0x000fe20000000800 */
[----:B------:R-:W-:-:S04]  /*04c0*/  MOV R12, RZ ;  /* 0x000000ff000c7202 */ /* 0x000fc80000000f00 */
[----:B------:R-:W-:Y:S01]  /*04d0*/  @P5 LEA R11, R11, UR5, 0x2 ;  /* 0x000000050b0b5c11 */ /* 0x000fe2000f8e10ff */
        /* <DEDUP_REMOVED lines=18> */
[----:B------:R-:W-:Y:S01]  /*0600*/  BAR.SYNC.DEFER_BLOCKING 0x0 ;  /* 0x0000000000007b1d */ /* 0x000fe20000010000 */
[----:B------:R-:W-:-:S05]  /*0610*/  IADD3 R24, PT, PT, R24, -R23, RZ ;  /* 0x8000001718187210 */ /* 0x000fca0007ffe0ff */
[----:B------:R-:W0:Y:S01]  /*0620*/  LDS R11, [UR4] ;  /* 0x00000004ff0b7984 */ /* 0x000e220008000800 */
        /* <DEDUP_REMOVED lines=36> */
[----:B------:R-:W-:Y:S01]  /*0870*/  @P5 SHF.L.U32 R17, R23, 0x2, RZ ;  /* 0x0000000217115819 */ /* 0x000fe200000006ff */
[----:B0-----:R-:W-:-:S05]  /*0880*/  FADD.FTZ R15, R18, R15 ;  /* 0x0000000f120f7221 */ /* 0x001fca0000010000 */
[----:B------:R0:W-:Y:S01]  /*0890*/  @!P3 STS [R10], R15 ;  /* 0x0000000f0a00b388 */ /* 0x0001e20000000800 */
[----:B------:R-:W-:Y:S02]  /*08a0*/  MOV R12, RZ ;  /* 0x000000ff000c7202 */ /* 0x000fe40000000f00 */
[----:B------:R-:W-:Y:S01]  /*08b0*/  @P5 LOP3.LUT R17, R17, 0x7c, RZ, 0xc0, !PT ;  /* 0x0000007c11115812 */ /* 0x000fe200078ec0ff */
[----:B------:R-:W-:Y:S01]  /*08c0*/  BAR.SYNC.DEFER_BLOCKING 0x0 ;  /* 0x0000000000007b1d */ /* 0x000fe20000010000 */
[----:B------:R-:W-:-:S07]  /*08d0*/  @!P4 I2FP.F32.S32 R22, R22 ;  /* 0x000000160016c245 */ /* 0x000fce0000201400 */
[----:B0-----:R-:W0:Y:S01]  /*08e0*/  @!P4 LDC R10, c[0x0][0x3a8] ;  /* 0x0000ea00ff0acb82 */ /* 0x001e220000000800 */
[----:B------:R-:W1:Y:S01]  /*08f0*/  @P5 LDS R12, [R17+UR5] ;  /* 0x00000005110c5984 */ /* 0x000e620008000800 */
[----:B------:R-:W-:-:S03]  /*0900*/  ISETP.NE.AND P3, PT, R14, RZ, PT ;  /* 0x000000ff0e00720c */ /* 0x000fc60003f65270 */
[----:B-1----:R-:W1:Y:S02]  /*0910*/  SHFL.BFLY PT, R11, R12, 0x10, 0x1f ;  /* 0x0e001f000c0b7f89 */ /* 0x002e6400000e0000 */
[----:B-1----:R-:W-:-:S05]  /*0920*/  FADD.FTZ R11, R11, R12 ;  /* 0x0000000c0b0b7221 */ /* 0x002fca0000010000 */
[----:B------:R-:W1:Y:S02]  /*0930*/  SHFL.BFLY PT, R14, R11, 0x8, 0x1f ;  /* 0x0d001f000b0e7f89 */ /* 0x000e6400000e0000 */
[----:B-1----:R-:W-:-:S05]  /*0940*/  FADD.FTZ R14, R11, R14 ;  /* 0x0000000e0b0e7221 */ /* 0x002fca0000010000 */
[----:B------:R-:W1:Y:S02]  /*0950*/  SHFL.BFLY PT, R13, R14, 0x4, 0x1f ;  /* 0x0c801f000e0d7f89 */ /* 0x000e6400000e0000 */
[----:B-1----:R-:W-:-:S05]  /*0960*/  FADD.FTZ R13, R14, R13 ;  /* 0x0000000d0e0d7221 */ /* 0x002fca0000010000 */
[----:B------:R-:W1:Y:S01]  /*0970*/  SHFL.BFLY PT, R16, R13, 0x2, 0x1f ;  /* 0x0c401f000d107f89 */ /* 0x000e6200000e0000 */
        /* <DEDUP_REMOVED lines=11> */
[----:B------:R-:W-:Y:S05]  /*0a30*/  @!P3 BRA `(.L_x_347) ;  /* 0x000000000058b947 */ /* 0x000fea0003800000 */
[----:B0-----:R-:W0:Y:S01]  /*0a40*/  LDC.64 R12, c[0x0][0x398] ;  /* 0x0000e600ff0c7b82 */ /* 0x001e220000000a00 */
[----:B------:R-:W2:Y:S01]  /*0a50*/  LDCU.64 UR4, c[0x0][0x388] ;  /* 0x00007100ff0477ac */ /* 0x000ea20008000a00 */
[----:B------:R-:W-:-:S04]  /*0a60*/  IADD3 R17, P3, PT, R8, R23, RZ ;  /* 0x0000001708117210 */ /* 0x000fc80007f7e0ff */
[----:B------:R-:W-:Y:S02]  /*0a70*/  IADD3.X R20, PT, PT, RZ, R18, RZ, P3, !PT ;  /* 0x00000012ff147210 */ /* 0x000fe40001ffe4ff */
[----:B------:R-:W3:Y:S01]  /*0a80*/  LDC.64 R14, c[0x0][0x3a0] ;  /* 0x0000e800ff0e7b82 */ /* 0x000ee20000000a00 */
[----:B--2---:R-:W-:-:S04]  /*0a90*/  LEA R16, P3, R17, UR4, 0x3 ;  /* 0x0000000411107c11 */ /* 0x004fc8000f8618ff */
[----:B------:R-:W-:Y:S01]  /*0aa0*/  LEA.HI.X R17, R17, UR5, R20, 0x3, P3 ;  /* 0x0000000511117c11 */ /* 0x000fe200098f1c14 */
[----:B0-----:R-:W-:-:S05]  /*0ab0*/  IMAD.WIDE.U32 R12, R23, 0x8, R12 ;  /* 0x00000008170c7825 */ /* 0x001fca00078e000c */
[----:B------:R-:W2:Y:S01]  /*0ac0*/  LDG.E.64 R16, desc[UR8][R16.64] ;  /* 0x0000000810107981 */ /* 0x000ea2000c1e1b00 */
[----:B---3--:R-:W-:-:S03]  /*0ad0*/  IMAD.WIDE.U32 R14, R23, 0x8, R14 ;  /* 0x00000008170e7825 */ /* 0x008fc600078e000e */
[----:B------:R-:W3:Y:S04]  /*0ae0*/  LDG.E.64 R12, desc[UR8][R12.64] ;  /* 0x000000080c0c7981 */ /* 0x000ee8000c1e1b00 */
        /* <DEDUP_REMOVED lines=11> */
.L_x_347:
[----:B------:R-:W-:Y:S05]  /*0ba0*/  BSYNC.RECONVERGENT B0 ;  /* 0x0000000000007941 */ /* 0x000fea0003800200 */
.L_x_346:
[----:B------:R-:W-:Y:S04]  /*0bb0*/  BSSY.RECONVERGENT B0, `(.L_x_348) ;  /* 0x000001a000007945 */ /* 0x000fe80003800200 */
[----:B------:R-:W-:Y:S05]  /*0bc0*/  @P0 BRA `(.L_x_349) ;  /* 0x0000000000600947 */ /* 0x000fea0003800000 */
[----:B------:R-:W3:Y:S01]  /*0bd0*/  S2R R7, SR_TID.X ;  /* 0x0000000000077919 */ /* 0x000ee20000002100 */
[----:B------:R-:W4:Y:S01]  /*0be0*/  LDC.64 R14, c[0x0][0x398] ;  /* 0x0000e600ff0e7b82 */ /* 0x000f220000000a00 */
[----:B------:R-:W0:Y:S07]  /*0bf0*/  LDCU.64 UR4, c[0x0][0x388] ;  /* 0x00007100ff0477ac */ /* 0x000e2e0008000a00 */
[----:B------:R-:W5:Y:S01]  /*0c00*/  LDC.64 R16, c[0x0][0x3a0] ;  /* 0x0000e800ff107b82 */ /* 0x000f620000000a00 */
[----:B---3--:R-:W-:-:S04]  /*0c10*/  IADD3 R7, PT, PT, R7, UR7, RZ ;  /* 0x0000000707077c10 */ /* 0x008fc8000fffe0ff */
[----:B------:R-:W-:Y:S01]  /*0c20*/  IADD3 R4, P0, PT, R8, R7, RZ ;  /* 0x0000000708047210 */ /* 0x000fe20007f1e0ff */
[----:B----4-:R-:W-:-:S03]  /*0c30*/  IMAD.WIDE.U32 R14, R7, 0x8, R14 ;  /* 0x00000008070e7825 */ /* 0x010fc600078e000e */
[----:B------:R-:W-:Y:S01]  /*0c40*/  IADD3.X R13, PT, PT, RZ, R18, RZ, P0, !PT ;  /* 0x00000012ff0d7210 */ /* 0x000fe200007fe4ff */
[----:B-----5:R-:W-:Y:S01]  /*0c50*/  IMAD.WIDE.U32 R16, R7, 0x8, R16 ;  /* 0x0000000807107825 */ /* 0x020fe200078e0010 */
[C---:B0-----:R-:W-:Y:S01]  /*0c60*/  LEA R12, P0, R4.reuse, UR4, 0x3 ;  /* 0x00000004040c7c11 */ /* 0x041fe2000f8018ff */
[----:B------:R-:W3:Y:S03]  /*0c70*/  LDG.E.64 R14, desc[UR8][R14.64] ;  /* 0x000000080e0e7981 */ /* 0x000ee6000c1e1b00 */
[----:B------:R-:W-:Y:S01]  /*0c80*/  LEA.HI.X R13, R4, UR5, R13, 0x3, P0 ;  /* 0x00000005040d7c11 */ /* 0x000fe200080f1c0d */
[----:B------:R-:W3:Y:S05]  /*0c90*/  LDG.E.64 R16, desc[UR8][R16.64] ;  /* 0x0000000810107981 */ /* 0x000eea000c1e1b00 */
[----:B------:R-:W2:Y:S01]  /*0ca0*/  LDG.E.64 R12, desc[UR8][R12.64] ;  /* 0x000000080c0c7981 */ /* 0x000ea2000c1e1b00 */
[--C-:B-1----:R-:W-:Y:S01]  /*0cb0*/  FADD.FTZ R6, R6, -R10.reuse ;  /* 0x8000000a06067221 */ /* 0x102fe20000010000 */
        /* <DEDUP_REMOVED lines=9> */
.L_x_349:
[----:B------:R-:W-:Y:S05]  /*0d50*/  BSYNC.RECONVERGENT B0 ;  /* 0x0000000000007941 */ /* 0x000fea0003800200 */
.L_x_348:
[----:B------:R-:W-:Y:S04]  /*0d60*/  BSSY.RECONVERGENT B0, `(.L_x_350) ;  /* 0x000001b000007945 */ /* 0x000fe80003800200 */
[----:B------:R-:W-:Y:S05]  /*0d70*/  @P1 BRA `(.L_x_351) ;  /* 0x0000000000641947 */ /* 0x000fea0003800000 */
[----:B------:R-:W4:Y:S01]  /*0d80*/  S2R R4, SR_TID.X ;  /* 0x0000000000047919 */ /* 0x000f220000002100 */
[----:B0-----:R-:W0:Y:S01]  /*0d90*/  LDC.64 R12, c[0x0][0x3a0] ;  /* 0x0000e800ff0c7b82 */ /* 0x001e220000000a00 */
[----:B------:R-:W5:Y:S07]  /*0da0*/  LDCU.64 UR4, c[0x0][0x388] ;  /* 0x00007100ff0477ac */ /* 0x000f6e0008000a00 */
[----:B------:R-:W2:Y:S01]  /*0db0*/  LDC.64 R16, c[0x0][0x398] ;  /* 0x0000e600ff107b82 */ /* 0x000ea20000000a00 */
[----:B----4-:R-:W-:-:S04]  /*0dc0*/  IADD3 R4, PT, PT, R4, UR7, RZ ;  /* 0x0000000704047c10 */ /* 0x010fc8000fffe0ff */
[----:B------:R-:W-:-:S04]  /*0dd0*/  IADD3 R9, PT, PT, R4, UR7, RZ ;  /* 0x0000000704097c10 */ /* 0x000fc8000fffe0ff */
[----:B------:R-:W-:Y:S01]  /*0de0*/  IADD3 R4, P0, PT, R8, R9, RZ ;  /* 0x0000000908047210 */ /* 0x000fe20007f1e0ff */
[----:B0-----:R-:W-:-:S03]  /*0df0*/  IMAD.WIDE.U32 R14, R9, 0x8, R12 ;  /* 0x00000008090e7825 */ /* 0x001fc600078e000c */
[----:B---3--:R-:W-:Y:S01]  /*0e00*/  IADD3.X R7, PT, PT, RZ, R18, RZ, P0, !PT ;  /* 0x00000012ff077210 */ /* 0x008fe200007fe4ff */
[----:B--2---:R-:W-:Y:S01]  /*0e10*/  IMAD.WIDE.U32 R16, R9, 0x8, R16 ;  /* 0x0000000809107825 */ /* 0x004fe200078e0010 */
[C---:B-----5:R-:W-:Y:S01]  /*0e20*/  LEA R6, P0, R4.reuse, UR4, 0x3 ;  /* 0x0000000404067c11 */ /* 0x060fe2000f8018ff */
[----:B------:R-:W2:Y:S03]  /*0e30*/  LDG.E.64 R14, desc[UR8][R14.64] ;  /* 0x000000080e0e7981 */ /* 0x000ea6000c1e1b00 */
[----:B------:R-:W-:Y:S01]  /*0e40*/  LEA.HI.X R7, R4, UR5, R7, 0x3, P0 ;  /* 0x0000000504077c11 */ /* 0x000fe200080f1c07 */
[----:B------:R-:W2:Y:S05]  /*0e50*/  LDG.E.64 R12, desc[UR8][R16.64] ;  /* 0x00000008100c7981 */ /* 0x000eaa000c1e1b00 */
[----:B------:R-:W3:Y:S01]  /*0e60*/  LDG.E.64 R6, desc[UR8][R6.64] ;  /* 0x0000000806067981 */ /* 0x000ee2000c1e1b00 */
        /* <DEDUP_REMOVED lines=10> */
.L_x_351:
[----:B------:R-:W-:Y:S05]  /*0f10*/  BSYNC.RECONVERGENT B0 ;  /* 0x0000000000007941 */ /* 0x000fea0003800200 */
.L_x_350:
[----:B------:R-:W-:Y:S05]  /*0f20*/  @P2 EXIT ;  /* 0x000000000000294d */ /* 0x000fea0003800000 */
[----:B------:R-:W5:Y:S01]  /*0f30*/  S2R R2, SR_TID.X ;  /* 0x0000000000027919 */ /* 0x000f620000002100 */
[----:B---3--:R-:W3:Y:S01]  /*0f40*/  LDC.64 R6, c[0x0][0x3a0] ;  /* 0x0000e800ff067b82 */ /* 0x008ee20000000a00 */
[----:B------:R-:W1:Y:S07]  /*0f50*/  LDCU.64 UR4, c[0x0][0x388] ;  /* 0x00007100ff0477ac */ /* 0x000e6e0008000a00 */
[----:B0---4-:R-:W0:Y:S01]  /*0f60*/  LDC.64 R12, c[0x0][0x398] ;  /* 0x0000e600ff0c7b82 */ /* 0x011e220000000a00 */
[----:B-----5:R-:W-:-:S04]  /*0f70*/  IADD3 R2, PT, PT, R2, UR7, RZ ;  /* 0x0000000702027c10 */ /* 0x020fc8000fffe0ff */
[----:B------:R-:W-:-:S04]  /*0f80*/  IADD3 R2, PT, PT, R2, UR7, RZ ;  /* 0x0000000702027c10 */ /* 0x000fc8000fffe0ff */
[----:B------:R-:W-:-:S04]  /*0f90*/  IADD3 R5, PT, PT, R2, UR7, RZ ;  /* 0x0000000702057c10 */ /* 0x000fc8000fffe0ff */
[----:B------:R-:W-:Y:S01]  /*0fa0*/  IADD3 R2, P0, PT, R8, R5, RZ ;  /* 0x0000000508027210 */ /* 0x000fe20007f1e0ff */
[----:B---3--:R-:W-:-:S03]  /*0fb0*/  IMAD.WIDE.U32 R14, R5, 0x8, R6 ;  /* 0x00000008050e7825 */ /* 0x008fc600078e0006 */
[----:B------:R-:W-:Y:S01]  /*0fc0*/  IADD3.X R9, PT, PT, RZ, R18, RZ, P0, !PT ;  /* 0x00000012ff097210 */ /* 0x000fe200007fe4ff */
[----:B0-----:R-:W-:Y:S01]  /*0fd0*/  IMAD.WIDE.U32 R12, R5, 0x8, R12 ;  /* 0x00000008050c7825 */ /* 0x001fe200078e000c */
[C---:B-1----:R-:W-:Y:S01]  /*0fe0*/  LEA R8, P0, R2.reuse, UR4, 0x3 ;  /* 0x0000000402087c11 */ /* 0x042fe2000f8018ff */
[----:B------:R-:W3:Y:S03]  /*0ff0*/  LDG.E.64 R14, desc[UR8][R14.64] ;  /* 0x000000080e0e7981 */ /* 0x000ee6000c1e1b00 */
[----:B------:R-:W-:Y:S01]  /*1000*/  LEA.HI.X R9, R2, UR5, R9, 0x3, P0 ;  /* 0x0000000502097c11 */ /* 0x000fe200080f1c09 */
[----:B------:R-:W3:Y:S05]  /*1010*/  LDG.E.64 R6, desc[UR8][R12.64] ;  /* 0x000000080c067981 */ /* 0x000eea000c1e1b00 */
[----:B------:R-:W4:Y:S01]  /*1020*/  LDG.E.64 R8, desc[UR8][R8.64] ;  /* 0x0000000808087981 */ /* 0x000f22000c1e1b00 */
[--C-:B------:R-:W-:Y:S01]  /*1030*/  FADD.FTZ R0, R0, -R10.reuse ;  /* 0x8000000a00007221 */ /* 0x100fe20000010000 */
        /* <DEDUP_REMOVED lines=8> */
[----:B------:R-:W-:Y:S01]  /*10c0*/  STG.E.64 desc[UR8][R26.64], R2 ;  /* 0x000000021a007986 */ /* 0x000fe2000c101b08 */
[----:B------:R-:W-:Y:S05]  /*10d0*/  EXIT ;  /* 0x000000000000794d */ /* 0x000fea0003800000 */
.L_x_352:
        /* <DEDUP_REMOVED lines=10> */
.L_x_2562:


//--------------------- .text._ZN17fastertransformer29add_bias_layernorm_add_res_e2ILi4EEEvP7__half2PKS1_S4_S4_S4_fi --------------------------
	.section	.text._ZN17fastertransformer29add_bias_layernorm_add_res_e2ILi4EEEvP7__half2PKS1_S4_S4_S4_fi,"ax",@progbits
	.align	128
        .global         _ZN17fastertransformer29add_bias_layernorm_add_res_e2ILi4EEEvP7__half2PKS1_S4_S4_S4_fi
        .type           _ZN17fastertransformer29add_bias_layernorm_add_res_e2ILi4EEEvP7__half2PKS1_S4_S4_S4_fi,@function
        .size           _ZN17fastertransformer29add_bias_layernorm_add_res_e2ILi4EEEvP7__half2PKS1_S4_S4_S4_fi,(.L_x_2563 - _ZN17fastertransformer29add_bias_layernorm_add_res_e2ILi4EEEvP7__half2PKS1_S4_S4_S4_fi)
        .other          _ZN17fastertransformer29add_bias_layernorm_add_res_e2ILi4EEEvP7__half2PKS1_S4_S4_S4_fi,@"STO_CUDA_ENTRY STV_DEFAULT"
_ZN17fastertransformer29add_bias_layernorm_add_res_e2ILi4EEEvP7__half2PKS1_S4_S4_S4_fi:
.text._ZN17fastertransformer29add_bias_layernorm_add_res_e2ILi4EEEvP7__half2PKS1_S4_S4_S4_fi:
        /* <DEDUP_REMOVED lines=14> */
[C---:B------:R-:W-:Y:S01]  /*00e0*/  IADD3 R27, PT, PT, R25.reuse, UR7, RZ ;  /* 0x00000007191b7c10 */ /* 0x040fe2000fffe0ff */
[----:B------:R-:W0:Y:S01]  /*00f0*/  @P3 LDC.64 R16, c[0x0][0x390] ;  /* 0x0000e400ff103b82 */ /* 0x000e220000000a00 */
[-C--:B------:R-:W-:Y:S01]  /*0100*/  ISETP.GE.AND P1, PT, R25, R9.reuse, PT ;  /* 0x000000091900720c */ /* 0x080fe20003f26270 */
[----:B------:R-:W-:Y:S01]  /*0110*/  @P3 IMAD.WIDE.U32 R20, R0, 0x4, R10 ;  /* 0x0000000400143825 */ /* 0x000fe200078e000a */
[----:B------:R-:W-:-:S05]  /*0120*/  ISETP.GE.AND P2, PT, R27, R9, PT ;  /* 0x000000091b00720c */ /* 0x000fca0003f46270 */
[----:B------:R-:W1:Y:S01]  /*0130*/  @!P0 LDC.64 R18, c[0x0][0x390] ;  /* 0x0000e400ff128b82 */ /* 0x000e620000000a00 */
[----:B---3--:R-:W2:Y:S07]  /*0140*/  @P3 LDG.E R20, desc[UR8][R20.64] ;  /* 0x0000000814143981 */ /* 0x008eae000c1e1900 */
[----:B------:R-:W3:Y:S08]  /*0150*/  @!P1 LDC.64 R14, c[0x0][0x390] ;  /* 0x0000e400ff0e9b82 */ /* 0x000ef00000000a00 */
[----:B------:R-:W4:Y:S01]  /*0160*/  @!P2 LDC.64 R12, c[0x0][0x390] ;  /* 0x0000e400ff0cab82 */ /* 0x000f220000000a00 */
[----:B0-----:R-:W-:-:S04]  /*0170*/  @P3 IMAD.WIDE.U32 R28, R0, 0x4, R16 ;  /* 0x00000004001c3825 */ /* 0x001fc800078e0010 */
[C---:B------:R-:W-:Y:S02]  /*0180*/  @!P0 IMAD.WIDE.U32 R16, R23.reuse, 0x4, R10 ;  /* 0x0000000417108825 */ /* 0x040fe400078e000a */
[----:B------:R-:W2:Y:S02]  /*0190*/  @P3 LDG.E R29, desc[UR8][R28.64] ;  /* 0x000000081c1d3981 */ /* 0x000ea4000c1e1900 */
[----:B-1----:R-:W-:Y:S02]  /*01a0*/  @!P0 IMAD.WIDE.U32 R18, R23, 0x4, R18 ;  /* 0x0000000417128825 */ /* 0x002fe400078e0012 */
[----:B------:R-:W5:Y:S02]  /*01b0*/  @!P0 LDG.E R17, desc[UR8][R16.64] ;  /* 0x0000000810118981 */ /* 0x000f64000c1e1900 */
[C---:B------:R-:W-:Y:S02]  /*01c0*/  @!P1 IMAD.WIDE.U32 R22, R25.reuse, 0x4, R10 ;  /* 0x0000000419169825 */ /* 0x040fe400078e000a */
[----:B------:R-:W5:Y:S02]  /*01d0*/  @!P0 LDG.E R18, desc[UR8][R18.64] ;  /* 0x0000000812128981 */ /* 0x000f64000c1e1900 */
[----:B---3--:R-:W-:-:S02]  /*01e0*/  @!P1 IMAD.WIDE.U32 R14, R25, 0x4, R14 ;  /* 0x00000004190e9825 */ /* 0x008fc400078e000e */
[----:B------:R-:W3:Y:S02]  /*01f0*/  @!P1 LDG.E R22, desc[UR8][R22.64] ;  /* 0x0000000816169981 */ /* 0x000ee4000c1e1900 */
[C---:B------:R-:W-:Y:S02]  /*0200*/  @!P2 IMAD.WIDE.U32 R24, R27.reuse, 0x4, R10 ;  /* 0x000000041b18a825 */ /* 0x040fe400078e000a */
[----:B------:R-:W3:Y:S02]  /*0210*/  @!P1 LDG.E R15, desc[UR8][R14.64] ;  /* 0x000000080e0f9981 */ /* 0x000ee4000c1e1900 */
[----:B----4-:R-:W-:Y:S02]  /*0220*/  @!P2 IMAD.WIDE.U32 R12, R27, 0x4, R12 ;  /* 0x000000041b0ca825 */ /* 0x010fe400078e000c */
[----:B------:R-:W4:Y:S04]  /*0230*/  @!P2 LDG.E R24, desc[UR8][R24.64] ;  /* 0x000000081818a981 */ /* 0x000f28000c1e1900 */
[----:B------:R-:W4:Y:S01]  /*0240*/  @!P2 LDG.E R13, desc[UR8][R12.64] ;  /* 0x000000080c0da981 */ /* 0x000f22000c1e1900 */
[----:B------:R-:W0:Y:S01]  /*0250*/  S2UR UR6, SR_CgaCtaId ;  /* 0x00000000000679c3 */ /* 0x000e220000008800 */
[----:B------:R-:W-:-:S02]  /*0260*/  UMOV UR4, 0x400 ;  /* 0x0000040000047882 */ /* 0x000fc40000000000 */
[----:B------:R-:W-:Y:S01]  /*0270*/  UIADD3 UR5, UPT, UPT, UR4, 0x8, URZ ;  /* 0x0000000804057890 */ /* 0x000fe2000fffe0ff */
[----:B------:R-:W-:-:S03]  /*0280*/  LOP3.LUT P5, RZ, R0, 0x1f, RZ, 0xc0, !PT ;  /* 0x0000001f00ff7812 */ /* 0x000fc600078ac0ff */
[----:B0-----:R-:W-:Y:S01]  /*0290*/  ULEA UR5, UR6, UR5, 0x18 ;  /* 0x0000000506057291 */ /* 0x001fe2000f8ec0ff */
[----:B--2---:R-:W-:Y:S02]  /*02a0*/  @P3 HFMA2 R2, R20, 1, 1, R29 ;  /* 0x3c003c0014023831 */ /* 0x004fe4000000001d */
[----:B-----5:R-:W-:-:S03]  /*02b0*/  @!P0 HFMA2 R4, R17, 1, 1, R18 ;  /* 0x3c003c0011048831 */ /* 0x020fc60000000012 */
[--C-:B------:R-:W-:Y:S02]  /*02c0*/  @P3 HADD2.F32 R8, -RZ, R2.reuse.H0_H0 ;  /* 0x20000002ff083230 */ /* 0x100fe40000004100 */
[----:B------:R-:W-:Y:S02]  /*02d0*/  @P3 HADD2.F32 R19, -RZ, R2.H1_H1 ;  /* 0x30000002ff133230 */ /* 0x000fe40000004100 */
[----:B---3--:R-:W-:-:S03]  /*02e0*/  @!P1 HADD2 R5, R22, R15 ;  /* 0x0000000f16059230 */ /* 0x008fc60000000000 */
[----:B------:R-:W-:Y:S01]  /*02f0*/  @P3 FADD.FTZ R19, R8, R19 ;  /* 0x0000001308133221 */ /* 0x000fe20000010000 */
[--C-:B------:R-:W-:Y:S02]  /*0300*/  @!P0 HADD2.F32 R16, -RZ, R4.reuse.H0_H0 ;  /* 0x20000004ff108230 */ /* 0x100fe40000004100 */
[----:B------:R-:W-:Y:S02]  /*0310*/  @!P0 HADD2.F32 R17, -RZ, R4.H1_H1 ;  /* 0x30000004ff118230 */ /* 0x000fe40000004100 */
[----:B----4-:R-:W-:Y:S01]  /*0320*/  @!P2 HFMA2 R6, R24, 1, 1, R13 ;  /* 0x3c003c001806a831 */ /* 0x010fe2000000000d */
[----:B------:R-:W-:Y:S01]  /*0330*/  MOV R8, RZ ;  /* 0x000000ff00087202 */ /* 0x000fe20000000f00 */
[--C-:B------:R-:W-:Y:S02]  /*0340*/  @!P1 HADD2.F32 R12, -RZ, R5.reuse.H0_H0 ;  /* 0x20000005ff0c9230 */ /* 0x100fe40000004100 */
[----:B------:R-:W-:Y:S01]  /*0350*/  @!P0 FADD.FTZ R17, R16, R17 ;  /* 0x0000001110118221 */ /* 0x000fe20000010000 */
[----:B------:R-:W-:-:S02]  /*0360*/  @!P1 HADD2.F32 R13, -RZ, R5.H1_H1 ;  /* 0x30000005ff0d9230 */ /* 0x000fc40000004100 */
[----:B------:R-:W-:-:S03]  /*0370*/  @P3 FADD.FTZ R8, RZ, R19 ;  /* 0x00000013ff083221 */ /* 0x000fc60000010000 */
[----:B------:R-:W-:Y:S01]  /*0380*/  @!P1 FADD.FTZ R13, R12, R13 ;  /* 0x0000000d0c0d9221 */ /* 0x000fe20000010000 */
[--C-:B------:R-:W-:Y:S02]  /*0390*/  @!P2 HADD2.F32 R14, -RZ, R6.reuse.H0_H0 ;  /* 0x20000006ff0ea230 */ /* 0x100fe40000004100 */
[----:B------:R-:W-:Y:S01]  /*03a0*/  @!P0 FADD.FTZ R8, R8, R17 ;  /* 0x0000001108088221 */ /* 0x000fe20000010000 */
[----:B------:R-:W-:-:S03]  /*03b0*/  @!P2 HADD2.F32 R15, -RZ, R6.H1_H1 ;  /* 0x30000006ff0fa230 */ /* 0x000fc60000004100 */
        /* <DEDUP_REMOVED lines=10> */
[----:B------:R-:W-:Y:S01]  /*0460*/  I2FP.F32.U32 R16, UR7 ;  /* 0x0000000700107c45 */ /* 0x000fe20008201000 */
[----:B0-----:R-:W-:-:S05]  /*0470*/  FADD.FTZ R14, R15, R14 ;  /* 0x0000000e0f0e7221 */ /* 0x001fca0000010000 */
[----:B------:R-:W0:Y:S01]  /*0480*/  SHFL.BFLY PT, R17, R14, 0x1, 0x1f ;  /* 0x0c201f000e117f89 */ /* 0x000e2200000e0000 */
[----:B------:R-:W-:Y:S01]  /*0490*/  FMUL.FTZ R19, R16, 0.03125 ;  /* 0x3d00000010137820 */ /* 0x000fe20000410000 */
[----:B------:R-:W-:-:S04]  /*04a0*/  I2FP.F32.U32 R8, R0 ;  /* 0x0000000000087245 */ /* 0x000fc80000201000 */
[----:B------:R-:W-:Y:S02]  /*04b0*/  FSETP.GT.FTZ.AND P4, PT, R19, R8, PT ;  /* 0x000000081300720b */ /* 0x000fe40003f94000 */
[----:B------:R-:W-:Y:S01]  /*04c0*/  LEA.HI R8, R0, UR5, RZ, 0x1d ;  /* 0x0000000500087c11 */ /* 0x000fe2000f8fe8ff */
[----:B0-----:R-:W-:-:S05]  /*04d0*/  FADD.FTZ R19, R14, R17 ;  /* 0x000000110e137221 */ /* 0x001fca0000010000 */
[----:B------:R-:W-:Y:S01]  /*04e0*/  @!P5 STS [R8], R19 ;  /* 0x000000130800d388 */ /* 0x000fe20000000800 */
[----:B------:R-:W-:Y:S02]  /*04f0*/  LOP3.LUT R12, R0, 0x1f, RZ, 0xc0, !PT ;  /* 0x0000001f000c7812 */ /* 0x000fe400078ec0ff */
        /* <DEDUP_REMOVED lines=65> */
[----:B------:R-:W-:Y:S01]  /*0910*/  LOP3.LUT R17, R0, 0x1f, RZ, 0xc0, !PT ;  /* 0x0000001f00117812 */ /* 0x000fe200078ec0ff */
[----:B0-----:R-:W-:-:S05]  /*0920*/  FADD.FTZ R15, R16, R15 ;  /* 0x0000000f100f7221 */ /* 0x001fca0000010000 */
[----:B------:R-:W0:Y:S01]  /*0930*/  SHFL.BFLY PT, R18, R15, 0x1, 0x1f ;  /* 0x0c201f000f127f89 */ /* 0x000e2200000e0000 */
[----:B------:R-:W-:Y:S01]  /*0940*/  ISETP.NE.AND P6, PT, R17, RZ, PT ;  /* 0x000000ff1100720c */ /* 0x000fe20003fc5270 */
[----:B0-----:R-:W-:-:S12]  /*0950*/  FADD.FTZ R17, R15, R18 ;  /* 0x000000120f117221 */ /* 0x001fd80000010000 */
[----:B------:R0:W-:Y:S01]  /*0960*/  @!P6 STS [R8], R17 ;  /* 0x000000110800e388 */ /* 0x0001e20000000800 */
[----:B------:R-:W-:Y:S01]  /*0970*/  MOV R9, RZ ;  /* 0x000000ff00097202 */ /* 0x000fe20000000f00 */
[----:B------:R-:W-:Y:S01]  /*0980*/  BAR.SYNC.DEFER_BLOCKING 0x0 ;  /* 0x0000000000007b1d */ /* 0x000fe20000010000 */
[----:B------:R-:W-:-:S07]  /*0990*/  @!P5 I2FP.F32.S32 R18, R7 ;  /* 0x000000070012d245 */ /* 0x000fce0000201400 */
[----:B0-----:R-:W0:Y:S01]  /*09a0*/  @!P5 LDC R17, c[0x0][0x3a8] ;  /* 0x0000ea00ff11db82 */ /* 0x001e220000000800 */
        /* <DEDUP_REMOVED lines=20> */
[----:B------:R-:W2:Y:S01]  /*0af0*/  LDC.64 R16, c[0x0][0x398] ;  /* 0x0000e600ff107b82 */ /* 0x000ea20000000a00 */
[----:B------:R-:W0:Y:S01]  /*0b00*/  LDCU.64 UR4, c[0x0][0x388] ;  /* 0x00007100ff0477ac */ /* 0x000e220008000a00 */
[----:B------:R-:W-:-:S04]  /*0b10*/  IADD3 R13, P3, PT, R3, R0, RZ ;  /* 0x00000000030d7210 */ /* 0x000fc80007f7e0ff */
[----:B------:R-:W-:Y:S02]  /*0b20*/  IADD3.X R18, PT, PT, RZ, R7, RZ, P3, !PT ;  /* 0x00000007ff127210 */ /* 0x000fe40001ffe4ff */
[----:B------:R-:W3:Y:S01]  /*0b30*/  LDC.64 R14, c[0x0][0x3a0] ;  /* 0x0000e800ff0e7b82 */ /* 0x000ee20000000a00 */
[----:B0-----:R-:W-:-:S04]  /*0b40*/  LEA R12, P3, R13, UR4, 0x2 ;  /* 0x000000040d0c7c11 */ /* 0x001fc8000f8610ff */
[----:B------:R-:W-:Y:S01]  /*0b50*/  LEA.HI.X R13, R13, UR5, R18, 0x2, P3 ;  /* 0x000000050d0d7c11 */ /* 0x000fe200098f1412 */
[----:B--2---:R-:W-:-:S04]  /*0b60*/  IMAD.WIDE.U32 R16, R0, 0x4, R16 ;  /* 0x0000000400107825 */ /* 0x004fc800078e0010 */
        /* <DEDUP_REMOVED lines=23> */
.L_x_354:
[----:B------:R-:W-:Y:S05]  /*0ce0*/  BSYNC.RECONVERGENT B0 ;  /* 0x0000000000007941 */ /* 0x000fea0003800200 */
.L_x_353:
[----:B------:R-:W-:Y:S04]  /*0cf0*/  BSSY.RECONVERGENT B0, `(.L_x_355) ;  /* 0x0000023000007945 */ /* 0x000fe80003800200 */
[----:B------:R-:W-:Y:S05]  /*0d00*/  @P0 BRA `(.L_x_356) ;  /* 0x0000000000840947 */ /* 0x000fea0003800000 */
[----:B------:R-:W3:Y:S01]  /*0d10*/  S2R R0, SR_TID.X ;  /* 0x0000000000007919 */ /* 0x000ee20000002100 */
[----:B------:R-:W4:Y:S01]  /*0d20*/  LDC.64 R14, c[0x0][0x398] ;  /* 0x0000e600ff0e7b82 */ /* 0x000f220000000a00 */
[----:B------:R-:W0:Y:S07]  /*0d30*/  LDCU.64 UR4, c[0x0][0x388] ;  /* 0x00007100ff0477ac */ /* 0x000e2e0008000a00 */
[----:B--2---:R-:W2:Y:S01]  /*0d40*/  LDC.64 R16, c[0x0][0x3a0] ;  /* 0x0000e800ff107b82 */ /* 0x004ea20000000a00 */
[----:B---3--:R-:W-:-:S04]  /*0d50*/  IADD3 R0, PT, PT, R0, UR7, RZ ;  /* 0x0000000700007c10 */ /* 0x008fc8000fffe0ff */
[----:B------:R-:W-:Y:S01]  /*0d60*/  IADD3 R2, P0, PT, R3, R0, RZ ;  /* 0x0000000003027210 */ /* 0x000fe20007f1e0ff */
[----:B----4-:R-:W-:-:S03]  /*0d70*/  IMAD.WIDE.U32 R14, R0, 0x4, R14 ;  /* 0x00000004000e7825 */ /* 0x010fc600078e000e */
[----:B------:R-:W-:Y:S01]  /*0d80*/  IADD3.X R13, PT, PT, RZ, R7, RZ, P0, !PT ;  /* 0x00000007ff0d7210 */ /* 0x000fe200007fe4ff */
[----:B--2---:R-:W-:Y:S01]  /*0d90*/  IMAD.WIDE.U32 R16, R0, 0x4, R16 ;  /* 0x0000000400107825 */ /* 0x004fe200078e0010 */
[C---:B0-----:R-:W-:Y:S01]  /*0da0*/  LEA R12, P0, R2.reuse, UR4, 0x2 ;  /* 0x00000004020c7c11 */ /* 0x041fe2000f8010ff */
        /* <DEDUP_REMOVED lines=23> */
.L_x_356:
[----:B------:R-:W-:Y:S05]  /*0f20*/  BSYNC.RECONVERGENT B0 ;  /* 0x0000000000007941 */ /* 0x000fea0003800200 */
.L_x_355:
[----:B------:R-:W-:Y:S04]  /*0f30*/  BSSY.RECONVERGENT B0, `(.L_x_357) ;  /* 0x0000024000007945 */ /* 0x000fe80003800200 */
[----:B------:R-:W-:Y:S05]  /*0f40*/  @P1 BRA `(.L_x_358) ;  /* 0x0000000000881947 */ /* 0x000fea0003800000 */
[----:B------:R-:W4:Y:S01]  /*0f50*/  S2R R0, SR_TID.X ;  /* 0x0000000000007919 */ /* 0x000f220000002100 */
[----:B0-23--:R-:W0:Y:S01]  /*0f60*/  LDC.64 R12, c[0x0][0x398] ;  /* 0x0000e600ff0c7b82 */ /* 0x00de220000000a00 */
[----:B------:R-:W2:Y:S07]  /*0f70*/  LDCU.64 UR4, c[0x0][0x388] ;  /* 0x00007100ff0477ac */ /* 0x000eae0008000a00 */
[----:B------:R-:W3:Y:S01]  /*0f80*/  LDC.64 R14, c[0x0][0x3a0] ;  /* 0x0000e800ff0e7b82 */ /* 0x000ee20000000a00 */
[----:B----4-:R-:W-:-:S04]  /*0f90*/  IADD3 R0, PT, PT, R0, UR7, RZ ;  /* 0x0000000700007c10 */ /* 0x010fc8000fffe0ff */
        /* <DEDUP_REMOVED lines=29> */
.L_x_358:
[----:B------:R-:W-:Y:S05]  /*1170*/  BSYNC.RECONVERGENT B0 ;  /* 0x0000000000007941 */ /* 0x000fea0003800200 */
.L_x_357:
[----:B------:R-:W-:Y:S05]  /*1180*/  @P2 EXIT ;  /* 0x000000000000294d */ /* 0x000fea0003800000 */
[----:B------:R-:W5:Y:S01]  /*1190*/  S2R R0, SR_TID.X ;  /* 0x0000000000007919 */ /* 0x000f620000002100 */
[----:B----4-:R-:W4:Y:S01]  /*11a0*/  LDC.64 R4, c[0x0][0x398] ;  /* 0x0000e600ff047b82 */ /* 0x010f220000000a00 */
[----:B------:R-:W1:Y:S07]  /*11b0*/  LDCU.64 UR4, c[0x0][0x388] ;  /* 0x00007100ff0477ac */ /* 0x000e6e0008000a00 */
[----:B0-23--:R-:W0:Y:S01]  /*11c0*/  LDC.64 R12, c[0x0][0x3a0] ;  /* 0x0000e800ff0c7b82 */ /* 0x00de220000000a00 */
[----:B-----5:R-:W-:-:S04]  /*11d0*/  IADD3 R0, PT, PT, R0, UR7, RZ ;  /* 0x0000000700007c10 */ /* 0x020fc8000fffe0ff */
[----:B------:R-:W-:-:S04]  /*11e0*/  IADD3 R0, PT, PT, R0, UR7, RZ ;  /* 0x0000000700007c10 */ /* 0x000fc8000fffe0ff */
[----:B------:R-:W-:-:S04]  /*11f0*/  IADD3 R0, PT, PT, R0, UR7, RZ ;  /* 0x0000000700007c10 */ /* 0x000fc8000fffe0ff */
[----:B------:R-:W-:Y:S01]  /*1200*/  IADD3 R14, P0, PT, R3, R0, RZ ;  /* 0x00000000030e7210 */ /* 0x000fe20007f1e0ff */
[----:B----4-:R-:W-:-:S03]  /*1210*/  IMAD.WIDE.U32 R2, R0, 0x4, R4 ;  /* 0x0000000400027825 */ /* 0x010fc600078e0004 */
[----:B------:R-:W-:Y:S01]  /*1220*/  IADD3.X R7, PT, PT, RZ, R7, RZ, P0, !PT ;  /* 0x00000007ff077210 */ /* 0x000fe200007fe4ff */
[----:B0-----:R-:W-:Y:S01]  /*1230*/  IMAD.WIDE.U32 R4, R0, 0x4, R12 ;  /* 0x0000000400047825 */ /* 0x001fe200078e000c */
[C---:B-1----:R-:W-:Y:S01]  /*1240*/  LEA R12, P0, R14.reuse, UR4, 0x2 ;  /* 0x000000040e0c7c11 */ /* 0x042fe2000f8010ff */
[----:B------:R-:W2:Y:S03]  /*1250*/  LDG.E R2, desc[UR8][R2.64] ;  /* 0x0000000802027981 */ /* 0x000ea6000c1e1900 */
[----:B------:R-:W-:Y:S01]  /*1260*/  LEA.HI.X R13, R14, UR5, R7, 0x2, P0 ;  /* 0x000000050e0d7c11 */ /* 0x000fe200080f1407 */
[----:B------:R-:W3:Y:S04]  /*1270*/  LDG.E R4, desc[UR8][R4.64] ;  /* 0x0000000804047981 */ /* 0x000ee8000c1e1900 */
[----:B------:R-:W4:Y:S01]  /*1280*/  LDG.E R12, desc[UR8][R12.64] ;  /* 0x000000080c0c7981 */ /* 0x000f22000c1e1900 */
[----:B------:R-:W-:-:S02]  /*1290*/  HADD2.F32 R7, -RZ, R6.H0_H0 ;  /* 0x20000006ff077230 */ /* 0x000fc40000004100 */
[----:B------:R-:W-:Y:S02]  /*12a0*/  HADD2.F32 R15, -RZ, R6.H1_H1 ;  /* 0x30000006ff0f7230 */ /* 0x000fe40000004100 */
[----:B------:R-:W-:-:S04]  /*12b0*/  IMAD.WIDE.U32 R10, R0, 0x4, R10 ;  /* 0x00000004000a7825 */ /* 0x000fc800078e000a */
[--C-:B------:R-:W-:Y:S01]  /*12c0*/  FADD.FTZ R14, R7, -R8.reuse ;  /* 0x80000008070e7221 */ /* 0x100fe20000010000 */
[----:B------:R-:W-:-:S03]  /*12d0*/  FADD.FTZ R8, R15, -R8 ;  /* 0x800000080f087221 */ /* 0x000fc60000010000 */
[-C--:B------:R-:W-:Y:S01]  /*12e0*/  FMUL.FTZ R14, R14, R9.reuse ;  /* 0x000000090e0e7220 */ /* 0x080fe20000410000 */
[----:B------:R-:W-:Y:S01]  /*12f0*/  FMUL.FTZ R8, R8, R9 ;  /* 0x0000000908087220 */ /* 0x000fe20000410000 */
[--C-:B--2---:R-:W-:Y:S02]  /*1300*/  HADD2.F32 R6, -RZ, R2.reuse.H0_H0 ;  /* 0x20000002ff067230 */ /* 0x104fe40000004100 */
[----:B------:R-:W-:Y:S02]  /*1310*/  HADD2.F32 R2, -RZ, R2.H1_H1 ;  /* 0x30000002ff027230 */ /* 0x000fe40000004100 */
[--C-:B---3--:R-:W-:Y:S02]  /*1320*/  HADD2.F32 R7, -RZ, R4.reuse.H0_H0 ;  /* 0x20000004ff077230 */ /* 0x108fe40000004100 */
[----:B------:R-:W-:Y:S02]  /*1330*/  HADD2.F32 R3, -RZ, R4.H1_H1 ;  /* 0x30000004ff037230 */ /* 0x000fe40000004100 */
[----:B----4-:R-:W-:-:S02]  /*1340*/  HADD2.F32 R4, -RZ, R12.H0_H0 ;  /* 0x2000000cff047230 */ /* 0x010fc40000004100 */
[----:B------:R-:W-:Y:S01]  /*1350*/  FFMA.FTZ R7, R6, R14, R7 ;  /* 0x0000000e06077223 */ /* 0x000fe20000010007 */
[----:B------:R-:W-:Y:S02]  /*1360*/  HADD2.F32 R12, -RZ, R12.H1_H1 ;  /* 0x3000000cff0c7230 */ /* 0x000fe40000004100 */
[----:B------:R-:W-:Y:S01]  /*1370*/  FFMA.FTZ R3, R2, R8, R3 ;  /* 0x0000000802037223 */ /* 0x000fe20000010003 */
[----:B------:R-:W-:-:S03]  /*1380*/  FADD.FTZ R4, R4, R7 ;  /* 0x0000000704047221 */ /* 0x000fc60000010000 */
[----:B------:R-:W-:-:S05]  /*1390*/  FADD.FTZ R3, R12, R3 ;  /* 0x000000030c037221 */ /* 0x000fca0000010000 */
[----:B------:R-:W-:-:S05]  /*13a0*/  F2FP.F16.F32.PACK_AB R3, R3, R4 ;  /* 0x000000040303723e */ /* 0x000fca00000000ff */
[----:B------:R-:W-:Y:S01]  /*13b0*/  STG.E desc[UR8][R10.64], R3 ;  /* 0x000000030a007986 */ /* 0x000fe2000c101908 */
[----:B------:R-:W-:Y:S05]  /*13c0*/  EXIT ;  /* 0x000000000000794d */ /* 0x000fea0003800000 */
.L_x_359:
        /* <DEDUP_REMOVED lines=11> */
.L_x_2563:


//--------------------- .text._ZN17fastertransformer26add_bias_layernorm_add_resIfLi2EEEvPT_PKS1_S4_S4_S4_fi --------------------------
	.section	.text._ZN17fastertransformer26add_bias_layernorm_add_resIfLi2EEEvPT_PKS1_S4_S4_S4_fi,"ax",@progbits
	.align	128
        .global         _ZN17fastertransformer26add_bias_layernorm_add_resIfLi2EEEvPT_PKS1_S4_S4_S4_fi
        .type           _ZN17fastertransformer26add_bias_layernorm_add_resIfLi2EEEvPT_PKS1_S4_S4_S4_fi,@function
        .size           _ZN17fastertransformer26add_bias_layernorm_add_resIfLi2EEEvPT_PKS1_S4_S4_S4_fi,(.L_x_2564 - _ZN17fastertransformer26add_bias_layernorm_add_resIfLi2EEEvPT_PKS1_S4_S4_S4_fi)
        .other          _ZN17fastertransformer26add_bias_layernorm_add_resIfLi2EEEvPT_PKS1_S4_S4_S4_fi,@"STO_CUDA_ENTRY STV_DEFAULT"
_ZN17fastertransformer26add_bias_layernorm_add_resIfLi2EEEvPT_PKS1_S4_S4_S4_fi:
.text._ZN17fastertransformer26add_bias_layernorm_add_resIfLi2EEEvPT_PKS1_S4_S4_S4_fi:
        /* <DEDUP_REMOVED lines=10> */
[----:B------:R-:W-:Y:S01]  /*00a0*/  ISETP.GE.AND P0, PT, R5, R6, PT ;  /* 0x000000060500720c */ /* 0x000fe20003f06270 */
[----:B---3--:R-:W-:-:S10]  /*00b0*/  IMAD.WIDE R2, R4, 0x4, R2 ;  /* 0x0000000404027825 */ /* 0x008fd400078e0202 */
[----:B------:R-:W0:Y:S01]  /*00c0*/  @!P1 LDC.64 R14, c[0x0][0x390] ;  /* 0x0000e400ff0e9b82 */ /* 0x000e220000000a00 */
[----:B------:R-:W-:-:S04]  /*00d0*/  @!P1 IMAD.WIDE.U32 R12, R9, 0x4, R2 ;  /* 0x00000004090c9825 */ /* 0x000fc800078e0002 */
[----:B------:R-:W-:Y:S02]  /*00e0*/  @!P0 IMAD.WIDE.U32 R16, R5, 0x4, R2 ;  /* 0x0000000405108825 */ /* 0x000fe400078e0002 */
[----:B--2---:R-:W2:Y:S01]  /*00f0*/  @!P1 LDG.E R12, desc[UR8][R12.64] ;  /* 0x000000080c0c9981 */ /* 0x004ea2000c1e1900 */
[----:B------:R-:W1:Y:S03]  /*0100*/  @!P0 LDC.64 R18, c[0x0][0x390] ;  /* 0x0000e400ff128b82 */ /* 0x000e660000000a00 */
[----:B------:R-:W3:Y:S01]  /*0110*/  @!P0 LDG.E R16, desc[UR8][R16.64] ;  /* 0x0000000810108981 */ /* 0x000ee2000c1e1900 */
[----:B0-----:R-:W-:-:S06]  /*0120*/  @!P1 IMAD.WIDE.U32 R14, R9, 0x4, R14 ;  /* 0x00000004090e9825 */ /* 0x001fcc00078e000e */
[----:B------:R-:W2:Y:S01]  /*0130*/  @!P1 LDG.E R15, desc[UR8][R14.64] ;  /* 0x000000080e0f9981 */ /* 0x000ea2000c1e1900 */
[----:B-1----:R-:W-:-:S06]  /*0140*/  @!P0 IMAD.WIDE.U32 R18, R5, 0x4, R18 ;  /* 0x0000000405128825 */ /* 0x002fcc00078e0012 */
[----:B------:R-:W3:Y:S01]  /*0150*/  @!P0 LDG.E R19, desc[UR8][R18.64] ;  /* 0x0000000812138981 */ /* 0x000ee2000c1e1900 */
[----:B------:R-:W-:Y:S01]  /*0160*/  HFMA2 R0, -RZ, RZ, 0, 0 ;  /* 0x00000000ff007431 */ /* 0x000fe200000001ff */
[----:B------:R-:W0:Y:S01]  /*0170*/  S2UR UR6, SR_CgaCtaId ;  /* 0x00000000000679c3 */ /* 0x000e220000008800 */
[----:B------:R-:W-:Y:S01]  /*0180*/  UMOV UR4, 0x400 ;  /* 0x0000040000047882 */ /* 0x000fe20000000000 */
[----:B--2---:R-:W-:-:S04]  /*0190*/  @!P1 FADD.FTZ R11, R12, R15 ;  /* 0x0000000f0c0b9221 */ /* 0x004fc80000010000 */
[----:B------:R-:W-:Y:S01]  /*01a0*/  @!P1 FADD.FTZ R0, RZ, R11 ;  /* 0x0000000bff009221 */ /* 0x000fe20000010000 */
[----:B---3--:R-:W-:-:S04]  /*01b0*/  @!P0 FADD.FTZ R7, R16, R19 ;  /* 0x0000001310078221 */ /* 0x008fc80000010000 */
        /* <DEDUP_REMOVED lines=8> */
[----:B------:R-:W-:Y:S01]  /*0240*/  LOP3.LUT P3, R8, R9, 0x1f, RZ, 0xc0, !PT ;  /* 0x0000001f09087812 */ /* 0x000fe2000786c0ff */
[----:B-1----:R-:W-:-:S05]  /*0250*/  FADD.FTZ R12, R13, R10 ;  /* 0x0000000a0d0c7221 */ /* 0x002fca0000010000 */
[----:B------:R-:W1:Y:S01]  /*0260*/  SHFL.BFLY PT, R15, R12, 0x1, 0x1f ;  /* 0x0c201f000c0f7f89 */ /* 0x000e6200000e0000 */
[----:B------:R-:W-:Y:S01]  /*0270*/  I2FP.F32.U32 R10, UR5 ;  /* 0x00000005000a7c45 */ /* 0x000fe20008201000 */
[----:B------:R-:W-:Y:S01]  /*0280*/  UIADD3 UR5, UPT, UPT, UR4, 0x8, URZ ;  /* 0x0000000804057890 */ /* 0x000fe2000fffe0ff */
[----:B------:R-:W-:-:S03]  /*0290*/  I2FP.F32.U32 R0, R9 ;  /* 0x0000000900007245 */ /* 0x000fc60000201000 */
[----:B------:R-:W-:Y:S01]  /*02a0*/  FMUL.FTZ R17, R10, 0.03125 ;  /* 0x3d0000000a117820 */ /* 0x000fe20000410000 */
[----:B0-----:R-:W-:-:S04]  /*02b0*/  ULEA UR5, UR6, UR5, 0x18 ;  /* 0x0000000506057291 */ /* 0x001fc8000f8ec0ff */
        /* <DEDUP_REMOVED lines=26> */
[-C--:B------:R-:W-:Y:S02]  /*0460*/  ISETP.GE.AND P4, PT, R5, R6.reuse, PT ;  /* 0x000000060500720c */ /* 0x080fe40003f86270 */
[----:B------:R-:W-:Y:S01]  /*0470*/  ISETP.GE.AND P5, PT, R9, R6, PT ;  /* 0x000000060900720c */ /* 0x000fe20003fa6270 */
[----:B0-----:R-:W-:-:S04]  /*0480*/  FADD.FTZ R0, R11, -R14 ;  /* 0x8000000e0b007221 */ /* 0x001fc80000010000 */
[----:B------:R-:W-:Y:S01]  /*0490*/  FFMA.FTZ R0, R0, R0, RZ ;  /* 0x0000000000007223 */ /* 0x000fe200000100ff */
[----:B------:R-:W-:-:S04]  /*04a0*/  FADD.FTZ R15, R7, -R14 ;  /* 0x8000000e070f7221 */ /* 0x000fc80000010000 */
[----:B------:R-:W-:-:S05]  /*04b0*/  FSEL R0, R0, RZ, !P5 ;  /* 0x000000ff00007208 */ /* 0x000fca0006800000 */
        /* <DEDUP_REMOVED lines=12> */
[----:B0-----:R-:W-:-:S05]  /*0580*/  FADD.FTZ R17, R16, R17 ;  /* 0x0000001110117221 */ /* 0x001fca0000010000 */
[----:B------:R0:W-:Y:S01]  /*0590*/  @!P4 STS [R10], R17 ;  /* 0x000000110a00c388 */ /* 0x0001e20000000800 */
        /* <DEDUP_REMOVED lines=25> */
[----:B0-----:R-:W-:-:S04]  /*0730*/  IADD3 R6, P1, PT, R4, R9, RZ ;  /* 0x0000000904067210 */ /* 0x001fc80007f3e0ff */
[----:B------:R-:W-:Y:S02]  /*0740*/  IADD3.X R15, PT, PT, RZ, R0, RZ, P1, !PT ;  /* 0x00000000ff0f7210 */ /* 0x000fe40000ffe4ff */
[----:B------:R-:W0:Y:S01]  /*0750*/  LDC.64 R18, c[0x0][0x3a0] ;  /* 0x0000e800ff127b82 */ /* 0x000e220000000a00 */
[----:B---3--:R-:W-:-:S04]  /*0760*/  LEA R14, P1, R6, UR4, 0x2 ;  /* 0x00000004060e7c11 */ /* 0x008fc8000f8210ff */
[----:B------:R-:W-:Y:S01]  /*0770*/  LEA.HI.X R15, R6, UR5, R15, 0x2, P1 ;  /* 0x00000005060f7c11 */ /* 0x000fe200088f140f */
[----:B--2---:R-:W-:-:S04]  /*0780*/  IMAD.WIDE.U32 R16, R9, 0x4, R16 ;  /* 0x0000000409107825 */ /* 0x004fc800078e0010 */
[----:B------:R-:W2:Y:S01]  /*0790*/  LDG.E R14, desc[UR8][R14.64] ;  /* 0x000000080e0e7981 */ /* 0x000ea2000c1e1900 */
[----:B0-----:R-:W-:-:S03]  /*07a0*/  IMAD.WIDE.U32 R18, R9, 0x4, R18 ;  /* 0x0000000409127825 */ /* 0x001fc600078e0012 */
[----:B------:R-:W3:Y:S04]  /*07b0*/  LDG.E R16, desc[UR8][R16.64] ;  /* 0x0000000810107981 */ /* 0x000ee8000c1e1900 */
[----:B------:R-:W3:Y:S01]  /*07c0*/  LDG.E R19, desc[UR8][R18.64] ;  /* 0x0000000812137981 */ /* 0x000ee2000c1e1900 */
[----:B-1----:R-:W-:-:S04]  /*07d0*/  FADD.FTZ R6, R11, -R12 ;  /* 0x8000000c0b067221 */ /* 0x002fc80000010000 */
[----:B------:R-:W-:Y:S01]  /*07e0*/  FMUL.FTZ R6, R6, R13 ;  /* 0x0000000d06067220 */ /* 0x000fe20000410000 */
[----:B------:R-:W-:-:S04]  /*07f0*/  IMAD.WIDE.U32 R8, R9, 0x4, R2 ;  /* 0x0000000409087825 */ /* 0x000fc800078e0002 */
[----:B---3--:R-:W-:-:S04]  /*0800*/  FFMA.FTZ R11, R16, R6, R19 ;  /* 0x00000006100b7223 */ /* 0x008fc80000010013 */
[----:B--2---:R-:W-:-:S05]  /*0810*/  FADD.FTZ R11, R14, R11 ;  /* 0x0000000b0e0b7221 */ /* 0x004fca0000010000 */
[----:B------:R2:W-:Y:S02]  /*0820*/  STG.E desc[UR8][R8.64], R11 ;  /* 0x0000000b08007986 */ /* 0x0005e4000c101908 */
.L_x_361:
[----:B------:R-:W-:Y:S05]  /*0830*/  BSYNC.RECONVERGENT B0 ;  /* 0x0000000000007941 */ /* 0x000fea0003800200 */
.L_x_360:
[----:B------:R-:W-:Y:S05]  /*0840*/  @P0 EXIT ;  /* 0x000000000000094d */ /* 0x000fea0003800000 */
[----:B--2---:R-:W2:Y:S01]  /*0850*/  LDC.64 R8, c[0x0][0x398] ;  /* 0x0000e600ff087b82 */ /* 0x004ea20000000a00 */
[----:B------:R-:W3:Y:S01]  /*0860*/  LDCU.64 UR4, c[0x0][0x388] ;  /* 0x00007100ff0477ac */ /* 0x000ee20008000a00 */
[----:B------:R-:W-:-:S04]  /*0870*/  IADD3 R4, P0, PT, R4, R5, RZ ;  /* 0x0000000504047210 */ /* 0x000fc80007f1e0ff */
[----:B------:R-:W-:Y:S02]  /*0880*/  IADD3.X R15, PT, PT, RZ, R0, RZ, P0, !PT ;  /* 0x00000000ff0f7210 */ /* 0x000fe400007fe4ff */
[----:B------:R-:W4:Y:S01]  /*0890*/  LDC.64 R10, c[0x0][0x3a0] ;  /* 0x0000e800ff0a7b82 */ /* 0x000f220000000a00 */
[----:B---3--:R-:W-:-:S04]  /*08a0*/  LEA R14, P0, R4, UR4, 0x2 ;  /* 0x00000004040e7c11 */ /* 0x008fc8000f8010ff */
[----:B------:R-:W-:Y:S01]  /*08b0*/  LEA.HI.X R15, R4, UR5, R15, 0x2, P0 ;  /* 0x00000005040f7c11 */ /* 0x000fe200080f140f */
[----:B--2---:R-:W-:-:S04]  /*08c0*/  IMAD.WIDE.U32 R8, R5, 0x4, R8 ;  /* 0x0000000405087825 */ /* 0x004fc800078e0008 */
[----:B------:R-:W2:Y:S01]  /*08d0*/  LDG.E R14, desc[UR8][R14.64] ;  /* 0x000000080e0e7981 */ /* 0x000ea2000c1e1900 */
[----:B----4-:R-:W-:-:S03]  /*08e0*/  IMAD.WIDE.U32 R10, R5, 0x4, R10 ;  /* 0x00000004050a7825 */ /* 0x010fc600078e000a */
[----:B------:R-:W3:Y:S04]  /*08f0*/  LDG.E R8, desc[UR8][R8.64] ;  /* 0x0000000808087981 */ /* 0x000ee8000c1e1900 */
[----:B------:R-:W3:Y:S01]  /*0900*/  LDG.E R11, desc[UR8][R10.64] ;  /* 0x000000080a0b7981 */ /* 0x000ee2000c1e1900 */
[----:B-1----:R-:W-:-:S04]  /*0910*/  FADD.FTZ R12, R7, -R12 ;  /* 0x8000000c070c7221 */ /* 0x002fc80000010000 */
[----:B------:R-:W-:Y:S01]  /*0920*/  FMUL.FTZ R12, R12, R13 ;  /* 0x0000000d0c0c7220 */ /* 0x000fe20000410000 */
[----:B------:R-:W-:-:S04]  /*0930*/  IMAD.WIDE.U32 R2, R5, 0x4, R2 ;  /* 0x0000000405027825 */ /* 0x000fc800078e0002 */
[----:B---3--:R-:W-:-:S04]  /*0940*/  FFMA.FTZ R7, R8, R12, R11 ;  /* 0x0000000c08077223 */ /* 0x008fc8000001000b */
[----:B--2---:R-:W-:-:S05]  /*0950*/  FADD.FTZ R7, R14, R7 ;  /* 0x000000070e077221 */ /* 0x004fca0000010000 */
[----:B------:R-:W-:Y:S01]  /*0960*/  STG.E desc[UR8][R2.64], R7 ;  /* 0x0000000702007986 */ /* 0x000fe2000c101908 */
[----:B------:R-:W-:Y:S05]  /*0970*/  EXIT ;  /* 0x000000000000794d */ /* 0x000fea0003800000 */
.L_x_362:
        /* <DEDUP_REMOVED lines=16> */
.L_x_2564:


//--------------------- .text._ZN17fastertransformer26add_bias_layernorm_add_resI6__halfLi2EEEvPT_PKS2_S5_S5_S5_fi --------------------------
	.section	.text._ZN17fastertransformer26add_bias_layernorm_add_resI6__halfLi2EEEvPT_PKS2_S5_S5_S5_fi,"ax",@progbits
	.align	128
        .global         _ZN17fastertransformer26add_bias_layernorm_add_resI6__halfLi2EEEvPT_PKS2_S5_S5_S5_fi
        .type           _ZN17fastertransformer26add_bias_layernorm_add_resI6__halfLi2EEEvPT_PKS2_S5_S5_S5_fi,@function
        .size           _ZN17fastertransformer26add_bias_layernorm_add_resI6__halfLi2EEEvPT_PKS2_S5_S5_S5_fi,(.L_x_2565 - _ZN17fastertransformer26add_bias_layernorm_add_resI6__halfLi2EEEvPT_PKS2_S5_S5_S5_fi)
        .other          _ZN17fastertransformer26add_bias_layernorm_add_resI6__halfLi2EEEvPT_PKS2_S5_S5_S5_fi,@"STO_CUDA_ENTRY STV_DEFAULT"
_ZN17fastertransformer26add_bias_layernorm_add_resI6__halfLi2EEEvPT_PKS2_S5_S5_S5_fi:
.text._ZN17fastertransformer26add_bias_layernorm_add_resI6__halfLi2EEEvPT_PKS2_S5_S5_S5_fi:
        /* <DEDUP_REMOVED lines=15> */
[----:B------:R-:W-:Y:S01]  /*00f0*/  @!P0 IMAD.WIDE.U32 R16, R5, 0x2, R2 ;  /* 0x0000000205108825 */ /* 0x000fe200078e0002 */
[----:B--2---:R-:W2:Y:S05]  /*0100*/  @!P1 LDG.E.U16 R12, desc[UR8][R12.64] ;  /* 0x000000080c0c9981 */ /* 0x004eaa000c1e1500 */
[----:B------:R-:W3:Y:S01]  /*0110*/  @!P0 LDG.E.U16 R16, desc[UR8][R16.64] ;  /* 0x0000000810108981 */ /* 0x000ee2000c1e1500 */
[----:B0-----:R-:W-:-:S06]  /*0120*/  @!P1 IMAD.WIDE.U32 R14, R7, 0x2, R14 ;  /* 0x00000002070e9825 */ /* 0x001fcc00078e000e */
[----:B------:R-:W2:Y:S01]  /*0130*/  @!P1 LDG.E.U16 R15, desc[UR8][R14.64] ;  /* 0x000000080e0f9981 */ /* 0x000ea2000c1e1500 */
[----:B-1----:R-:W-:-:S06]  /*0140*/  @!P0 IMAD.WIDE.U32 R18, R5, 0x2, R18 ;  /* 0x0000000205128825 */ /* 0x002fcc00078e0012 */
[----:B------:R-:W3:Y:S01]  /*0150*/  @!P0 LDG.E.U16 R19, desc[UR8][R18.64] ;  /* 0x0000000812138981 */ /* 0x000ee2000c1e1500 */
[----:B------:R-:W-:Y:S01]  /*0160*/  HFMA2 R0, -RZ, RZ, 0, 0 ;  /* 0x00000000ff007431 */ /* 0x000fe200000001ff */
[----:B------:R-:W0:Y:S01]  /*0170*/  S2UR UR6, SR_CgaCtaId ;  /* 0x00000000000679c3 */ /* 0x000e220000008800 */
[----:B------:R-:W-:Y:S01]  /*0180*/  UMOV UR4, 0x400 ;  /* 0x0000040000047882 */ /* 0x000fe20000000000 */
[----:B--2---:R-:W-:-:S05]  /*0190*/  @!P1 HADD2 R8, R12.H0_H0, R15.H0_H0 ;  /* 0x2000000f0c089230 */ /* 0x004fca0000000800 */
[----:B------:R-:W-:Y:S02]  /*01a0*/  @!P1 HADD2.F32 R9, -RZ, R8.H0_H0 ;  /* 0x20000008ff099230 */ /* 0x000fe40000004100 */
[----:B---3--:R-:W-:-:S03]  /*01b0*/  @!P0 HADD2 R4, R16.H0_H0, R19.H0_H0 ;  /* 0x2000001310048230 */ /* 0x008fc60000000800 */
[----:B------:R-:W-:Y:S02]  /*01c0*/  @!P1 FADD.FTZ R0, RZ, R9 ;  /* 0x00000009ff009221 */ /* 0x000fe40000010000 */
[----:B------:R-:W-:-:S05]  /*01d0*/  @!P0 HADD2.F32 R11, -RZ, R4.H0_H0 ;  /* 0x20000004ff0b8230 */ /* 0x000fca0000004100 */
        /* <DEDUP_REMOVED lines=9> */
[----:B------:R-:W-:Y:S01]  /*0270*/  UIADD3 UR5, UPT, UPT, UR4, 0x8, URZ ;  /* 0x0000000804057890 */ /* 0x000fe2000fffe0ff */
[----:B------:R-:W-:Y:S01]  /*0280*/  LOP3.LUT P3, R9, R7, 0x1f, RZ, 0xc0, !PT ;  /* 0x0000001f07097812 */ /* 0x000fe2000786c0ff */
[----:B-1----:R-:W-:-:S05]  /*0290*/  FADD.FTZ R14, R11, R14 ;  /* 0x0000000e0b0e7221 */ /* 0x002fca0000010000 */
[----:B------:R-:W1:Y:S01]  /*02a0*/  SHFL.BFLY PT, R13, R14, 0x1, 0x1f ;  /* 0x0c201f000e0d7f89 */ /* 0x000e6200000e0000 */
[----:B0-----:R-:W-:-:S06]  /*02b0*/  ULEA UR5, UR6, UR5, 0x18 ;  /* 0x0000000506057291 */ /* 0x001fcc000f8ec0ff */
[----:B------:R-:W-:Y:S01]  /*02c0*/  LEA.HI R11, R7, UR5, RZ, 0x1d ;  /* 0x00000005070b7c11 */ /* 0x000fe2000f8fe8ff */
[----:B------:R-:W-:Y:S01]  /*02d0*/  FMUL.FTZ R15, R15, 0.03125 ;  /* 0x3d0000000f0f7820 */ /* 0x000fe20000410000 */
[----:B------:R-:W-:Y:S01]  /*02e0*/  I2FP.F32.U32 R0, R7 ;  /* 0x0000000700007245 */ /* 0x000fe20000201000 */
[----:B-1----:R-:W-:-:S05]  /*02f0*/  FADD.FTZ R18, R14, R13 ;  /* 0x0000000d0e127221 */ /* 0x002fca0000010000 */
[----:B------:R-:W-:Y:S01]  /*0300*/  @!P3 STS [R11], R18 ;  /* 0x000000120b00b388 */ /* 0x000fe20000000800 */
[----:B------:R-:W-:Y:S01]  /*0310*/  BAR.SYNC.DEFER_BLOCKING 0x0 ;  /* 0x0000000000007b1d */ /* 0x000fe20000010000 */
[----:B------:R-:W-:Y:S02]  /*0320*/  FSETP.GT.FTZ.AND P2, PT, R15, R0, PT ;  /* 0x000000000f00720b */ /* 0x000fe40003f54000 */
[----:B------:R-:W-:Y:S02]  /*0330*/  MOV R0, RZ ;  /* 0x000000ff00007202 */ /* 0x000fe40000000f00 */
[----:B------:R-:W-:-:S09]  /*0340*/  LEA R12, R9, UR5, 0x2 ;  /* 0x00000005090c7c11 */ /* 0x000fd2000f8e10ff */
        /* <DEDUP_REMOVED lines=22> */
[----:B0-----:R-:W-:-:S03]  /*04b0*/  @!P1 FADD.FTZ R0, R17, -R14 ;  /* 0x8000000e11009221 */ /* 0x001fc60000010000 */
[----:B------:R-:W-:Y:S01]  /*04c0*/  @!P0 FADD.FTZ R14, R19, -R14 ;  /* 0x8000000e130e8221 */ /* 0x000fe20000010000 */
[----:B------:R-:W-:-:S04]  /*04d0*/  @!P1 FFMA.FTZ R15, R0, R0, RZ ;  /* 0x00000000000f9223 */ /* 0x000fc800000100ff */
        /* <DEDUP_REMOVED lines=10> */
[----:B------:R-:W0:Y:S02]  /*0580*/  SHFL.BFLY PT, R16, R17, 0x1, 0x1f ;  /* 0x0c201f0011107f89 */ /* 0x000e2400000e0000 */
[----:B0-----:R-:W-:-:S05]  /*0590*/  FADD.FTZ R16, R17, R16 ;  /* 0x0000001011107221 */ /* 0x001fca0000010000 */
[----:B------:R0:W-:Y:S01]  /*05a0*/  @!P4 STS [R11], R16 ;  /* 0x000000100b00c388 */ /* 0x0001e20000000800 */
[----:B------:R-:W-:Y:S01]  /*05b0*/  MOV R9, RZ ;  /* 0x000000ff00097202 */ /* 0x000fe20000000f00 */
[----:B------:R-:W-:Y:S08]  /*05c0*/  BAR.SYNC.DEFER_BLOCKING 0x0 ;  /* 0x0000000000007b1d */ /* 0x000ff00000010000 */
        /* <DEDUP_REMOVED lines=9> */
[----:B------:R-:W-:-:S04]  /*0660*/  @!P3 I2FP.F32.S32 R12, R10 ;  /* 0x0000000a000cb245 */ /* 0x000fc80000201400 */
        /* <DEDUP_REMOVED lines=31> */
[----:B------:R-:W-:-:S05]  /*0860*/  FADD.FTZ R8, R8, R21 ;  /* 0x0000001508087221 */ /* 0x000fca0000010000 */
[----:B------:R-:W-:Y:S01]  /*0870*/  F2FP.F16.F32.PACK_AB R13, RZ, R8 ;  /* 0x00000008ff0d723e */ /* 0x000fe200000000ff */
[----:B------:R-:W-:-:S05]  /*0880*/  IMAD.WIDE.U32 R8, R7, 0x2, R2 ;  /* 0x0000000207087825 */ /* 0x000fca00078e0002 */
[----:B------:R2:W-:Y:S02]  /*0890*/  STG.E.U16 desc[UR8][R8.64], R13 ;  /* 0x0000000d08007986 */ /* 0x0005e4000c101508 */
.L_x_364:
[----:B------:R-:W-:Y:S05]  /*08a0*/  BSYNC.RECONVERGENT B0 ;  /* 0x0000000000007941 */ /* 0x000fea0003800200 */
.L_x_363:
[----:B------:R-:W-:Y:S05]  /*08b0*/  @P0 EXIT ;  /* 0x000000000000094d */ /* 0x000fea0003800000 */
[----:B0-2---:R-:W0:Y:S01]  /*08c0*/  LDC.64 R8, c[0x0][0x398] ;  /* 0x0000e600ff087b82 */ /* 0x005e220000000a00 */
        /* <DEDUP_REMOVED lines=23> */
.L_x_365:
        /* <DEDUP_REMOVED lines=12> */
.L_x_2565:


//--------------------- .text._ZN17fastertransformer29add_bias_layernorm_add_res_e2ILi2EEEvP6float2PKS1_S4_S4_S4_fi --------------------------
	.section	.text._ZN17fastertransformer29add_bias_layernorm_add_res_e2ILi2EEEvP6float2PKS1_S4_S4_S4_fi,"ax",@progbits
	.align	128
        .global         _ZN17fastertransformer29add_bias_layernorm_add_res_e2ILi2EEEvP6float2PKS1_S4_S4_S4_fi
        .type           _ZN17fastertransformer29add_bias_layernorm_add_res_e2ILi2EEEvP6float2PKS1_S4_S4_S4_fi,@function
        .size           _ZN17fastertransformer29add_bias_layernorm_add_res_e2ILi2EEEvP6float2PKS1_S4_S4_S4_fi,(.L_x_2566 - _ZN17fastertransformer29add_bias_layernorm_add_res_e2ILi2EEEvP6float2PKS1_S4_S4_S4_fi)
        .other          _ZN17fastertransformer29add_bias_layernorm_add_res_e2ILi2EEEvP6float2PKS1_S4_S4_S4_fi,@"STO_CUDA_ENTRY STV_DEFAULT"
_ZN17fastertransformer29add_bias_layernorm_add_res_e2ILi2EEEvP6float2PKS1_S4_S4_S4_fi:
.text._ZN17fastertransformer29add_bias_layernorm_add_res_e2ILi2EEEvP6float2PKS1_S4_S4_S4_fi:
        /* <DEDUP_REMOVED lines=11> */
[----:B------:R-:W-:Y:S01]  /*00b0*/  ISETP.GE.AND P0, PT, R15, R18, PT ;  /* 0x000000120f00720c */ /* 0x000fe20003f06270 */
[----:B----4-:R-:W-:-:S10]  /*00c0*/  IMAD.WIDE R2, R0, 0x8, R2 ;  /* 0x0000000800027825 */ /* 0x010fd400078e0202 */
[----:B------:R-:W0:Y:S01]  /*00d0*/  @P1 LDC.64 R10, c[0x0][0x390] ;  /* 0x0000e400ff0a1b82 */ /* 0x000e220000000a00 */
[----:B------:R-:W-:-:S04]  /*00e0*/  @P1 IMAD.WIDE.U32 R8, R13, 0x8, R2 ;  /* 0x000000080d081825 */ /* 0x000fc800078e0002 */
[----:B------:R-:W-:Y:S02]  /*00f0*/  @!P0 IMAD.WIDE.U32 R4, R15, 0x8, R2 ;  /* 0x000000080f048825 */ /* 0x000fe400078e0002 */
[----:B--2---:R-:W2:Y:S01]  /*0100*/  @P1 LDG.E.64 R8, desc[UR8][R8.64] ;  /* 0x0000000808081981 */ /* 0x004ea2000c1e1b00 */
[----:B------:R-:W1:Y:S03]  /*0110*/  @!P0 LDC.64 R6, c[0x0][0x390] ;  /* 0x0000e400ff068b82 */ /* 0x000e660000000a00 */
[----:B------:R-:W3:Y:S01]  /*0120*/  @!P0 LDG.E.64 R4, desc[UR8][R4.64] ;  /* 0x0000000804048981 */ /* 0x000ee2000c1e1b00 */
[----:B0-----:R-:W-:-:S06]  /*0130*/  @P1 IMAD.WIDE.U32 R10, R13, 0x8, R10 ;  /* 0x000000080d0a1825 */ /* 0x001fcc00078e000a */
[----:B------:R-:W2:Y:S01]  /*0140*/  @P1 LDG.E.64 R10, desc[UR8][R10.64] ;  /* 0x000000080a0a1981 */ /* 0x000ea2000c1e1b00 */
[----:B-1----:R-:W-:-:S06]  /*0150*/  @!P0 IMAD.WIDE.U32 R6, R15, 0x8, R6 ;  /* 0x000000080f068825 */ /* 0x002fcc00078e0006 */
[----:B------:R-:W3:Y:S01]  /*0160*/  @!P0 LDG.E.64 R6, desc[UR8][R6.64] ;  /* 0x0000000806068981 */ /* 0x000ee2000c1e1b00 */
[----:B------:R-:W-:Y:S01]  /*0170*/  HFMA2 R20, -RZ, RZ, 0, 0 ;  /* 0x00000000ff147431 */ /* 0x000fe200000001ff */
[----:B------:R-:W0:Y:S01]  /*0180*/  S2UR UR6, SR_CgaCtaId ;  /* 0x00000000000679c3 */ /* 0x000e220000008800 */
[----:B------:R-:W-:Y:S02]  /*0190*/  UMOV UR4, 0x400 ;  /* 0x0000040000047882 */ /* 0x000fe40000000000 */
[----:B------:R-:W-:-:S04]  /*01a0*/  UIADD3 UR5, UPT, UPT, UR4, 0x8, URZ ;  /* 0x0000000804057890 */ /* 0x000fc8000fffe0ff */
[----:B0-----:R-:W-:Y:S01]  /*01b0*/  ULEA UR5, UR6, UR5, 0x18 ;  /* 0x0000000506057291 */ /* 0x001fe2000f8ec0ff */
[----:B--2---:R-:W-:Y:S01]  /*01c0*/  @P1 FADD.FTZ R17, R8, R10 ;  /* 0x0000000a08111221 */ /* 0x004fe20000010000 */
[----:B------:R-:W-:-:S04]  /*01d0*/  @P1 FADD.FTZ R12, R9, R11 ;  /* 0x0000000b090c1221 */ /* 0x000fc80000010000 */
[----:B------:R-:W-:Y:S01]  /*01e0*/  @P1 FADD.FTZ R21, R17, R12 ;  /* 0x0000000c11151221 */ /* 0x000fe20000010000 */
[----:B---3--:R-:W-:Y:S01]  /*01f0*/  @!P0 FADD.FTZ R19, R4, R6 ;  /* 0x0000000604138221 */ /* 0x008fe20000010000 */
[----:B------:R-:W-:Y:S02]  /*0200*/  @!P0 FADD.FTZ R14, R5, R7 ;  /* 0x00000007050e8221 */ /* 0x000fe40000010000 */
[----:B------:R-:W-:Y:S02]  /*0210*/  @P1 FADD.FTZ R20, RZ, R21 ;  /* 0x00000015ff141221 */ /* 0x000fe40000010000 */
        /* <DEDUP_REMOVED lines=10> */
[----:B------:R-:W-:Y:S01]  /*02c0*/  LOP3.LUT P3, R4, R13, 0x1f, RZ, 0xc0, !PT ;  /* 0x0000001f0d047812 */ /* 0x000fe2000786c0ff */
        /* <DEDUP_REMOVED lines=22> */
[----:B------:R-:W-:-:S04]  /*0430*/  @!P3 I2FP.F32.S32 R21, R16 ;  /* 0x000000100015b245 */ /* 0x000fc80000201400 */
        /* <DEDUP_REMOVED lines=8> */
[C---:B------:R-:W-:Y:S02]  /*04c0*/  ISETP.GE.AND P4, PT, R18.reuse, 0x1, PT ;  /* 0x000000011200780c */ /* 0x040fe40003f86270 */
[----:B------:R-:W-:-:S11]  /*04d0*/  ISETP.LE.AND P5, PT, R18, UR7, PT ;  /* 0x0000000712007c0c */ /* 0x000fd6000bfa3270 */
[--C-:B0-----:R-:W-:Y:S01]  /*04e0*/  @P4 FADD.FTZ R9, R12, -R8.reuse ;  /* 0x800000080c094221 */ /* 0x101fe20000010000 */
[--C-:B------:R-:W-:Y:S01]  /*04f0*/  @P4 FADD.FTZ R10, R17, -R8.reuse ;  /* 0x80000008110a4221 */ /* 0x100fe20000010000 */
[--C-:B------:R-:W-:Y:S02]  /*0500*/  @!P5 FADD.FTZ R18, R14, -R8.reuse ;  /* 0x800000080e12d221 */ /* 0x100fe40000010000 */
[----:B------:R-:W-:Y:S01]  /*0510*/  @P4 FMUL.FTZ R11, R9, R9 ;  /* 0x00000009090b4220 */ /* 0x000fe20000410000 */
[----:B------:R-:W-:Y:S02]  /*0520*/  HFMA2 R9, -RZ, RZ, 0, 0 ;  /* 0x00000000ff097431 */ /* 0x000fe400000001ff */
[----:B------:R-:W-:Y:S01]  /*0530*/  @!P5 FADD.FTZ R8, R19, -R8 ;  /* 0x800000081308d221 */ /* 0x000fe20000010000 */
[----:B------:R-:W-:Y:S01]  /*0540*/  @!P5 FMUL.FTZ R7, R18, R18 ;  /* 0x000000121207d220 */ /* 0x000fe20000410000 */
[----:B------:R-:W-:-:S03]  /*0550*/  @P4 FFMA.FTZ R11, R10, R10, R11 ;  /* 0x0000000a0a0b4223 */ /* 0x000fc6000001000b */
[----:B------:R-:W-:Y:S01]  /*0560*/  @!P5 FFMA.FTZ R8, R8, R8, R7 ;  /* 0x000000080808d223 */ /* 0x000fe20000010007 */
[----:B------:R-:W-:-:S04]  /*0570*/  @P4 FADD.FTZ R9, RZ, R11 ;  /* 0x0000000bff094221 */ /* 0x000fc80000010000 */
        /* <DEDUP_REMOVED lines=44> */
[----:B--2---:R-:W-:-:S05]  /*0840*/  IMAD.WIDE.U32 R20, R13, 0x8, R8 ;  /* 0x000000080d147825 */ /* 0x004fca00078e0008 */
        /* <DEDUP_REMOVED lines=14> */
.L_x_367:
[----:B------:R-:W-:Y:S05]  /*0930*/  BSYNC.RECONVERGENT B0 ;  /* 0x0000000000007941 */ /* 0x000fea0003800200 */
.L_x_366:
[----:B------:R-:W-:Y:S05]  /*0940*/  @P0 EXIT ;  /* 0x000000000000094d */ /* 0x000fea0003800000 */
[----:B0-----:R-:W0:Y:S01]  /*0950*/  LDC.64 R6, c[0x0][0x398] ;  /* 0x0000e600ff067b82 */ /* 0x001e220000000a00 */
[----:B------:R-:W3:Y:S01]  /*0960*/  LDCU.64 UR4, c[0x0][0x388] ;  /* 0x00007100ff0477ac */ /* 0x000ee20008000a00 */
[----:B------:R-:W-:-:S04]  /*0970*/  IADD3 R0, P0, PT, R0, R15, RZ ;  /* 0x0000000f00007210 */ /* 0x000fc80007f1e0ff */
[----:B--2---:R-:W-:Y:S02]  /*0980*/  IADD3.X R9, PT, PT, RZ, R10, RZ, P0, !PT ;  /* 0x0000000aff097210 */ /* 0x004fe400007fe4ff */
[----:B------:R-:W2:Y:S01]  /*0990*/  LDC.64 R12, c[0x0][0x3a0] ;  /* 0x0000e800ff0c7b82 */ /* 0x000ea20000000a00 */
[----:B---3--:R-:W-:-:S04]  /*09a0*/  LEA R8, P0, R0, UR4, 0x3 ;  /* 0x0000000400087c11 */ /* 0x008fc8000f8018ff */
[----:B------:R-:W-:Y:S01]  /*09b0*/  LEA.HI.X R9, R0, UR5, R9, 0x3, P0 ;  /* 0x0000000500097c11 */ /* 0x000fe200080f1c09 */
[----:B0-----:R-:W-:-:S05]  /*09c0*/  IMAD.WIDE.U32 R6, R15, 0x8, R6 ;  /* 0x000000080f067825 */ /* 0x001fca00078e0006 */
[----:B------:R-:W3:Y:S01]  /*09d0*/  LDG.E.64 R8, desc[UR8][R8.64] ;  /* 0x0000000808087981 */ /* 0x000ee2000c1e1b00 */
[----:B--2---:R-:W-:-:S03]  /*09e0*/  IMAD.WIDE.U32 R10, R15, 0x8, R12 ;  /* 0x000000080f0a7825 */ /* 0x004fc600078e000c */
[----:B------:R-:W2:Y:S04]  /*09f0*/  LDG.E.64 R6, desc[UR8][R6.64] ;  /* 0x0000000806067981 */ /* 0x000ea8000c1e1b00 */
        /* <DEDUP_REMOVED lines=10> */
[----:B------:R-:W-:Y:S01]  /*0aa0*/  STG.E.64 desc[UR8][R2.64], R4 ;  /* 0x0000000402007986 */ /* 0x000fe2000c101b08 */
[----:B------:R-:W-:Y:S05]  /*0ab0*/  EXIT ;  /* 0x000000000000794d */ /* 0x000fea0003800000 */
.L_x_368:
        /* <DEDUP_REMOVED lines=12> */
.L_x_2566:


//--------------------- .text._ZN17fastertransformer29add_bias_layernorm_add_res_e2ILi2EEEvP7__half2PKS1_S4_S4_S4_fi --------------------------
	.section	.text._ZN17fastertransformer29add_bias_layernorm_add_res_e2ILi2EEEvP7__half2PKS1_S4_S4_S4_fi,"ax",@progbits
	.align	128
        .global         _ZN17fastertransformer29add_bias_layernorm_add_res_e2ILi2EEEvP7__half2PKS1_S4_S4_S4_fi
        .type           _ZN17fastertransformer29add_bias_layernorm_add_res_e2ILi2EEEvP7__half2PKS1_S4_S4_S4_fi,@function
        .size           _ZN17fastertransformer29add_bias_layernorm_add_res_e2ILi2EEEvP7__half2PKS1_S4_S4_S4_fi,(.L_x_2567 - _ZN17fastertransformer29add_bias_layernorm_add_res_e2ILi2EEEvP7__half2PKS1_S4_S4_S4_fi)
        .other          _ZN17fastertransformer29add_bias_layernorm_add_res_e2ILi2EEEvP7__half2PKS1_S4_S4_S4_fi,@"STO_CUDA_ENTRY STV_DEFAULT"
_ZN17fastertransformer29add_bias_layernorm_add_res_e2ILi2EEEvP7__half2PKS1_S4_S4_S4_fi:
.text._ZN17fastertransformer29add_bias_layernorm_add_res_e2ILi2EEEvP7__half2PKS1_S4_S4_S4_fi:
        /* <DEDUP_REMOVED lines=11> */
[----:B------:R-:W-:Y:S01]  /*00b0*/  ISETP.GE.AND P0, PT, R5, R12, PT ;  /* 0x0000000c0500720c */ /* 0x000fe20003f06270 */
[----:B-----5:R-:W-:-:S06]  /*00c0*/  IMAD.WIDE R2, R4, 0x4, R2 ;  /* 0x0000000404027825 */ /* 0x020fcc00078e0202 */
[----:B------:R-:W0:Y:S01]  /*00d0*/  @P1 LDC.64 R18, c[0x0][0x390] ;  /* 0x0000e400ff121b82 */ /* 0x000e220000000a00 */
[----:B------:R-:W-:-:S05]  /*00e0*/  @P1 IMAD.WIDE.U32 R16, R7, 0x4, R2 ;  /* 0x0000000407101825 */ /* 0x000fca00078e0002 */
[----:B------:R-:W-:Y:S02]  /*00f0*/  @!P0 IMAD.WIDE.U32 R8, R5, 0x4, R2 ;  /* 0x0000000405088825 */ /* 0x000fe400078e0002 */
[----:B------:R-:W1:Y:S01]  /*0100*/  @!P0 LDC.64 R14, c[0x0][0x390] ;  /* 0x0000e400ff0e8b82 */ /* 0x000e620000000a00 */
[----:B---3--:R-:W2:Y:S04]  /*0110*/  @P1 LDG.E R16, desc[UR8][R16.64] ;  /* 0x0000000810101981 */ /* 0x008ea8000c1e1900 */
[----:B------:R-:W3:Y:S01]  /*0120*/  @!P0 LDG.E R8, desc[UR8][R8.64] ;  /* 0x0000000808088981 */ /* 0x000ee2000c1e1900 */
[----:B0-----:R-:W-:-:S06]  /*0130*/  @P1 IMAD.WIDE.U32 R18, R7, 0x4, R18 ;  /* 0x0000000407121825 */ /* 0x001fcc00078e0012 */
[----:B------:R-:W2:Y:S01]  /*0140*/  @P1 LDG.E R19, desc[UR8][R18.64] ;  /* 0x0000000812131981 */ /* 0x000ea2000c1e1900 */
[----:B-1----:R-:W-:-:S06]  /*0150*/  @!P0 IMAD.WIDE.U32 R14, R5, 0x4, R14 ;  /* 0x00000004050e8825 */ /* 0x002fcc00078e000e */
[----:B------:R-:W3:Y:S01]  /*0160*/  @!P0 LDG.E R15, desc[UR8][R14.64] ;  /* 0x000000080e0f8981 */ /* 0x000ee2000c1e1900 */
[----:B------:R-:W-:Y:S01]  /*0170*/  MOV R11, RZ ;  /* 0x000000ff000b7202 */ /* 0x000fe20000000f00 */
[----:B------:R-:W0:Y:S01]  /*0180*/  S2UR UR6, SR_CgaCtaId ;  /* 0x00000000000679c3 */ /* 0x000e220000008800 */
[----:B------:R-:W-:Y:S02]  /*0190*/  UMOV UR4, 0x400 ;  /* 0x0000040000047882 */ /* 0x000fe40000000000 */
[----:B------:R-:W-:-:S04]  /*01a0*/  UIADD3 UR5, UPT, UPT, UR4, 0x8, URZ ;  /* 0x0000000804057890 */ /* 0x000fc8000fffe0ff */
[----:B0-----:R-:W-:Y:S01]  /*01b0*/  ULEA UR5, UR6, UR5, 0x18 ;  /* 0x0000000506057291 */ /* 0x001fe2000f8ec0ff */
[----:B--2---:R-:W-:Y:S02]  /*01c0*/  @P1 HFMA2 R6, R16, 1, 1, R19 ;  /* 0x3c003c0010061831 */ /* 0x004fe40000000013 */
[----:B---3--:R-:W-:-:S03]  /*01d0*/  @!P0 HADD2 R0, R8, R15 ;  /* 0x0000000f08008230 */ /* 0x008fc60000000000 */
[--C-:B------:R-:W-:Y:S02]  /*01e0*/  @P1 HADD2.F32 R13, -RZ, R6.reuse.H0_H0 ;  /* 0x20000006ff0d1230 */ /* 0x100fe40000004100 */
[----:B------:R-:W-:Y:S02]  /*01f0*/  @P1 HADD2.F32 R20, -RZ, R6.H1_H1 ;  /* 0x30000006ff141230 */ /* 0x000fe40000004100 */
[--C-:B------:R-:W-:Y:S02]  /*0200*/  @!P0 HADD2.F32 R21, -RZ, R0.reuse.H0_H0 ;  /* 0x20000000ff158230 */ /* 0x100fe40000004100 */
[----:B------:R-:W-:Y:S02]  /*0210*/  @!P0 HADD2.F32 R22, -RZ, R0.H1_H1 ;  /* 0x30000000ff168230 */ /* 0x000fe40000004100 */
[----:B------:R-:W-:-:S03]  /*0220*/  @P1 FADD.FTZ R13, R13, R20 ;  /* 0x000000140d0d1221 */ /* 0x000fc60000010000 */
[----:B------:R-:W-:Y:S01]  /*0230*/  @!P0 FADD.FTZ R22, R21, R22 ;  /* 0x0000001615168221 */ /* 0x000fe20000010000 */
        /* <DEDUP_REMOVED lines=14> */
[----:B------:R-:W-:Y:S02]  /*0320*/  I2FP.F32.U32 R11, R7 ;  /* 0x00000007000b7245 */ /* 0x000fe40000201000 */
[----:B------:R-:W-:Y:S02]  /*0330*/  LEA.HI R9, R7, UR5, RZ, 0x1d ;  /* 0x0000000507097c11 */ /* 0x000fe4000f8fe8ff */
[----:B------:R-:W-:Y:S01]  /*0340*/  FSETP.GT.FTZ.AND P2, PT, R18, R11, PT ;  /* 0x0000000b1200720b */ /* 0x000fe20003f54000 */
[----:B0-----:R-:W-:-:S05]  /*0350*/  FADD.FTZ R18, R13, R16 ;  /* 0x000000100d127221 */ /* 0x001fca0000010000 */
[----:B------:R-:W-:Y:S01]  /*0360*/  @!P3 STS [R9], R18 ;  /* 0x000000120900b388 */ /* 0x000fe20000000800 */
[----:B------:R-:W-:Y:S01]  /*0370*/  HFMA2 R13, -RZ, RZ, 0, 0 ;  /* 0x00000000ff0d7431 */ /* 0x000fe200000001ff */
        /* <DEDUP_REMOVED lines=24> */
[--C-:B------:R-:W-:Y:S02]  /*0500*/  @P4 HADD2.F32 R17, -RZ, R6.reuse.H1_H1 ;  /* 0x30000006ff114230 */ /* 0x100fe40000004100 */
[----:B------:R-:W-:Y:S02]  /*0510*/  @P4 HADD2.F32 R15, -RZ, R6.H0_H0 ;  /* 0x20000006ff0f4230 */ /* 0x000fe40000004100 */
[--C-:B------:R-:W-:Y:S02]  /*0520*/  @!P5 HADD2.F32 R21, -RZ, R0.reuse.H1_H1 ;  /* 0x30000000ff15d230 */ /* 0x100fe40000004100 */
[----:B------:R-:W-:Y:S02]  /*0530*/  @!P5 HADD2.F32 R19, -RZ, R0.H0_H0 ;  /* 0x20000000ff13d230 */ /* 0x000fe40000004100 */
[--C-:B0-----:R-:W-:Y:S01]  /*0540*/  @P4 FADD.FTZ R12, R17, -R14.reuse ;  /* 0x8000000e110c4221 */ /* 0x101fe20000010000 */
[--C-:B------:R-:W-:Y:S01]  /*0550*/  @P4 FADD.FTZ R13, R15, -R14.reuse ;  /* 0x8000000e0f0d4221 */ /* 0x100fe20000010000 */
[----:B------:R-:W-:-:S02]  /*0560*/  @!P5 FADD.FTZ R15, R21, -R14 ;  /* 0x8000000e150fd221 */ /* 0x000fc40000010000 */
[----:B------:R-:W-:Y:S01]  /*0570*/  @P4 FMUL.FTZ R16, R12, R12 ;  /* 0x0000000c0c104220 */ /* 0x000fe20000410000 */
[----:B------:R-:W-:Y:S01]  /*0580*/  @!P5 FADD.FTZ R14, R19, -R14 ;  /* 0x8000000e130ed221 */ /* 0x000fe20000010000 */
[----:B------:R-:W-:Y:S02]  /*0590*/  @!P5 FMUL.FTZ R15, R15, R15 ;  /* 0x0000000f0f0fd220 */ /* 0x000fe40000410000 */
[----:B------:R-:W-:Y:S01]  /*05a0*/  @P4 FFMA.FTZ R16, R13, R13, R16 ;  /* 0x0000000d0d104223 */ /* 0x000fe20000010010 */
[----:B------:R-:W-:Y:S01]  /*05b0*/  MOV R12, RZ ;  /* 0x000000ff000c7202 */ /* 0x000fe20000000f00 */
[----:B------:R-:W-:Y:S02]  /*05c0*/  @!P5 FFMA.FTZ R15, R14, R14, R15 ;  /* 0x0000000e0e0fd223 */ /* 0x000fe4000001000f */
        /* <DEDUP_REMOVED lines=13> */
[----:B0-----:R-:W-:Y:S02]  /*06a0*/  FADD.FTZ R18, R16, R17 ;  /* 0x0000001110127221 */ /* 0x001fe40000010000 */
[----:B------:R-:W0:Y:S03]  /*06b0*/  @!P3 LDC R16, c[0x0][0x3a8] ;  /* 0x0000ea00ff10bb82 */ /* 0x000e260000000800 */
[----:B------:R-:W-:Y:S05]  /*06c0*/  @!P4 STS [R9], R18 ;  /* 0x000000120900c388 */ /* 0x000fea0000000800 */
        /* <DEDUP_REMOVED lines=53> */
.L_x_370:
[----:B------:R-:W-:Y:S05]  /*0a20*/  BSYNC.RECONVERGENT B0 ;  /* 0x0000000000007941 */ /* 0x000fea0003800200 */
.L_x_369:
[----:B------:R-:W-:Y:S05]  /*0a30*/  @P0 EXIT ;  /* 0x000000000000094d */ /* 0x000fea0003800000 */
[----:B--2---:R-:W2:Y:S01]  /*0a40*/  LDC.64 R6, c[0x0][0x398] ;  /* 0x0000e600ff067b82 */ /* 0x004ea20000000a00 */
[----:B------:R-:W3:Y:S01]  /*0a50*/  LDCU.64 UR4, c[0x0][0x388] ;  /* 0x00007100ff0477ac */ /* 0x000ee20008000a00 */
[----:B------:R-:W-:-:S04]  /*0a60*/  IADD3 R4, P0, PT, R4, R5, RZ ;  /* 0x0000000504047210 */ /* 0x000fc80007f1e0ff */
        /* <DEDUP_REMOVED lines=29> */
.L_x_371:
        /* <DEDUP_REMOVED lines=12> */
.L_x_2567:


//--------------------- .text._ZN17fastertransformer26add_bias_layernorm_add_resIfLi1EEEvPT_PKS1_S4_S4_S4_fi --------------------------
	.section	.text._ZN17fastertransformer26add_bias_layernorm_add_resIfLi1EEEvPT_PKS1_S4_S4_S4_fi,"ax",@progbits
	.align	128
        .global         _ZN17fastertransformer26add_bias_layernorm_add_resIfLi1EEEvPT_PKS1_S4_S4_S4_fi
        .type           _ZN17fastertransformer26add_bias_layernorm_add_resIfLi1EEEvPT_PKS1_S4_S4_S4_fi,@function
        .size           _ZN17fastertransformer26add_bias_layernorm_add_resIfLi1EEEvPT_PKS1_S4_S4_S4_fi,(.L_x_2568 - _ZN17fastertransformer26add_bias_layernorm_add_resIfLi1EEEvPT_PKS1_S4_S4_S4_fi)
        .other          _ZN17fastertransformer26add_bias_layernorm_add_resIfLi1EEEvPT_PKS1_S4_S4_S4_fi,@"STO_CUDA_ENTRY STV_DEFAULT"
_ZN17fastertransformer26add_bias_layernorm_add_resIfLi1EEEvPT_PKS1_S4_S4_S4_fi:
.text._ZN17fastertransformer26add_bias_layernorm_add_resIfLi1EEEvPT_PKS1_S4_S4_S4_fi:
[----:B------:R-:W-:Y:S01]  /*0000*/  LDC R1, c[0x0][0x37c] ;  /* 0x0000df00ff017b82 */ /* 0x000fe20000000800 */
[----:B------:R-:W0:Y:S07]  /*0010*/  S2R R5, SR_TID.X ;  /* 0x0000000000057919 */ /* 0x000e2e0000002100 */
[----:B------:R-:W0:Y:S01]  /*0020*/  LDC R6, c[0x0][0x3ac] ;  /* 0x0000eb00ff067b82 */ /* 0x000e220000000800 */
[----:B------:R-:W1:Y:S07]  /*0030*/  LDCU.64 UR8, c[0x0][0x358] ;  /* 0x00006b00ff0877ac */ /* 0x000e6e0008000a00 */
[----:B------:R-:W2:Y:S08]  /*0040*/  S2UR UR4, SR_CTAID.X ;  /* 0x00000000000479c3 */ /* 0x000eb00000002500 */
[----:B------:R-:W3:Y:S01]  /*0050*/  LDC.64 R2, c[0x0][0x380] ;  /* 0x0000e000ff027b82 */ /* 0x000ee20000000a00 */
[----:B0-----:R-:W-:Y:S01]  /*0060*/  ISETP.GE.AND P0, PT, R5, R6, PT ;  /* 0x000000060500720c */ /* 0x001fe20003f06270 */
[----:B--2---:R-:W-:-:S04]  /*0070*/  IMAD R4, R6, UR4, RZ ;  /* 0x0000000406047c24 */ /* 0x004fc8000f8e02ff */
[----:B---3--:R-:W-:-:S08]  /*0080*/  IMAD.WIDE R2, R4, 0x4, R2 ;  /* 0x0000000404027825 */ /* 0x008fd000078e0202 */
[----:B------:R-:W0:Y:S01]  /*0090*/  @!P0 LDC.64 R10, c[0x0][0x390] ;  /* 0x0000e400ff0a8b82 */ /* 0x000e220000000a00 */
[----:B------:R-:W-:-:S06]  /*00a0*/  @!P0 IMAD.WIDE.U32 R8, R5, 0x4, R2 ;  /* 0x0000000405088825 */ /* 0x000fcc00078e0002 */
[----:B-1----:R-:W2:Y:S01]  /*00b0*/  @!P0 LDG.E R8, desc[UR8][R8.64] ;  /* 0x0000000808088981 */ /* 0x002ea2000c1e1900 */
[----:B0-----:R-:W-:-:S06]  /*00c0*/  @!P0 IMAD.WIDE.U32 R10, R5, 0x4, R10 ;  /* 0x00000004050a8825 */ /* 0x001fcc00078e000a */
[----:B------:R-:W2:Y:S01]  /*00d0*/  @!P0 LDG.E R11, desc[UR8][R10.64] ;  /* 0x000000080a0b8981 */ /* 0x000ea2000c1e1900 */
[----:B------:R-:W-:Y:S01]  /*00e0*/  HFMA2 R0, -RZ, RZ, 0, 0 ;  /* 0x00000000ff007431 */ /* 0x000fe200000001ff */
[----:B------:R-:W0:Y:S01]  /*00f0*/  LDCU UR4, c[0x0][0x360] ;  /* 0x00006c00ff0477ac */ /* 0x000e220008000800 */
[----:B------:R-:W1:Y:S01]  /*0100*/  S2UR UR6, SR_CgaCtaId ;  /* 0x00000000000679c3 */ /* 0x000e620000008800 */
[----:B--2---:R-:W-:-:S04]  /*0110*/  @!P0 FADD.FTZ R7, R8, R11 ;  /* 0x0000000b08078221 */ /* 0x004fc80000010000 */
[----:B------:R-:W-:-:S05]  /*0120*/  @!P0 FADD.FTZ R0, RZ, R7 ;  /* 0x00000007ff008221 */ /* 0x000fca0000010000 */
[----:B------:R-:W2:Y:S02]  /*0130*/  SHFL.BFLY PT, R13, R0, 0x10, 0x1f ;  /* 0x0e001f00000d7f89 */ /* 0x000ea400000e0000 */
[----:B--2---:R-:W-:-:S05]  /*0140*/  FADD.FTZ R13, R13, R0 ;  /* 0x000000000d0d7221 */ /* 0x004fca0000010000 */
[----:B------:R-:W2:Y:S02]  /*0150*/  SHFL.BFLY PT, R12, R13, 0x8, 0x1f ;  /* 0x0d001f000d0c7f89 */ /* 0x000ea400000e0000 */
[----:B--2---:R-:W-:-:S05]  /*0160*/  FADD.FTZ R12, R13, R12 ;  /* 0x0000000c0d0c7221 */ /* 0x004fca0000010000 */
[----:B------:R-:W2:Y:S02]  /*0170*/  SHFL.BFLY PT, R15, R12, 0x4, 0x1f ;  /* 0x0c801f000c0f7f89 */ /* 0x000ea400000e0000 */
[----:B--2---:R-:W-:-:S05]  /*0180*/  FADD.FTZ R15, R12, R15 ;  /* 0x0000000f0c0f7221 */ /* 0x004fca0000010000 */
[----:B------:R-:W2:Y:S01]  /*0190*/  SHFL.BFLY PT, R10, R15, 0x2, 0x1f ;  /* 0x0c401f000f0a7f89 */ /* 0x000ea200000e0000 */
[----:B0-----:R-:W-:Y:S01]  /*01a0*/  I2FP.F32.U32 R0, UR4 ;  /* 0x0000000400007c45 */ /* 0x001fe20008201000 */
[----:B------:R-:W-:Y:S02]  /*01b0*/  UMOV UR4, 0x400 ;  /* 0x0000040000047882 */ /* 0x000fe40000000000 */
[----:B------:R-:W-:Y:S01]  /*01c0*/  UIADD3 UR5, UPT, UPT, UR4, 0x8, URZ ;  /* 0x0000000804057890 */ /* 0x000fe2000fffe0ff */
[----:B--2---:R-:W-:-:S05]  /*01d0*/  FADD.FTZ R10, R15, R10 ;  /* 0x0000000a0f0a7221 */ /* 0x004fca0000010000 */
[----:B------:R-:W0:Y:S01]  /*01e0*/  SHFL.BFLY PT, R9, R10, 0x1, 0x1f ;  /* 0x0c201f000a097f89 */ /* 0x000e2200000e0000 */
[----:B------:R-:W-:Y:S01]  /*01f0*/  LOP3.LUT P2, R8, R5, 0x1f, RZ, 0xc0, !PT ;  /* 0x0000001f05087812 */ /* 0x000fe2000784c0ff */
[----:B-1----:R-:W-:Y:S01]  /*0200*/  ULEA UR5, UR6, UR5, 0x18 ;  /* 0x0000000506057291 */ /* 0x002fe2000f8ec0ff */
[----:B------:R-:W-:Y:S01]  /*0210*/  FMUL.FTZ R11, R0, 0.03125 ;  /* 0x3d000000000b7820 */ /* 0x000fe20000410000 */
[----:B------:R-:W-:Y:S01]  /*0220*/  I2FP.F32.U32 R0, R5 ;  /* 0x0000000500007245 */ /* 0x000fe20000201000 */
[----:B0-----:R-:W-:-:S03]  /*0230*/  FADD.FTZ R16, R10, R9 ;  /* 0x000000090a107221 */ /* 0x001fc60000010000 */
[----:B------:R-:W-:-:S06]  /*0240*/  LEA.HI R9, R5, UR5, RZ, 0x1d ;  /* 0x0000000505097c11 */ /* 0x000fcc000f8fe8ff */
        /* <DEDUP_REMOVED lines=27> */
[----:B------:R-:W-:-:S05]  /*0400*/  FSEL R0, R0, RZ, !P3 ;  /* 0x000000ff00007208 */ /* 0x000fca0005800000 */
        /* <DEDUP_REMOVED lines=31> */
[----:B------:R-:W-:Y:S06]  /*0600*/  BAR.SYNC.DEFER_BLOCKING 0x0 ;  /* 0x0000000000007b1d */ /* 0x000fec0000010000 */
[----:B------:R-:W-:Y:S05]  /*0610*/  @P0 EXIT ;  /* 0x000000000000094d */ /* 0x000fea0003800000 */
[----:B------:R-:W1:Y:S01]  /*0620*/  LDC.64 R8, c[0x0][0x398] ;  /* 0x0000e600ff087b82 */ /* 0x000e620000000a00 */
[----:B------:R-:W2:Y:S01]  /*0630*/  LDCU.64 UR6, c[0x0][0x388] ;  /* 0x00007100ff0677ac */ /* 0x000ea20008000a00 */
[C---:B0-----:R-:W-:Y:S01]  /*0640*/  IADD3 R0, P0, PT, R4.reuse, R5, RZ ;  /* 0x0000000504007210 */ /* 0x041fe20007f1e0ff */
[----:B------:R-:W0:Y:S03]  /*0650*/  LDS.64 R14, [UR4] ;  /* 0x00000004ff0e7984 */ /* 0x000e260008000a00 */
[----:B------:R-:W-:Y:S02]  /*0660*/  LEA.HI.X.SX32 R13, R4, RZ, 0x1, P0 ;  /* 0x000000ff040d7211 */ /* 0x000fe400000f0eff */
        /* <DEDUP_REMOVED lines=8> */
[----:B0-----:R-:W-:-:S04]  /*06f0*/  FADD.FTZ R14, R7, -R14 ;  /* 0x8000000e070e7221 */ /* 0x001fc80000010000 */
[----:B------:R-:W-:Y:S01]  /*0700*/  FMUL.FTZ R14, R14, R15 ;  /* 0x0000000f0e0e7220 */ /* 0x000fe20000410000 */
[----:B------:R-:W-:-:S04]  /*0710*/  IMAD.WIDE.U32 R2, R5, 0x4, R2 ;  /* 0x0000000405027825 */ /* 0x000fc800078e0002 */
[----:B---3--:R-:W-:-:S04]  /*0720*/  FFMA.FTZ R7, R8, R14, R11 ;  /* 0x0000000e08077223 */ /* 0x008fc8000001000b */
[----:B--2---:R-:W-:-:S05]  /*0730*/  FADD.FTZ R7, R12, R7 ;  /* 0x000000070c077221 */ /* 0x004fca0000010000 */
[----:B------:R-:W-:Y:S01]  /*0740*/  STG.E desc[UR8][R2.64], R7 ;  /* 0x0000000702007986 */ /* 0x000fe2000c101908 */
[----:B------:R-:W-:Y:S05]  /*0750*/  EXIT ;  /* 0x000000000000794d */ /* 0x000fea0003800000 */
.L_x_372:
        /* <DEDUP_REMOVED lines=10> */
.L_x_2568:


//--------------------- .text._ZN17fastertransformer26add_bias_layernorm_add_resI6__halfLi1EEEvPT_PKS2_S5_S5_S5_fi --------------------------
	.section	.text._ZN17fastertransformer26add_bias_layernorm_add_resI6__halfLi1EEEvPT_PKS2_S5_S5_S5_fi,"ax",@progbits
	.align	128
        .global         _ZN17fastertransformer26add_bias_layernorm_add_resI6__halfLi1EEEvPT_PKS2_S5_S5_S5_fi
        .type           _ZN17fastertransformer26add_bias_layernorm_add_resI6__halfLi1EEEvPT_PKS2_S5_S5_S5_fi,@function
        .size           _ZN17fastertransformer26add_bias_layernorm_add_resI6__halfLi1EEEvPT_PKS2_S5_S5_S5_fi,(.L_x_2569 - _ZN17fastertransformer26add_bias_layernorm_add_resI6__halfLi1EEEvPT_PKS2_S5_S5_S5_fi)
        .other          _ZN17fastertransformer26add_bias_layernorm_add_resI6__halfLi1EEEvPT_PKS2_S5_S5_S5_fi,@"STO_CUDA_ENTRY STV_DEFAULT"
_ZN17fastertransformer26add_bias_layernorm_add_resI6__halfLi1EEEvPT_PKS2_S5_S5_S5_fi:
.text._ZN17fastertransformer26add_bias_layernorm_add_resI6__halfLi1EEEvPT_PKS2_S5_S5_S5_fi:
        /* <DEDUP_REMOVED lines=11> */
[----:B-1----:R-:W2:Y:S01]  /*00b0*/  @!P0 LDG.E.U16 R10, desc[UR4][R10.64] ;  /* 0x000000040a0a8981 */ /* 0x002ea2000c1e1500 */
[----:B0-----:R-:W-:-:S06]  /*00c0*/  @!P0 IMAD.WIDE.U32 R12, R5, 0x2, R12 ;  /* 0x00000002050c8825 */ /* 0x001fcc00078e000c */
[----:B------:R-:W2:Y:S01]  /*00d0*/  @!P0 LDG.E.U16 R13, desc[UR4][R12.64] ;  /* 0x000000040c0d8981 */ /* 0x000ea2000c1e1500 */
[----:B------:R-:W-:Y:S01]  /*00e0*/  HFMA2 R0, -RZ, RZ, 0, 0 ;  /* 0x00000000ff007431 */ /* 0x000fe200000001ff */
[----:B------:R-:W0:Y:S01]  /*00f0*/  LDCU UR6, c[0x0][0x360] ;  /* 0x00006c00ff0677ac */ /* 0x000e220008000800 */
[----:B--2---:R-:W-:-:S05]  /*0100*/  @!P0 HADD2 R4, R10.H0_H0, R13.H0_H0 ;  /* 0x2000000d0a048230 */ /* 0x004fca0000000800 */
[----:B------:R-:W-:-:S05]  /*0110*/  @!P0 HADD2.F32 R7, -RZ, R4.H0_H0 ;  /* 0x20000004ff078230 */ /* 0x000fca0000004100 */
[----:B------:R-:W-:-:S05]  /*0120*/  @!P0 FADD.FTZ R0, RZ, R7 ;  /* 0x00000007ff008221 */ /* 0x000fca0000010000 */
        /* <DEDUP_REMOVED lines=8> */
[----:B0-----:R-:W-:Y:S02]  /*01b0*/  I2FP.F32.U32 R0, UR6 ;  /* 0x0000000600007c45 */ /* 0x001fe40008201000 */
[----:B------:R-:W-:Y:S01]  /*01c0*/  MOV R10, 0x400 ;  /* 0x00000400000a7802 */ /* 0x000fe20000000f00 */
[----:B-1----:R-:W-:-:S05]  /*01d0*/  FADD.FTZ R13, R12, R11 ;  /* 0x0000000b0c0d7221 */ /* 0x002fca0000010000 */
[----:B------:R-:W0:Y:S01]  /*01e0*/  SHFL.BFLY PT, R16, R13, 0x1, 0x1f ;  /* 0x0c201f000d107f89 */ /* 0x000e2200000e0000 */
[----:B------:R-:W-:Y:S01]  /*01f0*/  FMUL.FTZ R18, R0, 0.03125 ;  /* 0x3d00000000127820 */ /* 0x000fe20000410000 */
[----:B------:R-:W-:Y:S02]  /*0200*/  IADD3 R0, PT, PT, R10, 0x8, RZ ;  /* 0x000000080a007810 */ /* 0x000fe40007ffe0ff */
[----:B------:R-:W-:Y:S02]  /*0210*/  LOP3.LUT P2, R9, R5, 0x1f, RZ, 0xc0, !PT ;  /* 0x0000001f05097812 */ /* 0x000fe4000784c0ff */
[----:B------:R-:W-:Y:S02]  /*0220*/  I2FP.F32.U32 R11, R5 ;  /* 0x00000005000b7245 */ /* 0x000fe40000201000 */
[----:B--2---:R-:W-:Y:S02]  /*0230*/  LEA R0, R7, R0, 0x18 ;  /* 0x0000000007007211 */ /* 0x004fe400078ec0ff */
[----:B------:R-:W-:-:S02]  /*0240*/  FSETP.GT.FTZ.AND P1, PT, R18, R11, PT ;  /* 0x0000000b1200720b */ /* 0x000fc40003f34000 */
[----:B------:R-:W-:Y:S01]  /*0250*/  LEA.HI R11, R5, R0, RZ, 0x1d ;  /* 0x00000000050b7211 */ /* 0x000fe200078fe8ff */
[----:B0-----:R-:W-:-:S05]  /*0260*/  FADD.FTZ R16, R13, R16 ;  /* 0x000000100d107221 */ /* 0x001fca0000010000 */
[----:B------:R-:W-:Y:S01]  /*0270*/  @!P2 STS [R11], R16 ;  /* 0x000000100b00a388 */ /* 0x000fe20000000800 */
[----:B------:R-:W-:Y:S02]  /*0280*/  MOV R13, RZ ;  /* 0x000000ff000d7202 */ /* 0x000fe40000000f00 */
[----:B------:R-:W-:Y:S01]  /*0290*/  LEA R12, R9, R0, 0x2 ;  /* 0x00000000090c7211 */ /* 0x000fe200078e10ff */
        /* <DEDUP_REMOVED lines=14> */
[----:B0-----:R-:W-:Y:S01]  /*0380*/  FADD.FTZ R20, R17, R16 ;  /* 0x0000001011147221 */ /* 0x001fe20000010000 */
[----:B------:R-:W-:-:S03]  /*0390*/  @!P2 LEA R16, R7, R10, 0x18 ;  /* 0x0000000a0710a211 */ /* 0x000fc600078ec0ff */
[----:B-1----:R-:W-:-:S05]  /*03a0*/  @!P2 FMUL.FTZ R13, R20, R13 ;  /* 0x0000000d140da220 */ /* 0x002fca0000410000 */
[----:B------:R-:W-:Y:S01]  /*03b0*/  @!P2 STS [R16], R13 ;  /* 0x0000000d1000a388 */ /* 0x000fe20000000800 */
[----:B------:R-:W-:Y:S01]  /*03c0*/  @!P0 LEA R19, R7, R10, 0x18 ;  /* 0x0000000a07138211 */ /* 0x000fe200078ec0ff */
[----:B------:R-:W-:Y:S06]  /*03d0*/  BAR.SYNC.DEFER_BLOCKING 0x0 ;  /* 0x0000000000007b1d */ /* 0x000fec0000010000 */
[----:B------:R-:W0:Y:S01]  /*03e0*/  @!P0 LDS R0, [R19] ;  /* 0x0000000013008984 */ /* 0x000e220000000800 */
[----:B------:R-:W-:Y:S02]  /*03f0*/  @!P0 HADD2.F32 R15, -RZ, R4.H0_H0 ;  /* 0x20000004ff0f8230 */ /* 0x000fe40000004100 */
[----:B------:R-:W-:-:S03]  /*0400*/  HFMA2 R14, -RZ, RZ, 0, 0 ;  /* 0x00000000ff0e7431 */ /* 0x000fc600000001ff */
[----:B0-----:R-:W-:-:S04]  /*0410*/  @!P0 FADD.FTZ R0, R15, -R0 ;  /* 0x800000000f008221 */ /* 0x001fc80000010000 */
[----:B------:R-:W-:-:S05]  /*0420*/  @!P0 FFMA.FTZ R14, R0, R0, RZ ;  /* 0x00000000000e8223 */ /* 0x000fca00000100ff */
        /* <DEDUP_REMOVED lines=26> */
[----:B------:R-:W1:Y:S01]  /*05d0*/  SHFL.BFLY PT, R16, R15, 0x1, 0x1f ;  /* 0x0c201f000f107f89 */ /* 0x000e6200000e0000 */
[----:B------:R-:W-:Y:S01]  /*05e0*/  @!P2 LEA R9, R7, R10, 0x18 ;  /* 0x0000000a0709a211 */ /* 0x000fe200078ec0ff */
[----:B-1----:R-:W-:-:S04]  /*05f0*/  FADD.FTZ R16, R15, R16 ;  /* 0x000000100f107221 */ /* 0x002fc80000010000 */
[----:B0-----:R-:W-:-:S06]  /*0600*/  @!P2 FFMA.FTZ R0, R16, R8, R11 ;  /* 0x000000081000a223 */ /* 0x001fcc000001000b */
[----:B------:R-:W0:Y:S02]  /*0610*/  @!P2 MUFU.RSQ R0, R0 ;  /* 0x000000000000a308 */ /* 0x000e240000001400 */
[----:B0-----:R0:W-:Y:S01]  /*0620*/  @!P2 STS [R9+0x4], R0 ;  /* 0x000004000900a388 */ /* 0x0011e20000000800 */
[----:B------:R-:W-:Y:S06]  /*0630*/  BAR.SYNC.DEFER_BLOCKING 0x0 ;  /* 0x0000000000007b1d */ /* 0x000fec0000010000 */
[----:B------:R-:W-:Y:S05]  /*0640*/  @P0 EXIT ;  /* 0x000000000000094d */ /* 0x000fea0003800000 */
[----:B0-----:R-:W0:Y:S01]  /*0650*/  LDC.64 R8, c[0x0][0x398] ;  /* 0x0000e600ff087b82 */ /* 0x001e220000000a00 */
[----:B------:R-:W1:Y:S01]  /*0660*/  LDCU.64 UR6, c[0x0][0x388] ;  /* 0x00007100ff0677ac */ /* 0x000e620008000a00 */
[----:B------:R-:W-:-:S04]  /*0670*/  IADD3 R0, P0, PT, R6, R5, RZ ;  /* 0x0000000506007210 */ /* 0x000fc80007f1e0ff */
[----:B------:R-:W-:Y:S02]  /*0680*/  LEA.HI.X.SX32 R11, R6, RZ, 0x1, P0 ;  /* 0x000000ff060b7211 */ /* 0x000fe400000f0eff */
[----:B------:R-:W2:Y:S01]  /*0690*/  LDC.64 R12, c[0x0][0x3a0] ;  /* 0x0000e800ff0c7b82 */ /* 0x000ea20000000a00 */
[----:B-1----:R-:W-:-:S04]  /*06a0*/  LEA R14, P0, R0, UR6, 0x1 ;  /* 0x00000006000e7c11 */ /* 0x002fc8000f8008ff */
[----:B------:R-:W-:Y:S01]  /*06b0*/  LEA.HI.X R15, R0, UR7, R11, 0x1, P0 ;  /* 0x00000007000f7c11 */ /* 0x000fe200080f0c0b */
[----:B0-----:R-:W-:-:S04]  /*06c0*/  IMAD.WIDE.U32 R8, R5, 0x2, R8 ;  /* 0x0000000205087825 */ /* 0x001fc800078e0008 */
[----:B------:R-:W3:Y:S01]  /*06d0*/  LDG.E.U16 R14, desc[UR4][R14.64] ;  /* 0x000000040e0e7981 */ /* 0x000ee2000c1e1500 */
[----:B--2---:R-:W-:-:S03]  /*06e0*/  IMAD.WIDE.U32 R12, R5, 0x2, R12 ;  /* 0x00000002050c7825 */ /* 0x004fc600078e000c */
[----:B------:R-:W2:Y:S04]  /*06f0*/  LDG.E.U16 R8, desc[UR4][R8.64] ;  /* 0x0000000408087981 */ /* 0x000ea8000c1e1500 */
[----:B------:R-:W4:Y:S01]  /*0700*/  LDG.E.U16 R12, desc[UR4][R12.64] ;  /* 0x000000040c0c7981 */ /* 0x000f22000c1e1500 */
[----:B------:R-:W-:-:S05]  /*0710*/  LEA R10, R7, R10, 0x18 ;  /* 0x0000000a070a7211 */ /* 0x000fca00078ec0ff */
[----:B------:R-:W0:Y:S01]  /*0720*/  LDS.64 R6, [R10] ;  /* 0x000000000a067984 */ /* 0x000e220000000a00 */
[----:B------:R-:W-:Y:S02]  /*0730*/  HADD2.F32 R11, -RZ, R4.H0_H0 ;  /* 0x20000004ff0b7230 */ /* 0x000fe40000004100 */
[----:B------:R-:W-:-:S04]  /*0740*/  IMAD.WIDE.U32 R2, R5, 0x2, R2 ;  /* 0x0000000205027825 */ /* 0x000fc800078e0002 */
[----:B0-----:R-:W-:-:S04]  /*0750*/  FADD.FTZ R6, R11, -R6 ;  /* 0x800000060b067221 */ /* 0x001fc80000010000 */
[----:B------:R-:W-:Y:S01]  /*0760*/  FMUL.FTZ R6, R6, R7 ;  /* 0x0000000706067220 */ /* 0x000fe20000410000 */
[----:B---3--:R-:W-:Y:S02]  /*0770*/  HADD2.F32 R7, -RZ, R14.H0_H0 ;  /* 0x2000000eff077230 */ /* 0x008fe40000004100 */
[----:B--2---:R-:W-:Y:S02]  /*0780*/  HADD2.F32 R11, -RZ, R8.H0_H0 ;  /* 0x20000008ff0b7230 */ /* 0x004fe40000004100 */
[----:B----4-:R-:W-:-:S05]  /*0790*/  HADD2.F32 R17, -RZ, R12.H0_H0 ;  /* 0x2000000cff117230 */ /* 0x010fca0000004100 */
[----:B------:R-:W-:-:S04]  /*07a0*/  FFMA.FTZ R6, R6, R11, R17 ;  /* 0x0000000b06067223 */ /* 0x000fc80000010011 */
[----:B------:R-:W-:-:S05]  /*07b0*/  FADD.FTZ R6, R6, R7 ;  /* 0x0000000706067221 */ /* 0x000fca0000010000 */
[----:B------:R-:W-:-:S05]  /*07c0*/  F2FP.F16.F32.PACK_AB R6, RZ, R6 ;  /* 0x00000006ff06723e */ /* 0x000fca00000000ff */
[----:B------:R-:W-:Y:S01]  /*07d0*/  STG.E.U16 desc[UR4][R2.64], R6 ;  /* 0x0000000602007986 */ /* 0x000fe2000c101504 */
[----:B------:R-:W-:Y:S05]  /*07e0*/  EXIT ;  /* 0x000000000000794d */ /* 0x000fea0003800000 */
.L_x_373:
        /* <DEDUP_REMOVED lines=9> */
.L_x_2569:


//--------------------- .text._ZN17fastertransformer29add_bias_layernorm_add_res_e2ILi1EEEvP6float2PKS1_S4_S4_S4_fi --------------------------
	.section	.text._ZN17fastertransformer29add_bias_layernorm_add_res_e2ILi1EEEvP6float2PKS1_S4_S4_S4_fi,"ax",@progbits
	.align	128
        .global         _ZN17fastertransformer29add_bias_layernorm_add_res_e2ILi1EEEvP6float2PKS1_S4_S4_S4_fi
        .type           _ZN17fastertransformer29add_bias_layernorm_add_res_e2ILi1EEEvP6float2PKS1_S4_S4_S4_fi,@function
        .size           _ZN17fastertransformer29add_bias_layernorm_add_res_e2ILi1EEEvP6float2PKS1_S4_S4_S4_fi,(.L_x_2570 - _ZN17fastertransformer29add_bias_layernorm_add_res_e2ILi1EEEvP6float2PKS1_S4_S4_S4_fi)
        .other          _ZN17fastertransformer29add_bias_layernorm_add_res_e2ILi1EEEvP6float2PKS1_S4_S4_S4_fi,@"STO_CUDA_ENTRY STV_DEFAULT"
_ZN17fastertransformer29add_bias_layernorm_add_res_e2ILi1EEEvP6float2PKS1_S4_S4_S4_fi:
.text._ZN17fastertransformer29add_bias_layernorm_add_res_e2ILi1EEEvP6float2PKS1_S4_S4_S4_fi:
[----:B------:R-:W-:Y:S01]  /*0000*/  LDC R1, c[0x0][0x37c] ;  /* 0x0000df00ff017b82 */ /* 0x000fe20000000800 */
[----:B------:R-:W0:Y:S07]  /*0010*/  S2R R5, SR_TID.X ;  /* 0x0000000000057919 */ /* 0x000e2e0000002100 */
[----:B------:R-:W1:Y:S01]  /*0020*/  LDC R6, c[0x0][0x3ac] ;  /* 0x0000eb00ff067b82 */ /* 0x000e620000000800 */
[----:B------:R-:W2:Y:S07]  /*0030*/  LDCU.64 UR4, c[0x0][0x358] ;  /* 0x00006b00ff0477ac */ /* 0x000eae0008000a00 */
[----:B------:R-:W3:Y:S08]  /*0040*/  S2UR UR6, SR_CTAID.X ;  /* 0x00000000000679c3 */ /* 0x000ef00000002500 */
[----:B------:R-:W4:Y:S01]  /*0050*/  LDC.64 R2, c[0x0][0x380] ;  /* 0x0000e000ff027b82 */ /* 0x000f220000000a00 */
[----:B-1----:R-:W-:-:S04]  /*0060*/  SHF.R.S32.HI R4, RZ, 0x1, R6 ;  /* 0x00000001ff047819 */ /* 0x002fc80000011406 */
[----:B0-----:R-:W-:Y:S01]  /*0070*/  ISETP.GE.AND P0, PT, R5, R4, PT ;  /* 0x000000040500720c */ /* 0x001fe20003f06270 */
[----:B---3--:R-:W-:-:S04]  /*0080*/  IMAD R4, R4, UR6, RZ ;  /* 0x0000000604047c24 */ /* 0x008fc8000f8e02ff */
[----:B----4-:R-:W-:-:S08]  /*0090*/  IMAD.WIDE R2, R4, 0x8, R2 ;  /* 0x0000000804027825 */ /* 0x010fd000078e0202 */
[----:B------:R-:W0:Y:S01]  /*00a0*/  @!P0 LDC.64 R10, c[0x0][0x390] ;  /* 0x0000e400ff0a8b82 */ /* 0x000e220000000a00 */
[----:B------:R-:W-:-:S06]  /*00b0*/  @!P0 IMAD.WIDE.U32 R8, R5, 0x8, R2 ;  /* 0x0000000805088825 */ /* 0x000fcc00078e0002 */
[----:B--2---:R-:W2:Y:S01]  /*00c0*/  @!P0 LDG.E.64 R8, desc[UR4][R8.64] ;  /* 0x0000000408088981 */ /* 0x004ea2000c1e1b00 */
[----:B0-----:R-:W-:-:S06]  /*00d0*/  @!P0 IMAD.WIDE.U32 R10, R5, 0x8, R10 ;  /* 0x00000008050a8825 */ /* 0x001fcc00078e000a */
[----:B------:R-:W2:Y:S01]  /*00e0*/  @!P0 LDG.E.64 R10, desc[UR4][R10.64] ;  /* 0x000000040a0a8981 */ /* 0x000ea2000c1e1b00 */
[----:B------:R-:W-:Y:S01]  /*00f0*/  HFMA2 R12, -RZ, RZ, 0, 0 ;  /* 0x00000000ff0c7431 */ /* 0x000fe200000001ff */
[----:B------:R-:W0:Y:S01]  /*0100*/  LDCU UR6, c[0x0][0x360] ;  /* 0x00006c00ff0677ac */ /* 0x000e220008000800 */
[----:B--2---:R-:W-:Y:S01]  /*0110*/  @!P0 FADD.FTZ R7, R8, R10 ;  /* 0x0000000a08078221 */ /* 0x004fe20000010000 */
[----:B------:R-:W-:-:S04]  /*0120*/  @!P0 FADD.FTZ R0, R9, R11 ;  /* 0x0000000b09008221 */ /* 0x000fc80000010000 */
[----:B------:R-:W-:-:S04]  /*0130*/  @!P0 FADD.FTZ R13, R7, R0 ;  /* 0x00000000070d8221 */ /* 0x000fc80000010000 */
        /* <DEDUP_REMOVED lines=9> */
[----:B------:R-:W-:Y:S01]  /*01d0*/  MOV R9, 0x400 ;  /* 0x0000040000097802 */ /* 0x000fe20000000f00 */
[----:B-1----:R-:W-:-:S05]  /*01e0*/  FADD.FTZ R15, R11, R10 ;  /* 0x0000000a0b0f7221 */ /* 0x002fca0000010000 */
[----:B------:R-:W1:Y:S01]  /*01f0*/  SHFL.BFLY PT, R16, R15, 0x1, 0x1f ;  /* 0x0c201f000f107f89 */ /* 0x000e6200000e0000 */
[----:B0-----:R-:W-:Y:S02]  /*0200*/  I2FP.F32.U32 R10, UR6 ;  /* 0x00000006000a7c45 */ /* 0x001fe40008201000 */
[----:B------:R-:W-:-:S03]  /*0210*/  IADD3 R13, PT, PT, R9, 0x8, RZ ;  /* 0x00000008090d7810 */ /* 0x000fc60007ffe0ff */
[----:B------:R-:W-:Y:S01]  /*0220*/  FMUL.FTZ R17, R10, 0.03125 ;  /* 0x3d0000000a117820 */ /* 0x000fe20000410000 */
[----:B------:R-:W-:Y:S02]  /*0230*/  LOP3.LUT P2, R10, R5, 0x1f, RZ, 0xc0, !PT ;  /* 0x0000001f050a7812 */ /* 0x000fe4000784c0ff */
[----:B--2---:R-:W-:-:S04]  /*0240*/  LEA R13, R8, R13, 0x18 ;  /* 0x0000000d080d7211 */ /* 0x004fc800078ec0ff */
[----:B------:R-:W-:Y:S01]  /*0250*/  LEA.HI R11, R5, R13, RZ, 0x1d ;  /* 0x0000000d050b7211 */ /* 0x000fe200078fe8ff */
[----:B-1----:R-:W-:-:S06]  /*0260*/  FADD.FTZ R20, R15, R16 ;  /* 0x000000100f147221 */ /* 0x002fcc0000010000 */
[----:B------:R-:W-:Y:S01]  /*0270*/  @!P2 STS [R11], R20 ;  /* 0x000000140b00a388 */ /* 0x000fe20000000800 */
[----:B------:R-:W-:Y:S01]  /*0280*/  I2FP.F32.U32 R12, R5 ;  /* 0x00000005000c7245 */ /* 0x000fe20000201000 */
[----:B------:R-:W-:Y:S03]  /*0290*/  BAR.SYNC.DEFER_BLOCKING 0x0 ;  /* 0x0000000000007b1d */ /* 0x000fe60000010000 */
[----:B------:R-:W-:Y:S02]  /*02a0*/  FSETP.GT.FTZ.AND P1, PT, R17, R12, PT ;  /* 0x0000000c1100720b */ /* 0x000fe40003f34000 */
[----:B------:R-:W-:Y:S02]  /*02b0*/  MOV R14, RZ ;  /* 0x000000ff000e7202 */ /* 0x000fe40000000f00 */
[----:B------:R-:W-:-:S09]  /*02c0*/  LEA R12, R10, R13, 0x2 ;  /* 0x0000000d0a0c7211 */ /* 0x000fd200078e10ff */
        /* <DEDUP_REMOVED lines=17> */
[----:B------:R-:W-:Y:S01]  /*03e0*/  @!P0 LEA R20, R8, R9, 0x18 ;  /* 0x0000000908148211 */ /* 0x000fe200078ec0ff */
[----:B------:R-:W-:Y:S06]  /*03f0*/  BAR.SYNC.DEFER_BLOCKING 0x0 ;  /* 0x0000000000007b1d */ /* 0x000fec0000010000 */
[----:B------:R-:W0:Y:S02]  /*0400*/  @!P0 LDS R15, [R20] ;  /* 0x00000000140f8984 */ /* 0x000e240000000800 */
[--C-:B0-----:R-:W-:Y:S01]  /*0410*/  @!P0 FADD.FTZ R17, R0, -R15.reuse ;  /* 0x8000000f00118221 */ /* 0x101fe20000010000 */
[----:B------:R-:W-:Y:S01]  /*0420*/  @!P0 FADD.FTZ R16, R7, -R15 ;  /* 0x8000000f07108221 */ /* 0x000fe20000010000 */
[----:B------:R-:W-:-:S02]  /*0430*/  HFMA2 R15, -RZ, RZ, 0, 0 ;  /* 0x00000000ff0f7431 */ /* 0x000fc400000001ff */
[----:B------:R-:W-:-:S04]  /*0440*/  @!P0 FMUL.FTZ R17, R17, R17 ;  /* 0x0000001111118220 */ /* 0x000fc80000410000 */
[----:B------:R-:W-:-:S04]  /*0450*/  @!P0 FFMA.FTZ R17, R16, R16, R17 ;  /* 0x0000001010118223 */ /* 0x000fc80000010011 */
[----:B------:R-:W-:-:S05]  /*0460*/  @!P0 FADD.FTZ R15, RZ, R17 ;  /* 0x00000011ff0f8221 */ /* 0x000fca0000010000 */
        /* <DEDUP_REMOVED lines=10> */
[----:B0-----:R-:W-:Y:S01]  /*0510*/  FADD.FTZ R18, R17, R18 ;  /* 0x0000001211127221 */ /* 0x001fe20000010000 */
[----:B------:R-:W-:Y:S01]  /*0520*/  MOV R10, RZ ;  /* 0x000000ff000a7202 */ /* 0x000fe20000000f00 */
        /* <DEDUP_REMOVED lines=17> */
[----:B------:R-:W0:Y:S01]  /*0640*/  @!P2 MUFU.RSQ R6, R6 ;  /* 0x000000060006a308 */ /* 0x000e220000001400 */
[----:B------:R-:W-:-:S05]  /*0650*/  @!P2 LEA R11, R8, R9, 0x18 ;  /* 0x00000009080ba211 */ /* 0x000fca00078ec0ff */
        /* <DEDUP_REMOVED lines=10> */
[----:B0-----:R-:W-:-:S05]  /*0700*/  IMAD.WIDE.U32 R10, R5, 0x8, R10 ;  /* 0x00000008050a7825 */ /* 0x001fca00078e000a */
[----:B------:R-:W3:Y:S01]  /*0710*/  LDG.E.64 R12, desc[UR4][R12.64] ;  /* 0x000000040c0c7981 */ /* 0x000ee2000c1e1b00 */
[----:B--2---:R-:W-:-:S03]  /*0720*/  IMAD.WIDE.U32 R14, R5, 0x8, R14 ;  /* 0x00000008050e7825 */ /* 0x004fc600078e000e */
[----:B------:R-:W2:Y:S04]  /*0730*/  LDG.E.64 R10, desc[UR4][R10.64] ;  /* 0x000000040a0a7981 */ /* 0x000ea8000c1e1b00 */
[----:B------:R-:W2:Y:S01]  /*0740*/  LDG.E.64 R14, desc[UR4][R14.64] ;  /* 0x000000040e0e7981 */ /* 0x000ea2000c1e1b00 */
[----:B------:R-:W-:-:S06]  /*0750*/  LEA R8, R8, R9, 0x18 ;  /* 0x0000000908087211 */ /* 0x000fcc00078ec0ff */
[----:B------:R-:W0:Y:S01]  /*0760*/  LDS.64 R8, [R8] ;  /* 0x0000000008087984 */ /* 0x000e220000000a00 */
[----:B------:R-:W-:-:S04]  /*0770*/  IMAD.WIDE.U32 R2, R5, 0x8, R2 ;  /* 0x0000000805027825 */ /* 0x000fc800078e0002 */
[--C-:B0-----:R-:W-:Y:S01]  /*0780*/  FADD.FTZ R4, R7, -R8.reuse ;  /* 0x8000000807047221 */ /* 0x101fe20000010000 */
[----:B------:R-:W-:-:S03]  /*0790*/  FADD.FTZ R0, R0, -R8 ;  /* 0x8000000800007221 */ /* 0x000fc60000010000 */
[-C--:B------:R-:W-:Y:S01]  /*07a0*/  FMUL.FTZ R7, R4, R9.reuse ;  /* 0x0000000904077220 */ /* 0x080fe20000410000 */
[----:B------:R-:W-:-:S03]  /*07b0*/  FMUL.FTZ R0, R0, R9 ;  /* 0x0000000900007220 */ /* 0x000fc60000410000 */
[----:B--2---:R-:W-:Y:S01]  /*07c0*/  FFMA.FTZ R7, R10, R7, R14 ;  /* 0x000000070a077223 */ /* 0x004fe2000001000e */
[----:B------:R-:W-:-:S03]  /*07d0*/  FFMA.FTZ R0, R11, R0, R15 ;  /* 0x000000000b007223 */ /* 0x000fc6000001000f */
[----:B---3--:R-:W-:Y:S01]  /*07e0*/  FADD.FTZ R4, R12, R7 ;  /* 0x000000070c047221 */ /* 0x008fe20000010000 */
[----:B------:R-:W-:-:S05]  /*07f0*/  FADD.FTZ R5, R13, R0 ;  /* 0x000000000d057221 */ /* 0x000fca0000010000 */
[----:B------:R-:W-:Y:S01]  /*0800*/  STG.E.64 desc[UR4][R2.64], R4 ;  /* 0x0000000402007986 */ /* 0x000fe2000c101b04 */
[----:B------:R-:W-:Y:S05]  /*0810*/  EXIT ;  /* 0x000000000000794d */ /* 0x000fea0003800000 */
.L_x_374:
        /* <DEDUP_REMOVED lines=14> */
.L_x_2570:


//--------------------- .text._ZN17fastertransformer29add_bias_layernorm_add_res_e2ILi1EEEvP7__half2PKS1_S4_S4_S4_fi --------------------------
	.section	.text._ZN17fastertransformer29add_bias_layernorm_add_res_e2ILi1EEEvP7__half2PKS1_S4_S4_S4_fi,"ax",@progbits
	.align	128
        .global         _ZN17fastertransformer29add_bias_layernorm_add_res_e2ILi1EEEvP7__half2PKS1_S4_S4_S4_fi
        .type           _ZN17fastertransformer29add_bias_layernorm_add_res_e2ILi1EEEvP7__half2PKS1_S4_S4_S4_fi,@function
        .size           _ZN17fastertransformer29add_bias_layernorm_add_res_e2ILi1EEEvP7__half2PKS1_S4_S4_S4_fi,(.L_x_2571 - _ZN17fastertransformer29add_bias_layernorm_add_res_e2ILi1EEEvP7__half2PKS1_S4_S4_S4_fi)
        .other          _ZN17fastertransformer29add_bias_layernorm_add_res_e2ILi1EEEvP7__half2PKS1_S4_S4_S4_fi,@"STO_CUDA_ENTRY STV_DEFAULT"
_ZN17fastertransformer29add_bias_layernorm_add_res_e2ILi1EEEvP7__half2PKS1_S4_S4_S4_fi:
.text._ZN17fastertransformer29add_bias_layernorm_add_res_e2ILi1EEEvP7__half2PKS1_S4_S4_S4_fi:
        /* <DEDUP_REMOVED lines=12> */
[----:B--2---:R-:W2:Y:S01]  /*00c0*/  @!P0 LDG.E R8, desc[UR4][R8.64] ;  /* 0x0000000408088981 */ /* 0x004ea2000c1e1900 */
[----:B0-----:R-:W-:-:S06]  /*00d0*/  @!P0 IMAD.WIDE.U32 R10, R5, 0x4, R10 ;  /* 0x00000004050a8825 */ /* 0x001fcc00078e000a */
[----:B------:R-:W2:Y:S01]  /*00e0*/  @!P0 LDG.E R11, desc[UR4][R10.64] ;  /* 0x000000040a0b8981 */ /* 0x000ea2000c1e1900 */
[----:B------:R-:W-:Y:S01]  /*00f0*/  MOV R12, RZ ;  /* 0x000000ff000c7202 */ /* 0x000fe20000000f00 */
[----:B------:R-:W0:Y:S01]  /*0100*/  LDCU UR6, c[0x0][0x360] ;  /* 0x00006c00ff0677ac */ /* 0x000e220008000800 */
[----:B--2---:R-:W-:-:S05]  /*0110*/  @!P0 HFMA2 R0, R8, 1, 1, R11 ;  /* 0x3c003c0008008831 */ /* 0x004fca000000000b */
[--C-:B------:R-:W-:Y:S02]  /*0120*/  @!P0 HADD2.F32 R7, -RZ, R0.reuse.H0_H0 ;  /* 0x20000000ff078230 */ /* 0x100fe40000004100 */
[----:B------:R-:W-:-:S05]  /*0130*/  @!P0 HADD2.F32 R14, -RZ, R0.H1_H1 ;  /* 0x30000000ff0e8230 */ /* 0x000fca0000004100 */
        /* <DEDUP_REMOVED lines=23> */
[----:B------:R-:W-:Y:S01]  /*02b0*/  FSETP.GT.FTZ.AND P1, PT, R18, R13, PT ;  /* 0x0000000d1200720b */ /* 0x000fe20003f34000 */
[----:B------:R-:W-:Y:S01]  /*02c0*/  HFMA2 R13, -RZ, RZ, 0, 0 ;  /* 0x00000000ff0d7431 */ /* 0x000fe200000001ff */
[----:B------:R-:W-:-:S11]  /*02d0*/  LEA R11, R9, R12, 0x2 ;  /* 0x0000000c090b7211 */ /* 0x000fd600078e10ff */
        /* <DEDUP_REMOVED lines=14> */
[----:B------:R-:W-:Y:S01]  /*03c0*/  BSSY.RECONVERGENT B0, `(.L_x_375) ;  /* 0x0000010000007945 */ /* 0x000fe20003800200 */
[----:B------:R-:W-:Y:S01]  /*03d0*/  MOV R15, RZ ;  /* 0x000000ff000f7202 */ /* 0x000fe20000000f00 */
[----:B0-----:R-:W-:-:S04]  /*03e0*/  FADD.FTZ R19, R17, R16 ;  /* 0x0000001011137221 */ /* 0x001fc80000010000 */
[----:B-1----:R-:W-:-:S05]  /*03f0*/  @!P2 FMUL.FTZ R12, R19, R18 ;  /* 0x00000012130ca220 */ /* 0x002fca0000410000 */
[----:B------:R0:W-:Y:S01]  /*0400*/  @!P2 STS [R13], R12 ;  /* 0x0000000c0d00a388 */ /* 0x0001e20000000800 */
[----:B------:R-:W-:Y:S06]  /*0410*/  BAR.SYNC.DEFER_BLOCKING 0x0 ;  /* 0x0000000000007b1d */ /* 0x000fec0000010000 */
[----:B------:R-:W-:Y:S05]  /*0420*/  @P0 BRA `(.L_x_376) ;  /* 0x0000000000240947 */ /* 0x000fea0003800000 */
[----:B------:R-:W-:Y:S01]  /*0430*/  LEA R14, R7, R8, 0x18 ;  /* 0x00000008070e7211 */ /* 0x000fe200078ec0ff */
[--C-:B0-----:R-:W-:Y:S02]  /*0440*/  HADD2.F32 R13, -RZ, R0.reuse.H1_H1 ;  /* 0x30000000ff0d7230 */ /* 0x101fe40000004100 */
[----:B------:R-:W-:Y:S02]  /*0450*/  HADD2.F32 R15, -RZ, R0.H0_H0 ;  /* 0x20000000ff0f7230 */ /* 0x000fe40000004100 */
[----:B------:R-:W0:Y:S02]  /*0460*/  LDS R12, [R14] ;  /* 0x000000000e0c7984 */ /* 0x000e240000000800 */
[--C-:B0-----:R-:W-:Y:S01]  /*0470*/  FADD.FTZ R13, R13, -R12.reuse ;  /* 0x8000000c0d0d7221 */ /* 0x101fe20000010000 */
[----:B------:R-:W-:-:S03]  /*0480*/  FADD.FTZ R12, R15, -R12 ;  /* 0x8000000c0f0c7221 */ /* 0x000fc60000010000 */
[----:B------:R-:W-:-:S04]  /*0490*/  FMUL.FTZ R13, R13, R13 ;  /* 0x0000000d0d0d7220 */ /* 0x000fc80000410000 */
[----:B------:R-:W-:-:S04]  /*04a0*/  FFMA.FTZ R13, R12, R12, R13 ;  /* 0x0000000c0c0d7223 */ /* 0x000fc8000001000d */
[----:B------:R-:W-:-:S07]  /*04b0*/  FADD.FTZ R15, RZ, R13 ;  /* 0x0000000dff0f7221 */ /* 0x000fce0000010000 */
.L_x_376:
[----:B------:R-:W-:Y:S05]  /*04c0*/  BSYNC.RECONVERGENT B0 ;  /* 0x0000000000007941 */ /* 0x000fea0003800200 */
.L_x_375:
[----:B0-----:R-:W0:Y:S01]  /*04d0*/  SHFL.BFLY PT, R12, R15, 0x10, 0x1f ;  /* 0x0e001f000f0c7f89 */ /* 0x001e2200000e0000 */
[----:B------:R-:W-:Y:S01]  /*04e0*/  ISETP.NE.AND P3, PT, R9, RZ, PT ;  /* 0x000000ff0900720c */ /* 0x000fe20003f65270 */
[----:B------:R-:W-:Y:S02]  /*04f0*/  HFMA2 R9, -RZ, RZ, 0, 0 ;  /* 0x00000000ff097431 */ /* 0x000fe400000001ff */
[----:B0-----:R-:W-:-:S05]  /*0500*/  FADD.FTZ R12, R12, R15 ;  /* 0x0000000f0c0c7221 */ /* 0x001fca0000010000 */
[----:B------:R-:W0:Y:S02]  /*0510*/  SHFL.BFLY PT, R13, R12, 0x8, 0x1f ;  /* 0x0d001f000c0d7f89 */ /* 0x000e2400000e0000 */
[----:B0-----:R-:W-:-:S05]  /*0520*/  FADD.FTZ R13, R12, R13 ;  /* 0x0000000d0c0d7221 */ /* 0x001fca0000010000 */
[----:B------:R-:W0:Y:S02]  /*0530*/  SHFL.BFLY PT, R14, R13, 0x4, 0x1f ;  /* 0x0c801f000d0e7f89 */ /* 0x000e2400000e0000 */
[----:B0-----:R-:W-:-:S05]  /*0540*/  FADD.FTZ R14, R13, R14 ;  /* 0x0000000e0d0e7221 */ /* 0x001fca0000010000 */
[----:B------:R-:W0:Y:S02]  /*0550*/  SHFL.BFLY PT, R17, R14, 0x2, 0x1f ;  /* 0x0c401f000e117f89 */ /* 0x000e2400000e0000 */
[----:B0-----:R-:W-:-:S05]  /*0560*/  FADD.FTZ R17, R14, R17 ;  /* 0x000000110e117221 */ /* 0x001fca0000010000 */
[----:B------:R-:W0:Y:S02]  /*0570*/  SHFL.BFLY PT, R16, R17, 0x1, 0x1f ;  /* 0x0c201f0011107f89 */ /* 0x000e2400000e0000 */
[----:B0-----:R-:W-:Y:S02]  /*0580*/  FADD.FTZ R19, R17, R16 ;  /* 0x0000001011137221 */ /* 0x001fe40000010000 */
[----:B------:R-:W0:Y:S03]  /*0590*/  @!P2 LDC R16, c[0x0][0x3a8] ;  /* 0x0000ea00ff10ab82 */ /* 0x000e260000000800 */
[----:B------:R-:W-:Y:S05]  /*05a0*/  @!P3 STS [R10], R19 ;  /* 0x000000130a00b388 */ /* 0x000fea0000000800 */
[----:B------:R-:W-:Y:S06]  /*05b0*/  BAR.SYNC.DEFER_BLOCKING 0x0 ;  /* 0x0000000000007b1d */ /* 0x000fec0000010000 */
[----:B------:R1:W2:Y:S02]  /*05c0*/  @P1 LDS R9, [R11] ;  /* 0x000000000b091984 */ /* 0x0002a40000000800 */
[----:B-1----:R-:W-:-:S04]  /*05d0*/  @!P2 I2FP.F32.S32 R11, R6 ;  /* 0x00000006000ba245 */ /* 0x002fc80000201400 */
[----:B------:R-:W0:Y:S01]  /*05e0*/  @!P2 MUFU.RCP R6, R11 ;  /* 0x0000000b0006a308 */ /* 0x000e220000001000 */
[----:B--2---:R-:W1:Y:S02]  /*05f0*/  SHFL.BFLY PT, R12, R9, 0x10, 0x1f ;  /* 0x0e001f00090c7f89 */ /* 0x004e6400000e0000 */
[----:B-1----:R-:W-:-:S05]  /*0600*/  FADD.FTZ R12, R12, R9 ;  /* 0x000000090c0c7221 */ /* 0x002fca0000010000 */
[----:B------:R-:W1:Y:S02]  /*0610*/  SHFL.BFLY PT, R13, R12, 0x8, 0x1f ;  /* 0x0d001f000c0d7f89 */ /* 0x000e6400000e0000 */
[----:B-1----:R-:W-:-:S05]  /*0620*/  FADD.FTZ R13, R12, R13 ;  /* 0x0000000d0c0d7221 */ /* 0x002fca0000010000 */
[----:B------:R-:W1:Y:S02]  /*0630*/  SHFL.BFLY PT, R14, R13, 0x4, 0x1f ;  /* 0x0c801f000d0e7f89 */ /* 0x000e6400000e0000 */
[----:B-1----:R-:W-:-:S05]  /*0640*/  FADD.FTZ R14, R13, R14 ;  /* 0x0000000e0d0e7221 */ /* 0x002fca0000010000 */
[----:B------:R-:W1:Y:S02]  /*0650*/  SHFL.BFLY PT, R15, R14, 0x2, 0x1f ;  /* 0x0c401f000e0f7f89 */ /* 0x000e6400000e0000 */
[----:B-1----:R-:W-:-:S05]  /*0660*/  FADD.FTZ R15, R14, R15 ;  /* 0x0000000f0e0f7221 */ /* 0x002fca0000010000 */
[----:B------:R-:W1:Y:S02]  /*0670*/  SHFL.BFLY PT, R10, R15, 0x1, 0x1f ;  /* 0x0c201f000f0a7f89 */ /* 0x000e6400000e0000 */
[----:B-1----:R-:W-:-:S04]  /*0680*/  FADD.FTZ R9, R15, R10 ;  /* 0x0000000a0f097221 */ /* 0x002fc80000010000 */
[----:B0-----:R-:W-:Y:S01]  /*0690*/  @!P2 FFMA.FTZ R6, R9, R6, R16 ;  /* 0x000000060906a223 */ /* 0x001fe20000010010 */
[----:B------:R-:W-:-:S05]  /*06a0*/  @!P2 LEA R9, R7, R8, 0x18 ;  /* 0x000000080709a211 */ /* 0x000fca00078ec0ff */
[----:B------:R-:W0:Y:S02]  /*06b0*/  @!P2 MUFU.RSQ R6, R6 ;  /* 0x000000060006a308 */ /* 0x000e240000001400 */
[----:B0-----:R0:W-:Y:S01]  /*06c0*/  @!P2 STS [R9+0x4], R6 ;  /* 0x000004060900a388 */ /* 0x0011e20000000800 */
[----:B------:R-:W-:Y:S06]  /*06d0*/  BAR.SYNC.DEFER_BLOCKING 0x0 ;  /* 0x0000000000007b1d */ /* 0x000fec0000010000 */
[----:B------:R-:W-:Y:S05]  /*06e0*/  @P0 EXIT ;  /* 0x000000000000094d */ /* 0x000fea0003800000 */
[----:B------:R-:W1:Y:S01]  /*06f0*/  LDC.64 R10, c[0x0][0x398] ;  /* 0x0000e600ff0a7b82 */ /* 0x000e620000000a00 */
[----:B------:R-:W2:Y:S01]  /*0700*/  LDCU.64 UR6, c[0x0][0x388] ;  /* 0x00007100ff0677ac */ /* 0x000ea20008000a00 */
[----:B0-----:R-:W-:-:S04]  /*0710*/  IADD3 R6, P0, PT, R4, R5, RZ ;  /* 0x0000000504067210 */ /* 0x001fc80007f1e0ff */
[----:B------:R-:W-:Y:S02]  /*0720*/  LEA.HI.X.SX32 R9, R4, RZ, 0x1, P0 ;  /* 0x000000ff04097211 */ /* 0x000fe400000f0eff */
[----:B------:R-:W0:Y:S01]  /*0730*/  LDC.64 R12, c[0x0][0x3a0] ;  /* 0x0000e800ff0c7b82 */ /* 0x000e220000000a00 */
[----:B--2---:R-:W-:-:S04]  /*0740*/  LEA R14, P0, R6, UR6, 0x2 ;  /* 0x00000006060e7c11 */ /* 0x004fc8000f8010ff */
[----:B------:R-:W-:Y:S01]  /*0750*/  LEA.HI.X R15, R6, UR7, R9, 0x2, P0 ;  /* 0x00000007060f7c11 */ /* 0x000fe200080f1409 */
[----:B-1----:R-:W-:-:S04]  /*0760*/  IMAD.WIDE.U32 R10, R5, 0x4, R10 ;  /* 0x00000004050a7825 */ /* 0x002fc800078e000a */
[----:B------:R-:W2:Y:S01]  /*0770*/  LDG.E R14, desc[UR4][R14.64] ;  /* 0x000000040e0e7981 */ /* 0x000ea2000c1e1900 */
[----:B0-----:R-:W-:-:S03]  /*0780*/  IMAD.WIDE.U32 R12, R5, 0x4, R12 ;  /* 0x00000004050c7825 */ /* 0x001fc600078e000c */
[----:B------:R-:W3:Y:S04]  /*0790*/  LDG.E R10, desc[UR4][R10.64] ;  /* 0x000000040a0a7981 */ /* 0x000ee8000c1e1900 */
[----:B------:R-:W4:Y:S01]  /*07a0*/  LDG.E R12, desc[UR4][R12.64] ;  /* 0x000000040c0c7981 */ /* 0x000f22000c1e1900 */
[----:B------:R-:W-:-:S06]  /*07b0*/  LEA R7, R7, R8, 0x18 ;  /* 0x0000000807077211 */ /* 0x000fcc00078ec0ff */
[----:B------:R-:W0:Y:S01]  /*07c0*/  LDS.64 R6, [R7] ;  /* 0x0000000007067984 */ /* 0x000e220000000a00 */
[--C-:B------:R-:W-:Y:S02]  /*07d0*/  HADD2.F32 R9, -RZ, R0.reuse.H0_H0 ;  /* 0x20000000ff097230 */ /* 0x100fe40000004100 */
[----:B------:R-:W-:Y:S02]  /*07e0*/  HADD2.F32 R17, -RZ, R0.H1_H1 ;  /* 0x30000000ff117230 */ /* 0x000fe40000004100 */
[----:B------:R-:W-:-:S04]  /*07f0*/  IMAD.WIDE.U32 R2, R5, 0x4, R2 ;  /* 0x0000000405027825 */ /* 0x000fc800078e0002 */
[--C-:B0-----:R-:W-:Y:S01]  /*0800*/  FADD.FTZ R4, R9, -R6.reuse ;  /* 0x8000000609047221 */ /* 0x101fe20000010000 */
[----:B------:R-:W-:-:S03]  /*0810*/  FADD.FTZ R6, R17, -R6 ;  /* 0x8000000611067221 */ /* 0x000fc60000010000 */
[-C--:B------:R-:W-:Y:S01]  /*0820*/  FMUL.FTZ R4, R4, R7.reuse ;  /* 0x0000000704047220 */ /* 0x080fe20000410000 */
[----:B------:R-:W-:Y:S01]  /*0830*/  FMUL.FTZ R6, R6, R7 ;  /* 0x0000000706067220 */ /* 0x000fe20000410000 */
        /* <DEDUP_REMOVED lines=13> */
.L_x_377:
        /* <DEDUP_REMOVED lines=15> */
.L_x_2571:


//--------------------- .text._ZN17fastertransformer18merge_layernorm_v2I6__halfEEvPT_PKS2_S5_S5_fiiii --------------------------
	.section	.text._ZN17fastertransformer18merge_layernorm_v2I6__halfEEvPT_PKS2_S5_S5_fiiii,"ax",@progbits
	.align	128
        .global         _ZN17fastertransformer18merge_layernorm_v2I6__halfEEvPT_PKS2_S5_S5_fiiii
        .type           _ZN17fastertransformer18merge_layernorm_v2I6__halfEEvPT_PKS2_S5_S5_fiiii,@function
        .size           _ZN17fastertransformer18merge_layernorm_v2I6__halfEEvPT_PKS2_S5_S5_fiiii,(.L_x_2572 - _ZN17fastertransformer18merge_layernorm_v2I6__halfEEvPT_PKS2_S5_S5_fiiii)
        .other          _ZN17fastertransformer18merge_layernorm_v2I6__halfEEvPT_PKS2_S5_S5_fiiii,@"STO_CUDA_ENTRY STV_DEFAULT"
_ZN17fastertransformer18merge_layernorm_v2I6__halfEEvPT_PKS2_S5_S5_fiiii:
.text._ZN17fastertransformer18merge_layernorm_v2I6__halfEEvPT_PKS2_S5_S5_fiiii:
[----:B------:R-:W-:Y:S01]  /*0000*/  LDC R1, c[0x0][0x37c] ;  /* 0x0000df00ff017b82 */ /* 0x000fe20000000800 */
[----:B------:R-:W0:Y:S01]  /*0010*/  S2R R4, SR_TID.X ;  /* 0x0000000000047919 */ /* 0x000e220000002100 */
[----:B------:R-:W0:Y:S06]  /*0020*/  LDCU UR10, c[0x0][0x360] ;  /* 0x00006c00ff0a77ac */ /* 0x000e2c0008000800 */
[----:B------:R-:W1:Y:S01]  /*0030*/  LDC R5, c[0x0][0x3b0] ;  /* 0x0000ec00ff057b82 */ /* 0x000e620000000800 */
[----:B------:R-:W-:Y:S01]  /*0040*/  BSSY.RECONVERGENT B0, `(.L_x_378) ;  /* 0x000004a000007945 */ /* 0x000fe20003800200 */
[----:B------:R-:W2:Y:S01]  /*0050*/  S2R R24, SR_CTAID.X ;  /* 0x0000000000187919 */ /* 0x000ea20000002500 */
[----:B------:R-:W1:Y:S01]  /*0060*/  LDCU.64 UR6, c[0x0][0x3a8] ;  /* 0x00007500ff0677ac */ /* 0x000e620008000a00 */
[----:B------:R-:W-:Y:S01]  /*0070*/  IMAD.MOV.U32 R14, RZ, RZ, RZ ;  /* 0x000000ffff0e7224 */ /* 0x000fe200078e00ff */
[----:B------:R-:W3:Y:S01]  /*0080*/  S2R R25, SR_CTAID.Y ;  /* 0x0000000000197919 */ /* 0x000ee20000002600 */
[----:B------:R-:W4:Y:S02]  /*0090*/  LDCU.64 UR8, c[0x0][0x358] ;  /* 0x00006b00ff0877ac */ /* 0x000f240008000a00 */
[----:B------:R-:W5:Y:S01]  /*00a0*/  S2UR UR4, SR_CTAID.Z ;  /* 0x00000000000479c3 */ /* 0x000f620000002700 */
[----:B-1----:R-:W-:Y:S01]  /*00b0*/  IMAD R26, R5, UR7, RZ ;  /* 0x00000007051a7c24 */ /* 0x002fe2000f8e02ff */
[----:B------:R-:W-:-:S04]  /*00c0*/  SHF.R.S32.HI R13, RZ, 0x2, R5 ;  /* 0x00000002ff0d7819 */ /* 0x000fc80000011405 */
[----:B------:R-:W-:Y:S01]  /*00d0*/  LEA.HI R15, R26, R26, RZ, 0x1 ;  /* 0x0000001a1a0f7211 */ /* 0x000fe200078f08ff */
[C---:B0-----:R-:W-:Y:S01]  /*00e0*/  VIADD R3, R4.reuse, UR10 ;  /* 0x0000000a04037c36 */ /* 0x041fe20008000000 */
[-C--:B------:R-:W-:Y:S01]  /*00f0*/  ISETP.GE.AND P3, PT, R4, R5.reuse, PT ;  /* 0x000000050400720c */ /* 0x080fe20003f66270 */
[----:B-----5:R-:W-:Y:S01]  /*0100*/  UIMAD UR4, UR4, UR6, URZ ;  /* 0x00000006040472a4 */ /* 0x020fe2000f8e02ff */
[----:B------:R-:W-:Y:S01]  /*0110*/  SHF.R.S32.HI R15, RZ, 0x1, R15 ;  /* 0x00000001ff0f7819 */ /* 0x000fe2000001140f */
[C---:B------:R-:W-:Y:S01]  /*0120*/  VIADD R2, R3.reuse, UR10 ;  /* 0x0000000a03027c36 */ /* 0x040fe20008000000 */
[-C--:B------:R-:W-:Y:S01]  /*0130*/  ISETP.GE.AND P2, PT, R3, R5.reuse, PT ;  /* 0x000000050300720c */ /* 0x080fe20003f46270 */
[----:B------:R-:W-:Y:S02]  /*0140*/  UIMAD UR4, UR4, UR7, URZ ;  /* 0x00000007040472a4 */ /* 0x000fe4000f8e02ff */
[C---:B------:R-:W-:Y:S01]  /*0150*/  VIADD R0, R2.reuse, UR10 ;  /* 0x0000000a02007c36 */ /* 0x040fe20008000000 */
[----:B------:R-:W-:-:S04]  /*0160*/  ISETP.GE.AND P1, PT, R2, R5, PT ;  /* 0x000000050200720c */ /* 0x000fc80003f26270 */
[----:B------:R-:W-:-:S04]  /*0170*/  ISETP.GE.AND P6, PT, R0, R5, PT ;  /* 0x000000050000720c */ /* 0x000fc80003fc6270 */
[----:B------:R-:W-:Y:S01]  /*0180*/  P2R R6, PR, RZ, 0x40 ;  /* 0x00000040ff067803 */ /* 0x000fe20000000000 */
[----:B------:R-:W-:Y:S01]  /*0190*/  IMAD R6, R5, UR4, RZ ;  /* 0x0000000405067c24 */ /* 0x000fe2000f8e02ff */
[----:B--234-:R-:W-:Y:S07]  /*01a0*/  @P3 BRA `(.L_x_379) ;  /* 0x0000000000cc3947 */ /* 0x01cfee0003800000 */
[-C--:B------:R-:W-:Y:S01]  /*01b0*/  IABS R10, R13.reuse ;  /* 0x0000000d000a7213 */ /* 0x080fe20000000000 */
[----:B------:R-:W0:Y:S01]  /*01c0*/  LDCU.64 UR4, c[0x0][0x388] ;  /* 0x00007100ff0477ac */ /* 0x000e220008000a00 */
[----:B------:R-:W-:Y:S02]  /*01d0*/  IABS R12, R4 ;  /* 0x00000004000c7213 */ /* 0x000fe40000000000 */
[----:B------:R-:W1:Y:S01]  /*01e0*/  I2F.RP R7, R10 ;  /* 0x0000000a00077306 */ /* 0x000e620000209400 */
[----:B------:R-:W-:-:S07]  /*01f0*/  IABS R14, R13 ;  /* 0x0000000d000e7213 */ /* 0x000fce0000000000 */
[----:B-1----:R-:W1:Y:S02]  /*0200*/  MUFU.RCP R7, R7 ;  /* 0x0000000700077308 */ /* 0x002e640000001000 */
[----:B-1----:R-:W-:Y:S02]  /*0210*/  VIADD R8, R7, 0xffffffe ;  /* 0x0ffffffe07087836 */ /* 0x002fe40000000000 */
[----:B------:R-:W-:-:S04]  /*0220*/  IMAD.MOV R7, RZ, RZ, -R14 ;  /* 0x000000ffff077224 */ /* 0x000fc800078e0a0e */
[----:B------:R1:W2:Y:S02]  /*0230*/  F2I.FTZ.U32.TRUNC.NTZ R9, R8 ;  /* 0x0000000800097305 */ /* 0x0002a4000021f000 */
[----:B-1----:R-:W-:Y:S02]  /*0240*/  IMAD.MOV.U32 R8, RZ, RZ, RZ ;  /* 0x000000ffff087224 */ /* 0x002fe400078e00ff */
[----:B--2---:R-:W-:-:S04]  /*0250*/  IMAD.MOV R11, RZ, RZ, -R9 ;  /* 0x000000ffff0b7224 */ /* 0x004fc800078e0a09 */
[----:B------:R-:W-:-:S04]  /*0260*/  IMAD R11, R11, R10, RZ ;  /* 0x0000000a0b0b7224 */ /* 0x000fc800078e02ff */
[----:B------:R-:W-:-:S06]  /*0270*/  IMAD.HI.U32 R9, R9, R11, R8 ;  /* 0x0000000b09097227 */ /* 0x000fcc00078e0008 */
[----:B------:R-:W-:-:S04]  /*0280*/  IMAD.HI.U32 R9, R9, R12, RZ ;  /* 0x0000000c09097227 */ /* 0x000fc800078e00ff */
[----:B------:R-:W-:-:S05]  /*0290*/  IMAD R7, R9, R7, R12 ;  /* 0x0000000709077224 */ /* 0x000fca00078e020c */
[----:B------:R-:W-:-:S13]  /*02a0*/  ISETP.GT.U32.AND P5, PT, R10, R7, PT ;  /* 0x000000070a00720c */ /* 0x000fda0003fa4070 */
[----:B------:R-:W-:Y:S02]  /*02b0*/  @!P5 IMAD.IADD R7, R7, 0x1, -R10 ;  /* 0x000000010707d824 */ /* 0x000fe400078e0a0a */
[----:B------:R-:W-:Y:S01]  /*02c0*/  @!P5 VIADD R9, R9, 0x1 ;  /* 0x000000010909d836 */ /* 0x000fe20000000000 */
[----:B------:R-:W-:Y:S02]  /*02d0*/  ISETP.NE.AND P5, PT, R13, RZ, PT ;  /* 0x000000ff0d00720c */ /* 0x000fe40003fa5270 */
[----:B------:R-:W-:Y:S02]  /*02e0*/  ISETP.GE.U32.AND P0, PT, R7, R10, PT ;  /* 0x0000000a0700720c */ /* 0x000fe40003f06070 */
[----:B------:R-:W-:-:S04]  /*02f0*/  LOP3.LUT R7, R4, R13, RZ, 0x3c, !PT ;  /* 0x0000000d04077212 */ /* 0x000fc800078e3cff */
[----:B------:R-:W-:-:S07]  /*0300*/  ISETP.GE.AND P4, PT, R7, RZ, PT ;  /* 0x000000ff0700720c */ /* 0x000fce0003f86270 */
[----:B------:R-:W-:-:S06]  /*0310*/  @P0 IADD3 R9, PT, PT, R9, 0x1, RZ ;  /* 0x0000000109090810 */ /* 0x000fcc0007ffe0ff */
[----:B------:R-:W-:Y:S01]  /*0320*/  @!P4 IMAD.MOV R9, RZ, RZ, -R9 ;  /* 0x000000ffff09c224 */ /* 0x000fe200078e0a09 */
[----:B------:R-:W-:-:S04]  /*0330*/  @!P5 LOP3.LUT R9, RZ, R13, RZ, 0x33, !PT ;  /* 0x0000000dff09d212 */ /* 0x000fc800078e33ff */
[----:B------:R-:W-:-:S04]  /*0340*/  LOP3.LUT R8, R9, 0xffff, RZ, 0xc0, !PT ;  /* 0x0000ffff09087812 */ /* 0x000fc800078ec0ff */
[----:B------:R-:W-:-:S04]  /*0350*/  LEA.HI R7, R8, R9, RZ, 0x11 ;  /* 0x0000000908077211 */ /* 0x000fc800078f88ff */
[C---:B------:R-:W-:Y:S02]  /*0360*/  LOP3.LUT R8, R7.reuse, 0xfffe, RZ, 0xc0, !PT ;  /* 0x0000fffe07087812 */ /* 0x040fe400078ec0ff */
[----:B------:R-:W-:-:S03]  /*0370*/  PRMT R7, R7, 0x9910, RZ ;  /* 0x0000991007077816 */ /* 0x000fc600000000ff */
[----:B------:R-:W-:Y:S01]  /*0380*/  IMAD.MOV R8, RZ, RZ, -R8 ;  /* 0x000000ffff087224 */ /* 0x000fe200078e0a08 */
[----:B------:R-:W-:-:S04]  /*0390*/  SHF.R.S32.HI R7, RZ, 0x1, R7 ;  /* 0x00000001ff077819 */ /* 0x000fc80000011407 */
[----:B------:R-:W-:Y:S02]  /*03a0*/  PRMT R8, R8, 0x7710, RZ ;  /* 0x0000771008087816 */ /* 0x000fe400000000ff */
[----:B------:R-:W-:-:S03]  /*03b0*/  PRMT R7, R7, 0x9910, RZ ;  /* 0x0000991007077816 */ /* 0x000fc600000000ff */
[----:B------:R-:W-:Y:S02]  /*03c0*/  IMAD.IADD R8, R9, 0x1, R8 ;  /* 0x0000000109087824 */ /* 0x000fe400078e0208 */
[----:B------:R-:W-:Y:S02]  /*03d0*/  IMAD.MOV R9, RZ, RZ, -R9 ;  /* 0x000000ffff097224 */ /* 0x000fe400078e0a09 */
[----:B------:R-:W-:Y:S01]  /*03e0*/  IMAD R10, R24, 0x2, R7 ;  /* 0x00000002180a7824 */ /* 0x000fe200078e0207 */
[----:B------:R-:W-:Y:S01]  /*03f0*/  PRMT R8, R8, 0x9910, RZ ;  /* 0x0000991008087816 */ /* 0x000fe200000000ff */
[C---:B------:R-:W-:Y:S02]  /*0400*/  IMAD R9, R13.reuse, R9, R4 ;  /* 0x000000090d097224 */ /* 0x040fe400078e0204 */
[----:B------:R-:W-:Y:S02]  /*0410*/  IMAD R10, R13, R10, RZ ;  /* 0x0000000a0d0a7224 */ /* 0x000fe400078e02ff */
[----:B------:R-:W-:-:S04]  /*0420*/  IMAD R8, R25, 0x2, R8 ;  /* 0x0000000219087824 */ /* 0x000fc800078e0208 */
[----:B------:R-:W-:-:S05]  /*0430*/  IMAD R7, R15, R8, RZ ;  /* 0x000000080f077224 */ /* 0x000fca00078e02ff */
[----:B------:R-:W-:Y:S02]  /*0440*/  IADD3 R9, P0, P4, R7, R9, R6 ;  /* 0x0000000907097210 */ /* 0x000fe40007c1e006 */
[----:B------:R-:W-:-:S04]  /*0450*/  SHF.R.S32.HI R7, RZ, 0x1f, R7 ;  /* 0x0000001fff077819 */ /* 0x000fc80000011407 */
[----:B------:R-:W-:Y:S02]  /*0460*/  IADD3.X R11, PT, PT, R7, RZ, RZ, P0, P4 ;  /* 0x000000ff070b7210 */ /* 0x000fe400007e84ff */
[----:B------:R-:W-:-:S04]  /*0470*/  IADD3 R7, P0, PT, R10, R9, RZ ;  /* 0x000000090a077210 */ /* 0x000fc80007f1e0ff */
[----:B------:R-:W-:Y:S02]  /*0480*/  LEA.HI.X.SX32 R10, R10, R11, 0x1, P0 ;  /* 0x0000000b0a0a7211 */ /* 0x000fe400000f0eff */
[----:B0-----:R-:W-:-:S04]  /*0490*/  LEA R8, P0, R7, UR4, 0x1 ;  /* 0x0000000407087c11 */ /* 0x001fc8000f8008ff */
[----:B------:R-:W-:-:S05]  /*04a0*/  LEA.HI.X R9, R7, UR5, R10, 0x1, P0 ;  /* 0x0000000507097c11 */ /* 0x000fca00080f0c0a */
[----:B------:R-:W2:Y:S02]  /*04b0*/  LDG.E.U16.CONSTANT R8, desc[UR8][R8.64] ;  /* 0x0000000808087981 */ /* 0x000ea4000c1e9500 */
[----:B--2---:R-:W-:-:S05]  /*04c0*/  HADD2.F32 R12, -RZ, R8.H0_H0 ;  /* 0x20000008ff0c7230 */ /* 0x004fca0000004100 */
[----:B------:R-:W-:-:S07]  /*04d0*/  FADD.FTZ R14, RZ, R12 ;  /* 0x0000000cff0e7221 */ /* 0x000fce0000010000 */
.L_x_379:
[----:B------:R-:W-:Y:S05]  /*04e0*/  BSYNC.RECONVERGENT B0 ;  /* 0x0000000000007941 */ /* 0x000fea0003800200 */
.L_x_378:
[----:B------:R-:W-:Y:S04]  /*04f0*/  BSSY.RECONVERGENT B0, `(.L_x_380) ;  /* 0x0000035000007945 */ /* 0x000fe80003800200 */
[----:B------:R-:W-:Y:S05]  /*0500*/  @P2 BRA `(.L_x_381) ;  /* 0x0000000000cc2947 */ /* 0x000fea0003800000 */
[----:B------:R-:W-:Y:S01]  /*0510*/  IABS R7, R13 ;  /* 0x0000000d00077213 */ /* 0x000fe20000000000 */
        /* <DEDUP_REMOVED lines=8> */
[----:B-1----:R-:W-:Y:S02]  /*05a0*/  HFMA2 R8, -RZ, RZ, 0, 0 ;  /* 0x00000000ff087431 */ /* 0x002fe400000001ff */
        /* <DEDUP_REMOVED lines=12> */
[----:B------:R-:W-:-:S06]  /*0670*/  @P4 VIADD R8, R8, 0x1 ;  /* 0x0000000108084836 */ /* 0x000fcc0000000000 */
        /* <DEDUP_REMOVED lines=11> */
[----:B------:R-:W-:-:S03]  /*0730*/  IMAD.MOV R8, RZ, RZ, -R8 ;  /* 0x000000ffff087224 */ /* 0x000fc600078e0a08 */
[----:B------:R-:W-:Y:S01]  /*0740*/  PRMT R10, R9, 0x9910, RZ ;  /* 0x00009910090a7816 */ /* 0x000fe200000000ff */
[----:B------:R-:W-:Y:S02]  /*0750*/  IMAD R9, R13, R8, R3 ;  /* 0x000000080d097224 */ /* 0x000fe400078e0203 */
[----:B------:R-:W-:Y:S01]  /*0760*/  IMAD R8, R24, 0x2, R7 ;  /* 0x0000000218087824 */ /* 0x000fe200078e0207 */
[----:B------:R-:W-:-:S03]  /*0770*/  LEA R10, R25, R10, 0x1 ;  /* 0x0000000a190a7211 */ /* 0x000fc600078e08ff */
[----:B------:R-:W-:Y:S02]  /*0780*/  IMAD R8, R13, R8, RZ ;  /* 0x000000080d087224 */ /* 0x000fe400078e02ff */
        /* <DEDUP_REMOVED lines=10> */
[----:B------:R-:W-:-:S07]  /*0830*/  FADD.FTZ R14, R14, R7 ;  /* 0x000000070e0e7221 */ /* 0x000fce0000010000 */
.L_x_381:
[----:B------:R-:W-:Y:S05]  /*0840*/  BSYNC.RECONVERGENT B0 ;  /* 0x0000000000007941 */ /* 0x000fea0003800200 */
.L_x_380:
[----:B------:R-:W-:Y:S04]  /*0850*/  BSSY.RECONVERGENT B0, `(.L_x_382) ;  /* 0x0000035000007945 */ /* 0x000fe80003800200 */
[----:B------:R-:W-:Y:S05]  /*0860*/  @P1 BRA `(.L_x_383) ;  /* 0x0000000000cc1947 */ /* 0x000fea0003800000 */
[-C--:B------:R-:W-:Y:S01]  /*0870*/  IABS R10, R13.reuse ;  /* 0x0000000d000a7213 */ /* 0x080fe20000000000 */
[----:B------:R-:W0:Y:S01]  /*0880*/  LDCU.64 UR4, c[0x0][0x388] ;  /* 0x00007100ff0477ac */ /* 0x000e220008000a00 */
[----:B------:R-:W-:Y:S02]  /*0890*/  IABS R11, R2 ;  /* 0x00000002000b7213 */ /* 0x000fe40000000000 */
[----:B------:R-:W1:Y:S01]  /*08a0*/  I2F.RP R16, R10 ;  /* 0x0000000a00107306 */ /* 0x000e620000209400 */
[----:B------:R-:W-:-:S07]  /*08b0*/  IABS R19, R13 ;  /* 0x0000000d00137213 */ /* 0x000fce0000000000 */
[----:B-1----:R-:W1:Y:S02]  /*08c0*/  MUFU.RCP R16, R16 ;  /* 0x0000001000107308 */ /* 0x002e640000001000 */
[----:B-1----:R-:W-:-:S06]  /*08d0*/  VIADD R8, R16, 0xffffffe ;  /* 0x0ffffffe10087836 */ /* 0x002fcc0000000000 */
[----:B------:R1:W2:Y:S02]  /*08e0*/  F2I.FTZ.U32.TRUNC.NTZ R9, R8 ;  /* 0x0000000800097305 */ /* 0x0002a4000021f000 */
[----:B-1----:R-:W-:Y:S02]  /*08f0*/  IMAD.MOV.U32 R8, RZ, RZ, RZ ;  /* 0x000000ffff087224 */ /* 0x002fe400078e00ff */
[----:B--2---:R-:W-:-:S04]  /*0900*/  IMAD.MOV R17, RZ, RZ, -R9 ;  /* 0x000000ffff117224 */ /* 0x004fc800078e0a09 */
[----:B------:R-:W-:-:S04]  /*0910*/  IMAD R17, R17, R10, RZ ;  /* 0x0000000a11117224 */ /* 0x000fc800078e02ff */
[----:B------:R-:W-:-:S04]  /*0920*/  IMAD.HI.U32 R18, R9, R17, R8 ;  /* 0x0000001109127227 */ /* 0x000fc800078e0008 */
[----:B------:R-:W-:Y:S02]  /*0930*/  IMAD.MOV R9, RZ, RZ, -R19 ;  /* 0x000000ffff097224 */ /* 0x000fe400078e0a13 */
        /* <DEDUP_REMOVED lines=10> */
[----:B------:R-:W-:Y:S02]  /*09e0*/  @!P0 IADD3 R8, PT, PT, -R8, RZ, RZ ;  /* 0x000000ff08088210 */ /* 0x000fe40007ffe1ff */
        /* <DEDUP_REMOVED lines=27> */
.L_x_383:
[----:B------:R-:W-:Y:S05]  /*0ba0*/  BSYNC.RECONVERGENT B0 ;  /* 0x0000000000007941 */ /* 0x000fea0003800200 */
.L_x_382:
        /* <DEDUP_REMOVED lines=8> */
[----:B-1----:R-:W-:Y:S01]  /*0c30*/  VIADD R10, R16, 0xffffffe ;  /* 0x0ffffffe100a7836 */ /* 0x002fe20000000000 */
[----:B------:R-:W-:-:S05]  /*0c40*/  IADD3 R16, PT, PT, RZ, -R20, RZ ;  /* 0x80000014ff107210 */ /* 0x000fca0007ffe0ff */
        /* <DEDUP_REMOVED lines=21> */
[----:B------:R-:W-:-:S05]  /*0da0*/  IMAD.MOV R11, RZ, RZ, -R11 ;  /* 0x000000ffff0b7224 */ /* 0x000fca00078e0a0b */
[----:B------:R-:W-:-:S05]  /*0db0*/  PRMT R11, R11, 0x7710, RZ ;  /* 0x000077100b0b7816 */ /* 0x000fca00000000ff */
[----:B------:R-:W-:Y:S02]  /*0dc0*/  IMAD.IADD R9, R10, 0x1, R11 ;  /* 0x000000010a097824 */ /* 0x000fe400078e020b */
[----:B------:R-:W-:-:S03]  /*0dd0*/  IMAD.MOV.U32 R11, RZ, RZ, R16 ;  /* 0x000000ffff0b7224 */ /* 0x000fc600078e0010 */
[----:B------:R-:W-:Y:S02]  /*0de0*/  PRMT R16, R9, 0x9910, RZ ;  /* 0x0000991009107816 */ /* 0x000fe400000000ff */
[----:B------:R-:W-:Y:S02]  /*0df0*/  SHF.R.S32.HI R9, RZ, 0x1, R11 ;  /* 0x00000001ff097819 */ /* 0x000fe4000001140b */
[----:B------:R-:W-:Y:S01]  /*0e00*/  IADD3 R11, PT, PT, -R10, RZ, RZ ;  /* 0x000000ff0a0b7210 */ /* 0x000fe20007ffe1ff */
[----:B------:R-:W-:Y:S01]  /*0e10*/  IMAD R16, R25, 0x2, R16 ;  /* 0x0000000219107824 */ /* 0x000fe200078e0210 */
[----:B------:R-:W-:-:S03]  /*0e20*/  PRMT R9, R9, 0x9910, RZ ;  /* 0x0000991009097816 */ /* 0x000fc600000000ff */
[----:B------:R-:W-:Y:S02]  /*0e30*/  IMAD R15, R15, R16, RZ ;  /* 0x000000100f0f7224 */ /* 0x000fe400078e02ff */
[----:B------:R-:W-:Y:S02]  /*0e40*/  IMAD R10, R24, 0x2, R9 ;  /* 0x00000002180a7824 */ /* 0x000fe400078e0209 */
[C---:B------:R-:W-:Y:S02]  /*0e50*/  IMAD R9, R13.reuse, R11, R0 ;  /* 0x0000000b0d097224 */ /* 0x040fe400078e0200 */
[----:B------:R-:W-:-:S03]  /*0e60*/  IMAD R10, R13, R10, RZ ;  /* 0x0000000a0d0a7224 */ /* 0x000fc600078e02ff */
        /* <DEDUP_REMOVED lines=10> */
.L_x_385:
[----:B------:R-:W-:Y:S05]  /*0f10*/  BSYNC.RECONVERGENT B0 ;  /* 0x0000000000007941 */ /* 0x000fea0003800200 */
.L_x_384:
[----:B------:R-:W0:Y:S01]  /*0f20*/  SHFL.BFLY PT, R11, R14, 0x10, 0x1f ;  /* 0x0e001f000e0b7f89 */ /* 0x000e2200000e0000 */
[----:B------:R-:W1:Y:S01]  /*0f30*/  S2UR UR6, SR_CgaCtaId ;  /* 0x00000000000679c3 */ /* 0x000e620000008800 */
[----:B------:R-:W-:Y:S01]  /*0f40*/  UMOV UR4, 0x400 ;  /* 0x0000040000047882 */ /* 0x000fe20000000000 */
[----:B------:R-:W-:Y:S01]  /*0f50*/  P2R R17, PR, RZ, 0x2 ;  /* 0x00000002ff117803 */ /* 0x000fe20000000000 */
[----:B------:R-:W-:Y:S01]  /*0f60*/  UIADD3 UR5, UPT, UPT, UR4, 0x8, URZ ;  /* 0x0000000804057890 */ /* 0x000fe2000fffe0ff */
[----:B------:R-:W-:Y:S02]  /*0f70*/  ISETP.NE.AND P4, PT, R4, RZ, PT ;  /* 0x000000ff0400720c */ /* 0x000fe40003f85270 */
[-C--:B------:R-:W-:Y:S02]  /*0f80*/  ISETP.GE.AND P5, PT, R3, R5.reuse, PT ;  /* 0x000000050300720c */ /* 0x080fe40003fa6270 */
[----:B------:R-:W-:Y:S02]  /*0f90*/  ISETP.GE.AND P6, PT, R2, R5, PT ;  /* 0x000000050200720c */ /* 0x000fe40003fc6270 */
[----:B------:R-:W-:Y:S01]  /*0fa0*/  P2R R16, PR, RZ, 0x4 ;  /* 0x00000004ff107803 */ /* 0x000fe20000000000 */
[----:B0-----:R-:W-:Y:S01]  /*0fb0*/  FADD.FTZ R11, R11, R14 ;  /* 0x0000000e0b0b7221 */ /* 0x001fe20000010000 */
[----:B-1----:R-:W-:-:S02]  /*0fc0*/  ULEA UR5, UR6, UR5, 0x18 ;  /* 0x0000000506057291 */ /* 0x002fc4000f8ec0ff */
[----:B------:R-:W-:Y:S02]  /*0fd0*/  ULEA UR4, UR6, UR4, 0x18 ;  /* 0x0000000406047291 */ /* 0x000fe4000f8ec0ff */
[----:B------:R-:W0:Y:S02]  /*0fe0*/  SHFL.BFLY PT, R10, R11, 0x8, 0x1f ;  /* 0x0d001f000b0a7f89 */ /* 0x000e2400000e0000 */
[----:B0-----:R-:W-:Y:S01]  /*0ff0*/  FADD.FTZ R10, R11, R10 ;  /* 0x0000000a0b0a7221 */ /* 0x001fe20000010000 */
[----:B------:R-:W-:-:S04]  /*1000*/  I2FP.F32.U32 R11, R4 ;  /* 0x00000004000b7245 */ /* 0x000fc80000201000 */
[----:B------:R-:W0:Y:S02]  /*1010*/  SHFL.BFLY PT, R13, R10, 0x4, 0x1f ;  /* 0x0c801f000a0d7f89 */ /* 0x000e2400000e0000 */
[----:B0-----:R-:W-:Y:S01]  /*1020*/  FADD.FTZ R15, R10, R13 ;  /* 0x0000000d0a0f7221 */ /* 0x001fe20000010000 */
[----:B------:R-:W-:Y:S01]  /*1030*/  I2FP.F32.U32 R13, UR10 ;  /* 0x0000000a000d7c45 */ /* 0x000fe20008201000 */
[----:B------:R-:W-:-:S03]  /*1040*/  IMAD.MOV.U32 R10, RZ, RZ, RZ ;  /* 0x000000ffff0a7224 */ /* 0x000fc600078e00ff */
[----:B------:R-:W0:Y:S01]  /*1050*/  SHFL.BFLY PT, R18, R15, 0x2, 0x1f ;  /* 0x0c401f000f127f89 */ /* 0x000e2200000e0000 */
[----:B------:R-:W-:Y:S01]  /*1060*/  FMUL.FTZ R14, R13, 0.03125 ;  /* 0x3d0000000d0e7820 */ /* 0x000fe20000410000 */
[----:B------:R-:W-:-:S04]  /*1070*/  LOP3.LUT P0, R13, R4, 0x1f, RZ, 0xc0, !PT ;  /* 0x0000001f040d7812 */ /* 0x000fc8000780c0ff */
[----:B------:R-:W-:Y:S02]  /*1080*/  FSETP.GT.FTZ.AND P1, PT, R14, R11, PT ;  /* 0x0000000b0e00720b */ /* 0x000fe40003f34000 */
[C---:B------:R-:W-:Y:S02]  /*1090*/  LEA R14, R13.reuse, UR5, 0x2 ;  /* 0x000000050d0e7c11 */ /* 0x040fe4000f8e10ff */
[----:B------:R-:W-:Y:S01]  /*10a0*/  ISETP.NE.AND P2, PT, R13, RZ, PT ;  /* 0x000000ff0d00720c */ /* 0x000fe20003f45270 */
[----:B------:R-:W-:Y:S02]  /*10b0*/  IMAD.MOV.U32 R13, RZ, RZ, RZ ;  /* 0x000000ffff0d7224 */ /* 0x000fe400078e00ff */
[----:B0-----:R-:W-:Y:S01]  /*10c0*/  FADD.FTZ R18, R15, R18 ;  /* 0x000000120f127221 */ /* 0x001fe20000010000 */
[----:B------:R-:W-:Y:S01]  /*10d0*/  LEA.HI R15, R4, UR5, RZ, 0x1d ;  /* 0x00000005040f7c11 */ /* 0x000fe2000f8fe8ff */
[----:B------:R-:W0:Y:S03]  /*10e0*/  S2UR UR5, SR_CgaCtaId ;  /* 0x00000000000579c3 */ /* 0x000e260000008800 */
[----:B------:R-:W1:Y:S02]  /*10f0*/  SHFL.BFLY PT, R19, R18, 0x1, 0x1f ;  /* 0x0c201f0012137f89 */ /* 0x000e6400000e0000 */
[----:B-1----:R-:W-:-:S05]  /*1100*/  FADD.FTZ R22, R18, R19 ;  /* 0x0000001312167221 */ /* 0x002fca0000010000 */
[----:B------:R1:W-:Y:S01]  /*1110*/  @!P0 STS [R15], R22 ;  /* 0x000000160f008388 */ /* 0x0003e20000000800 */
[----:B------:R-:W-:Y:S01]  /*1120*/  BAR.SYNC.DEFER_BLOCKING 0x0 ;  /* 0x0000000000007b1d */ /* 0x000fe20000010000 */
[-C--:B------:R-:W-:Y:S02]  /*1130*/  ISETP.GE.AND P0, PT, R0, R5.reuse, PT ;  /* 0x000000050000720c */ /* 0x080fe40003f06270 */
[----:B-1----:R-:W-:-:S06]  /*1140*/  @!P4 I2FP.F32.S32 R22, R5 ;  /* 0x000000050016c245 */ /* 0x002fcc0000201400 */
[----:B------:R-:W1:Y:S01]  /*1150*/  @!P4 MUFU.RCP R22, R22 ;  /* 0x000000160016c308 */ /* 0x000e620000001000 */
[----:B------:R-:W2:Y:S04]  /*1160*/  @P1 LDS R10, [R14] ;  /* 0x000000000e0a1984 */ /* 0x000ea80000000800 */
[----:B--2---:R-:W2:Y:S02]  /*1170*/  SHFL.BFLY PT, R11, R10, 0x10, 0x1f ;  /* 0x0e001f000a0b7f89 */ /* 0x004ea400000e0000 */
[----:B--2---:R-:W-:-:S05]  /*1180*/  FADD.FTZ R11, R11, R10 ;  /* 0x0000000a0b0b7221 */ /* 0x004fca0000010000 */
[----:B------:R-:W2:Y:S02]  /*1190*/  SHFL.BFLY PT, R18, R11, 0x8, 0x1f ;  /* 0x0d001f000b127f89 */ /* 0x000ea400000e0000 */
[----:B--2---:R-:W-:-:S05]  /*11a0*/  FADD.FTZ R18, R11, R18 ;  /* 0x000000120b127221 */ /* 0x004fca0000010000 */
[----:B------:R-:W2:Y:S02]  /*11b0*/  SHFL.BFLY PT, R19, R18, 0x4, 0x1f ;  /* 0x0c801f0012137f89 */ /* 0x000ea400000e0000 */
[----:B--2---:R-:W-:-:S05]  /*11c0*/  FADD.FTZ R19, R18, R19 ;  /* 0x0000001312137221 */ /* 0x004fca0000010000 */
[----:B------:R-:W2:Y:S02]  /*11d0*/  SHFL.BFLY PT, R20, R19, 0x2, 0x1f ;  /* 0x0c401f0013147f89 */ /* 0x000ea400000e0000 */
[----:B--2---:R-:W-:-:S05]  /*11e0*/  FADD.FTZ R20, R19, R20 ;  /* 0x0000001413147221 */ /* 0x004fca0000010000 */
[----:B------:R-:W2:Y:S02]  /*11f0*/  SHFL.BFLY PT, R21, R20, 0x1, 0x1f ;  /* 0x0c201f0014157f89 */ /* 0x000ea400000e0000 */
[----:B--2---:R-:W-:-:S04]  /*1200*/  FADD.FTZ R21, R20, R21 ;  /* 0x0000001514157221 */ /* 0x004fc80000010000 */
[----:B-1----:R-:W-:-:S05]  /*1210*/  @!P4 FMUL.FTZ R23, R21, R22 ;  /* 0x000000161517c220 */ /* 0x002fca0000410000 */
[----:B------:R-:W-:Y:S01]  /*1220*/  @!P4 STS [UR4], R23 ;  /* 0x00000017ff00c988 */ /* 0x000fe20008000804 */
[----:B------:R-:W-:Y:S01]  /*1230*/  BAR.SYNC.DEFER_BLOCKING 0x0 ;  /* 0x0000000000007b1d */ /* 0x000fe20000010000 */
[----:B------:R-:W-:-:S05]  /*1240*/  ISETP.GE.AND P4, PT, R4, R5, PT ;  /* 0x000000050400720c */ /* 0x000fca0003f86270 */
[----:B------:R-:W1:Y:S01]  /*1250*/  LDS R10, [UR4] ;  /* 0x00000004ff0a7984 */ /* 0x000e620008000800 */
[----:B------:R-:W-:Y:S02]  /*1260*/  UMOV UR4, 0x400 ;  /* 0x0000040000047882 */ /* 0x000fe40000000000 */
[----:B0-----:R-:W-:Y:S01]  /*1270*/  ULEA UR4, UR5, UR4, 0x18 ;  /* 0x0000000405047291 */ /* 0x001fe2000f8ec0ff */
[--C-:B-1----:R-:W-:Y:S01]  /*1280*/  FADD.FTZ R21, R12, -R10.reuse ;  /* 0x8000000a0c157221 */ /* 0x102fe20000010000 */
[--C-:B------:R-:W-:Y:S01]  /*1290*/  FADD.FTZ R20, R7, -R10.reuse ;  /* 0x8000000a07147221 */ /* 0x100fe20000010000 */
[--C-:B------:R-:W-:Y:S01]  /*12a0*/  FADD.FTZ R11, R8, -R10.reuse ;  /* 0x8000000a080b7221 */ /* 0x100fe20000010000 */
[----:B------:R-:W-:Y:S01]  /*12b0*/  FADD.FTZ R10, R9, -R10 ;  /* 0x8000000a090a7221 */ /* 0x000fe20000010000 */
[C---:B------:R-:W-:Y:S01]  /*12c0*/  FFMA.FTZ R18, R21.reuse, R21, RZ ;  /* 0x0000001515127223 */ /* 0x040fe200000100ff */
[----:B------:R-:W-:-:S04]  /*12d0*/  FSEL R21, R21, R12, !P4 ;  /* 0x0000000c15157208 */ /* 0x000fc80006000000 */
[----:B------:R-:W-:Y:S02]  /*12e0*/  FSEL R19, R18, RZ, !P4 ;  /* 0x000000ff12137208 */ /* 0x000fe40006000000 */
[----:B------:R-:W-:-:S03]  /*12f0*/  ISETP.NE.AND P4, PT, R4, RZ, PT ;  /* 0x000000ff0400720c */ /* 0x000fc60003f85270 */
[----:B------:R-:W-:-:S04]  /*1300*/  @!P5 FFMA.FTZ R19, R20, R20, R19 ;  /* 0x000000141413d223 */ /* 0x000fc80000010013 */
        /* <DEDUP_REMOVED lines=10> */
[----:B------:R-:W0:Y:S03]  /*13b0*/  LDC.64 R22, c[0x0][0x390] ;  /* 0x0000e400ff167b82 */ /* 0x000e260000000a00 */
[----:B------:R-:W1:Y:S01]  /*13c0*/  SHFL.BFLY PT, R28, R27, 0x1, 0x1f ;  /* 0x0c201f001b1c7f89 */ /* 0x000e6200000e0000 */
[----:B0-----:R-:W-:-:S04]  /*13d0*/  @!P3 IMAD.WIDE.U32 R22, R4, 0x2, R22 ;  /* 0x000000020416b825 */ /* 0x001fc800078e0016 */
[----:B-1----:R-:W-:Y:S02]  /*13e0*/  FADD.FTZ R28, R27, R28 ;  /* 0x0000001c1b1c7221 */ /* 0x002fe40000010000 */
[----:B------:R-:W2:Y:S04]  /*13f0*/  @!P3 LDG.E.U16.CONSTANT R22, desc[UR8][R22.64] ;  /* 0x000000081616b981 */ /* 0x000ea8000c1e9500 */
[----:B------:R0:W-:Y:S01]  /*1400*/  @!P2 STS [R15], R28 ;  /* 0x0000001c0f00a388 */ /* 0x0001e20000000800 */
[----:B------:R-:W-:Y:S01]  /*1410*/  BAR.SYNC.DEFER_BLOCKING 0x0 ;  /* 0x0000000000007b1d */ /* 0x000fe20000010000 */
[----:B------:R-:W-:Y:S02]  /*1420*/  ISETP.NE.AND P2, PT, R16, RZ, PT ;  /* 0x000000ff1000720c */ /* 0x000fe40003f45270 */
[----:B0-----:R-:W-:-:S06]  /*1430*/  @!P4 I2FP.F32.S32 R28, R5 ;  /* 0x00000005001cc245 */ /* 0x001fcc0000201400 */
[----:B------:R-:W0:Y:S01]  /*1440*/  @!P4 MUFU.RCP R28, R28 ;  /* 0x0000001c001cc308 */ /* 0x000e220000001000 */
[----:B------:R1:W3:Y:S01]  /*1450*/  @P1 LDS R13, [R14] ;  /* 0x000000000e0d1984 */ /* 0x0002e20000000800 */
[----:B------:R-:W-:Y:S01]  /*1460*/  ISETP.NE.AND P1, PT, R17, RZ, PT ;  /* 0x000000ff1100720c */ /* 0x000fe20003f25270 */
[----:B-1----:R-:W0:Y:S02]  /*1470*/  @!P4 LDC R14, c[0x0][0x3a0] ;  /* 0x0000e800ff0ecb82 */ /* 0x002e240000000800 */
[----:B---3--:R-:W1:Y:S02]  /*1480*/  SHFL.BFLY PT, R12, R13, 0x10, 0x1f ;  /* 0x0e001f000d0c7f89 */ /* 0x008e6400000e0000 */
[----:B-1----:R-:W-:-:S05]  /*1490*/  FADD.FTZ R12, R12, R13 ;  /* 0x0000000d0c0c7221 */ /* 0x002fca0000010000 */
[----:B------:R-:W1:Y:S02]  /*14a0*/  SHFL.BFLY PT, R17, R12, 0x8, 0x1f ;  /* 0x0d001f000c117f89 */ /* 0x000e6400000e0000 */
[----:B-1----:R-:W-:-:S05]  /*14b0*/  FADD.FTZ R17, R12, R17 ;  /* 0x000000110c117221 */ /* 0x002fca0000010000 */
[----:B------:R-:W1:Y:S02]  /*14c0*/  SHFL.BFLY PT, R16, R17, 0x4, 0x1f ;  /* 0x0c801f0011107f89 */ /* 0x000e6400000e0000 */
[----:B-1----:R-:W-:-:S05]  /*14d0*/  FADD.FTZ R16, R17, R16 ;  /* 0x0000001011107221 */ /* 0x002fca0000010000 */
[----:B------:R-:W1:Y:S02]  /*14e0*/  SHFL.BFLY PT, R15, R16, 0x2, 0x1f ;  /* 0x0c401f00100f7f89 */ /* 0x000e6400000e0000 */
[----:B-1----:R-:W-:Y:S02]  /*14f0*/  FADD.FTZ R15, R16, R15 ;  /* 0x0000000f100f7221 */ /* 0x002fe40000010000 */
[----:B------:R-:W1:Y:S03]  /*1500*/  LDC.64 R16, c[0x0][0x398] ;  /* 0x0000e600ff107b82 */ /* 0x000e660000000a00 */
[----:B------:R-:W3:Y:S02]  /*1510*/  SHFL.BFLY PT, R18, R15, 0x1, 0x1f ;  /* 0x0c201f000f127f89 */ /* 0x000ee400000e0000 */
[----:B---3--:R-:W-:-:S03]  /*1520*/  FADD.FTZ R13, R15, R18 ;  /* 0x000000120f0d7221 */ /* 0x008fc60000010000 */
[----:B------:R-:W3:Y:S01]  /*1530*/  LDC.64 R18, c[0x0][0x390] ;  /* 0x0000e400ff127b82 */ /* 0x000ee20000000a00 */
[----:B0-----:R-:W-:-:S04]  /*1540*/  @!P4 FFMA.FTZ R14, R13, R28, R14 ;  /* 0x0000001c0d0ec223 */ /* 0x001fc8000001000e */
[----:B------:R0:W4:Y:S03]  /*1550*/  @!P4 MUFU.RSQ R27, R14 ;  /* 0x0000000e001bc308 */ /* 0x0001260000001400 */
[----:B------:R-:W5:Y:S08]  /*1560*/  LDC.64 R12, c[0x0][0x398] ;  /* 0x0000e600ff0c7b82 */ /* 0x000f700000000a00 */
[----:B0-----:R-:W0:Y:S01]  /*1570*/  LDC.64 R14, c[0x0][0x398] ;  /* 0x0000e600ff0e7b82 */ /* 0x001e220000000a00 */
[----:B-1----:R-:W-:-:S06]  /*1580*/  @!P2 IMAD.WIDE.U32 R16, R3, 0x2, R16 ;  /* 0x000000020310a825 */ /* 0x002fcc00078e0010 */
[----:B------:R-:W2:Y:S01]  /*1590*/  @!P2 LDG.E.U16.CONSTANT R16, desc[UR8][R16.64] ;  /* 0x000000081010a981 */ /* 0x000ea2000c1e9500 */
[----:B---3--:R-:W-:-:S03]  /*15a0*/  @!P2 IMAD.WIDE.U32 R18, R3, 0x2, R18 ;  /* 0x000000020312a825 */ /* 0x008fc600078e0012 */
[----:B----4-:R-:W-:Y:S04]  /*15b0*/  @!P4 STS [UR4+0x4], R27 ;  /* 0x0000041bff00c988 */ /* 0x010fe80008000804 */
[----:B------:R-:W3:Y:S01]  /*15c0*/  @!P2 LDG.E.U16.CONSTANT R18, desc[UR8][R18.64] ;  /* 0x000000081212a981 */ /* 0x000ee2000c1e9500 */
[----:B-----5:R-:W-:Y:S01]  /*15d0*/  @!P3 IMAD.WIDE.U32 R12, R4, 0x2, R12 ;  /* 0x00000002040cb825 */ /* 0x020fe200078e000c */
[----:B------:R-:W-:Y:S06]  /*15e0*/  BAR.SYNC.DEFER_BLOCKING 0x0 ;  /* 0x0000000000007b1d */ /* 0x000fec0000010000 */
[----:B------:R1:W4:Y:S02]  /*15f0*/  @!P3 LDG.E.U16.CONSTANT R23, desc[UR8][R12.64] ;  /* 0x000000080c17b981 */ /* 0x000324000c1e9500 */
[----:B-1----:R-:W1:Y:S01]  /*1600*/  LDC.64 R12, c[0x0][0x390] ;  /* 0x0000e400ff0c7b82 */ /* 0x002e620000000a00 */
[----:B0-----:R-:W-:-:S05]  /*1610*/  @!P1 IMAD.WIDE.U32 R14, R2, 0x2, R14 ;  /* 0x00000002020e9825 */ /* 0x001fca00078e000e */
[----:B------:R0:W5:Y:S04]  /*1620*/  @!P1 LDG.E.U16.CONSTANT R17, desc[UR8][R14.64] ;  /* 0x000000080e119981 */ /* 0x000168000c1e9500 */
[----:B------:R-:W2:Y:S01]  /*1630*/  LDS R27, [UR4+0x4] ;  /* 0x00000404ff1b7984 */ /* 0x000ea20008000800 */
[----:B------:R-:W-:Y:S02]  /*1640*/  IMAD R24, R24, R5, RZ ;  /* 0x0000000518187224 */ /* 0x000fe400078e02ff */
[----:B------:R-:W-:Y:S01]  /*1650*/  IMAD R25, R26, R25, RZ ;  /* 0x000000191a197224 */ /* 0x000fe200078e02ff */
[----:B0-----:R-:W0:Y:S01]  /*1660*/  @!P2 LDC.64 R14, c[0x0][0x380] ;  /* 0x0000e000ff0eab82 */ /* 0x001e220000000a00 */
[----:B-1----:R-:W-:-:S07]  /*1670*/  @!P1 IMAD.WIDE.U32 R28, R2, 0x2, R12 ;  /* 0x00000002021c9825 */ /* 0x002fce00078e000c */
[----:B------:R-:W1:Y:S01]  /*1680*/  @!P3 LDC.64 R12, c[0x0][0x380] ;  /* 0x0000e000ff0cbb82 */ /* 0x000e620000000a00 */
[----:B------:R-:W5:Y:S01]  /*1690*/  @!P1 LDG.E.U16.CONSTANT R28, desc[UR8][R28.64] ;  /* 0x000000081c1c9981 */ /* 0x000f62000c1e9500 */
[----:B------:R-:W-:Y:S02]  /*16a0*/  FSEL R20, R20, R7, !P5 ;  /* 0x0000000714147208 */ /* 0x000fe40006800000 */
[----:B------:R-:W-:Y:S02]  /*16b0*/  FSEL R8, R11, R8, !P6 ;  /* 0x000000080b087208 */ /* 0x000fe40007000000 */
[----:B------:R-:W-:Y:S02]  /*16c0*/  IADD3 R11, P4, P5, R25, R24, R6 ;  /* 0x00000018190b7210 */ /* 0x000fe40007d9e006 */
[----:B------:R-:W5:Y:S01]  /*16d0*/  @!P1 LDC.64 R6, c[0x0][0x380] ;  /* 0x0000e000ff069b82 */ /* 0x000f620000000a00 */
[----:B------:R-:W-:Y:S01]  /*16e0*/  SHF.R.S32.HI R19, RZ, 0x1f, R25 ;  /* 0x0000001fff137819 */ /* 0x000fe20000011419 */
[----:B--2---:R-:W-:-:S03]  /*16f0*/  @!P3 HADD2.F32 R22, -RZ, R22.H0_H0 ;  /* 0x20000016ff16b230 */ /* 0x004fc60000004100 */
[----:B------:R-:W-:Y:S02]  /*1700*/  IADD3.X R19, PT, PT, R19, RZ, RZ, P4, P5 ;  /* 0x000000ff13137210 */ /* 0x000fe400027ea4ff */
[----:B------:R-:W-:Y:S01]  /*1710*/  @!P3 IADD3 R4, P4, PT, R4, R11, RZ ;  /* 0x0000000b0404b210 */ /* 0x000fe20007f9e0ff */
[-C--:B------:R-:W-:Y:S01]  /*1720*/  @!P2 FMUL.FTZ R25, R20, R27.reuse ;  /* 0x0000001b1419a220 */ /* 0x080fe20000410000 */
[-C--:B------:R-:W-:Y:S01]  /*1730*/  @!P3 FMUL.FTZ R20, R21, R27.reuse ;  /* 0x0000001b1514b220 */ /* 0x080fe20000410000 */
[----:B------:R-:W-:Y:S01]  /*1740*/  @!P1 FMUL.FTZ R8, R8, R27 ;  /* 0x0000001b08089220 */ /* 0x000fe20000410000 */
[----:B------:R-:W-:Y:S01]  /*1750*/  ISETP.GE.AND P6, PT, R0, R5, PT ;  /* 0x000000050000720c */ /* 0x000fe20003fc6270 */
[----:B------:R-:W-:Y:S01]  /*1760*/  @!P2 HADD2.F32 R24, -RZ, R16.H0_H0 ;  /* 0x20000010ff18a230 */ /* 0x000fe20000004100 */
[----:B------:R-:W-:Y:S01]  /*1770*/  @!P2 IADD3 R16, P5, PT, R3, R11, RZ ;  /* 0x0000000b0310a210 */ /* 0x000fe20007fbe0ff */
[----:B---3--:R-:W-:-:S05]  /*1780*/  @!P2 HADD2.F32 R18, -RZ, R18.H0_H0 ;  /* 0x20000012ff12a230 */ /* 0x008fca0000004100 */
[----:B------:R-:W-:Y:S01]  /*1790*/  @!P2 FFMA.FTZ R3, R25, R18, R24 ;  /* 0x000000121903a223 */ /* 0x000fe20000010018 */
[----:B------:R-:W-:Y:S02]  /*17a0*/  @!P2 IMAD.X R18, RZ, RZ, R19, P5 ;  /* 0x000000ffff12a224 */ /* 0x000fe400028e0613 */
[----:B----4-:R-:W-:Y:S01]  /*17b0*/  @!P3 HADD2.F32 R23, -RZ, R23.H0_H0 ;  /* 0x20000017ff17b230 */ /* 0x010fe20000004100 */
[----:B-1----:R-:W-:-:S04]  /*17c0*/  @!P3 LEA R12, P5, R4, R12, 0x1 ;  /* 0x0000000c040cb211 */ /* 0x002fc800078a08ff */
[----:B------:R-:W-:Y:S01]  /*17d0*/  @!P3 FFMA.FTZ R22, R20, R22, R23 ;  /* 0x000000161416b223 */ /* 0x000fe20000010017 */
[----:B------:R-:W-:Y:S01]  /*17e0*/  @!P3 IMAD.X R20, RZ, RZ, R19, P4 ;  /* 0x000000ffff14b224 */ /* 0x000fe200020e0613 */
[----:B0-----:R-:W-:-:S04]  /*17f0*/  @!P2 LEA R14, P4, R16, R14, 0x1 ;  /* 0x0000000e100ea211 */ /* 0x001fc800078808ff */
[----:B------:R-:W-:Y:S02]  /*1800*/  @!P3 LEA.HI.X R13, R4, R13, R20, 0x1, P5 ;  /* 0x0000000d040db211 */ /* 0x000fe400028f0c14 */
[----:B------:R-:W-:Y:S01]  /*1810*/  @!P1 IADD3 R2, P5, PT, R2, R11, RZ ;  /* 0x0000000b02029210 */ /* 0x000fe20007fbe0ff */
[----:B-----5:R-:W-:Y:S01]  /*1820*/  @!P1 HADD2.F32 R17, -RZ, R17.H0_H0 ;  /* 0x20000011ff119230 */ /* 0x020fe20000004100 */
[----:B------:R-:W-:-:S03]  /*1830*/  @!P2 LEA.HI.X R15, R16, R15, R18, 0x1, P4 ;  /* 0x0000000f100fa211 */ /* 0x000fc600020f0c12 */
[----:B------:R-:W-:Y:S01]  /*1840*/  @!P1 IMAD.X R4, RZ, RZ, R19, P5 ;  /* 0x000000ffff049224 */ /* 0x000fe200028e0613 */
[C---:B------:R-:W-:Y:S02]  /*1850*/  @!P1 LEA R6, P4, R2.reuse, R6, 0x1 ;  /* 0x0000000602069211 */ /* 0x040fe400078808ff */
[----:B------:R-:W-:Y:S02]  /*1860*/  @!P3 F2FP.F16.F32.PACK_AB R22, RZ, R22 ;  /* 0x00000016ff16b23e */ /* 0x000fe400000000ff */
[----:B------:R-:W-:Y:S02]  /*1870*/  @!P2 F2FP.F16.F32.PACK_AB R3, RZ, R3 ;  /* 0x00000003ff03a23e */ /* 0x000fe400000000ff */
[----:B------:R-:W-:Y:S01]  /*1880*/  @!P1 LEA.HI.X R7, R2, R7, R4, 0x1, P4 ;  /* 0x0000000702079211 */ /* 0x000fe200020f0c04 */
[----:B------:R0:W-:Y:S01]  /*1890*/  @!P3 STG.E.U16 desc[UR8][R12.64], R22 ;  /* 0x000000160c00b986 */ /* 0x0001e2000c101508 */
[----:B------:R-:W-:-:S05]  /*18a0*/  @!P1 HADD2.F32 R21, -RZ, R28.H0_H0 ;  /* 0x2000001cff159230 */ /* 0x000fca0000004100 */
[----:B------:R-:W-:Y:S01]  /*18b0*/  @!P1 FFMA.FTZ R8, R8, R21, R17 ;  /* 0x0000001508089223 */ /* 0x000fe20000010011 */
[----:B------:R0:W-:Y:S04]  /*18c0*/  @!P2 STG.E.U16 desc[UR8][R14.64], R3 ;  /* 0x000000030e00a986 */ /* 0x0001e8000c101508 */
[----:B------:R-:W-:-:S05]  /*18d0*/  @!P1 F2FP.F16.F32.PACK_AB R8, RZ, R8 ;  /* 0x00000008ff08923e */ /* 0x000fca00000000ff */
[----:B------:R0:W-:Y:S01]  /*18e0*/  @!P1 STG.E.U16 desc[UR8][R6.64], R8 ;  /* 0x0000000806009986 */ /* 0x0001e2000c101508 */
[----:B------:R-:W-:Y:S05]  /*18f0*/  @P6 EXIT ;  /* 0x000000000000694d */ /* 0x000fea0003800000 */
[----:B0-----:R-:W0:Y:S01]  /*1900*/  LDC.64 R2, c[0x0][0x390] ;  /* 0x0000e400ff027b82 */ /* 0x001e220000000a00 */
[----:B------:R-:W1:Y:S07]  /*1910*/  LDCU.64 UR4, c[0x0][0x380] ;  /* 0x00007000ff0477ac */ /* 0x000e6e0008000a00 */
[----:B------:R-:W2:Y:S01]  /*1920*/  LDC.64 R4, c[0x0][0x398] ;  /* 0x0000e600ff047b82 */ /* 0x000ea20000000a00 */
[----:B0-----:R-:W-:-:S06]  /*1930*/  IMAD.WIDE.U32 R2, R0, 0x2, R2 ;  /* 0x0000000200027825 */ /* 0x001fcc00078e0002 */
[----:B------:R-:W3:Y:S01]  /*1940*/  LDG.E.U16.CONSTANT R2, desc[UR8][R2.64] ;  /* 0x0000000802027981 */ /* 0x000ee2000c1e9500 */
[----:B--2---:R-:W-:-:S06]  /*1950*/  IMAD.WIDE.U32 R4, R0, 0x2, R4 ;  /* 0x0000000200047825 */ /* 0x004fcc00078e0004 */
[----:B------:R-:W2:Y:S01]  /*1960*/  LDG.E.U16.CONSTANT R4, desc[UR8][R4.64] ;  /* 0x0000000804047981 */ /* 0x000ea2000c1e9500 */
[----:B------:R-:W-:Y:S02]  /*1970*/  FSEL R10, R10, R9, !P0 ;  /* 0x000000090a0a7208 */ /* 0x000fe40004000000 */
[----:B------:R-:W-:-:S03]  /*1980*/  IADD3 R0, P0, PT, R0, R11, RZ ;  /* 0x0000000b00007210 */ /* 0x000fc60007f1e0ff */
[----:B------:R-:W-:Y:S02]  /*1990*/  FMUL.FTZ R27, R10, R27 ;  /* 0x0000001b0a1b7220 */ /* 0x000fe40000410000 */
[----:B------:R-:W-:Y:S02]  /*19a0*/  IMAD.X R19, RZ, RZ, R19, P0 ;  /* 0x000000ffff137224 */ /* 0x000fe400000e0613 */
[----:B---3--:R-:W-:Y:S02]  /*19b0*/  HADD2.F32 R6, -RZ, R2.H0_H0 ;  /* 0x20000002ff067230 */ /* 0x008fe40000004100 */
[----:B--2---:R-:W-:-:S05]  /*19c0*/  HADD2.F32 R8, -RZ, R4.H0_H0 ;  /* 0x20000004ff087230 */ /* 0x004fca0000004100 */
[----:B------:R-:W-:Y:S01]  /*19d0*/  FFMA.FTZ R8, R27, R6, R8 ;  /* 0x000000061b087223 */ /* 0x000fe20000010008 */
[----:B-1----:R-:W-:-:S04]  /*19e0*/  LEA R6, P0, R0, UR4, 0x1 ;  /* 0x0000000400067c11 */ /* 0x002fc8000f8008ff */
[----:B------:R-:W-:Y:S02]  /*19f0*/  F2FP.F16.F32.PACK_AB R8, RZ, R8 ;  /* 0x00000008ff08723e */ /* 0x000fe400000000ff */
[----:B------:R-:W-:-:S05]  /*1a00*/  LEA.HI.X R7, R0, UR5, R19, 0x1, P0 ;  /* 0x0000000500077c11 */ /* 0x000fca00080f0c13 */
[----:B------:R-:W-:Y:S01]  /*1a10*/  STG.E.U16 desc[UR8][R6.64], R8 ;  /* 0x0000000806007986 */ /* 0x000fe2000c101508 */
[----:B------:R-:W-:Y:S05]  /*1a20*/  EXIT ;  /* 0x000000000000794d */ /* 0x000fea0003800000 */
.L_x_386:
        /* <DEDUP_REMOVED lines=13> */
.L_x_2572:


//--------------------- .text._ZN17fastertransformer18merge_layernorm_v2IfEEvPT_PKS1_S4_S4_fiiii --------------------------
	.section	.text._ZN17fastertransformer18merge_layernorm_v2IfEEvPT_PKS1_S4_S4_fiiii,"ax",@progbits
	.align	128
        .global         _ZN17fastertransformer18merge_layernorm_v2IfEEvPT_PKS1_S4_S4_fiiii
        .type           _ZN17fastertransformer18merge_layernorm_v2IfEEvPT_PKS1_S4_S4_fiiii,@function
        .size           _ZN17fastertransformer18merge_layernorm_v2IfEEvPT_PKS1_S4_S4_fiiii,(.L_x_2573 - _ZN17fastertransformer18merge_layernorm_v2IfEEvPT_PKS1_S4_S4_fiiii)
        .other          _ZN17fastertransformer18merge_layernorm_v2IfEEvPT_PKS1_S4_S4_fiiii,@"STO_CUDA_ENTRY STV_DEFAULT"
_ZN17fastertransformer18merge_layernorm_v2IfEEvPT_PKS1_S4_S4_fiiii:
.text._ZN17fastertransformer18merge_layernorm_v2IfEEvPT_PKS1_S4_S4_fiiii:
[----:B------:R-:W-:Y:S01]  /*0000*/  LDC R1, c[0x0][0x37c] ;  /* 0x0000df00ff017b82 */ /* 0x000fe20000000800 */
[----:B------:R-:W0:Y:S07]  /*0010*/  S2R R27, SR_TID.X ;  /* 0x00000000001b7919 */ /* 0x000e2e0000002100 */
[----:B------:R-:W1:Y:S01]  /*0020*/  LDC R7, c[0x0][0x3b0] ;  /* 0x0000ec00ff077b82 */ /* 0x000e620000000800 */
[----:B------:R-:W0:Y:S01]  /*0030*/  LDCU UR10, c[0x0][0x360] ;  /* 0x00006c00ff0a77ac */ /* 0x000e220008000800 */
[----:B------:R-:W-:Y:S01]  /*0040*/  BSSY.RECONVERGENT B0, `(.L_x_387) ;  /* 0x000004c000007945 */ /* 0x000fe20003800200 */
[----:B------:R-:W2:Y:S01]  /*0050*/  S2R R6, SR_CTAID.X ;  /* 0x0000000000067919 */ /* 0x000ea20000002500 */
[----:B------:R-:W-:Y:S01]  /*0060*/  IMAD.MOV.U32 R11, RZ, RZ, RZ ;  /* 0x000000ffff0b7224 */ /* 0x000fe200078e00ff */
[----:B------:R-:W1:Y:S01]  /*0070*/  LDCU.64 UR6, c[0x0][0x3a8] ;  /* 0x00007500ff0677ac */ /* 0x000e620008000a00 */
[----:B------:R-:W3:Y:S02]  /*0080*/  S2R R5, SR_CTAID.Y ;  /* 0x0000000000057919 */ /* 0x000ee40000002600 */
[----:B------:R-:W4:Y:S01]  /*0090*/  S2UR UR4, SR_CTAID.Z ;  /* 0x00000000000479c3 */ /* 0x000f220000002700 */
[----:B------:R-:W0:Y:S01]  /*00a0*/  LDCU.64 UR8, c[0x0][0x358] ;  /* 0x00006b00ff0877ac */ /* 0x000e220008000a00 */
[----:B-1----:R-:W-:Y:S01]  /*00b0*/  IMAD R4, R7, UR7, RZ ;  /* 0x0000000707047c24 */ /* 0x002fe2000f8e02ff */
[----:B------:R-:W-:-:S04]  /*00c0*/  SHF.R.S32.HI R13, RZ, 0x2, R7 ;  /* 0x00000002ff0d7819 */ /* 0x000fc80000011407 */
[----:B------:R-:W-:Y:S01]  /*00d0*/  LEA.HI R12, R4, R4, RZ, 0x1 ;  /* 0x00000004040c7211 */ /* 0x000fe200078f08ff */
[C---:B0-----:R-:W-:Y:S01]  /*00e0*/  VIADD R22, R27.reuse, UR10 ;  /* 0x0000000a1b167c36 */ /* 0x041fe20008000000 */
[-C--:B------:R-:W-:Y:S01]  /*00f0*/  ISETP.GE.AND P3, PT, R27, R7.reuse, PT ;  /* 0x000000071b00720c */ /* 0x080fe20003f66270 */
[----:B----4-:R-:W-:Y:S01]  /*0100*/  UIMAD UR4, UR4, UR6, URZ ;  /* 0x00000006040472a4 */ /* 0x010fe2000f8e02ff */
[----:B------:R-:W-:Y:S01]  /*0110*/  SHF.R.S32.HI R12, RZ, 0x1, R12 ;  /* 0x00000001ff0c7819 */ /* 0x000fe2000001140c */
[C---:B------:R-:W-:Y:S01]  /*0120*/  VIADD R18, R22.reuse, UR10 ;  /* 0x0000000a16127c36 */ /* 0x040fe20008000000 */
[-C--:B------:R-:W-:Y:S01]  /*0130*/  ISETP.GE.AND P2, PT, R22, R7.reuse, PT ;  /* 0x000000071600720c */ /* 0x080fe20003f46270 */
[----:B------:R-:W-:Y:S02]  /*0140*/  UIMAD UR4, UR4, UR7, URZ ;  /* 0x00000007040472a4 */ /* 0x000fe4000f8e02ff */
[C---:B------:R-:W-:Y:S01]  /*0150*/  VIADD R0, R18.reuse, UR10 ;  /* 0x0000000a12007c36 */ /* 0x040fe20008000000 */
[----:B------:R-:W-:-:S03]  /*0160*/  ISETP.GE.AND P1, PT, R18, R7, PT ;  /* 0x000000071200720c */ /* 0x000fc60003f26270 */
[----:B------:R-:W-:Y:S01]  /*0170*/  IMAD R10, R7, UR4, RZ ;  /* 0x00000004070a7c24 */ /* 0x000fe2000f8e02ff */
[----:B------:R-:W-:-:S04]  /*0180*/  ISETP.GE.AND P6, PT, R0, R7, PT ;  /* 0x000000070000720c */ /* 0x000fc80003fc6270 */
[----:B------:R-:W-:Y:S01]  /*0190*/  P2R R2, PR, RZ, 0x40 ;  /* 0x00000040ff027803 */ /* 0x000fe20000000000 */
[----:B--23--:R-:W-:Y:S08]  /*01a0*/  @P3 BRA `(.L_x_388) ;  /* 0x0000000000d43947 */ /* 0x00cff00003800000 */
        /* <DEDUP_REMOVED lines=11> */
[----:B------:R-:W-:Y:S02]  /*0260*/  IMAD R11, R14, R9, RZ ;  /* 0x000000090e0b7224 */ /* 0x000fe400078e02ff */
[----:B------:R-:W-:Y:S02]  /*0270*/  IMAD.MOV.U32 R14, RZ, RZ, R15 ;  /* 0x000000ffff0e7224 */ /* 0x000fe400078e000f */
        /* <DEDUP_REMOVED lines=21> */
[----:B------:R-:W-:-:S05]  /*03d0*/  IMAD.IADD R8, R3, 0x1, R8 ;  /* 0x0000000103087824 */ /* 0x000fca00078e0208 */
[----:B------:R-:W-:-:S05]  /*03e0*/  PRMT R8, R8, 0x9910, RZ ;  /* 0x0000991008087816 */ /* 0x000fca00000000ff */
[----:B------:R-:W-:Y:S01]  /*03f0*/  IMAD.MOV.U32 R2, RZ, RZ, R8 ;  /* 0x000000ffff027224 */ /* 0x000fe200078e0008 */
[----:B------:R-:W-:Y:S01]  /*0400*/  IADD3 R8, PT, PT, -R3, RZ, RZ ;  /* 0x000000ff03087210 */ /* 0x000fe20007ffe1ff */
[----:B------:R-:W-:Y:S02]  /*0410*/  IMAD.MOV.U32 R3, RZ, RZ, R9 ;  /* 0x000000ffff037224 */ /* 0x000fe400078e0009 */
[----:B------:R-:W-:Y:S02]  /*0420*/  IMAD R9, R5, 0x2, R2 ;  /* 0x0000000205097824 */ /* 0x000fe400078e0202 */
[----:B------:R-:W-:Y:S02]  /*0430*/  IMAD R8, R13, R8, R27 ;  /* 0x000000080d087224 */ /* 0x000fe400078e021b */
[----:B------:R-:W-:Y:S02]  /*0440*/  IMAD R9, R12, R9, RZ ;  /* 0x000000090c097224 */ /* 0x000fe400078e02ff */
[----:B------:R-:W-:-:S03]  /*0450*/  IMAD R2, R6, 0x2, R3 ;  /* 0x0000000206027824 */ /* 0x000fc600078e0203 */
[----:B------:R-:W-:Y:S01]  /*0460*/  IADD3 R3, P0, P4, R9, R8, R10 ;  /* 0x0000000809037210 */ /* 0x000fe20007c1e00a */
[----:B------:R-:W-:Y:S01]  /*0470*/  IMAD R2, R13, R2, RZ ;  /* 0x000000020d027224 */ /* 0x000fe200078e02ff */
[----:B------:R-:W-:-:S04]  /*0480*/  SHF.R.S32.HI R9, RZ, 0x1f, R9 ;  /* 0x0000001fff097819 */ /* 0x000fc80000011409 */
[----:B------:R-:W-:Y:S02]  /*0490*/  IADD3.X R9, PT, PT, R9, RZ, RZ, P0, P4 ;  /* 0x000000ff09097210 */ /* 0x000fe400007e84ff */
[----:B------:R-:W-:-:S04]  /*04a0*/  IADD3 R3, P0, PT, R2, R3, RZ ;  /* 0x0000000302037210 */ /* 0x000fc80007f1e0ff */
[----:B------:R-:W-:Y:S02]  /*04b0*/  LEA.HI.X.SX32 R8, R2, R9, 0x1, P0 ;  /* 0x0000000902087211 */ /* 0x000fe400000f0eff */
[----:B0-----:R-:W-:-:S04]  /*04c0*/  LEA R2, P0, R3, UR4, 0x2 ;  /* 0x0000000403027c11 */ /* 0x001fc8000f8010ff */
[----:B------:R-:W-:-:S05]  /*04d0*/  LEA.HI.X R3, R3, UR5, R8, 0x2, P0 ;  /* 0x0000000503037c11 */ /* 0x000fca00080f1408 */
[----:B------:R-:W2:Y:S02]  /*04e0*/  LDG.E.CONSTANT R9, desc[UR8][R2.64] ;  /* 0x0000000802097981 */ /* 0x000ea4000c1e9900 */
[----:B--2---:R-:W-:-:S07]  /*04f0*/  FADD.FTZ R11, RZ, R9 ;  /* 0x00000009ff0b7221 */ /* 0x004fce0000010000 */
.L_x_388:
[----:B------:R-:W-:Y:S05]  /*0500*/  BSYNC.RECONVERGENT B0 ;  /* 0x0000000000007941 */ /* 0x000fea0003800200 */
.L_x_387:
        /* <DEDUP_REMOVED lines=34> */
[----:B------:R-:W-:Y:S02]  /*0730*/  PRMT R3, R3, 0x9910, RZ ;  /* 0x0000991003037816 */ /* 0x000fe400000000ff */
[----:B------:R-:W-:Y:S01]  /*0740*/  IADD3 R8, PT, PT, R2, R15, RZ ;  /* 0x0000000f02087210 */ /* 0x000fe20007ffe0ff */
[----:B------:R-:W-:-:S03]  /*0750*/  IMAD.MOV R2, RZ, RZ, -R2 ;  /* 0x000000ffff027224 */ /* 0x000fc600078e0a02 */
[----:B------:R-:W-:-:S05]  /*0760*/  PRMT R8, R8, 0x9910, RZ ;  /* 0x0000991008087816 */ /* 0x000fca00000000ff */
        /* <DEDUP_REMOVED lines=13> */
[----:B--2---:R-:W-:-:S07]  /*0840*/  FADD.FTZ R11, R11, R28 ;  /* 0x0000001c0b0b7221 */ /* 0x004fce0000010000 */
.L_x_390:
[----:B------:R-:W-:Y:S05]  /*0850*/  BSYNC.RECONVERGENT B0 ;  /* 0x0000000000007941 */ /* 0x000fea0003800200 */
.L_x_389:
        /* <DEDUP_REMOVED lines=52> */
.L_x_392:
[----:B------:R-:W-:Y:S05]  /*0ba0*/  BSYNC.RECONVERGENT B0 ;  /* 0x0000000000007941 */ /* 0x000fea0003800200 */
.L_x_391:
        /* <DEDUP_REMOVED lines=29> */
[----:B------:R-:W-:-:S05]  /*0d80*/  LOP3.LUT R14, R3, 0xfffe, RZ, 0xc0, !PT ;  /* 0x0000fffe030e7812 */ /* 0x000fca00078ec0ff */
[----:B------:R-:W-:-:S05]  /*0d90*/  IMAD.MOV R14, RZ, RZ, -R14 ;  /* 0x000000ffff0e7224 */ /* 0x000fca00078e0a0e */
[----:B------:R-:W-:Y:S02]  /*0da0*/  PRMT R15, R14, 0x7710, RZ ;  /* 0x000077100e0f7816 */ /* 0x000fe400000000ff */
[----:B------:R-:W-:Y:S02]  /*0db0*/  PRMT R14, R3, 0x9910, RZ ;  /* 0x00009910030e7816 */ /* 0x000fe400000000ff */
[----:B------:R-:W-:-:S04]  /*0dc0*/  IADD3 R3, PT, PT, R2, R15, RZ ;  /* 0x0000000f02037210 */ /* 0x000fc80007ffe0ff */
[----:B------:R-:W-:Y:S02]  /*0dd0*/  PRMT R15, R3, 0x9910, RZ ;  /* 0x00009910030f7816 */ /* 0x000fe400000000ff */
[----:B------:R-:W-:-:S03]  /*0de0*/  SHF.R.S32.HI R3, RZ, 0x1, R14 ;  /* 0x00000001ff037819 */ /* 0x000fc6000001140e */
[----:B------:R-:W-:Y:S01]  /*0df0*/  IMAD.MOV.U32 R14, RZ, RZ, R15 ;  /* 0x000000ffff0e7224 */ /* 0x000fe200078e000f */
[----:B------:R-:W-:-:S03]  /*0e00*/  PRMT R3, R3, 0x9910, RZ ;  /* 0x0000991003037816 */ /* 0x000fc600000000ff */
[----:B------:R-:W-:Y:S02]  /*0e10*/  IMAD R15, R5, 0x2, R14 ;  /* 0x00000002050f7824 */ /* 0x000fe400078e020e */
[----:B------:R-:W-:Y:S02]  /*0e20*/  IMAD.MOV R14, RZ, RZ, -R2 ;  /* 0x000000ffff0e7224 */ /* 0x000fe400078e0a02 */
[----:B------:R-:W-:Y:S02]  /*0e30*/  IMAD R2, R6, 0x2, R3 ;  /* 0x0000000206027824 */ /* 0x000fe400078e0203 */
[----:B------:R-:W-:Y:S02]  /*0e40*/  IMAD R15, R12, R15, RZ ;  /* 0x0000000f0c0f7224 */ /* 0x000fe400078e02ff */
        /* <DEDUP_REMOVED lines=11> */
.L_x_394:
[----:B------:R-:W-:Y:S05]  /*0f00*/  BSYNC.RECONVERGENT B0 ;  /* 0x0000000000007941 */ /* 0x000fea0003800200 */
.L_x_393:
[----:B------:R-:W0:Y:S01]  /*0f10*/  SHFL.BFLY PT, R12, R11, 0x10, 0x1f ;  /* 0x0e001f000b0c7f89 */ /* 0x000e2200000e0000 */
[----:B------:R-:W1:Y:S01]  /*0f20*/  S2UR UR6, SR_CgaCtaId ;  /* 0x00000000000679c3 */ /* 0x000e620000008800 */
[----:B------:R-:W-:Y:S01]  /*0f30*/  UMOV UR4, 0x400 ;  /* 0x0000040000047882 */ /* 0x000fe20000000000 */
[----:B------:R-:W-:Y:S01]  /*0f40*/  I2FP.F32.U32 R17, UR10 ;  /* 0x0000000a00117c45 */ /* 0x000fe20008201000 */
[----:B------:R-:W-:Y:S01]  /*0f50*/  UIADD3 UR5, UPT, UPT, UR4, 0x8, URZ ;  /* 0x0000000804057890 */ /* 0x000fe2000fffe0ff */
[----:B------:R-:W-:Y:S01]  /*0f60*/  P2R R15, PR, RZ, 0x2 ;  /* 0x00000002ff0f7803 */ /* 0x000fe20000000000 */
[-C--:B------:R-:W-:Y:S01]  /*0f70*/  IMAD R6, R6, R7.reuse, RZ ;  /* 0x0000000706067224 */ /* 0x080fe200078e02ff */
[----:B------:R-:W-:Y:S01]  /*0f80*/  ISETP.NE.AND P5, PT, R27, RZ, PT ;  /* 0x000000ff1b00720c */ /* 0x000fe20003fa5270 */
[----:B------:R-:W-:Y:S01]  /*0f90*/  FMUL.FTZ R24, R17, 0.03125 ;  /* 0x3d00000011187820 */ /* 0x000fe20000410000 */
[----:B------:R-:W-:Y:S01]  /*0fa0*/  ISETP.GE.AND P6, PT, R18, R7, PT ;  /* 0x000000071200720c */ /* 0x000fe20003fc6270 */
[----:B------:R-:W2:Y:S01]  /*0fb0*/  LDC.64 R30, c[0x0][0x390] ;  /* 0x0000e400ff1e7b82 */ /* 0x000ea20000000a00 */
[----:B------:R-:W-:Y:S01]  /*0fc0*/  P2R R16, PR, RZ, 0x4 ;  /* 0x00000004ff107803 */ /* 0x000fe20000000000 */
[----:B0-----:R-:W-:Y:S01]  /*0fd0*/  FADD.FTZ R12, R12, R11 ;  /* 0x0000000b0c0c7221 */ /* 0x001fe20000010000 */
[----:B-1----:R-:W-:Y:S01]  /*0fe0*/  ULEA UR5, UR6, UR5, 0x18 ;  /* 0x0000000506057291 */ /* 0x002fe2000f8ec0ff */
[----:B------:R-:W-:Y:S01]  /*0ff0*/  I2FP.F32.U32 R11, R27 ;  /* 0x0000001b000b7245 */ /* 0x000fe20000201000 */
[----:B------:R-:W-:-:S02]  /*1000*/  ULEA UR4, UR6, UR4, 0x18 ;  /* 0x0000000406047291 */ /* 0x000fc4000f8ec0ff */
[----:B------:R-:W0:Y:S01]  /*1010*/  SHFL.BFLY PT, R3, R12, 0x8, 0x1f ;  /* 0x0d001f000c037f89 */ /* 0x000e2200000e0000 */
[----:B------:R-:W-:Y:S01]  /*1020*/  FSETP.GT.FTZ.AND P1, PT, R24, R11, PT ;  /* 0x0000000b1800720b */ /* 0x000fe20003f34000 */
[----:B------:R-:W-:Y:S02]  /*1030*/  IMAD.MOV.U32 R11, RZ, RZ, RZ ;  /* 0x000000ffff0b7224 */ /* 0x000fe400078e00ff */
[----:B--2---:R-:W-:-:S04]  /*1040*/  @!P3 IMAD.WIDE.U32 R30, R27, 0x4, R30 ;  /* 0x000000041b1eb825 */ /* 0x004fc800078e001e */
[----:B0-----:R-:W-:Y:S01]  /*1050*/  FADD.FTZ R3, R12, R3 ;  /* 0x000000030c037221 */ /* 0x001fe20000010000 */
[----:B------:R-:W-:-:S04]  /*1060*/  LOP3.LUT P0, R12, R27, 0x1f, RZ, 0xc0, !PT ;  /* 0x0000001f1b0c7812 */ /* 0x000fc8000780c0ff */
[----:B------:R-:W0:Y:S01]  /*1070*/  SHFL.BFLY PT, R14, R3, 0x4, 0x1f ;  /* 0x0c801f00030e7f89 */ /* 0x000e2200000e0000 */
[----:B------:R-:W-:Y:S01]  /*1080*/  ISETP.NE.AND P2, PT, R12, RZ, PT ;  /* 0x000000ff0c00720c */ /* 0x000fe20003f45270 */
[----:B0-----:R-:W-:-:S05]  /*1090*/  FADD.FTZ R14, R3, R14 ;  /* 0x0000000e030e7221 */ /* 0x001fca0000010000 */
[----:B------:R-:W0:Y:S02]  /*10a0*/  SHFL.BFLY PT, R13, R14, 0x2, 0x1f ;  /* 0x0c401f000e0d7f89 */ /* 0x000e2400000e0000 */
[----:B0-----:R-:W-:Y:S01]  /*10b0*/  FADD.FTZ R13, R14, R13 ;  /* 0x0000000d0e0d7221 */ /* 0x001fe20000010000 */
[----:B------:R-:W-:-:S04]  /*10c0*/  LEA.HI R14, R27, UR5, RZ, 0x1d ;  /* 0x000000051b0e7c11 */ /* 0x000fc8000f8fe8ff */
[----:B------:R-:W0:Y:S02]  /*10d0*/  SHFL.BFLY PT, R20, R13, 0x1, 0x1f ;  /* 0x0c201f000d147f89 */ /* 0x000e2400000e0000 */
[----:B0-----:R-:W-:Y:S01]  /*10e0*/  FADD.FTZ R21, R13, R20 ;  /* 0x000000140d157221 */ /* 0x001fe20000010000 */
[----:B------:R-:W-:Y:S01]  /*10f0*/  LEA R13, R12, UR5, 0x2 ;  /* 0x000000050c0d7c11 */ /* 0x000fe2000f8e10ff */
[----:B------:R-:W-:Y:S01]  /*1100*/  IMAD.MOV.U32 R12, RZ, RZ, RZ ;  /* 0x000000ffff0c7224 */ /* 0x000fe200078e00ff */
[----:B------:R-:W0:Y:S02]  /*1110*/  S2UR UR5, SR_CgaCtaId ;  /* 0x00000000000579c3 */ /* 0x000e240000008800 */
[----:B------:R-:W-:Y:S06]  /*1120*/  @!P0 STS [R14], R21 ;  /* 0x000000150e008388 */ /* 0x000fec0000000800 */
[----:B------:R-:W-:Y:S06]  /*1130*/  BAR.SYNC.DEFER_BLOCKING 0x0 ;  /* 0x0000000000007b1d */ /* 0x000fec0000010000 */
[----:B------:R-:W1:Y:S04]  /*1140*/  @P1 LDS R11, [R13] ;  /* 0x000000000d0b1984 */ /* 0x000e680000000800 */
[----:B-1----:R-:W1:Y:S02]  /*1150*/  SHFL.BFLY PT, R20, R11, 0x10, 0x1f ;  /* 0x0e001f000b147f89 */ /* 0x002e6400000e0000 */
[----:B-1----:R-:W-:-:S05]  /*1160*/  FADD.FTZ R20, R20, R11 ;  /* 0x0000000b14147221 */ /* 0x002fca0000010000 */
[----:B------:R-:W1:Y:S02]  /*1170*/  SHFL.BFLY PT, R3, R20, 0x8, 0x1f ;  /* 0x0d001f0014037f89 */ /* 0x000e6400000e0000 */
[----:B-1----:R-:W-:Y:S01]  /*1180*/  FADD.FTZ R17, R20, R3 ;  /* 0x0000000314117221 */ /* 0x002fe20000010000 */
[----:B------:R-:W-:Y:S01]  /*1190*/  IMAD R3, R4, R5, RZ ;  /* 0x0000000504037224 */ /* 0x000fe200078e02ff */
[----:B------:R-:W-:-:S03]  /*11a0*/  @!P5 I2FP.F32.S32 R5, R7 ;  /* 0x000000070005d245 */ /* 0x000fc60000201400 */
[----:B------:R-:W1:Y:S01]  /*11b0*/  SHFL.BFLY PT, R24, R17, 0x4, 0x1f ;  /* 0x0c801f0011187f89 */ /* 0x000e6200000e0000 */
[----:B------:R-:W-:Y:S02]  /*11c0*/  SHF.R.S32.HI R4, RZ, 0x1f, R3 ;  /* 0x0000001fff047819 */ /* 0x000fe40000011403 */
[----:B------:R-:W-:Y:S01]  /*11d0*/  IADD3 R3, P0, P4, R3, R6, R10 ;  /* 0x0000000603037210 */ /* 0x000fe20007c1e00a */
[----:B------:R-:W2:Y:S03]  /*11e0*/  @!P5 MUFU.RCP R5, R5 ;  /* 0x000000050005d308 */ /* 0x000ea60000001000 */
[----:B------:R-:W-:Y:S02]  /*11f0*/  IADD3.X R4, PT, PT, R4, RZ, RZ, P0, P4 ;  /* 0x000000ff04047210 */ /* 0x000fe400007e84ff */
[-C--:B------:R-:W-:Y:S02]  /*1200*/  ISETP.GE.AND P4, PT, R27, R7.reuse, PT ;  /* 0x000000071b00720c */ /* 0x080fe40003f86270 */
[----:B------:R-:W-:Y:S01]  /*1210*/  ISETP.GE.AND P0, PT, R0, R7, PT ;  /* 0x000000070000720c */ /* 0x000fe20003f06270 */
[----:B-1----:R-:W-:-:S05]  /*1220*/  FADD.FTZ R24, R17, R24 ;  /* 0x0000001811187221 */ /* 0x002fca0000010000 */
[----:B------:R-:W1:Y:S02]  /*1230*/  SHFL.BFLY PT, R19, R24, 0x2, 0x1f ;  /* 0x0c401f0018137f89 */ /* 0x000e6400000e0000 */
[----:B-1----:R-:W-:-:S05]  /*1240*/  FADD.FTZ R19, R24, R19 ;  /* 0x0000001318137221 */ /* 0x002fca0000010000 */
[----:B------:R-:W1:Y:S02]  /*1250*/  SHFL.BFLY PT, R6, R19, 0x1, 0x1f ;  /* 0x0c201f0013067f89 */ /* 0x000e6400000e0000 */
[----:B-1----:R-:W-:-:S04]  /*1260*/  FADD.FTZ R6, R19, R6 ;  /* 0x0000000613067221 */ /* 0x002fc80000010000 */
[----:B--2---:R-:W-:-:S05]  /*1270*/  @!P5 FMUL.FTZ R10, R6, R5 ;  /* 0x00000005060ad220 */ /* 0x004fca0000410000 */
        /* <DEDUP_REMOVED lines=25> */
[----:B------:R-:W2:Y:S04]  /*1410*/  @!P3 LDG.E.CONSTANT R19, desc[UR8][R30.64] ;  /* 0x000000081e13b981 */ /* 0x000ea8000c1e9900 */
[----:B------:R-:W0:Y:S02]  /*1420*/  SHFL.BFLY PT, R21, R24, 0x1, 0x1f ;  /* 0x0c201f0018157f89 */ /* 0x000e2400000e0000 */
[----:B0-----:R-:W-:-:S02]  /*1430*/  FADD.FTZ R21, R24, R21 ;  /* 0x0000001518157221 */ /* 0x001fc40000010000 */
[----:B------:R-:W0:Y:S03]  /*1440*/  LDC.64 R24, c[0x0][0x398] ;  /* 0x0000e600ff187b82 */ /* 0x000e260000000a00 */
[----:B------:R1:W-:Y:S05]  /*1450*/  @!P2 STS [R14], R21 ;  /* 0x000000150e00a388 */ /* 0x0003ea0000000800 */
[----:B------:R-:W-:Y:S01]  /*1460*/  BAR.SYNC.DEFER_BLOCKING 0x0 ;  /* 0x0000000000007b1d */ /* 0x000fe20000010000 */
[----:B------:R-:W-:Y:S02]  /*1470*/  ISETP.NE.AND P2, PT, R16, RZ, PT ;  /* 0x000000ff1000720c */ /* 0x000fe40003f45270 */
[----:B------:R-:W-:-:S05]  /*1480*/  @!P4 I2FP.F32.S32 R16, R7 ;  /* 0x000000070010c245 */ /* 0x000fca0000201400 */
[----:B-1----:R-:W1:Y:S01]  /*1490*/  LDC.64 R20, c[0x0][0x390] ;  /* 0x0000e400ff147b82 */ /* 0x002e620000000a00 */
[----:B------:R-:W3:Y:S01]  /*14a0*/  @!P4 MUFU.RCP R16, R16 ;  /* 0x000000100010c308 */ /* 0x000ee20000001000 */
[----:B------:R4:W5:Y:S01]  /*14b0*/  @P1 LDS R12, [R13] ;  /* 0x000000000d0c1984 */ /* 0x0009620000000800 */
[----:B------:R-:W-:-:S05]  /*14c0*/  ISETP.NE.AND P1, PT, R15, RZ, PT ;  /* 0x000000ff0f00720c */ /* 0x000fca0003f25270 */
[----:B----4-:R-:W3:Y:S01]  /*14d0*/  @!P4 LDC R13, c[0x0][0x3a0] ;  /* 0x0000e800ff0dcb82 */ /* 0x010ee20000000800 */
[----:B-----5:R-:W4:Y:S02]  /*14e0*/  SHFL.BFLY PT, R9, R12, 0x10, 0x1f ;  /* 0x0e001f000c097f89 */ /* 0x020f2400000e0000 */
[----:B----4-:R-:W-:-:S05]  /*14f0*/  FADD.FTZ R9, R9, R12 ;  /* 0x0000000c09097221 */ /* 0x010fca0000010000 */
[----:B------:R-:W4:Y:S02]  /*1500*/  SHFL.BFLY PT, R10, R9, 0x8, 0x1f ;  /* 0x0d001f00090a7f89 */ /* 0x000f2400000e0000 */
[----:B----4-:R-:W-:-:S05]  /*1510*/  FADD.FTZ R10, R9, R10 ;  /* 0x0000000a090a7221 */ /* 0x010fca0000010000 */
[----:B------:R-:W4:Y:S02]  /*1520*/  SHFL.BFLY PT, R15, R10, 0x4, 0x1f ;  /* 0x0c801f000a0f7f89 */ /* 0x000f2400000e0000 */
[----:B----4-:R-:W-:-:S05]  /*1530*/  FADD.FTZ R15, R10, R15 ;  /* 0x0000000f0a0f7221 */ /* 0x010fca0000010000 */
[----:B------:R-:W4:Y:S02]  /*1540*/  SHFL.BFLY PT, R14, R15, 0x2, 0x1f ;  /* 0x0c401f000f0e7f89 */ /* 0x000f2400000e0000 */
[----:B----4-:R-:W-:-:S05]  /*1550*/  FADD.FTZ R14, R15, R14 ;  /* 0x0000000e0f0e7221 */ /* 0x010fca0000010000 */
[----:B------:R-:W4:Y:S02]  /*1560*/  SHFL.BFLY PT, R17, R14, 0x1, 0x1f ;  /* 0x0c201f000e117f89 */ /* 0x000f2400000e0000 */
[----:B----4-:R-:W-:Y:S02]  /*1570*/  FADD.FTZ R12, R14, R17 ;  /* 0x000000110e0c7221 */ /* 0x010fe40000010000 */
[----:B------:R-:W4:Y:S02]  /*1580*/  LDC.64 R14, c[0x0][0x390] ;  /* 0x0000e400ff0e7b82 */ /* 0x000f240000000a00 */
[----:B---3--:R-:W-:-:S06]  /*1590*/  @!P4 FFMA.FTZ R9, R12, R16, R13 ;  /* 0x000000100c09c223 */ /* 0x008fcc000001000d */
[----:B------:R-:W3:Y:S01]  /*15a0*/  LDC.64 R12, c[0x0][0x398] ;  /* 0x0000e600ff0c7b82 */ /* 0x000ee20000000a00 */
[----:B------:R-:W5:Y:S07]  /*15b0*/  @!P4 MUFU.RSQ R9, R9 ;  /* 0x000000090009c308 */ /* 0x000f6e0000001400 */
[----:B------:R-:W2:Y:S01]  /*15c0*/  LDC.64 R16, c[0x0][0x398] ;  /* 0x0000e600ff107b82 */ /* 0x000ea20000000a00 */
[----:B0-----:R-:W-:-:S04]  /*15d0*/  @!P3 IMAD.WIDE.U32 R24, R27, 0x4, R24 ;  /* 0x000000041b18b825 */ /* 0x001fc800078e0018 */
[----:B-1----:R-:W-:Y:S01]  /*15e0*/  @!P2 IMAD.WIDE.U32 R20, R22, 0x4, R20 ;  /* 0x000000041614a825 */ /* 0x002fe200078e0014 */
[----:B------:R-:W2:Y:S03]  /*15f0*/  @!P3 LDG.E.CONSTANT R10, desc[UR8][R24.64] ;  /* 0x00000008180ab981 */ /* 0x000ea6000c1e9900 */
[----:B----4-:R-:W-:Y:S01]  /*1600*/  @!P1 IMAD.WIDE.U32 R14, R18, 0x4, R14 ;  /* 0x00000004120e9825 */ /* 0x010fe200078e000e */
[----:B-----5:R0:W-:Y:S04]  /*1610*/  @!P4 STS [UR4+0x4], R9 ;  /* 0x00000409ff00c988 */ /* 0x0201e80008000804 */
[----:B------:R-:W4:Y:S01]  /*1620*/  @!P2 LDG.E.CONSTANT R20, desc[UR8][R20.64] ;  /* 0x000000081414a981 */ /* 0x000f22000c1e9900 */
[----:B---3--:R-:W-:Y:S01]  /*1630*/  @!P2 IMAD.WIDE.U32 R12, R22, 0x4, R12 ;  /* 0x00000004160ca825 */ /* 0x008fe200078e000c */
[----:B------:R-:W-:Y:S03]  /*1640*/  BAR.SYNC.DEFER_BLOCKING 0x0 ;  /* 0x0000000000007b1d */ /* 0x000fe60000010000 */
[----:B--2---:R-:W-:-:S03]  /*1650*/  @!P1 IMAD.WIDE.U32 R16, R18, 0x4, R16 ;  /* 0x0000000412109825 */ /* 0x004fc600078e0010 */
[----:B0-----:R0:W4:Y:S04]  /*1660*/  @!P2 LDG.E.CONSTANT R9, desc[UR8][R12.64] ;  /* 0x000000080c09a981 */ /* 0x001128000c1e9900 */
[----:B------:R1:W2:Y:S04]  /*1670*/  @!P1 LDG.E.CONSTANT R21, desc[UR8][R14.64] ;  /* 0x000000080e159981 */ /* 0x0002a8000c1e9900 */
[----:B------:R3:W2:Y:S01]  /*1680*/  @!P1 LDG.E.CONSTANT R24, desc[UR8][R16.64] ;  /* 0x0000000810189981 */ /* 0x0006a2000c1e9900 */
[----:B0-----:R-:W0:Y:S03]  /*1690*/  @!P3 LDC.64 R12, c[0x0][0x380] ;  /* 0x0000e000ff0cbb82 */ /* 0x001e260000000a00 */
[----:B------:R-:W5:Y:S05]  /*16a0*/  @!P3 LDS R23, [UR4+0x4] ;  /* 0x00000404ff17b984 */ /* 0x000f6a0008000800 */
[----:B-1----:R-:W1:Y:S01]  /*16b0*/  @!P2 LDC.64 R14, c[0x0][0x380] ;  /* 0x0000e000ff0eab82 */ /* 0x002e620000000a00 */
[----:B------:R-:W5:Y:S04]  /*16c0*/  @!P2 LDS R25, [UR4+0x4] ;  /* 0x00000404ff19a984 */ /* 0x000f680008000800 */
[----:B------:R-:W5:Y:S03]  /*16d0*/  @!P1 LDS R26, [UR4+0x4] ;  /* 0x00000404ff1a9984 */ /* 0x000f660008000800 */
[----:B---3--:R-:W3:Y:S01]  /*16e0*/  @!P1 LDC.64 R16, c[0x0][0x380] ;  /* 0x0000e000ff109b82 */ /* 0x008ee20000000a00 */
[----:B------:R-:W-:-:S02]  /*16f0*/  @!P3 IADD3 R27, P4, PT, R27, R3, RZ ;  /* 0x000000031b1bb210 */ /* 0x000fc40007f9e0ff */
[----:B------:R-:W-:Y:S02]  /*1700*/  FSEL R28, R29, R28, !P5 ;  /* 0x0000001c1d1c7208 */ /* 0x000fe40006800000 */
[----:B------:R-:W-:Y:S01]  /*1710*/  @!P2 IADD3 R22, P5, PT, R22, R3, RZ ;  /* 0x000000031616a210 */ /* 0x000fe20007fbe0ff */
[----:B------:R-:W-:Y:S01]  /*1720*/  @!P3 IMAD.X R30, RZ, RZ, R4, P4 ;  /* 0x000000ffff1eb224 */ /* 0x000fe200020e0604 */
[----:B0-----:R-:W-:Y:S02]  /*1730*/  @!P3 LEA R12, P4, R27, R12, 0x2 ;  /* 0x0000000c1b0cb211 */ /* 0x001fe400078810ff */
[----:B------:R-:W-:Y:S02]  /*1740*/  FSEL R11, R11, R8, !P6 ;  /* 0x000000080b0b7208 */ /* 0x000fe40007000000 */
[----:B------:R-:W-:Y:S02]  /*1750*/  @!P3 LEA.HI.X R13, R27, R13, R30, 0x2, P4 ;  /* 0x0000000d1b0db211 */ /* 0x000fe400020f141e */
[----:B-1----:R-:W-:-:S02]  /*1760*/  @!P2 LEA R14, P4, R22, R14, 0x2 ;  /* 0x0000000e160ea211 */ /* 0x002fc400078810ff */
[----:B------:R-:W-:Y:S01]  /*1770*/  ISETP.GE.AND P6, PT, R0, R7, PT ;  /* 0x000000070000720c */ /* 0x000fe20003fc6270 */
[----:B-----5:R-:W-:Y:S01]  /*1780*/  @!P3 FMUL.FTZ R23, R6, R23 ;  /* 0x000000170617b220 */ /* 0x020fe20000410000 */
[----:B------:R-:W-:Y:S01]  /*1790*/  @!P2 IMAD.X R6, RZ, RZ, R4, P5 ;  /* 0x000000ffff06a224 */ /* 0x000fe200028e0604 */
[----:B------:R-:W-:Y:S01]  /*17a0*/  @!P1 IADD3 R18, P5, PT, R18, R3, RZ ;  /* 0x0000000312129210 */ /* 0x000fe20007fbe0ff */
[----:B------:R-:W-:-:S03]  /*17b0*/  @!P2 FMUL.FTZ R28, R28, R25 ;  /* 0x000000191c1ca220 */ /* 0x000fc60000410000 */
[----:B------:R-:W-:Y:S01]  /*17c0*/  @!P2 LEA.HI.X R15, R22, R15, R6, 0x2, P4 ;  /* 0x0000000f160fa211 */ /* 0x000fe200020f1406 */
[----:B------:R-:W-:Y:S01]  /*17d0*/  @!P1 IMAD.X R6, RZ, RZ, R4, P5 ;  /* 0x000000ffff069224 */ /* 0x000fe200028e0604 */
[----:B---3--:R-:W-:Y:S01]  /*17e0*/  @!P1 LEA R16, P4, R18, R16, 0x2 ;  /* 0x0000001012109211 */ /* 0x008fe200078810ff */
[----:B------:R-:W-:-:S03]  /*17f0*/  @!P1 FMUL.FTZ R11, R11, R26 ;  /* 0x0000001a0b0b9220 */ /* 0x000fc60000410000 */
[----:B------:R-:W-:Y:S01]  /*1800*/  @!P1 LEA.HI.X R17, R18, R17, R6, 0x2, P4 ;  /* 0x0000001112119211 */ /* 0x000fe200020f1406 */
[----:B------:R-:W-:-:S05]  /*1810*/  @!P3 FFMA.FTZ R19, R23, R19, R10 ;  /* 0x000000131713b223 */ /* 0x000fca000001000a */
[----:B------:R0:W-:Y:S01]  /*1820*/  @!P3 STG.E desc[UR8][R12.64], R19 ;  /* 0x000000130c00b986 */ /* 0x0001e2000c101908 */
[----:B----4-:R-:W-:Y:S01]  /*1830*/  @!P2 FFMA.FTZ R9, R28, R20, R9 ;  /* 0x000000141c09a223 */ /* 0x010fe20000010009 */
[----:B--2---:R-:W-:-:S04]  /*1840*/  @!P1 FFMA.FTZ R11, R11, R21, R24 ;  /* 0x000000150b0b9223 */ /* 0x004fc80000010018 */
[----:B------:R0:W-:Y:S04]  /*1850*/  @!P2 STG.E desc[UR8][R14.64], R9 ;  /* 0x000000090e00a986 */ /* 0x0001e8000c101908 */
[----:B------:R0:W-:Y:S01]  /*1860*/  @!P1 STG.E desc[UR8][R16.64], R11 ;  /* 0x0000000b10009986 */ /* 0x0001e2000c101908 */
[----:B------:R-:W-:Y:S05]  /*1870*/  @P6 EXIT ;  /* 0x000000000000694d */ /* 0x000fea0003800000 */
[----:B------:R-:W1:Y:S01]  /*1880*/  LDC.64 R6, c[0x0][0x390] ;  /* 0x0000e400ff067b82 */ /* 0x000e620000000a00 */
[----:B0-----:R-:W0:Y:S01]  /*1890*/  LDS R11, [UR4+0x4] ;  /* 0x00000404ff0b7984 */ /* 0x001e220008000800 */
[----:B------:R-:W2:Y:S06]  /*18a0*/  LDCU.64 UR6, c[0x0][0x380] ;  /* 0x00007000ff0677ac */ /* 0x000eac0008000a00 */
[----:B------:R-:W3:Y:S01]  /*18b0*/  LDC.64 R8, c[0x0][0x398] ;  /* 0x0000e600ff087b82 */ /* 0x000ee20000000a00 */
[----:B-1----:R-:W-:-:S06]  /*18c0*/  IMAD.WIDE.U32 R6, R0, 0x4, R6 ;  /* 0x0000000400067825 */ /* 0x002fcc00078e0006 */
[----:B------:R-:W4:Y:S01]  /*18d0*/  LDG.E.CONSTANT R7, desc[UR8][R6.64] ;  /* 0x0000000806077981 */ /* 0x000f22000c1e9900 */
[----:B---3--:R-:W-:-:S06]  /*18e0*/  IMAD.WIDE.U32 R8, R0, 0x4, R8 ;  /* 0x0000000400087825 */ /* 0x008fcc00078e0008 */
[----:B------:R-:W4:Y:S01]  /*18f0*/  LDG.E.CONSTANT R9, desc[UR8][R8.64] ;  /* 0x0000000808097981 */ /* 0x000f22000c1e9900 */
[----:B------:R-:W-:Y:S02]  /*1900*/  IADD3 R3, P1, PT, R0, R3, RZ ;  /* 0x0000000300037210 */ /* 0x000fe40007f3e0ff */
[----:B------:R-:W-:Y:S02]  /*1910*/  FSEL R0, R5, R2, !P0 ;  /* 0x0000000205007208 */ /* 0x000fe40004000000 */
[----:B--2---:R-:W-:Y:S01]  /*1920*/  LEA R2, P0, R3, UR6, 0x2 ;  /* 0x0000000603027c11 */ /* 0x004fe2000f8010ff */
[----:B------:R-:W-:Y:S02]  /*1930*/  IMAD.X R4, RZ, RZ, R4, P1 ;  /* 0x000000ffff047224 */ /* 0x000fe400008e0604 */
[----:B0-----:R-:W-:-:S03]  /*1940*/  FMUL.FTZ R0, R0, R11 ;  /* 0x0000000b00007220 */ /* 0x001fc60000410000 */
[----:B------:R-:W-:Y:S01]  /*1950*/  LEA.HI.X R3, R3, UR7, R4, 0x2, P0 ;  /* 0x0000000703037c11 */ /* 0x000fe200080f1404 */
[----:B----4-:R-:W-:-:S05]  /*1960*/  FFMA.FTZ R5, R0, R7, R9 ;  /* 0x0000000700057223 */ /* 0x010fca0000010009 */
[----:B------:R-:W-:Y:S01]  /*1970*/  STG.E desc[UR8][R2.64], R5 ;  /* 0x0000000502007986 */ /* 0x000fe2000c101908 */
[----:B------:R-:W-:Y:S05]  /*1980*/  EXIT ;  /* 0x000000000000794d */ /* 0x000fea0003800000 */
.L_x_395:
        /* <DEDUP_REMOVED lines=15> */
.L_x_2573:


//--------------------- .text._ZN17fastertransformer18add_bias_layernormI6__halfEEvPT_PKS2_S5_S5_fi --------------------------
	.section	.text._ZN17fastertransformer18add_bias_layernormI6__halfEEvPT_PKS2_S5_S5_fi,"ax",@progbits
	.align	128
        .global         _ZN17fastertransformer18add_bias_layernormI6__halfEEvPT_PKS2_S5_S5_fi
        .type           _ZN17fastertransformer18add_bias_layernormI6__halfEEvPT_PKS2_S5_S5_fi,@function
        .size           _ZN17fastertransformer18add_bias_layernormI6__halfEEvPT_PKS2_S5_S5_fi,(.L_x_2574 - _ZN17fastertransformer18add_bias_layernormI6__halfEEvPT_PKS2_S5_S5_fi)
        .other          _ZN17fastertransformer18add_bias_layernormI6__halfEEvPT_PKS2_S5_S5_fi,@"STO_CUDA_ENTRY STV_DEFAULT"
_ZN17fastertransformer18add_bias_layernormI6__halfEEvPT_PKS2_S5_S5_fi:
.text._ZN17fastertransformer18add_bias_layernormI6__halfEEvPT_PKS2_S5_S5_fi:
[----:B------:R-:W-:Y:S01]  /*0000*/  LDC R1, c[0x0][0x37c] ;  /* 0x0000df00ff017b82 */ /* 0x000fe20000000800 */
[----:B------:R-:W0:Y:S07]  /*0010*/  S2R R0, SR_TID.X ;  /* 0x0000000000007919 */ /* 0x000e2e0000002100 */
[----:B------:R-:W0:Y:S01]  /*0020*/  LDC R7, c[0x0][0x3a4] ;  /* 0x0000e900ff077b82 */ /* 0x000e220000000800 */
[----:B------:R-:W1:Y:S07]  /*0030*/  LDCU.64 UR8, c[0x0][0x358] ;  /* 0x00006b00ff0877ac */ /* 0x000e6e0008000a00 */
[----:B------:R-:W2:Y:S08]  /*0040*/  S2UR UR4, SR_CTAID.X ;  /* 0x00000000000479c3 */ /* 0x000eb00000002500 */
[----:B------:R-:W3:Y:S01]  /*0050*/  LDC.64 R2, c[0x0][0x380] ;  /* 0x0000e000ff027b82 */ /* 0x000ee20000000a00 */
[----:B0-----:R-:W-:Y:S01]  /*0060*/  ISETP.GE.AND P0, PT, R0, R7, PT ;  /* 0x000000070000720c */ /* 0x001fe20003f06270 */
[----:B--2---:R-:W-:-:S04]  /*0070*/  IMAD R5, R7, UR4, R0 ;  /* 0x0000000407057c24 */ /* 0x004fc8000f8e0200 */
[----:B---3--:R-:W-:-:S08]  /*0080*/  IMAD.WIDE.U32 R2, R5, 0x2, R2 ;  /* 0x0000000205027825 */ /* 0x008fd000078e0002 */
[----:B------:R-:W0:Y:S01]  /*0090*/  @!P0 LDC.64 R8, c[0x0][0x388] ;  /* 0x0000e200ff088b82 */ /* 0x000e220000000a00 */
[----:B-1----:R-:W2:Y:S01]  /*00a0*/  @!P0 LDG.E.U16 R11, desc[UR8][R2.64] ;  /* 0x00000008020b8981 */ /* 0x002ea2000c1e1500 */
[----:B0-----:R-:W-:-:S06]  /*00b0*/  @!P0 IMAD.WIDE.U32 R8, R0, 0x2, R8 ;  /* 0x0000000200088825 */ /* 0x001fcc00078e0008 */
[----:B------:R0:W2:Y:S01]  /*00c0*/  @!P0 LDG.E.U16.CONSTANT R8, desc[UR8][R8.64] ;  /* 0x0000000808088981 */ /* 0x0000a2000c1e9500 */
[----:B------:R-:W-:Y:S01]  /*00d0*/  HFMA2 R5, -RZ, RZ, 0, 0 ;  /* 0x00000000ff057431 */ /* 0x000fe200000001ff */
[----:B------:R-:W0:Y:S01]  /*00e0*/  LDCU UR4, c[0x0][0x360] ;  /* 0x00006c00ff0477ac */ /* 0x000e220008000800 */
[----:B------:R-:W1:Y:S01]  /*00f0*/  S2UR UR6, SR_CgaCtaId ;  /* 0x00000000000679c3 */ /* 0x000e620000008800 */
[----:B0-----:R-:W-:Y:S01]  /*0100*/  I2FP.F32.U32 R9, UR4 ;  /* 0x0000000400097c45 */ /* 0x001fe20008201000 */
[----:B------:R-:W-:Y:S02]  /*0110*/  UMOV UR4, 0x400 ;  /* 0x0000040000047882 */ /* 0x000fe40000000000 */
[----:B------:R-:W-:-:S04]  /*0120*/  UIADD3 UR5, UPT, UPT, UR4, 0x8, URZ ;  /* 0x0000000804057890 */ /* 0x000fc8000fffe0ff */
[----:B-1----:R-:W-:Y:S01]  /*0130*/  ULEA UR5, UR6, UR5, 0x18 ;  /* 0x0000000506057291 */ /* 0x002fe2000f8ec0ff */
[----:B------:R-:W-:Y:S01]  /*0140*/  FMUL.FTZ R10, R9, 0.03125 ;  /* 0x3d000000090a7820 */ /* 0x000fe20000410000 */
[----:B------:R-:W-:-:S04]  /*0150*/  I2FP.F32.U32 R9, R0 ;  /* 0x0000000000097245 */ /* 0x000fc80000201000 */
[----:B------:R-:W-:Y:S02]  /*0160*/  FSETP.GT.FTZ.AND P1, PT, R10, R9, PT ;  /* 0x000000090a00720b */ /* 0x000fe40003f34000 */
[----:B------:R-:W-:Y:S01]  /*0170*/  MOV R9, RZ ;  /* 0x000000ff00097202 */ /* 0x000fe20000000f00 */
[----:B--2---:R-:W-:-:S05]  /*0180*/  @!P0 HADD2 R11, R11.H0_H0, R8.H0_H0 ;  /* 0x200000080b0b8230 */ /* 0x004fca0000000800 */
[----:B------:R-:W-:-:S05]  /*0190*/  @!P0 HADD2.F32 R5, -RZ, R11.H0_H0 ;  /* 0x2000000bff058230 */ /* 0x000fca0000004100 */
        /* <DEDUP_REMOVED lines=10> */
[----:B------:R-:W-:Y:S01]  /*0240*/  LEA.HI R6, R0, UR5, RZ, 0x1d ;  /* 0x0000000500067c11 */ /* 0x000fe2000f8fe8ff */
[----:B0-----:R-:W-:-:S05]  /*0250*/  FADD.FTZ R15, R13, R8 ;  /* 0x000000080d0f7221 */ /* 0x001fca0000010000 */
[----:B------:R-:W-:Y:S01]  /*0260*/  @!P2 STS [R6], R15 ;  /* 0x0000000f0600a388 */ /* 0x000fe20000000800 */
        /* <DEDUP_REMOVED lines=22> */
[----:B0-----:R-:W-:-:S05]  /*03d0*/  FADD.FTZ R10, -R10, R5 ;  /* 0x000000050a0a7221 */ /* 0x001fca0000010100 */
[----:B------:R-:W-:-:S05]  /*03e0*/  FSEL R10, R10, RZ, !P3 ;  /* 0x000000ff0a0a7208 */ /* 0x000fca0005800000 */
[----:B------:R-:W-:-:S05]  /*03f0*/  FMUL.FTZ R10, R10, R10 ;  /* 0x0000000a0a0a7220 */ /* 0x000fca0000410000 */
        /* <DEDUP_REMOVED lines=28> */
[----:B0-----:R-:W-:-:S05]  /*05c0*/  @!P2 FFMA.FTZ R4, R13, R4, R6 ;  /* 0x000000040d04a223 */ /* 0x001fca0000010006 */
[----:B------:R0:W-:Y:S01]  /*05d0*/  @!P2 STS [UR4+0x4], R4 ;  /* 0x00000404ff00a988 */ /* 0x0001e20008000804 */
[----:B------:R-:W-:Y:S06]  /*05e0*/  BAR.SYNC.DEFER_BLOCKING 0x0 ;  /* 0x0000000000007b1d */ /* 0x000fec0000010000 */
[----:B------:R-:W-:Y:S05]  /*05f0*/  @P0 EXIT ;  /* 0x000000000000094d */ /* 0x000fea0003800000 */
[----:B------:R-:W1:Y:S01]  /*0600*/  LDC.64 R6, c[0x0][0x390] ;  /* 0x0000e400ff067b82 */ /* 0x000e620000000a00 */
[----:B------:R-:W2:Y:S07]  /*0610*/  LDS.64 R10, [UR4] ;  /* 0x00000004ff0a7984 */ /* 0x000eae0008000a00 */
[----:B------:R-:W3:Y:S01]  /*0620*/  LDC.64 R8, c[0x0][0x398] ;  /* 0x0000e600ff087b82 */ /* 0x000ee20000000a00 */
[----:B-1----:R-:W-:-:S06]  /*0630*/  IMAD.WIDE.U32 R6, R0, 0x2, R6 ;  /* 0x0000000200067825 */ /* 0x002fcc00078e0006 */
[----:B------:R-:W4:Y:S01]  /*0640*/  LDG.E.U16.CONSTANT R6, desc[UR8][R6.64] ;  /* 0x0000000806067981 */ /* 0x000f22000c1e9500 */
[----:B---3--:R-:W-:-:S06]  /*0650*/  IMAD.WIDE.U32 R8, R0, 0x2, R8 ;  /* 0x0000000200087825 */ /* 0x008fcc00078e0008 */
[----:B------:R-:W3:Y:S01]  /*0660*/  LDG.E.U16.CONSTANT R8, desc[UR8][R8.64] ;  /* 0x0000000808087981 */ /* 0x000ee2000c1e9500 */
[----:B--2---:R-:W1:Y:S01]  /*0670*/  MUFU.RSQ R11, R11 ;  /* 0x0000000b000b7308 */ /* 0x004e620000001400 */
[----:B------:R-:W-:-:S04]  /*0680*/  FADD.FTZ R10, -R10, R5 ;  /* 0x000000050a0a7221 */ /* 0x000fc80000010100 */
[----:B-1----:R-:W-:Y:S01]  /*0690*/  FMUL.FTZ R10, R10, R11 ;  /* 0x0000000b0a0a7220 */ /* 0x002fe20000410000 */
[----:B----4-:R-:W-:Y:S02]  /*06a0*/  HADD2.F32 R5, -RZ, R6.H0_H0 ;  /* 0x20000006ff057230 */ /* 0x010fe40000004100 */
[----:B---3--:R-:W-:-:S05]  /*06b0*/  HADD2.F32 R13, -RZ, R8.H0_H0 ;  /* 0x20000008ff0d7230 */ /* 0x008fca0000004100 */
[----:B------:R-:W-:-:S05]  /*06c0*/  FFMA.FTZ R5, R10, R5, R13 ;  /* 0x000000050a057223 */ /* 0x000fca000001000d */
[----:B------:R-:W-:-:S05]  /*06d0*/  F2FP.F16.F32.PACK_AB R5, RZ, R5 ;  /* 0x00000005ff05723e */ /* 0x000fca00000000ff */
[----:B------:R-:W-:Y:S01]  /*06e0*/  STG.E.U16 desc[UR8][R2.64], R5 ;  /* 0x0000000502007986 */ /* 0x000fe2000c101508 */
[----:B------:R-:W-:Y:S05]  /*06f0*/  EXIT ;  /* 0x000000000000794d */ /* 0x000fea0003800000 */
.L_x_396:
        /* <DEDUP_REMOVED lines=16> */
.L_x_2574:


//--------------------- .text._ZN17fastertransformer21add_bias_layernorm_v2I6__halfEEvPT_PKS2_S5_S5_fi --------------------------
	.section	.text._ZN17fastertransformer21add_bias_layernorm_v2I6__halfEEvPT_PKS2_S5_S5_fi,"ax",@progbits
	.align	128
        .global         _ZN17fastertransformer21add_bias_layernorm_v2I6__halfEEvPT_PKS2_S5_S5_fi
        .type           _ZN17fastertransformer21add_bias_layernorm_v2I6__halfEEvPT_PKS2_S5_S5_fi,@function
        .size           _ZN17fastertransformer21add_bias_layernorm_v2I6__halfEEvPT_PKS2_S5_S5_fi,(.L_x_2575 - _ZN17fastertransformer21add_bias_layernorm_v2I6__halfEEvPT_PKS2_S5_S5_fi)
        .other          _ZN17fastertransformer21add_bias_layernorm_v2I6__halfEEvPT_PKS2_S5_S5_fi,@"STO_CUDA_ENTRY STV_DEFAULT"
_ZN17fastertransformer21add_bias_layernorm_v2I6__halfEEvPT_PKS2_S5_S5_fi:
.text._ZN17fastertransformer21add_bias_layernorm_v2I6__halfEEvPT_PKS2_S5_S5_fi:
        /* <DEDUP_REMOVED lines=8> */
[----:B-1----:R-:W-:Y:S01]  /*0080*/  IMAD R11, R25, UR4, R6 ;  /* 0x00000004190b7c24 */ /* 0x002fe2000f8e0206 */
[----:B------:R-:W-:-:S02]  /*0090*/  ISETP.GE.AND P3, PT, R6, R25, PT ;  /* 0x000000190600720c */ /* 0x000fc40003f66270 */
[C---:B------:R-:W-:Y:S01]  /*00a0*/  IADD3 R4, PT, PT, R2.reuse, UR5, RZ ;  /* 0x0000000502047c10 */ /* 0x040fe2000fffe0ff */
[----:B------:R-:W-:Y:S01]  /*00b0*/  IMAD R15, R25, UR4, R2 ;  /* 0x00000004190f7c24 */ /* 0x000fe2000f8e0202 */
[-C--:B------:R-:W-:Y:S02]  /*00c0*/  ISETP.GE.AND P2, PT, R2, R25.reuse, PT ;  /* 0x000000190200720c */ /* 0x080fe40003f46270 */
[C---:B------:R-:W-:Y:S01]  /*00d0*/  IADD3 R0, PT, PT, R4.reuse, UR5, RZ ;  /* 0x0000000504007c10 */ /* 0x040fe2000fffe0ff */
[----:B---3--:R-:W-:Y:S01]  /*00e0*/  IMAD.WIDE R10, R11, 0x2, R8 ;  /* 0x000000020b0a7825 */ /* 0x008fe200078e0208 */
[-C--:B------:R-:W-:Y:S02]  /*00f0*/  ISETP.GE.AND P1, PT, R4, R25.reuse, PT ;  /* 0x000000190400720c */ /* 0x080fe40003f26270 */
[----:B------:R-:W-:-:S03]  /*0100*/  ISETP.GE.AND P0, PT, R0, R25, PT ;  /* 0x000000190000720c */ /* 0x000fc60003f06270 */
[----:B------:R-:W0:Y:S01]  /*0110*/  @!P3 LDC.64 R26, c[0x0][0x388] ;  /* 0x0000e200ff1abb82 */ /* 0x000e220000000a00 */
[----:B------:R-:W-:Y:S01]  /*0120*/  IMAD R13, R25, UR4, R4 ;  /* 0x00000004190d7c24 */ /* 0x000fe2000f8e0204 */
[----:B--2---:R-:W2:Y:S06]  /*0130*/  @!P3 LDG.E.U16 R20, desc[UR8][R10.64] ;  /* 0x000000080a14b981 */ /* 0x004eac000c1e1500 */
[----:B------:R-:W1:Y:S08]  /*0140*/  @!P2 LDC.64 R28, c[0x0][0x388] ;  /* 0x0000e200ff1cab82 */ /* 0x000e700000000a00 */
[----:B------:R-:W3:Y:S08]  /*0150*/  @!P1 LDC.64 R18, c[0x0][0x388] ;  /* 0x0000e200ff129b82 */ /* 0x000ef00000000a00 */
[----:B------:R-:W4:Y:S01]  /*0160*/  @!P0 LDC.64 R16, c[0x0][0x388] ;  /* 0x0000e200ff108b82 */ /* 0x000f220000000a00 */
[----:B0-----:R-:W-:-:S04]  /*0170*/  @!P3 IMAD.WIDE.U32 R26, R6, 0x2, R26 ;  /* 0x00000002061ab825 */ /* 0x001fc800078e001a */
[----:B------:R-:W-:Y:S01]  /*0180*/  IMAD.WIDE R14, R15, 0x2, R8 ;  /* 0x000000020f0e7825 */ /* 0x000fe200078e0208 */
[----:B------:R-:W2:Y:S03]  /*0190*/  @!P3 LDG.E.U16.CONSTANT R3, desc[UR8][R26.64] ;  /* 0x000000081a03b981 */ /* 0x000ea6000c1e9500 */
[----:B-1----:R-:W-:Y:S01]  /*01a0*/  @!P2 IMAD.WIDE.U32 R28, R2, 0x2, R28 ;  /* 0x00000002021ca825 */ /* 0x002fe200078e001c */
[----:B------:R-:W5:Y:S03]  /*01b0*/  @!P2 LDG.E.U16 R22, desc[UR8][R14.64] ;  /* 0x000000080e16a981 */ /* 0x000f66000c1e1500 */
[----:B------:R-:W-:Y:S01]  /*01c0*/  IMAD R7, R25, UR4, R0 ;  /* 0x0000000419077c24 */ /* 0x000fe2000f8e0200 */
[----:B------:R-:W5:Y:S01]  /*01d0*/  @!P2 LDG.E.U16.CONSTANT R5, desc[UR8][R28.64] ;  /* 0x000000081c05a981 */ /* 0x000f62000c1e9500 */
[----:B------:R-:W-:-:S04]  /*01e0*/  IMAD.WIDE R12, R13, 0x2, R8 ;  /* 0x000000020d0c7825 */ /* 0x000fc800078e0208 */
[----:B---3--:R-:W-:Y:S01]  /*01f0*/  @!P1 IMAD.WIDE.U32 R18, R4, 0x2, R18 ;  /* 0x0000000204129825 */ /* 0x008fe200078e0012 */
[----:B------:R-:W3:Y:S03]  /*0200*/  @!P1 LDG.E.U16 R21, desc[UR8][R12.64] ;  /* 0x000000080c159981 */ /* 0x000ee6000c1e1500 */
[----:B------:R-:W-:Y:S02]  /*0210*/  IMAD.WIDE R8, R7, 0x2, R8 ;  /* 0x0000000207087825 */ /* 0x000fe400078e0208 */
[----:B------:R-:W3:Y:S02]  /*0220*/  @!P1 LDG.E.U16.CONSTANT R18, desc[UR8][R18.64] ;  /* 0x0000000812129981 */ /* 0x000ee4000c1e9500 */
[----:B----4-:R-:W-:Y:S02]  /*0230*/  @!P0 IMAD.WIDE.U32 R16, R0, 0x2, R16 ;  /* 0x0000000200108825 */ /* 0x010fe400078e0010 */
[----:B------:R-:W4:Y:S04]  /*0240*/  @!P0 LDG.E.U16 R27, desc[UR8][R8.64] ;  /* 0x00000008081b8981 */ /* 0x000f28000c1e1500 */
[----:B------:R-:W4:Y:S01]  /*0250*/  @!P0 LDG.E.U16.CONSTANT R16, desc[UR8][R16.64] ;  /* 0x0000000810108981 */ /* 0x000f22000c1e9500 */
[----:B------:R-:W-:-:S02]  /*0260*/  HFMA2 R7, -RZ, RZ, 0, 0 ;  /* 0x00000000ff077431 */ /* 0x000fc400000001ff */
[----:B------:R-:W-:Y:S01]  /*0270*/  HFMA2 R23, -RZ, RZ, 0, 0 ;  /* 0x00000000ff177431 */ /* 0x000fe200000001ff */
[----:B------:R-:W0:Y:S01]  /*0280*/  S2UR UR6, SR_CgaCtaId ;  /* 0x00000000000679c3 */ /* 0x000e220000008800 */
[----:B------:R-:W-:Y:S01]  /*0290*/  UMOV UR4, 0x400 ;  /* 0x0000040000047882 */ /* 0x000fe20000000000 */
[----:B------:R-:W-:Y:S01]  /*02a0*/  P2R R24, PR, RZ, 0x1 ;  /* 0x00000001ff187803 */ /* 0x000fe20000000000 */
[----:B--2---:R-:W-:-:S05]  /*02b0*/  @!P3 HADD2 R3, R20.H0_H0, R3.H0_H0 ;  /* 0x200000031403b230 */ /* 0x004fca0000000800 */
[----:B------:R-:W-:Y:S02]  /*02c0*/  @!P3 HADD2.F32 R7, -RZ, R3.H0_H0 ;  /* 0x20000003ff07b230 */ /* 0x000fe40000004100 */
[----:B-----5:R-:W-:Y:S01]  /*02d0*/  @!P2 HADD2 R22, R22.H0_H0, R5.H0_H0 ;  /* 0x200000051616a230 */ /* 0x020fe20000000800 */
[----:B------:R-:W-:-:S04]  /*02e0*/  MOV R5, RZ ;  /* 0x000000ff00057202 */ /* 0x000fc80000000f00 */
[----:B------:R-:W-:Y:S02]  /*02f0*/  @!P2 HADD2.F32 R5, -RZ, R22.H0_H0 ;  /* 0x20000016ff05a230 */ /* 0x000fe40000004100 */
[----:B---3--:R-:W-:Y:S02]  /*0300*/  @!P1 HADD2 R21, R21.H0_H0, R18.H0_H0 ;  /* 0x2000001215159230 */ /* 0x008fe40000000800 */
[----:B------:R-:W-:Y:S01]  /*0310*/  FADD.FTZ R18, RZ, R7 ;  /* 0x00000007ff127221 */ /* 0x000fe20000010000 */
[----:B------:R-:W-:Y:S02]  /*0320*/  MOV R3, RZ ;  /* 0x000000ff00037202 */ /* 0x000fe40000000f00 */
[----:B------:R-:W-:Y:S02]  /*0330*/  @!P1 HADD2.F32 R23, -RZ, R21.H0_H0 ;  /* 0x20000015ff179230 */ /* 0x000fe40000004100 */
[----:B------:R-:W-:Y:S01]  /*0340*/  FADD.FTZ R18, R18, R5 ;  /* 0x0000000512127221 */ /* 0x000fe20000010000 */
[----:B----4-:R-:W-:-:S03]  /*0350*/  @!P0 HADD2 R16, R27.H0_H0, R16.H0_H0 ;  /* 0x200000101b108230 */ /* 0x010fc60000000800 */
[----:B------:R-:W-:Y:S02]  /*0360*/  FADD.FTZ R18, R18, R23 ;  /* 0x0000001712127221 */ /* 0x000fe40000010000 */
[----:B------:R-:W-:-:S05]  /*0370*/  @!P0 HADD2.F32 R3, -RZ, R16.H0_H0 ;  /* 0x20000010ff038230 */ /* 0x000fca0000004100 */
[----:B------:R-:W-:-:S05]  /*0380*/  FADD.FTZ R18, R18, R3 ;  /* 0x0000000312127221 */ /* 0x000fca0000010000 */
        /* <DEDUP_REMOVED lines=9> */
[----:B-1----:R-:W-:-:S05]  /*0420*/  FADD.FTZ R20, R19, R20 ;  /* 0x0000001413147221 */ /* 0x002fca0000010000 */
[----:B------:R-:W1:Y:S01]  /*0430*/  SHFL.BFLY PT, R21, R20, 0x1, 0x1f ;  /* 0x0c201f0014157f89 */ /* 0x000e6200000e0000 */
[----:B------:R-:W-:Y:S01]  /*0440*/  FMUL.FTZ R18, R22, 0.03125 ;  /* 0x3d00000016127820 */ /* 0x000fe20000410000 */
[----:B------:R-:W-:Y:S01]  /*0450*/  LOP3.LUT P0, R22, R6, 0x1f, RZ, 0xc0, !PT ;  /* 0x0000001f06167812 */ /* 0x000fe2000780c0ff */
[----:B0-----:R-:W-:-:S06]  /*0460*/  ULEA UR5, UR6, UR5, 0x18 ;  /* 0x0000000506057291 */ /* 0x001fcc000f8ec0ff */
[----:B------:R-:W-:Y:S02]  /*0470*/  LEA.HI R16, R6, UR5, RZ, 0x1d ;  /* 0x0000000506107c11 */ /* 0x000fe4000f8fe8ff */
[----:B------:R-:W-:Y:S01]  /*0480*/  I2FP.F32.U32 R17, R6 ;  /* 0x0000000600117245 */ /* 0x000fe20000201000 */
[----:B-1----:R-:W-:-:S05]  /*0490*/  FADD.FTZ R27, R20, R21 ;  /* 0x00000015141b7221 */ /* 0x002fca0000010000 */
[----:B------:R-:W-:Y:S01]  /*04a0*/  @!P0 STS [R16], R27 ;  /* 0x0000001b10008388 */ /* 0x000fe20000000800 */
[----:B------:R-:W-:Y:S01]  /*04b0*/  BAR.SYNC.DEFER_BLOCKING 0x0 ;  /* 0x0000000000007b1d */ /* 0x000fe20000010000 */
[----:B------:R-:W-:Y:S01]  /*04c0*/  FSETP.GT.FTZ.AND P5, PT, R18, R17, PT ;  /* 0x000000111200720b */ /* 0x000fe20003fb4000 */
[----:B------:R-:W-:Y:S01]  /*04d0*/  HFMA2 R17, -RZ, RZ, 0, 0 ;  /* 0x00000000ff117431 */ /* 0x000fe200000001ff */
[----:B------:R-:W-:-:S11]  /*04e0*/  LEA R22, R22, UR5, 0x2 ;  /* 0x0000000516167c11 */ /* 0x000fd6000f8e10ff */
        /* <DEDUP_REMOVED lines=18> */
[----:B------:R-:W0:Y:S01]  /*0610*/  S2R R27, SR_TID.X ;  /* 0x00000000001b7919 */ /* 0x000e220000002100 */
[----:B------:R-:W1:Y:S01]  /*0620*/  LDS R18, [UR4] ;  /* 0x00000004ff127984 */ /* 0x000e620008000800 */
[----:B0-----:R-:W-:Y:S01]  /*0630*/  ISETP.GE.AND P6, PT, R27, R25, PT ;  /* 0x000000191b00720c */ /* 0x001fe20003fc6270 */
[C---:B-1----:R-:W-:Y:S01]  /*0640*/  FADD.FTZ R6, -R18.reuse, R7 ;  /* 0x0000000712067221 */ /* 0x042fe20000010100 */
[----:B------:R-:W-:-:S04]  /*0650*/  FADD.FTZ R16, -R18, R5 ;  /* 0x0000000512107221 */ /* 0x000fc80000010100 */
[----:B------:R-:W-:Y:S02]  /*0660*/  FSEL R6, R6, RZ, !P6 ;  /* 0x000000ff06067208 */ /* 0x000fe40007000000 */
[----:B------:R-:W-:-:S04]  /*0670*/  ISETP.GE.AND P6, PT, R2, R25, PT ;  /* 0x000000190200720c */ /* 0x000fc80003fc6270 */
[----:B------:R-:W-:Y:S01]  /*0680*/  FSEL R19, R16, RZ, !P6 ;  /* 0x000000ff10137208 */ /* 0x000fe20007000000 */
[----:B------:R-:W-:Y:S01]  /*0690*/  FADD.FTZ R16, -R18, R23 ;  /* 0x0000001712107221 */ /* 0x000fe20000010100 */
[----:B------:R-:W-:Y:S01]  /*06a0*/  ISETP.GE.AND P6, PT, R4, R25, PT ;  /* 0x000000190400720c */ /* 0x000fe20003fc6270 */
[----:B------:R-:W-:Y:S01]  /*06b0*/  FFMA.FTZ R6, R6, R6, RZ ;  /* 0x0000000606067223 */ /* 0x000fe200000100ff */
[----:B------:R-:W-:Y:S02]  /*06c0*/  FADD.FTZ R18, -R18, R3 ;  /* 0x0000000312127221 */ /* 0x000fe40000010100 */
[----:B------:R-:W-:Y:S01]  /*06d0*/  FSEL R17, R16, RZ, !P6 ;  /* 0x000000ff10117208 */ /* 0x000fe20007000000 */
[----:B------:R-:W-:Y:S01]  /*06e0*/  FFMA.FTZ R6, R19, R19, R6 ;  /* 0x0000001313067223 */ /* 0x000fe20000010006 */
[----:B------:R-:W-:-:S03]  /*06f0*/  ISETP.GE.AND P6, PT, R0, R25, PT ;  /* 0x000000190000720c */ /* 0x000fc60003fc6270 */
[----:B------:R-:W-:Y:S01]  /*0700*/  FFMA.FTZ R6, R17, R17, R6 ;  /* 0x0000001111067223 */ /* 0x000fe20000010006 */
[----:B------:R-:W-:Y:S01]  /*0710*/  FSEL R21, R18, RZ, !P6 ;  /* 0x000000ff12157208 */ /* 0x000fe20007000000 */
[----:B------:R-:W0:Y:S04]  /*0720*/  LDC.64 R16, c[0x0][0x390] ;  /* 0x0000e400ff107b82 */ /* 0x000e280000000a00 */
[----:B------:R-:W-:-:S04]  /*0730*/  FFMA.FTZ R26, R21, R21, R6 ;  /* 0x00000015151a7223 */ /* 0x000fc80000010006 */
[----:B------:R-:W1:Y:S01]  /*0740*/  LDC.64 R20, c[0x0][0x390] ;  /* 0x0000e400ff147b82 */ /* 0x000e620000000a00 */
[----:B------:R-:W2:Y:S02]  /*0750*/  SHFL.BFLY PT, R19, R26, 0x10, 0x1f ;  /* 0x0e001f001a137f89 */ /* 0x000ea400000e0000 */
[----:B--2---:R-:W-:-:S05]  /*0760*/  FADD.FTZ R28, R26, R19 ;  /* 0x000000131a1c7221 */ /* 0x004fca0000010000 */
[----:B------:R-:W2:Y:S01]  /*0770*/  LDC.64 R18, c[0x0][0x398] ;  /* 0x0000e600ff127b82 */ /* 0x000ea20000000a00 */
[----:B------:R-:W3:Y:S01]  /*0780*/  SHFL.BFLY PT, R29, R28, 0x8, 0x1f ;  /* 0x0d001f001c1d7f89 */ /* 0x000ee200000e0000 */
[----:B0-----:R-:W-:-:S05]  /*0790*/  @!P2 IMAD.WIDE.U32 R16, R2, 0x2, R16 ;  /* 0x000000020210a825 */ /* 0x001fca00078e0010 */
[----:B------:R0:W4:Y:S02]  /*07a0*/  @!P2 LDG.E.U16.CONSTANT R6, desc[UR8][R16.64] ;  /* 0x000000081006a981 */ /* 0x000124000c1e9500 */
[----:B0-----:R-:W0:Y:S01]  /*07b0*/  LDC.64 R16, c[0x0][0x398] ;  /* 0x0000e600ff107b82 */ /* 0x001e220000000a00 */
[----:B---3--:R-:W-:Y:S01]  /*07c0*/  FADD.FTZ R29, R28, R29 ;  /* 0x0000001d1c1d7221 */ /* 0x008fe20000010000 */
[----:B--2---:R-:W-:-:S04]  /*07d0*/  @!P2 IMAD.WIDE.U32 R18, R2, 0x2, R18 ;  /* 0x000000020212a825 */ /* 0x004fc800078e0012 */
[----:B------:R-:W2:Y:S01]  /*07e0*/  SHFL.BFLY PT, R2, R29, 0x4, 0x1f ;  /* 0x0c801f001d027f89 */ /* 0x000ea200000e0000 */
[----:B-1----:R-:W-:-:S03]  /*07f0*/  @!P3 IMAD.WIDE.U32 R20, R27, 0x2, R20 ;  /* 0x000000021b14b825 */ /* 0x002fc600078e0014 */
[----:B------:R1:W3:Y:S04]  /*0800*/  @!P2 LDG.E.U16.CONSTANT R26, desc[UR8][R18.64] ;  /* 0x00000008121aa981 */ /* 0x0002e8000c1e9500 */
[----:B------:R-:W5:Y:S01]  /*0810*/  @!P3 LDG.E.U16.CONSTANT R20, desc[UR8][R20.64] ;  /* 0x000000081414b981 */ /* 0x000f62000c1e9500 */
[----:B0-----:R-:W-:Y:S01]  /*0820*/  @!P3 IMAD.WIDE.U32 R16, R27, 0x2, R16 ;  /* 0x000000021b10b825 */ /* 0x001fe200078e0010 */
[----:B-1----:R-:W0:Y:S04]  /*0830*/  LDC.64 R18, c[0x0][0x390] ;  /* 0x0000e400ff127b82 */ /* 0x002e280000000a00 */
[----:B------:R1:W4:Y:S01]  /*0840*/  @!P3 LDG.E.U16.CONSTANT R28, desc[UR8][R16.64] ;  /* 0x00000008101cb981 */ /* 0x000322000c1e9500 */
[----:B--2---:R-:W-:-:S03]  /*0850*/  FADD.FTZ R2, R29, R2 ;  /* 0x000000021d027221 */ /* 0x004fc60000010000 */
[----:B-1----:R-:W1:Y:S02]  /*0860*/  LDC.64 R16, c[0x0][0x398] ;  /* 0x0000e600ff107b82 */ /* 0x002e640000000a00 */
[----:B------:R-:W2:Y:S01]  /*0870*/  SHFL.BFLY PT, R29, R2, 0x2, 0x1f ;  /* 0x0c401f00021d7f89 */ /* 0x000ea200000e0000 */
[----:B------:R-:W-:Y:S02]  /*0880*/  UMOV UR5, 0x400 ;  /* 0x0000040000057882 */ /* 0x000fe40000000000 */
[----:B------:R-:W-:Y:S01]  /*0890*/  UIADD3 UR5, UPT, UPT, UR5, 0x8, URZ ;  /* 0x0000000805057890 */ /* 0x000fe2000fffe0ff */
[----:B--2---:R-:W-:-:S05]  /*08a0*/  FADD.FTZ R29, R2, R29 ;  /* 0x0000001d021d7221 */ /* 0x004fca0000010000 */
[----:B------:R-:W2:Y:S01]  /*08b0*/  SHFL.BFLY PT, R21, R29, 0x1, 0x1f ;  /* 0x0c201f001d157f89 */ /* 0x000ea200000e0000 */
[----:B------:R-:W-:Y:S01]  /*08c0*/  ULEA UR5, UR6, UR5, 0x18 ;  /* 0x0000000506057291 */ /* 0x000fe2000f8ec0ff */
[----:B0-----:R-:W-:-:S05]  /*08d0*/  @!P1 IMAD.WIDE.U32 R18, R4, 0x2, R18 ;  /* 0x0000000204129825 */ /* 0x001fca00078e0012 */
[----:B------:R-:W-:Y:S01]  /*08e0*/  LEA.HI R27, R27, UR5, RZ, 0x1d ;  /* 0x000000051b1b7c11 */ /* 0x000fe2000f8fe8ff */
[----:B-1----:R-:W-:Y:S01]  /*08f0*/  @!P1 IMAD.WIDE.U32 R16, R4, 0x2, R16 ;  /* 0x0000000204109825 */ /* 0x002fe200078e0010 */
[----:B------:R-:W4:Y:S04]  /*0900*/  @!P1 LDG.E.U16.CONSTANT R18, desc[UR8][R18.64] ;  /* 0x0000000812129981 */ /* 0x000f28000c1e9500 */
[----:B------:R0:W4:Y:S01]  /*0910*/  @!P1 LDG.E.U16.CONSTANT R4, desc[UR8][R16.64] ;  /* 0x0000000810049981 */ /* 0x000122000c1e9500 */
[----:B--2---:R-:W-:-:S05]  /*0920*/  FADD.FTZ R21, R29, R21 ;  /* 0x000000151d157221 */ /* 0x004fca0000010000 */
[----:B------:R1:W-:Y:S01]  /*0930*/  @!P0 STS [R27], R21 ;  /* 0x000000151b008388 */ /* 0x0003e20000000800 */
[----:B------:R-:W-:Y:S01]  /*0940*/  MOV R2, RZ ;  /* 0x000000ff00027202 */ /* 0x000fe20000000f00 */
[----:B------:R-:W-:Y:S01]  /*0950*/  BAR.SYNC.DEFER_BLOCKING 0x0 ;  /* 0x0000000000007b1d */ /* 0x000fe20000010000 */
[----:B------:R-:W-:-:S07]  /*0960*/  @!P4 I2FP.F32.S32 R25, R25 ;  /* 0x000000190019c245 */ /* 0x000fce0000201400 */
[----:B-1----:R-:W1:Y:S01]  /*0970*/  @!P4 LDC R27, c[0x0][0x3a0] ;  /* 0x0000e800ff1bcb82 */ /* 0x002e620000000800 */
[----:B------:R-:W0:Y:S04]  /*0980*/  @P5 LDS R2, [R22] ;  /* 0x0000000016025984 */ /* 0x000e280000000800 */
[----:B0-----:R-:W0:Y:S02]  /*0990*/  SHFL.BFLY PT, R17, R2, 0x10, 0x1f ;  /* 0x0e001f0002117f89 */ /* 0x001e2400000e0000 */
[----:B0-----:R-:W-:-:S05]  /*09a0*/  FADD.FTZ R17, R17, R2 ;  /* 0x0000000211117221 */ /* 0x001fca0000010000 */
[----:B------:R-:W0:Y:S02]  /*09b0*/  SHFL.BFLY PT, R16, R17, 0x8, 0x1f ;  /* 0x0d001f0011107f89 */ /* 0x000e2400000e0000 */
[----:B0-----:R-:W-:-:S05]  /*09c0*/  FADD.FTZ R16, R17, R16 ;  /* 0x0000001011107221 */ /* 0x001fca0000010000 */
[----:B------:R-:W0:Y:S01]  /*09d0*/  SHFL.BFLY PT, R19, R16, 0x4, 0x1f ;  /* 0x0c801f0010137f89 */ /* 0x000e2200000e0000 */
[----:B------:R-:W-:Y:S01]  /*09e0*/  ISETP.NE.AND P0, PT, R24, RZ, PT ;  /* 0x000000ff1800720c */ /* 0x000fe20003f05270 */
[----:B0-----:R-:W-:-:S05]  /*09f0*/  FADD.FTZ R19, R16, R19 ;  /* 0x0000001310137221 */ /* 0x001fca0000010000 */
[----:B------:R-:W0:Y:S01]  /*0a00*/  SHFL.BFLY PT, R24, R19, 0x2, 0x1f ;  /* 0x0c401f0013187f89 */ /* 0x000e2200000e0000 */
[----:B------:R-:W1:Y:S01]  /*0a10*/  @!P4 MUFU.RCP R25, R25 ;  /* 0x000000190019c308 */ /* 0x000e620000001000 */
[----:B0-----:R-:W-:-:S05]  /*0a20*/  FADD.FTZ R24, R19, R24 ;  /* 0x0000001813187221 */ /* 0x001fca0000010000 */
[----:B------:R-:W0:Y:S02]  /*0a30*/  SHFL.BFLY PT, R21, R24, 0x1, 0x1f ;  /* 0x0c201f0018157f89 */ /* 0x000e2400000e0000 */
[----:B0-----:R-:W-:-:S04]  /*0a40*/  FADD.FTZ R2, R24, R21 ;  /* 0x0000001518027221 */ /* 0x001fc80000010000 */
[----:B-1----:R-:W-:-:S06]  /*0a50*/  @!P4 FFMA.FTZ R2, R2, R25, R27 ;  /* 0x000000190202c223 */ /* 0x002fcc000001001b */
[----:B------:R-:W0:Y:S02]  /*0a60*/  @!P4 MUFU.RSQ R2, R2 ;  /* 0x000000020002c308 */ /* 0x000e240000001400 */
[----:B0-----:R-:W-:Y:S01]  /*0a70*/  @!P4 STS [UR4+0x4], R2 ;  /* 0x00000402ff00c988 */ /* 0x001fe20008000804 */
[----:B------:R-:W-:Y:S06]  /*0a80*/  BAR.SYNC.DEFER_BLOCKING 0x0 ;  /* 0x0000000000007b1d */ /* 0x000fec0000010000 */
[----:B------:R-:W0:Y:S01]  /*0a90*/  LDS.64 R16, [UR4] ;  /* 0x00000004ff107984 */ /* 0x000e220008000a00 */
[----:B---3--:R-:W-:-:S02]  /*0aa0*/  @!P2 HADD2.F32 R21, -RZ, R26.H0_H0 ;  /* 0x2000001aff15a230 */ /* 0x008fc40000004100 */
[----:B-----5:R-:W-:Y:S02]  /*0ab0*/  @!P3 HADD2.F32 R20, -RZ, R20.H0_H0 ;  /* 0x20000014ff14b230 */ /* 0x020fe40000004100 */
[----:B----4-:R-:W-:Y:S02]  /*0ac0*/  @!P3 HADD2.F32 R19, -RZ, R28.H0_H0 ;  /* 0x2000001cff13b230 */ /* 0x010fe40000004100 */
[----:B------:R-:W-:Y:S02]  /*0ad0*/  @!P2 HADD2.F32 R6, -RZ, R6.H0_H0 ;  /* 0x20000006ff06a230 */ /* 0x000fe40000004100 */
[----:B------:R-:W-:Y:S02]  /*0ae0*/  @!P1 HADD2.F32 R18, -RZ, R18.H0_H0 ;  /* 0x20000012ff129230 */ /* 0x000fe40000004100 */
[----:B------:R-:W-:Y:S02]  /*0af0*/  @!P1 HADD2.F32 R4, -RZ, R4.H0_H0 ;  /* 0x20000004ff049230 */ /* 0x000fe40000004100 */
[C---:B0-----:R-:W-:Y:S01]  /*0b00*/  @!P3 FADD.FTZ R22, -R16.reuse, R7 ;  /* 0x000000071016b221 */ /* 0x041fe20000010100 */
[C---:B------:R-:W-:Y:S01]  /*0b10*/  @!P2 FADD.FTZ R24, -R16.reuse, R5 ;  /* 0x000000051018a221 */ /* 0x040fe20000010100 */
[----:B------:R-:W-:-:S02]  /*0b20*/  @!P1 FADD.FTZ R26, -R16, R23 ;  /* 0x00000017101a9221 */ /* 0x000fc40000010100 */
[-C--:B------:R-:W-:Y:S01]  /*0b30*/  @!P3 FMUL.FTZ R22, R22, R17.reuse ;  /* 0x000000111616b220 */ /* 0x080fe20000410000 */
[-C--:B------:R-:W-:Y:S01]  /*0b40*/  @!P2 FMUL.FTZ R24, R24, R17.reuse ;  /* 0x000000111818a220 */ /* 0x080fe20000410000 */
[----:B------:R-:W-:Y:S02]  /*0b50*/  @!P1 FMUL.FTZ R5, R26, R17 ;  /* 0x000000111a059220 */ /* 0x000fe40000410000 */
[----:B------:R-:W-:Y:S01]  /*0b60*/  @!P3 FFMA.FTZ R19, R22, R20, R19 ;  /* 0x000000141613b223 */ /* 0x000fe20000010013 */
[----:B------:R-:W-:Y:S01]  /*0b70*/  @!P2 FFMA.FTZ R6, R24, R6, R21 ;  /* 0x000000061806a223 */ /* 0x000fe20000010015 */
[----:B------:R-:W-:-:S03]  /*0b80*/  @!P1 FFMA.FTZ R4, R5, R18, R4 ;  /* 0x0000001205049223 */ /* 0x000fc60000010004 */
[----:B------:R-:W-:Y:S02]  /*0b90*/  @!P3 F2FP.F16.F32.PACK_AB R19, RZ, R19 ;  /* 0x00000013ff13b23e */ /* 0x000fe400000000ff */
[----:B------:R-:W-:Y:S02]  /*0ba0*/  @!P2 F2FP.F16.F32.PACK_AB R6, RZ, R6 ;  /* 0x00000006ff06a23e */ /* 0x000fe400000000ff */
[----:B------:R-:W-:Y:S01]  /*0bb0*/  @!P1 F2FP.F16.F32.PACK_AB R4, RZ, R4 ;  /* 0x00000004ff04923e */ /* 0x000fe200000000ff */
[----:B------:R0:W-:Y:S04]  /*0bc0*/  @!P3 STG.E.U16 desc[UR8][R10.64], R19 ;  /* 0x000000130a00b986 */ /* 0x0001e8000c101508 */
[----:B------:R0:W-:Y:S04]  /*0bd0*/  @!P2 STG.E.U16 desc[UR8][R14.64], R6 ;  /* 0x000000060e00a986 */ /* 0x0001e8000c101508 */
[----:B------:R0:W-:Y:S01]  /*0be0*/  @!P1 STG.E.U16 desc[UR8][R12.64], R4 ;  /* 0x000000040c009986 */ /* 0x0001e2000c101508 */
[----:B------:R-:W-:Y:S05]  /*0bf0*/  @P0 EXIT ;  /* 0x000000000000094d */ /* 0x000fea0003800000 */
[----:B0-----:R-:W0:Y:S08]  /*0c00*/  LDC.64 R4, c[0x0][0x390] ;  /* 0x0000e400ff047b82 */ /* 0x001e300000000a00 */
[----:B------:R-:W1:Y:S01]  /*0c10*/  LDC.64 R6, c[0x0][0x398] ;  /* 0x0000e600ff067b82 */ /* 0x000e620000000a00 */
[----:B0-----:R-:W-:-:S06]  /*0c20*/  IMAD.WIDE.U32 R4, R0, 0x2, R4 ;  /* 0x0000000200047825 */ /* 0x001fcc00078e0004 */
[----:B------:R-:W2:Y:S01]  /*0c30*/  LDG.E.U16.CONSTANT R4, desc[UR8][R4.64] ;  /* 0x0000000804047981 */ /* 0x000ea2000c1e9500 */
[----:B-1----:R-:W-:-:S06]  /*0c40*/  IMAD.WIDE.U32 R6, R0, 0x2, R6 ;  /* 0x0000000200067825 */ /* 0x002fcc00078e0006 */
[----:B------:R-:W3:Y:S01]  /*0c50*/  LDG.E.U16.CONSTANT R6, desc[UR8][R6.64] ;  /* 0x0000000806067981 */ /* 0x000ee2000c1e9500 */
[----:B------:R-:W-:-:S04]  /*0c60*/  FADD.FTZ R16, -R16, R3 ;  /* 0x0000000310107221 */ /* 0x000fc80000010100 */
[----:B------:R-:W-:Y:S01]  /*0c70*/  FMUL.FTZ R16, R16, R17 ;  /* 0x0000001110107220 */ /* 0x000fe20000410000 */
[----:B--2---:R-:W-:Y:S02]  /*0c80*/  HADD2.F32 R3, -RZ, R4.H0_H0 ;  /* 0x20000004ff037230 */ /* 0x004fe40000004100 */
[----:B---3--:R-:W-:-:S05]  /*0c90*/  HADD2.F32 R11, -RZ, R6.H0_H0 ;  /* 0x20000006ff0b7230 */ /* 0x008fca0000004100 */
[----:B------:R-:W-:-:S05]  /*0ca0*/  FFMA.FTZ R3, R16, R3, R11 ;  /* 0x0000000310037223 */ /* 0x000fca000001000b */
[----:B------:R-:W-:-:S05]  /*0cb0*/  F2FP.F16.F32.PACK_AB R3, RZ, R3 ;  /* 0x00000003ff03723e */ /* 0x000fca00000000ff */
[----:B------:R-:W-:Y:S01]  /*0cc0*/  STG.E.U16 desc[UR8][R8.64], R3 ;  /* 0x0000000308007986 */ /* 0x000fe2000c101508 */
[----:B------:R-:W-:Y:S05]  /*0cd0*/  EXIT ;  /* 0x000000000000794d */ /* 0x000fea0003800000 */
.L_x_397:
        /* <DEDUP_REMOVED lines=10> */
.L_x_2575:


//--------------------- .text._ZN17fastertransformer18add_bias_layernormIfEEvPT_PKS1_S4_S4_fi --------------------------
	.section	.text._ZN17fastertransformer18add_bias_layernormIfEEvPT_PKS1_S4_S4_fi,"ax",@progbits
	.align	128
        .global         _ZN17fastertransformer18add_bias_layernormIfEEvPT_PKS1_S4_S4_fi
        .type           _ZN17fastertransformer18add_bias_layernormIfEEvPT_PKS1_S4_S4_fi,@function
        .size           _ZN17fastertransformer18add_bias_layernormIfEEvPT_PKS1_S4_S4_fi,(.L_x_2576 - _ZN17fastertransformer18add_bias_layernormIfEEvPT_PKS1_S4_S4_fi)
        .other          _ZN17fastertransformer18add_bias_layernormIfEEvPT_PKS1_S4_S4_fi,@"STO_CUDA_ENTRY STV_DEFAULT"
_ZN17fastertransformer18add_bias_layernormIfEEvPT_PKS1_S4_S4_fi:
.text._ZN17fastertransformer18add_bias_layernormIfEEvPT_PKS1_S4_S4_fi:
        /* <DEDUP_REMOVED lines=10> */
[----:B-1----:R-:W2:Y:S01]  /*00a0*/  @!P0 LDG.E R4, desc[UR8][R2.64] ;  /* 0x0000000802048981 */ /* 0x002ea2000c1e1900 */
[----:B0-----:R-:W-:-:S06]  /*00b0*/  @!P0 IMAD.WIDE.U32 R8, R0, 0x4, R8 ;  /* 0x0000000400088825 */ /* 0x001fcc00078e0008 */
[----:B------:R-:W2:Y:S01]  /*00c0*/  @!P0 LDG.E.CONSTANT R9, desc[UR8][R8.64] ;  /* 0x0000000808098981 */ /* 0x000ea2000c1e9900 */
[----:B------:R-:W-:Y:S01]  /*00d0*/  HFMA2 R5, -RZ, RZ, 0, 0 ;  /* 0x00000000ff057431 */ /* 0x000fe200000001ff */
[----:B------:R-:W0:Y:S01]  /*00e0*/  LDCU UR4, c[0x0][0x360] ;  /* 0x00006c00ff0477ac */ /* 0x000e220008000800 */
[----:B------:R-:W1:Y:S01]  /*00f0*/  S2UR UR6, SR_CgaCtaId ;  /* 0x00000000000679c3 */ /* 0x000e620000008800 */
[----:B--2---:R-:W-:-:S05]  /*0100*/  @!P0 FADD.FTZ R5, R4, R9 ;  /* 0x0000000904058221 */ /* 0x004fca0000010000 */
        /* <DEDUP_REMOVED lines=13> */
[----:B-1----:R-:W-:-:S06]  /*01e0*/  ULEA UR5, UR6, UR5, 0x18 ;  /* 0x0000000506057291 */ /* 0x002fcc000f8ec0ff */
[----:B------:R-:W-:Y:S01]  /*01f0*/  LEA.HI R6, R0, UR5, RZ, 0x1d ;  /* 0x0000000500067c11 */ /* 0x000fe2000f8fe8ff */
[----:B------:R-:W-:Y:S01]  /*0200*/  FMUL.FTZ R10, R9, 0.03125 ;  /* 0x3d000000090a7820 */ /* 0x000fe20000410000 */
[----:B------:R-:W-:Y:S01]  /*0210*/  I2FP.F32.U32 R9, R0 ;  /* 0x0000000000097245 */ /* 0x000fe20000201000 */
[----:B0-----:R-:W-:-:S05]  /*0220*/  FADD.FTZ R15, R13, R8 ;  /* 0x000000080d0f7221 */ /* 0x001fca0000010000 */
        /* <DEDUP_REMOVED lines=64> */
[----:B------:R-:W4:Y:S01]  /*0630*/  LDG.E.CONSTANT R7, desc[UR8][R6.64] ;  /* 0x0000000806077981 */ /* 0x000f22000c1e9900 */
[----:B---3--:R-:W-:-:S06]  /*0640*/  IMAD.WIDE.U32 R8, R0, 0x4, R8 ;  /* 0x0000000400087825 */ /* 0x008fcc00078e0008 */
[----:B------:R-:W4:Y:S01]  /*0650*/  LDG.E.CONSTANT R9, desc[UR8][R8.64] ;  /* 0x0000000808097981 */ /* 0x000f22000c1e9900 */
[----:B--2---:R-:W1:Y:S01]  /*0660*/  MUFU.RSQ R11, R11 ;  /* 0x0000000b000b7308 */ /* 0x004e620000001400 */
[----:B------:R-:W-:-:S04]  /*0670*/  FADD.FTZ R10, -R10, R5 ;  /* 0x000000050a0a7221 */ /* 0x000fc80000010100 */
[----:B-1----:R-:W-:-:S04]  /*0680*/  FMUL.FTZ R10, R10, R11 ;  /* 0x0000000b0a0a7220 */ /* 0x002fc80000410000 */
[----:B----4-:R-:W-:-:S05]  /*0690*/  FFMA.FTZ R5, R10, R7, R9 ;  /* 0x000000070a057223 */ /* 0x010fca0000010009 */
[----:B------:R-:W-:Y:S01]  /*06a0*/  STG.E desc[UR8][R2.64], R5 ;  /* 0x0000000502007986 */ /* 0x000fe2000c101908 */
[----:B------:R-:W-:Y:S05]  /*06b0*/  EXIT ;  /* 0x000000000000794d */ /* 0x000fea0003800000 */
.L_x_398:
        /* <DEDUP_REMOVED lines=12> */
.L_x_2576:


//--------------------- .text._ZN17fastertransformer21add_bias_layernorm_v2IfEEvPT_PKS1_S4_S4_fi --------------------------
	.section	.text._ZN17fastertransformer21add_bias_layernorm_v2IfEEvPT_PKS1_S4_S4_fi,"ax",@progbits
	.align	128
        .global         _ZN17fastertransformer21add_bias_layernorm_v2IfEEvPT_PKS1_S4_S4_fi
        .type           _ZN17fastertransformer21add_bias_layernorm_v2IfEEvPT_PKS1_S4_S4_fi,@function
        .size           _ZN17fastertransformer21add_bias_layernorm_v2IfEEvPT_PKS1_S4_S4_fi,(.L_x_2577 - _ZN17fastertransformer21add_bias_layernorm_v2IfEEvPT_PKS1_S4_S4_fi)
        .other          _ZN17fastertransformer21add_bias_layernorm_v2IfEEvPT_PKS1_S4_S4_fi,@"STO_CUDA_ENTRY STV_DEFAULT"
_ZN17fastertransformer21add_bias_layernorm_v2IfEEvPT_PKS1_S4_S4_fi:
.text._ZN17fastertransformer21add_bias_layernorm_v2IfEEvPT_PKS1_S4_S4_fi:
        /* <DEDUP_REMOVED lines=10> */
[----:B------:R-:W-:Y:S01]  /*00a0*/  IADD3 R27, PT, PT, R2, UR5, RZ ;  /* 0x00000005021b7c10 */ /* 0x000fe2000fffe0ff */
[----:B------:R-:W-:Y:S01]  /*00b0*/  IMAD R17, R20, UR4, R2 ;  /* 0x0000000414117c24 */ /* 0x000fe2000f8e0202 */
[-C--:B------:R-:W-:Y:S02]  /*00c0*/  ISETP.GE.AND P2, PT, R2, R20.reuse, PT ;  /* 0x000000140200720c */ /* 0x080fe40003f46270 */
[----:B------:R-:W-:Y:S01]  /*00d0*/  IADD3 R0, PT, PT, R27, UR5, RZ ;  /* 0x000000051b007c10 */ /* 0x000fe2000fffe0ff */
[----:B---3--:R-:W-:Y:S01]  /*00e0*/  IMAD.WIDE R12, R13, 0x4, R10 ;  /* 0x000000040d0c7825 */ /* 0x008fe200078e020a */
[-C--:B------:R-:W-:Y:S02]  /*00f0*/  ISETP.GE.AND P1, PT, R27, R20.reuse, PT ;  /* 0x000000141b00720c */ /* 0x080fe40003f26270 */
[----:B------:R-:W-:-:S03]  /*0100*/  ISETP.GE.AND P0, PT, R0, R20, PT ;  /* 0x000000140000720c */ /* 0x000fc60003f06270 */
[----:B------:R-:W0:Y:S01]  /*0110*/  @!P3 LDC.64 R24, c[0x0][0x388] ;  /* 0x0000e200ff18bb82 */ /* 0x000e220000000a00 */
[----:B------:R-:W-:Y:S01]  /*0120*/  IMAD R15, R20, UR4, R27 ;  /* 0x00000004140f7c24 */ /* 0x000fe2000f8e021b */
[----:B--2---:R-:W2:Y:S06]  /*0130*/  @!P3 LDG.E R7, desc[UR8][R12.64] ;  /* 0x000000080c07b981 */ /* 0x004eac000c1e1900 */
[----:B------:R-:W1:Y:S08]  /*0140*/  @!P2 LDC.64 R28, c[0x0][0x388] ;  /* 0x0000e200ff1cab82 */ /* 0x000e700000000a00 */
[----:B------:R-:W3:Y:S08]  /*0150*/  @!P1 LDC.64 R18, c[0x0][0x388] ;  /* 0x0000e200ff129b82 */ /* 0x000ef00000000a00 */
[----:B------:R-:W4:Y:S01]  /*0160*/  @!P0 LDC.64 R4, c[0x0][0x388] ;  /* 0x0000e200ff048b82 */ /* 0x000f220000000a00 */
[----:B0-----:R-:W-:-:S04]  /*0170*/  @!P3 IMAD.WIDE.U32 R24, R9, 0x4, R24 ;  /* 0x000000040918b825 */ /* 0x001fc800078e0018 */
[----:B------:R-:W-:Y:S01]  /*0180*/  IMAD.WIDE R16, R17, 0x4, R10 ;  /* 0x0000000411107825 */ /* 0x000fe200078e020a */
[----:B------:R-:W2:Y:S03]  /*0190*/  @!P3 LDG.E.CONSTANT R6, desc[UR8][R24.64] ;  /* 0x000000081806b981 */ /* 0x000ea6000c1e9900 */
[----:B-1----:R-:W-:Y:S01]  /*01a0*/  @!P2 IMAD.WIDE.U32 R28, R2, 0x4, R28 ;  /* 0x00000004021ca825 */ /* 0x002fe200078e001c */
[----:B------:R-:W5:Y:S03]  /*01b0*/  @!P2 LDG.E R8, desc[UR8][R16.64] ;  /* 0x000000081008a981 */ /* 0x000f66000c1e1900 */
[----:B------:R-:W-:Y:S01]  /*01c0*/  IMAD R21, R20, UR4, R0 ;  /* 0x0000000414157c24 */ /* 0x000fe2000f8e0200 */
[----:B------:R-:W5:Y:S01]  /*01d0*/  @!P2 LDG.E.CONSTANT R3, desc[UR8][R28.64] ;  /* 0x000000081c03a981 */ /* 0x000f62000c1e9900 */
[----:B------:R-:W-:-:S04]  /*01e0*/  IMAD.WIDE R14, R15, 0x4, R10 ;  /* 0x000000040f0e7825 */ /* 0x000fc800078e020a */
[----:B---3--:R-:W-:-:S04]  /*01f0*/  @!P1 IMAD.WIDE.U32 R18, R27, 0x4, R18 ;  /* 0x000000041b129825 */ /* 0x008fc800078e0012 */
[----:B------:R-:W-:Y:S02]  /*0200*/  IMAD.WIDE R10, R21, 0x4, R10 ;  /* 0x00000004150a7825 */ /* 0x000fe400078e020a */
[----:B------:R0:W3:Y:S02]  /*0210*/  @!P1 LDG.E.CONSTANT R19, desc[UR8][R18.64] ;  /* 0x0000000812139981 */ /* 0x0000e4000c1e9900 */
[----:B----4-:R-:W-:Y:S02]  /*0220*/  @!P0 IMAD.WIDE.U32 R22, R0, 0x4, R4 ;  /* 0x0000000400168825 */ /* 0x010fe400078e0004 */
[----:B------:R-:W3:Y:S04]  /*0230*/  @!P1 LDG.E R4, desc[UR8][R14.64] ;  /* 0x000000080e049981 */ /* 0x000ee8000c1e1900 */
[----:B------:R-:W4:Y:S04]  /*0240*/  @!P0 LDG.E.CONSTANT R23, desc[UR8][R22.64] ;  /* 0x0000000816178981 */ /* 0x000f28000c1e9900 */
[----:B------:R-:W4:Y:S01]  /*0250*/  @!P0 LDG.E R24, desc[UR8][R10.64] ;  /* 0x000000080a188981 */ /* 0x000f22000c1e1900 */
[----:B------:R-:W-:Y:S01]  /*0260*/  HFMA2 R21, -RZ, RZ, 0, 0 ;  /* 0x00000000ff157431 */ /* 0x000fe200000001ff */
[----:B------:R-:W-:Y:S01]  /*0270*/  MOV R5, RZ ;  /* 0x000000ff00057202 */ /* 0x000fe20000000f00 */
[----:B------:R-:W1:Y:S01]  /*0280*/  S2UR UR6, SR_CgaCtaId ;  /* 0x00000000000679c3 */ /* 0x000e620000008800 */
[----:B------:R-:W-:Y:S01]  /*0290*/  UMOV UR4, 0x400 ;  /* 0x0000040000047882 */ /* 0x000fe20000000000 */
[----:B0-----:R-:W-:Y:S01]  /*02a0*/  I2FP.F32.U32 R18, UR5 ;  /* 0x0000000500127c45 */ /* 0x001fe20008201000 */
[----:B------:R-:W-:Y:S01]  /*02b0*/  UIADD3 UR5, UPT, UPT, UR4, 0x8, URZ ;  /* 0x0000000804057890 */ /* 0x000fe2000fffe0ff */
[----:B------:R-:W-:-:S03]  /*02c0*/  P2R R26, PR, RZ, 0x1 ;  /* 0x00000001ff1a7803 */ /* 0x000fc60000000000 */
[----:B-1----:R-:W-:Y:S01]  /*02d0*/  ULEA UR5, UR6, UR5, 0x18 ;  /* 0x0000000506057291 */ /* 0x002fe2000f8ec0ff */
[----:B------:R-:W-:Y:S01]  /*02e0*/  FMUL.FTZ R29, R18, 0.03125 ;  /* 0x3d000000121d7820 */ /* 0x000fe20000410000 */
[----:B--2---:R-:W-:Y:S01]  /*02f0*/  @!P3 FADD.FTZ R21, R7, R6 ;  /* 0x000000060715b221 */ /* 0x004fe20000010000 */
[----:B------:R-:W-:-:S03]  /*0300*/  HFMA2 R7, -RZ, RZ, 0, 0 ;  /* 0x00000000ff077431 */ /* 0x000fc600000001ff */
[----:B------:R-:W-:Y:S01]  /*0310*/  FADD.FTZ R6, RZ, R21 ;  /* 0x00000015ff067221 */ /* 0x000fe20000010000 */
[----:B-----5:R-:W-:Y:S01]  /*0320*/  @!P2 FADD.FTZ R5, R8, R3 ;  /* 0x000000030805a221 */ /* 0x020fe20000010000 */
[----:B------:R-:W-:-:S03]  /*0330*/  MOV R3, RZ ;  /* 0x000000ff00037202 */ /* 0x000fc60000000f00 */
[----:B------:R-:W-:Y:S01]  /*0340*/  FADD.FTZ R6, R6, R5 ;  /* 0x0000000506067221 */ /* 0x000fe20000010000 */
[----:B---3--:R-:W-:-:S04]  /*0350*/  @!P1 FADD.FTZ R7, R4, R19 ;  /* 0x0000001304079221 */ /* 0x008fc80000010000 */
[----:B------:R-:W-:Y:S01]  /*0360*/  FADD.FTZ R6, R6, R7 ;  /* 0x0000000706067221 */ /* 0x000fe20000010000 */
[----:B----4-:R-:W-:-:S04]  /*0370*/  @!P0 FADD.FTZ R3, R24, R23 ;  /* 0x0000001718038221 */ /* 0x010fc80000010000 */
[----:B------:R-:W-:-:S05]  /*0380*/  FADD.FTZ R6, R6, R3 ;  /* 0x0000000306067221 */ /* 0x000fca0000010000 */
        /* <DEDUP_REMOVED lines=10> */
[----:B------:R-:W-:Y:S02]  /*0430*/  LEA.HI R4, R9, UR5, RZ, 0x1d ;  /* 0x0000000509047c11 */ /* 0x000fe4000f8fe8ff */
[----:B------:R-:W-:-:S04]  /*0440*/  I2FP.F32.U32 R6, R9 ;  /* 0x0000000900067245 */ /* 0x000fc80000201000 */
        /* <DEDUP_REMOVED lines=30> */
[----:B------:R-:W-:Y:S01]  /*0630*/  ISETP.GE.AND P6, PT, R2, R20, PT ;  /* 0x000000140200720c */ /* 0x000fe20003fc6270 */
[----:B------:R-:W-:-:S03]  /*0640*/  FADD.FTZ R18, -R8, R7 ;  /* 0x0000000708127221 */ /* 0x000fc60000010100 */
[----:B------:R-:W-:Y:S02]  /*0650*/  FSEL R9, R9, RZ, !P6 ;  /* 0x000000ff09097208 */ /* 0x000fe40007000000 */
        /* <DEDUP_REMOVED lines=13> */
[----:B------:R-:W2:Y:S02]  /*0730*/  SHFL.BFLY PT, R9, R4, 0x8, 0x1f ;  /* 0x0d001f0004097f89 */ /* 0x000ea400000e0000 */
[----:B--2---:R-:W-:Y:S02]  /*0740*/  FADD.FTZ R6, R4, R9 ;  /* 0x0000000904067221 */ /* 0x004fe40000010000 */
[----:B------:R-:W2:Y:S03]  /*0750*/  LDC.64 R8, c[0x0][0x398] ;  /* 0x0000e600ff087b82 */ /* 0x000ea60000000a00 */
[----:B------:R-:W3:Y:S01]  /*0760*/  SHFL.BFLY PT, R25, R6, 0x4, 0x1f ;  /* 0x0c801f0006197f89 */ /* 0x000ee200000e0000 */
[----:B-1----:R-:W-:-:S04]  /*0770*/  @!P2 IMAD.WIDE.U32 R22, R2, 0x4, R22 ;  /* 0x000000040216a825 */ /* 0x002fc800078e0016 */
[----:B--2---:R-:W-:Y:S02]  /*0780*/  @!P2 IMAD.WIDE.U32 R8, R2, 0x4, R8 ;  /* 0x000000040208a825 */ /* 0x004fe400078e0008 */
[----:B------:R1:W2:Y:S02]  /*0790*/  @!P2 LDG.E.CONSTANT R2, desc[UR8][R22.64] ;  /* 0x000000081602a981 */ /* 0x0002a4000c1e9900 */
[----:B---3--:R-:W-:Y:S02]  /*07a0*/  FADD.FTZ R28, R6, R25 ;  /* 0x00000019061c7221 */ /* 0x008fe40000010000 */
[----:B------:R3:W2:Y:S04]  /*07b0*/  @!P2 LDG.E.CONSTANT R9, desc[UR8][R8.64] ;  /* 0x000000080809a981 */ /* 0x0006a8000c1e9900 */
[----:B------:R-:W3:Y:S01]  /*07c0*/  SHFL.BFLY PT, R25, R28, 0x2, 0x1f ;  /* 0x0c401f001c197f89 */ /* 0x000ee200000e0000 */
[----:B-1----:R-:W1:Y:S01]  /*07d0*/  LDC.64 R22, c[0x0][0x390] ;  /* 0x0000e400ff167b82 */ /* 0x002e620000000a00 */
[----:B0-----:R-:W-:Y:S01]  /*07e0*/  @!P3 IMAD.WIDE.U32 R18, R29, 0x4, R18 ;  /* 0x000000041d12b825 */ /* 0x001fe200078e0012 */
[----:B------:R-:W-:-:S03]  /*07f0*/  UMOV UR5, 0x400 ;  /* 0x0000040000057882 */ /* 0x000fc60000000000 */
[----:B---3--:R-:W-:Y:S01]  /*0800*/  FADD.FTZ R8, R28, R25 ;  /* 0x000000191c087221 */ /* 0x008fe20000010000 */
[----:B-1----:R-:W-:Y:S01]  /*0810*/  @!P1 IMAD.WIDE.U32 R22, R27, 0x4, R22 ;  /* 0x000000041b169825 */ /* 0x002fe200078e0016 */
[----:B------:R0:W3:Y:S04]  /*0820*/  @!P3 LDG.E.CONSTANT R4, desc[UR8][R18.64] ;  /* 0x000000081204b981 */ /* 0x0000e8000c1e9900 */
[----:B------:R1:W4:Y:S01]  /*0830*/  @!P1 LDG.E.CONSTANT R6, desc[UR8][R22.64] ;  /* 0x0000000816069981 */ /* 0x000322000c1e9900 */
[----:B------:R-:W-:Y:S01]  /*0840*/  UIADD3 UR5, UPT, UPT, UR5, 0x8, URZ ;  /* 0x0000000805057890 */ /* 0x000fe2000fffe0ff */
[----:B0-----:R-:W0:Y:S02]  /*0850*/  LDC.64 R18, c[0x0][0x398] ;  /* 0x0000e600ff127b82 */ /* 0x001e240000000a00 */
[----:B-1----:R-:W1:Y:S01]  /*0860*/  SHFL.BFLY PT, R23, R8, 0x1, 0x1f ;  /* 0x0c201f0008177f89 */ /* 0x002e6200000e0000 */
[----:B------:R-:W-:Y:S01]  /*0870*/  ULEA UR5, UR6, UR5, 0x18 ;  /* 0x0000000506057291 */ /* 0x000fe2000f8ec0ff */
[----:B-1----:R-:W-:-:S05]  /*0880*/  FADD.FTZ R28, R8, R23 ;  /* 0x00000017081c7221 */ /* 0x002fca0000010000 */
[----:B------:R-:W-:-:S05]  /*0890*/  LEA.HI R23, R29, UR5, RZ, 0x1d ;  /* 0x000000051d177c11 */ /* 0x000fca000f8fe8ff */
[----:B------:R-:W-:Y:S01]  /*08a0*/  @!P0 STS [R23], R28 ;  /* 0x0000001c17008388 */ /* 0x000fe20000000800 */
[----:B0-----:R-:W-:Y:S01]  /*08b0*/  @!P3 IMAD.WIDE.U32 R18, R29, 0x4, R18 ;  /* 0x000000041d12b825 */ /* 0x001fe200078e0012 */
[----:B------:R-:W-:Y:S01]  /*08c0*/  MOV R29, RZ ;  /* 0x000000ff001d7202 */ /* 0x000fe20000000f00 */
[----:B------:R-:W-:Y:S06]  /*08d0*/  BAR.SYNC.DEFER_BLOCKING 0x0 ;  /* 0x0000000000007b1d */ /* 0x000fec0000010000 */
[----:B------:R0:W3:Y:S02]  /*08e0*/  @!P3 LDG.E.CONSTANT R25, desc[UR8][R18.64] ;  /* 0x000000081219b981 */ /* 0x0000e4000c1e9900 */
[----:B0-----:R-:W0:Y:S02]  /*08f0*/  LDC.64 R18, c[0x0][0x398] ;  /* 0x0000e600ff127b82 */ /* 0x001e240000000a00 */
[----:B------:R1:W5:Y:S01]  /*0900*/  @P5 LDS R29, [R24] ;  /* 0x00000000181d5984 */ /* 0x0003620000000800 */
[----:B0-----:R-:W-:-:S05]  /*0910*/  @!P1 IMAD.WIDE.U32 R18, R27, 0x4, R18 ;  /* 0x000000041b129825 */ /* 0x001fca00078e0012 */
[----:B------:R0:W4:Y:S01]  /*0920*/  @!P1 LDG.E.CONSTANT R27, desc[UR8][R18.64] ;  /* 0x00000008121b9981 */ /* 0x000122000c1e9900 */
[----:B------:R-:W-:Y:S02]  /*0930*/  ISETP.NE.AND P0, PT, R26, RZ, PT ;  /* 0x000000ff1a00720c */ /* 0x000fe40003f05270 */
[----:B-1----:R-:W-:Y:S01]  /*0940*/  @!P4 I2FP.F32.S32 R24, R20 ;  /* 0x000000140018c245 */ /* 0x002fe20000201400 */
[----:B0-----:R-:W0:Y:S01]  /*0950*/  @!P4 LDC R18, c[0x0][0x3a0] ;  /* 0x0000e800ff12cb82 */ /* 0x001e220000000800 */
[----:B-----5:R-:W1:Y:S02]  /*0960*/  SHFL.BFLY PT, R8, R29, 0x10, 0x1f ;  /* 0x0e001f001d087f89 */ /* 0x020e6400000e0000 */
        /* <DEDUP_REMOVED lines=12> */
[----:B0-----:R-:W-:Y:S01]  /*0a30*/  @!P4 STS [UR4+0x4], R8 ;  /* 0x00000408ff00c988 */ /* 0x001fe20008000804 */
[----:B------:R-:W-:Y:S06]  /*0a40*/  BAR.SYNC.DEFER_BLOCKING 0x0 ;  /* 0x0000000000007b1d */ /* 0x000fec0000010000 */
[----:B------:R-:W0:Y:S04]  /*0a50*/  @!P3 LDS.64 R18, [UR4] ;  /* 0x00000004ff12b984 */ /* 0x000e280008000a00 */
[----:B------:R-:W1:Y:S01]  /*0a60*/  @!P1 LDS.64 R22, [UR4] ;  /* 0x00000004ff169984 */ /* 0x000e620008000a00 */
[----:B0-----:R-:W-:-:S03]  /*0a70*/  @!P3 FADD.FTZ R18, -R18, R21 ;  /* 0x000000151212b221 */ /* 0x001fc60000010100 */
[----:B------:R-:W0:Y:S01]  /*0a80*/  @!P2 LDS.64 R20, [UR4] ;  /* 0x00000004ff14a984 */ /* 0x000e220008000a00 */
[----:B-1----:R-:W-:Y:S01]  /*0a90*/  @!P1 FADD.FTZ R22, -R22, R7 ;  /* 0x0000000716169221 */ /* 0x002fe20000010100 */
[----:B------:R-:W-:-:S03]  /*0aa0*/  @!P3 FMUL.FTZ R18, R18, R19 ;  /* 0x000000131212b220 */ /* 0x000fc60000410000 */
[----:B------:R-:W-:Y:S01]  /*0ab0*/  @!P1 FMUL.FTZ R22, R22, R23 ;  /* 0x0000001716169220 */ /* 0x000fe20000410000 */
[----:B---3--:R-:W-:-:S05]  /*0ac0*/  @!P3 FFMA.FTZ R25, R18, R4, R25 ;  /* 0x000000041219b223 */ /* 0x008fca0000010019 */
[----:B------:R1:W-:Y:S01]  /*0ad0*/  @!P3 STG.E desc[UR8][R12.64], R25 ;  /* 0x000000190c00b986 */ /* 0x0003e2000c101908 */
[----:B0-----:R-:W-:-:S04]  /*0ae0*/  @!P2 FADD.FTZ R20, -R20, R5 ;  /* 0x000000051414a221 */ /* 0x001fc80000010100 */
[----:B------:R-:W-:Y:S01]  /*0af0*/  @!P2 FMUL.FTZ R20, R20, R21 ;  /* 0x000000151414a220 */ /* 0x000fe20000410000 */
[----:B----4-:R-:W-:-:S03]  /*0b00*/  @!P1 FFMA.FTZ R27, R22, R6, R27 ;  /* 0x00000006161b9223 */ /* 0x010fc6000001001b */
[----:B--2---:R-:W-:-:S05]  /*0b10*/  @!P2 FFMA.FTZ R9, R20, R2, R9 ;  /* 0x000000021409a223 */ /* 0x004fca0000010009 */
[----:B------:R1:W-:Y:S04]  /*0b20*/  @!P2 STG.E desc[UR8][R16.64], R9 ;  /* 0x000000091000a986 */ /* 0x0003e8000c101908 */
[----:B------:R1:W-:Y:S01]  /*0b30*/  @!P1 STG.E desc[UR8][R14.64], R27 ;  /* 0x0000001b0e009986 */ /* 0x0003e2000c101908 */
[----:B------:R-:W-:Y:S05]  /*0b40*/  @P0 EXIT ;  /* 0x000000000000094d */ /* 0x000fea0003800000 */
[----:B------:R-:W0:Y:S01]  /*0b50*/  LDC.64 R4, c[0x0][0x390] ;  /* 0x0000e400ff047b82 */ /* 0x000e220000000a00 */
[----:B-1----:R-:W1:Y:S07]  /*0b60*/  LDS.64 R8, [UR4] ;  /* 0x00000004ff087984 */ /* 0x002e6e0008000a00 */
[----:B------:R-:W2:Y:S01]  /*0b70*/  LDC.64 R6, c[0x0][0x398] ;  /* 0x0000e600ff067b82 */ /* 0x000ea20000000a00 */
[----:B0-----:R-:W-:-:S06]  /*0b80*/  IMAD.WIDE.U32 R4, R0, 0x4, R4 ;  /* 0x0000000400047825 */ /* 0x001fcc00078e0004 */
[----:B------:R-:W3:Y:S01]  /*0b90*/  LDG.E.CONSTANT R5, desc[UR8][R4.64] ;  /* 0x0000000804057981 */ /* 0x000ee2000c1e9900 */
[----:B--2---:R-:W-:-:S06]  /*0ba0*/  IMAD.WIDE.U32 R6, R0, 0x4, R6 ;  /* 0x0000000400067825 */ /* 0x004fcc00078e0006 */
[----:B------:R-:W3:Y:S01]  /*0bb0*/  LDG.E.CONSTANT R7, desc[UR8][R6.64] ;  /* 0x0000000806077981 */ /* 0x000ee2000c1e9900 */
[----:B-1----:R-:W-:-:S04]  /*0bc0*/  FADD.FTZ R0, -R8, R3 ;  /* 0x0000000308007221 */ /* 0x002fc80000010100 */
[----:B------:R-:W-:-:S04]  /*0bd0*/  FMUL.FTZ R0, R0, R9 ;  /* 0x0000000900007220 */ /* 0x000fc80000410000 */
[----:B---3--:R-:W-:-:S05]  /*0be0*/  FFMA.FTZ R3, R0, R5, R7 ;  /* 0x0000000500037223 */ /* 0x008fca0000010007 */
[----:B------:R-:W-:Y:S01]  /*0bf0*/  STG.E desc[UR8][R10.64], R3 ;  /* 0x000000030a007986 */ /* 0x000fe2000c101908 */
[----:B------:R-:W-:Y:S05]  /*0c00*/  EXIT ;  /* 0x000000000000794d */ /* 0x000fea0003800000 */
.L_x_399:
        /* <DEDUP_REMOVED lines=15> */
.L_x_2577:


//--------------------- .text._ZN17fastertransformer25layernorm_shift_partitionI7__half2EEvPT_PKS2_S5_S5_fiiiiii --------------------------
	.section	.text._ZN17fastertransformer25layernorm_shift_partitionI7__half2EEvPT_PKS2_S5_S5_fiiiiii,"ax",@progbits
	.align	128
        .global         _ZN17fastertransformer25layernorm_shift_partitionI7__half2EEvPT_PKS2_S5_S5_fiiiiii
        .type           _ZN17fastertransformer25layernorm_shift_partitionI7__half2EEvPT_PKS2_S5_S5_fiiiiii,@function
        .size           _ZN17fastertransformer25layernorm_shift_partitionI7__half2EEvPT_PKS2_S5_S5_fiiiiii,(.L_x_2578 - _ZN17fastertransformer25layernorm_shift_partitionI7__half2EEvPT_PKS2_S5_S5_fiiiiii)
        .other          _ZN17fastertransformer25layernorm_shift_partitionI7__half2EEvPT_PKS2_S5_S5_fiiiiii,@"STO_CUDA_ENTRY STV_DEFAULT"
_ZN17fastertransformer25layernorm_shift_partitionI7__half2EEvPT_PKS2_S5_S5_fiiiiii:
.text._ZN17fastertransformer25layernorm_shift_partitionI7__half2EEvPT_PKS2_S5_S5_fiiiiii:
[----:B------:R-:W-:Y:S08]  /*0000*/  LDC R1, c[0x0][0x37c] ;  /* 0x0000df00ff017b82 */ /* 0x000ff00000000800 */
[----:B------:R-:W0:Y:S01]  /*0010*/  LDC R10, c[0x0][0x3b4] ;  /* 0x0000ed00ff0a7b82 */ /* 0x000e220000000800 */
[----:B------:R-:W1:Y:S01]  /*0020*/  S2R R3, SR_CTAID.Y ;  /* 0x0000000000037919 */ /* 0x000e620000002600 */
[----:B------:R-:W2:Y:S01]  /*0030*/  LDCU UR4, c[0x0][0x374] ;  /* 0x00006e80ff0477ac */ /* 0x000ea20008000800 */
[----:B------:R-:W3:Y:S01]  /*0040*/  S2R R4, SR_CTAID.X ;  /* 0x0000000000047919 */ /* 0x000ee20000002500 */
[----:B------:R-:W4:Y:S01]  /*0050*/  LDCU UR8, c[0x0][0x3b0] ;  /* 0x00007600ff0877ac */ /* 0x000f220008000800 */
[----:B------:R-:W0:Y:S01]  /*0060*/  S2R R0, SR_TID.X ;  /* 0x0000000000007919 */ /* 0x000e220000002100 */
[----:B------:R-:W0:Y:S02]  /*0070*/  LDCU UR6, c[0x0][0x370] ;  /* 0x00006e00ff0677ac */ /* 0x000e240008000800 */
[----:B0-----:R-:W-:-:S02]  /*0080*/  ISETP.NE.AND P0, PT, R10, RZ, PT ;  /* 0x000000ff0a00720c */ /* 0x001fc40003f05270 */
[----:B-1----:R-:W-:Y:S02]  /*0090*/  MOV R6, R3 ;  /* 0x0000000300067202 */ /* 0x002fe40000000f00 */
[----:B---3--:R-:W-:-:S09]  /*00a0*/  MOV R2, R4 ;  /* 0x0000000400027202 */ /* 0x008fd20000000f00 */
[----:B--2-4-:R-:W-:Y:S05]  /*00b0*/  @!P0 BRA `(.L_x_400) ;  /* 0x0000000000908947 */ /* 0x014fea0003800000 */
[----:B------:R-:W0:Y:S01]  /*00c0*/  I2F.U32.RP R2, UR4 ;  /* 0x0000000400027d06 */ /* 0x000e220008209000 */
[----:B------:R-:W-:-:S07]  /*00d0*/  ISETP.NE.U32.AND P3, PT, RZ, UR6, PT ;  /* 0x00000006ff007c0c */ /* 0x000fce000bf65070 */
[----:B------:R-:W1:Y:S08]  /*00e0*/  I2F.U32.RP R5, UR6 ;  /* 0x0000000600057d06 */ /* 0x000e700008209000 */
[----:B0-----:R-:W0:Y:S08]  /*00f0*/  MUFU.RCP R2, R2 ;  /* 0x0000000200027308 */ /* 0x001e300000001000 */
[----:B-1----:R-:W1:Y:S01]  /*0100*/  MUFU.RCP R5, R5 ;  /* 0x0000000500057308 */ /* 0x002e620000001000 */
[----:B0-----:R-:W-:Y:S01]  /*0110*/  VIADD R6, R2, 0xffffffe ;  /* 0x0ffffffe02067836 */ /* 0x001fe20000000000 */
[----:B------:R-:W-:-:S06]  /*0120*/  IADD3 R2, PT, PT, -R10, UR4, R3 ;  /* 0x000000040a027c10 */ /* 0x000fcc000fffe103 */
[----:B------:R0:W2:Y:S01]  /*0130*/  F2I.FTZ.U32.TRUNC.NTZ R7, R6 ;  /* 0x0000000600077305 */ /* 0x0000a2000021f000 */
[----:B-1----:R-:W-:-:S07]  /*0140*/  IADD3 R8, PT, PT, R5, 0xffffffe, RZ ;  /* 0x0ffffffe05087810 */ /* 0x002fce0007ffe0ff */
[----:B------:R1:W3:Y:S01]  /*0150*/  F2I.FTZ.U32.TRUNC.NTZ R9, R8 ;  /* 0x0000000800097305 */ /* 0x0002e2000021f000 */
[----:B0-----:R-:W-:Y:S01]  /*0160*/  HFMA2 R6, -RZ, RZ, 0, 0 ;  /* 0x00000000ff067431 */ /* 0x001fe200000001ff */
[----:B--2---:R-:W-:Y:S02]  /*0170*/  IADD3 R11, PT, PT, RZ, -R7, RZ ;  /* 0x80000007ff0b7210 */ /* 0x004fe40007ffe0ff */
[----:B-1----:R-:W-:-:S03]  /*0180*/  MOV R8, RZ ;  /* 0x000000ff00087202 */ /* 0x002fc60000000f00 */
[----:B------:R-:W-:Y:S02]  /*0190*/  IMAD R11, R11, UR4, RZ ;  /* 0x000000040b0b7c24 */ /* 0x000fe4000f8e02ff */
[----:B---3--:R-:W-:Y:S02]  /*01a0*/  IMAD.MOV R12, RZ, RZ, -R9 ;  /* 0x000000ffff0c7224 */ /* 0x008fe400078e0a09 */
[----:B------:R-:W-:-:S04]  /*01b0*/  IMAD.HI.U32 R7, R7, R11, R6 ;  /* 0x0000000b07077227 */ /* 0x000fc800078e0006 */
[----:B------:R-:W-:Y:S02]  /*01c0*/  IMAD R5, R12, UR6, RZ ;  /* 0x000000060c057c24 */ /* 0x000fe4000f8e02ff */
[----:B------:R-:W-:-:S04]  /*01d0*/  IMAD.HI.U32 R7, R7, R2, RZ ;  /* 0x0000000207077227 */ /* 0x000fc800078e00ff */
[----:B------:R-:W-:Y:S01]  /*01e0*/  IMAD.HI.U32 R8, R9, R5, R8 ;  /* 0x0000000509087227 */ /* 0x000fe200078e0008 */
[----:B------:R-:W-:-:S03]  /*01f0*/  IADD3 R5, PT, PT, -R10, UR6, R4 ;  /* 0x000000060a057c10 */ /* 0x000fc6000fffe104 */
[----:B------:R-:W-:Y:S02]  /*0200*/  IMAD.MOV R7, RZ, RZ, -R7 ;  /* 0x000000ffff077224 */ /* 0x000fe400078e0a07 */
[----:B------:R-:W-:-:S04]  /*0210*/  IMAD.HI.U32 R8, R8, R5, RZ ;  /* 0x0000000508087227 */ /* 0x000fc800078e00ff */
[----:B------:R-:W-:Y:S01]  /*0220*/  IMAD R6, R7, UR4, R2 ;  /* 0x0000000407067c24 */ /* 0x000fe2000f8e0202 */
[----:B------:R-:W-:-:S04]  /*0230*/  IADD3 R8, PT, PT, -R8, RZ, RZ ;  /* 0x000000ff08087210 */ /* 0x000fc80007ffe1ff */
[----:B------:R-:W-:Y:S01]  /*0240*/  ISETP.GE.U32.AND P0, PT, R6, UR4, PT ;  /* 0x0000000406007c0c */ /* 0x000fe2000bf06070 */
[----:B------:R-:W-:-:S05]  /*0250*/  IMAD R2, R8, UR6, R5 ;  /* 0x0000000608027c24 */ /* 0x000fca000f8e0205 */
[----:B------:R-:W-:-:S07]  /*0260*/  ISETP.GE.U32.AND P1, PT, R2, UR6, PT ;  /* 0x0000000602007c0c */ /* 0x000fce000bf26070 */
[----:B------:R-:W-:-:S04]  /*0270*/  @P0 IADD3 R6, PT, PT, R6, -UR4, RZ ;  /* 0x8000000406060c10 */ /* 0x000fc8000fffe0ff */
[----:B------:R-:W-:Y:S02]  /*0280*/  ISETP.GE.U32.AND P0, PT, R6, UR4, PT ;  /* 0x0000000406007c0c */ /* 0x000fe4000bf06070 */
[----:B------:R-:W-:Y:S01]  /*0290*/  @P1 VIADD R2, R2, -UR6 ;  /* 0x8000000602021c36 */ /* 0x000fe20008000000 */
[----:B------:R-:W-:-:S04]  /*02a0*/  ISETP.NE.U32.AND P1, PT, RZ, UR4, PT ;  /* 0x00000004ff007c0c */ /* 0x000fc8000bf25070 */
[----:B------:R-:W-:-:S06]  /*02b0*/  ISETP.GE.U32.AND P2, PT, R2, UR6, PT ;  /* 0x0000000602007c0c */ /* 0x000fcc000bf46070 */
[----:B------:R-:W-:-:S03]  /*02c0*/  @P0 IADD3 R6, PT, PT, R6, -UR4, RZ ;  /* 0x8000000406060c10 */ /* 0x000fc6000fffe0ff */
[----:B------:R-:W-:-:S04]  /*02d0*/  @!P1 LOP3.LUT R6, RZ, UR4, RZ, 0x33, !PT ;  /* 0x00000004ff069c12 */ /* 0x000fc8000f8e33ff */
[----:B------:R-:W-:Y:S02]  /*02e0*/  @P2 IADD3 R2, PT, PT, R2, -UR6, RZ ;  /* 0x8000000602022c10 */ /* 0x000fe4000fffe0ff */
[----:B------:R-:W-:-:S07]  /*02f0*/  @!P3 LOP3.LUT R2, RZ, UR6, RZ, 0x33, !PT ;  /* 0x00000006ff02bc12 */ /* 0x000fce000f8e33ff */
.L_x_400:
[----:B------:R-:W0:Y:S01]  /*0300*/  S2UR UR5, SR_CTAID.Z ;  /* 0x00000000000579c3 */ /* 0x000e220000002700 */
[----:B------:R-:W-:Y:S01]  /*0310*/  ISETP.GE.AND P1, PT, R0, UR8, PT ;  /* 0x0000000800007c0c */ /* 0x000fe2000bf26270 */
[----:B------:R-:W-:-:S12]  /*0320*/  IMAD R3, R3, UR6, R4 ;  /* 0x0000000603037c24 */ /* 0x000fd8000f8e0204 */
[----:B------:R-:W1:Y:S01]  /*0330*/  @!P1 LDC.64 R10, c[0x0][0x388] ;  /* 0x0000e200ff0a9b82 */ /* 0x000e620000000a00 */
[----:B0-----:R-:W-:-:S04]  /*0340*/  UIMAD UR4, UR4, UR5, URZ ;  /* 0x00000005040472a4 */ /* 0x001fc8000f8e02ff */
[----:B------:R-:W-:Y:S01]  /*0350*/  UIMAD UR4, UR4, UR6, URZ ;  /* 0x00000006040472a4 */ /* 0x000fe2000f8e02ff */
[----:B------:R-:W0:Y:S05]  /*0360*/  LDCU.64 UR6, c[0x0][0x358] ;  /* 0x00006b00ff0677ac */ /* 0x000e2a0008000a00 */
[----:B------:R-:W-:-:S05]  /*0370*/  IADD3 R3, PT, PT, R3, UR4, RZ ;  /* 0x0000000403037c10 */ /* 0x000fca000fffe0ff */
[----:B------:R-:W-:-:S04]  /*0380*/  @!P1 IMAD R3, R3, UR8, R0 ;  /* 0x0000000803039c24 */ /* 0x000fc8000f8e0200 */
[----:B-1----:R-:W-:-:S06]  /*0390*/  @!P1 IMAD.WIDE R4, R3, 0x4, R10 ;  /* 0x0000000403049825 */ /* 0x002fcc00078e020a */
[----:B0-----:R-:W2:Y:S01]  /*03a0*/  @!P1 LDG.E.CONSTANT R4, desc[UR6][R4.64] ;  /* 0x0000000604049981 */ /* 0x001ea2000c1e9900 */
[----:B------:R-:W-:Y:S01]  /*03b0*/  IMAD.MOV.U32 R3, RZ, RZ, RZ ;  /* 0x000000ffff037224 */ /* 0x000fe200078e00ff */
[----:B------:R-:W0:Y:S01]  /*03c0*/  LDCU UR5, c[0x0][0x360] ;  /* 0x00006c00ff0577ac */ /* 0x000e220008000800 */
[----:B------:R-:W-:Y:S02]  /*03d0*/  MOV R13, 0x400 ;  /* 0x00000400000d7802 */ /* 0x000fe40000000f00 */
[----:B------:R-:W-:Y:S01]  /*03e0*/  ISETP.NE.AND P2, PT, R0, RZ, PT ;  /* 0x000000ff0000720c */ /* 0x000fe20003f45270 */
[--C-:B--2---:R-:W-:Y:S02]  /*03f0*/  @!P1 HADD2.F32 R7, -RZ, R4.reuse.H0_H0 ;  /* 0x20000004ff079230 */ /* 0x104fe40000004100 */
[----:B------:R-:W-:-:S03]  /*0400*/  @!P1 HADD2.F32 R9, -RZ, R4.H1_H1 ;  /* 0x30000004ff099230 */ /* 0x000fc60000004100 */
[----:B------:R-:W-:-:S04]  /*0410*/  @!P1 FADD.FTZ R8, RZ, R7 ;  /* 0x00000007ff089221 */ /* 0x000fc80000010000 */
[----:B------:R-:W-:-:S05]  /*0420*/  @!P1 FADD.FTZ R3, R9, R8 ;  /* 0x0000000809039221 */ /* 0x000fca0000010000 */
[----:B------:R-:W1:Y:S02]  /*0430*/  SHFL.BFLY PT, R8, R3, 0x10, 0x1f ;  /* 0x0e001f0003087f89 */ /* 0x000e6400000e0000 */
[----:B-1----:R-:W-:Y:S01]  /*0440*/  FADD.FTZ R10, R8, R3 ;  /* 0x00000003080a7221 */ /* 0x002fe20000010000 */
[----:B0-----:R-:W-:Y:S01]  /*0450*/  I2FP.F32.U32 R3, UR5 ;  /* 0x0000000500037c45 */ /* 0x001fe20008201000 */
[----:B------:R-:W-:-:S03]  /*0460*/  USHF.L.U32 UR5, UR8, 0x1, URZ ;  /* 0x0000000108057899 */ /* 0x000fc600080006ff */
[----:B------:R-:W0:Y:S01]  /*0470*/  SHFL.BFLY PT, R11, R10, 0x8, 0x1f ;  /* 0x0d001f000a0b7f89 */ /* 0x000e2200000e0000 */
[----:B------:R-:W-:Y:S01]  /*0480*/  FMUL.FTZ R15, R3, 0.03125 ;  /* 0x3d000000030f7820 */ /* 0x000fe20000410000 */
[----:B------:R-:W-:Y:S01]  /*0490*/  LOP3.LUT P0, R3, R0, 0x1f, RZ, 0xc0, !PT ;  /* 0x0000001f00037812 */ /* 0x000fe2000780c0ff */
[----:B0-----:R-:W-:Y:S01]  /*04a0*/  FADD.FTZ R11, R10, R11 ;  /* 0x0000000b0a0b7221 */ /* 0x001fe20000010000 */
[----:B------:R-:W-:-:S04]  /*04b0*/  I2FP.F32.U32 R10, R0 ;  /* 0x00000000000a7245 */ /* 0x000fc80000201000 */
[----:B------:R-:W0:Y:S01]  /*04c0*/  SHFL.BFLY PT, R8, R11, 0x4, 0x1f ;  /* 0x0c801f000b087f89 */ /* 0x000e2200000e0000 */
[----:B------:R-:W-:Y:S02]  /*04d0*/  FSETP.GT.FTZ.AND P3, PT, R15, R10, PT ;  /* 0x0000000a0f00720b */ /* 0x000fe40003f74000 */
[----:B------:R-:W-:Y:S01]  /*04e0*/  MOV R10, RZ ;  /* 0x000000ff000a7202 */ /* 0x000fe20000000f00 */
[----:B0-----:R-:W-:Y:S01]  /*04f0*/  FADD.FTZ R4, R11, R8 ;  /* 0x000000080b047221 */ /* 0x001fe20000010000 */
[----:B------:R-:W-:Y:S01]  /*0500*/  IADD3 R11, PT, PT, R13, 0x8, RZ ;  /* 0x000000080d0b7810 */ /* 0x000fe20007ffe0ff */
[----:B------:R-:W0:Y:S03]  /*0510*/  S2R R8, SR_CgaCtaId ;  /* 0x0000000000087919 */ /* 0x000e260000008800 */
[----:B------:R-:W1:Y:S02]  /*0520*/  SHFL.BFLY PT, R5, R4, 0x2, 0x1f ;  /* 0x0c401f0004057f89 */ /* 0x000e6400000e0000 */
[----:B-1----:R-:W-:Y:S01]  /*0530*/  FADD.FTZ R5, R4, R5 ;  /* 0x0000000504057221 */ /* 0x002fe20000010000 */
[----:B0-----:R-:W-:-:S04]  /*0540*/  LEA R11, R8, R11, 0x18 ;  /* 0x0000000b080b7211 */ /* 0x001fc800078ec0ff */
[----:B------:R-:W0:Y:S01]  /*0550*/  SHFL.BFLY PT, R12, R5, 0x1, 0x1f ;  /* 0x0c201f00050c7f89 */ /* 0x000e2200000e0000 */
[----:B------:R-:W-:Y:S02]  /*0560*/  @!P2 LEA R16, R8, R13, 0x18 ;  /* 0x0000000d0810a211 */ /* 0x000fe400078ec0ff */
[-C--:B------:R-:W-:Y:S01]  /*0570*/  LEA.HI R4, R0, R11.reuse, RZ, 0x1d ;  /* 0x0000000b00047211 */ /* 0x080fe200078fe8ff */
[----:B0-----:R-:W-:Y:S01]  /*0580*/  FADD.FTZ R17, R5, R12 ;  /* 0x0000000c05117221 */ /* 0x001fe20000010000 */
[----:B------:R-:W-:-:S04]  /*0590*/  LEA R5, R3, R11, 0x2 ;  /* 0x0000000b03057211 */ /* 0x000fc800078e10ff */
[----:B------:R-:W-:Y:S01]  /*05a0*/  @!P0 STS [R4], R17 ;  /* 0x0000001104008388 */ /* 0x000fe20000000800 */
[----:B------:R-:W-:Y:S01]  /*05b0*/  BAR.SYNC.DEFER_BLOCKING 0x0 ;  /* 0x0000000000007b1d */ /* 0x000fe20000010000 */
[----:B------:R-:W-:-:S05]  /*05c0*/  ISETP.NE.AND P0, PT, R3, RZ, PT ;  /* 0x000000ff0300720c */ /* 0x000fca0003f05270 */
[----:B------:R-:W0:Y:S04]  /*05d0*/  @P3 LDS R10, [R5] ;  /* 0x00000000050a3984 */ /* 0x000e280000000800 */
[----:B0-----:R-:W0:Y:S02]  /*05e0*/  SHFL.BFLY PT, R11, R10, 0x10, 0x1f ;  /* 0x0e001f000a0b7f89 */ /* 0x001e2400000e0000 */
[----:B0-----:R-:W-:Y:S01]  /*05f0*/  FADD.FTZ R11, R11, R10 ;  /* 0x0000000a0b0b7221 */ /* 0x001fe20000010000 */
[----:B------:R-:W-:-:S04]  /*0600*/  @!P2 I2FP.F32.S32 R10, UR5 ;  /* 0x00000005000aac45 */ /* 0x000fc80008201400 */
[----:B------:R-:W0:Y:S02]  /*0610*/  SHFL.BFLY PT, R12, R11, 0x8, 0x1f ;  /* 0x0d001f000b0c7f89 */ /* 0x000e2400000e0000 */
[----:B------:R-:W1:Y:S01]  /*0620*/  @!P2 MUFU.RCP R10, R10 ;  /* 0x0000000a000aa308 */ /* 0x000e620000001000 */
[----:B0-----:R-:W-:-:S05]  /*0630*/  FADD.FTZ R12, R11, R12 ;  /* 0x0000000c0b0c7221 */ /* 0x001fca0000010000 */
[----:B------:R-:W0:Y:S02]  /*0640*/  SHFL.BFLY PT, R15, R12, 0x4, 0x1f ;  /* 0x0c801f000c0f7f89 */ /* 0x000e2400000e0000 */
[----:B0-----:R-:W-:Y:S01]  /*0650*/  FADD.FTZ R15, R12, R15 ;  /* 0x0000000f0c0f7221 */ /* 0x001fe20000010000 */
[----:B------:R-:W-:-:S04]  /*0660*/  IMAD.MOV.U32 R12, RZ, RZ, RZ ;  /* 0x000000ffff0c7224 */ /* 0x000fc800078e00ff */
[----:B------:R-:W0:Y:S02]  /*0670*/  SHFL.BFLY PT, R14, R15, 0x2, 0x1f ;  /* 0x0c401f000f0e7f89 */ /* 0x000e2400000e0000 */
[----:B0-----:R-:W-:-:S05]  /*0680*/  FADD.FTZ R14, R15, R14 ;  /* 0x0000000e0f0e7221 */ /* 0x001fca0000010000 */
[----:B------:R-:W0:Y:S02]  /*0690*/  SHFL.BFLY PT, R17, R14, 0x1, 0x1f ;  /* 0x0c201f000e117f89 */ /* 0x000e2400000e0000 */
[----:B0-----:R-:W-:Y:S01]  /*06a0*/  FADD.FTZ R11, R14, R17 ;  /* 0x000000110e0b7221 */ /* 0x001fe20000010000 */
[----:B------:R-:W-:-:S03]  /*06b0*/  @!P1 LEA R17, R8, R13, 0x18 ;  /* 0x0000000d08119211 */ /* 0x000fc600078ec0ff */
[----:B-1----:R-:W-:-:S05]  /*06c0*/  @!P2 FMUL.FTZ R11, R11, R10 ;  /* 0x0000000a0b0ba220 */ /* 0x002fca0000410000 */
[----:B------:R-:W-:Y:S01]  /*06d0*/  @!P2 STS [R16], R11 ;  /* 0x0000000b1000a388 */ /* 0x000fe20000000800 */
[----:B------:R-:W-:Y:S06]  /*06e0*/  BAR.SYNC.DEFER_BLOCKING 0x0 ;  /* 0x0000000000007b1d */ /* 0x000fec0000010000 */
[----:B------:R-:W0:Y:S02]  /*06f0*/  @!P1 LDS R18, [R17] ;  /* 0x0000000011129984 */ /* 0x000e240000000800 */
[--C-:B0-----:R-:W-:Y:S01]  /*0700*/  @!P1 FADD.FTZ R14, R9, -R18.reuse ;  /* 0x80000012090e9221 */ /* 0x101fe20000010000 */
[----:B------:R-:W-:-:S03]  /*0710*/  @!P1 FADD.FTZ R18, R7, -R18 ;  /* 0x8000001207129221 */ /* 0x000fc60000010000 */
[----:B------:R-:W-:-:S04]  /*0720*/  @!P1 FMUL.FTZ R15, R14, R14 ;  /* 0x0000000e0e0f9220 */ /* 0x000fc80000410000 */
[----:B------:R-:W-:-:S05]  /*0730*/  @!P1 FFMA.FTZ R12, R18, R18, R15 ;  /* 0x00000012120c9223 */ /* 0x000fca000001000f */
[----:B------:R-:W0:Y:S02]  /*0740*/  SHFL.BFLY PT, R15, R12, 0x10, 0x1f ;  /* 0x0e001f000c0f7f89 */ /* 0x000e2400000e0000 */
[----:B0-----:R-:W-:Y:S01]  /*0750*/  FADD.FTZ R15, R15, R12 ;  /* 0x0000000c0f0f7221 */ /* 0x001fe20000010000 */
[----:B------:R-:W-:-:S04]  /*0760*/  MOV R12, RZ ;  /* 0x000000ff000c7202 */ /* 0x000fc80000000f00 */
[----:B------:R-:W0:Y:S02]  /*0770*/  SHFL.BFLY PT, R10, R15, 0x8, 0x1f ;  /* 0x0d001f000f0a7f89 */ /* 0x000e2400000e0000 */
[----:B0-----:R-:W-:-:S05]  /*0780*/  FADD.FTZ R10, R15, R10 ;  /* 0x0000000a0f0a7221 */ /* 0x001fca0000010000 */
[----:B------:R-:W0:Y:S02]  /*0790*/  SHFL.BFLY PT, R11, R10, 0x4, 0x1f ;  /* 0x0c801f000a0b7f89 */ /* 0x000e2400000e0000 */
[----:B0-----:R-:W-:-:S05]  /*07a0*/  FADD.FTZ R14, R10, R11 ;  /* 0x0000000b0a0e7221 */ /* 0x001fca0000010000 */
[----:B------:R-:W0:Y:S02]  /*07b0*/  SHFL.BFLY PT, R11, R14, 0x2, 0x1f ;  /* 0x0c401f000e0b7f89 */ /* 0x000e2400000e0000 */
[----:B0-----:R-:W-:-:S05]  /*07c0*/  FADD.FTZ R16, R14, R11 ;  /* 0x0000000b0e107221 */ /* 0x001fca0000010000 */
[----:B------:R-:W0:Y:S02]  /*07d0*/  SHFL.BFLY PT, R11, R16, 0x1, 0x1f ;  /* 0x0c201f00100b7f89 */ /* 0x000e2400000e0000 */
[----:B0-----:R-:W-:Y:S01]  /*07e0*/  FADD.FTZ R17, R16, R11 ;  /* 0x0000000b10117221 */ /* 0x001fe20000010000 */
[----:B------:R-:W-:Y:S01]  /*07f0*/  IABS R16, R2 ;  /* 0x0000000200107213 */ /* 0x000fe20000000000 */
[----:B------:R-:W0:Y:S03]  /*0800*/  LDC R11, c[0x0][0x3b8] ;  /* 0x0000ee00ff0b7b82 */ /* 0x000e260000000800 */
[----:B------:R1:W-:Y:S05]  /*0810*/  @!P0 STS [R4], R17 ;  /* 0x0000001104008388 */ /* 0x0003ea0000000800 */
[----:B------:R-:W-:Y:S01]  /*0820*/  BAR.SYNC.DEFER_BLOCKING 0x0 ;  /* 0x0000000000007b1d */ /* 0x000fe20000010000 */
[----:B0-----:R-:W-:-:S05]  /*0830*/  IABS R10, R11 ;  /* 0x0000000b000a7213 */ /* 0x001fca0000000000 */
[----:B------:R-:W0:Y:S01]  /*0840*/  I2F.RP R3, R10 ;  /* 0x0000000a00037306 */ /* 0x000e220000209400 */
[----:B------:R2:W3:Y:S07]  /*0850*/  @P3 LDS R12, [R5] ;  /* 0x00000000050c3984 */ /* 0x0004ee0000000800 */
[----:B0-----:R-:W1:Y:S02]  /*0860*/  MUFU.RCP R3, R3 ;  /* 0x0000000300037308 */ /* 0x001e640000001000 */
[----:B-1----:R-:W-:-:S06]  /*0870*/  IADD3 R4, PT, PT, R3, 0xffffffe, RZ ;  /* 0x0ffffffe03047810 */ /* 0x002fcc0007ffe0ff */
[----:B--2---:R0:W1:Y:S01]  /*0880*/  F2I.FTZ.U32.TRUNC.NTZ R5, R4 ;  /* 0x0000000400057305 */ /* 0x004062000021f000 */
[----:B---3--:R-:W2:Y:S01]  /*0890*/  SHFL.BFLY PT, R15, R12, 0x10, 0x1f ;  /* 0x0e001f000c0f7f89 */ /* 0x008ea200000e0000 */
[----:B0-----:R-:W-:Y:S01]  /*08a0*/  IMAD.MOV.U32 R4, RZ, RZ, RZ ;  /* 0x000000ffff047224 */ /* 0x001fe200078e00ff */
[----:B-1----:R-:W-:Y:S01]  /*08b0*/  IADD3 R19, PT, PT, RZ, -R5, RZ ;  /* 0x80000005ff137210 */ /* 0x002fe20007ffe0ff */
[----:B--2---:R-:W-:-:S05]  /*08c0*/  FADD.FTZ R15, R15, R12 ;  /* 0x0000000c0f0f7221 */ /* 0x004fca0000010000 */
[----:B------:R-:W0:Y:S02]  /*08d0*/  SHFL.BFLY PT, R14, R15, 0x8, 0x1f ;  /* 0x0d001f000f0e7f89 */ /* 0x000e2400000e0000 */
[----:B0-----:R-:W-:-:S05]  /*08e0*/  FADD.FTZ R14, R15, R14 ;  /* 0x0000000e0f0e7221 */ /* 0x001fca0000010000 */
[----:B------:R-:W0:Y:S02]  /*08f0*/  SHFL.BFLY PT, R17, R14, 0x4, 0x1f ;  /* 0x0c801f000e117f89 */ /* 0x000e2400000e0000 */
[----:B0-----:R-:W-:Y:S01]  /*0900*/  FADD.FTZ R12, R14, R17 ;  /* 0x000000110e0c7221 */ /* 0x001fe20000010000 */
[----:B------:R-:W-:-:S04]  /*0910*/  IMAD R17, R19, R10, RZ ;  /* 0x0000000a13117224 */ /* 0x000fc800078e02ff */
[----:B------:R-:W0:Y:S01]  /*0920*/  SHFL.BFLY PT, R15, R12, 0x2, 0x1f ;  /* 0x0c401f000c0f7f89 */ /* 0x000e2200000e0000 */
[----:B------:R-:W-:Y:S01]  /*0930*/  IMAD.HI.U32 R17, R5, R17, R4 ;  /* 0x0000001105117227 */ /* 0x000fe200078e0004 */
[----:B------:R-:W-:Y:S02]  /*0940*/  MOV R5, R16 ;  /* 0x0000001000057202 */ /* 0x000fe40000000f00 */
[----:B------:R-:W1:Y:S03]  /*0950*/  @!P2 LDC R16, c[0x0][0x3a0] ;  /* 0x0000e800ff10ab82 */ /* 0x000e660000000800 */
[----:B------:R-:W-:-:S05]  /*0960*/  IMAD.HI.U32 R3, R17, R5, RZ ;  /* 0x0000000511037227 */ /* 0x000fca00078e00ff */
[----:B------:R-:W-:-:S05]  /*0970*/  IADD3 R4, PT, PT, -R3, RZ, RZ ;  /* 0x000000ff03047210 */ /* 0x000fca0007ffe1ff */
[----:B------:R-:W-:Y:S01]  /*0980*/  IMAD R5, R10, R4, R5 ;  /* 0x000000040a057224 */ /* 0x000fe200078e0205 */
[----:B------:R-:W-:-:S04]  /*0990*/  LOP3.LUT R4, R2, R11, RZ, 0x3c, !PT ;  /* 0x0000000b02047212 */ /* 0x000fc800078e3cff */
[----:B------:R-:W-:Y:S01]  /*09a0*/  ISETP.GT.U32.AND P3, PT, R10, R5, PT ;  /* 0x000000050a00720c */ /* 0x000fe20003f64070 */
[----:B0-----:R-:W-:Y:S01]  /*09b0*/  FADD.FTZ R15, R12, R15 ;  /* 0x0000000f0c0f7221 */ /* 0x001fe20000010000 */
[----:B------:R-:W-:Y:S02]  /*09c0*/  @!P2 I2FP.F32.S32 R12, UR5 ;  /* 0x00000005000cac45 */ /* 0x000fe40008201400 */
[----:B------:R-:W-:Y:S02]  /*09d0*/  ISETP.GE.AND P4, PT, R4, RZ, PT ;  /* 0x000000ff0400720c */ /* 0x000fe40003f86270 */
[----:B------:R-:W0:Y:S02]  /*09e0*/  SHFL.BFLY PT, R14, R15, 0x1, 0x1f ;  /* 0x0c201f000f0e7f89 */ /* 0x000e2400000e0000 */
[----:B------:R-:W1:Y:S05]  /*09f0*/  @!P2 MUFU.RCP R12, R12 ;  /* 0x0000000c000ca308 */ /* 0x000e6a0000001000 */
[----:B------:R-:W-:Y:S01]  /*0a00*/  @!P3 IADD3 R5, PT, PT, R5, -R10, RZ ;  /* 0x8000000a0505b210 */ /* 0x000fe20007ffe0ff */
[----:B------:R-:W-:-:S03]  /*0a10*/  @!P3 VIADD R3, R3, 0x1 ;  /* 0x000000010303b836 */ /* 0x000fc60000000000 */
[----:B------:R-:W-:-:S13]  /*0a20*/  ISETP.GE.U32.AND P0, PT, R5, R10, PT ;  /* 0x0000000a0500720c */ /* 0x000fda0003f06070 */
[----:B------:R-:W-:Y:S01]  /*0a30*/  @P0 IADD3 R3, PT, PT, R3, 0x1, RZ ;  /* 0x0000000103030810 */ /* 0x000fe20007ffe0ff */
[----:B0-----:R-:W-:Y:S01]  /*0a40*/  FADD.FTZ R5, R15, R14 ;  /* 0x0000000e0f057221 */ /* 0x001fe20000010000 */
[----:B------:R-:W-:Y:S02]  /*0a50*/  ISETP.NE.AND P0, PT, R11, RZ, PT ;  /* 0x000000ff0b00720c */ /* 0x000fe40003f05270 */
[----:B------:R-:W-:Y:S01]  /*0a60*/  LOP3.LUT R15, RZ, R11, RZ, 0x33, !PT ;  /* 0x0000000bff0f7212 */ /* 0x000fe200078e33ff */
[----:B-1----:R-:W-:Y:S01]  /*0a70*/  @!P2 FFMA.FTZ R4, R5, R12, R16 ;  /* 0x0000000c0504a223 */ /* 0x002fe20000010010 */
[----:B------:R-:W-:-:S04]  /*0a80*/  @!P4 IADD3 R3, PT, PT, -R3, RZ, RZ ;  /* 0x000000ff0303c210 */ /* 0x000fc80007ffe1ff */
[----:B------:R-:W-:Y:S01]  /*0a90*/  SEL R12, R15, R3, !P0 ;  /* 0x000000030f0c7207 */ /* 0x000fe20004000000 */
[----:B------:R-:W0:Y:S01]  /*0aa0*/  @!P2 MUFU.RSQ R4, R4 ;  /* 0x000000040004a308 */ /* 0x000e220000001400 */
[----:B------:R-:W-:Y:S02]  /*0ab0*/  @!P2 LEA R3, R8, R13, 0x18 ;  /* 0x0000000d0803a211 */ /* 0x000fe400078ec0ff */
[----:B------:R-:W-:-:S05]  /*0ac0*/  IADD3 R14, PT, PT, -R12, RZ, RZ ;  /* 0x000000ff0c0e7210 */ /* 0x000fca0007ffe1ff */
[----:B------:R-:W-:-:S04]  /*0ad0*/  IMAD R14, R11, R14, R2 ;  /* 0x0000000e0b0e7224 */ /* 0x000fc800078e0202 */
[----:B------:R-:W-:Y:S01]  /*0ae0*/  VIADD R14, R14, UR4 ;  /* 0x000000040e0e7c36 */ /* 0x000fe20008000000 */
[----:B0-----:R0:W-:Y:S01]  /*0af0*/  @!P2 STS [R3+0x4], R4 ;  /* 0x000004040300a388 */ /* 0x0011e20000000800 */
[----:B------:R-:W-:Y:S06]  /*0b00*/  BAR.SYNC.DEFER_BLOCKING 0x0 ;  /* 0x0000000000007b1d */ /* 0x000fec0000010000 */
[----:B------:R-:W-:Y:S05]  /*0b10*/  @P1 EXIT ;  /* 0x000000000000194d */ /* 0x000fea0003800000 */
[----:B0-----:R-:W0:Y:S08]  /*0b20*/  LDC.64 R2, c[0x0][0x390] ;  /* 0x0000e400ff027b82 */ /* 0x001e300000000a00 */
[----:B------:R-:W1:Y:S08]  /*0b30*/  LDC.64 R4, c[0x0][0x398] ;  /* 0x0000e600ff047b82 */ /* 0x000e700000000a00 */
[----:B------:R-:W2:Y:S01]  /*0b40*/  LDC R22, c[0x0][0x3ac] ;  /* 0x0000eb00ff167b82 */ /* 0x000ea20000000800 */
[----:B0-----:R-:W-:-:S05]  /*0b50*/  IMAD.WIDE.U32 R2, R0, 0x4, R2 ;  /* 0x0000000400027825 */ /* 0x001fca00078e0002 */
[----:B------:R0:W3:Y:S01]  /*0b60*/  LDG.E.CONSTANT R16, desc[UR6][R2.64] ;  /* 0x0000000602107981 */ /* 0x0000e2000c1e9900 */
[----:B-1----:R-:W-:-:S06]  /*0b70*/  IMAD.WIDE.U32 R4, R0, 0x4, R4 ;  /* 0x0000000400047825 */ /* 0x002fcc00078e0004 */
[----:B------:R1:W4:Y:S01]  /*0b80*/  LDG.E.CONSTANT R4, desc[UR6][R4.64] ;  /* 0x0000000604047981 */ /* 0x000322000c1e9900 */
[----:B------:R-:W-:Y:S02]  /*0b90*/  IABS R19, R6 ;  /* 0x0000000600137213 */ /* 0x000fe40000000000 */
[----:B--2---:R-:W-:-:S03]  /*0ba0*/  IABS R21, R22 ;  /* 0x0000001600157213 */ /* 0x004fc60000000000 */
[----:B------:R-:W-:-:S05]  /*0bb0*/  IMAD.HI.U32 R18, R17, R19, RZ ;  /* 0x0000001311127227 */ /* 0x000fca00078e00ff */
[----:B------:R-:W-:Y:S01]  /*0bc0*/  IADD3 R20, PT, PT, -R18, RZ, RZ ;  /* 0x000000ff12147210 */ /* 0x000fe20007ffe1ff */
[----:B------:R-:W-:-:S04]  /*0bd0*/  IMAD.HI.U32 R17, R17, R21, RZ ;  /* 0x0000001511117227 */ /* 0x000fc800078e00ff */
[----:B0-----:R-:W-:Y:S01]  /*0be0*/  IMAD R3, R10, R20, R19 ;  /* 0x000000140a037224 */ /* 0x001fe200078e0213 */
[----:B------:R-:W-:-:S04]  /*0bf0*/  IADD3 R23, PT, PT, -R17, RZ, RZ ;  /* 0x000000ff11177210 */ /* 0x000fc80007ffe1ff */
[C---:B------:R-:W-:Y:S01]  /*0c00*/  ISETP.GT.U32.AND P5, PT, R10.reuse, R3, PT ;  /* 0x000000030a00720c */ /* 0x040fe20003fa4070 */
[----:B------:R-:W-:-:S05]  /*0c10*/  IMAD R19, R10, R23, R21 ;  /* 0x000000170a137224 */ /* 0x000fca00078e0215 */
[----:B------:R-:W-:Y:S02]  /*0c20*/  ISETP.GT.U32.AND P3, PT, R10, R19, PT ;  /* 0x000000130a00720c */ /* 0x000fe40003f64070 */
[----:B------:R-:W-:-:S05]  /*0c30*/  LEA R2, R8, R13, 0x18 ;  /* 0x0000000d08027211 */ /* 0x000fca00078ec0ff */
[----:B------:R-:W-:-:S04]  /*0c40*/  @!P5 IADD3 R3, PT, PT, R3, -R10, RZ ;  /* 0x8000000a0303d210 */ /* 0x000fc80007ffe0ff */
[-C--:B------:R-:W-:Y:S02]  /*0c50*/  ISETP.GE.U32.AND P4, PT, R3, R10.reuse, PT ;  /* 0x0000000a0300720c */ /* 0x080fe40003f86070 */
[----:B------:R-:W-:Y:S01]  /*0c60*/  @!P3 IMAD.IADD R19, R19, 0x1, -R10 ;  /* 0x000000011313b824 */ /* 0x000fe200078e0a0a */
[----:B------:R-:W0:Y:S01]  /*0c70*/  LDS.64 R2, [R2] ;  /* 0x0000000002027984 */ /* 0x000e220000000a00 */
[----:B-1----:R-:W-:Y:S02]  /*0c80*/  LOP3.LUT R5, R6, R11, RZ, 0x3c, !PT ;  /* 0x0000000b06057212 */ /* 0x002fe400078e3cff */
[----:B------:R-:W-:Y:S02]  /*0c90*/  @!P5 IADD3 R18, PT, PT, R18, 0x1, RZ ;  /* 0x000000011212d810 */ /* 0x000fe40007ffe0ff */
[----:B------:R-:W-:Y:S02]  /*0ca0*/  ISETP.GE.U32.AND P2, PT, R19, R10, PT ;  /* 0x0000000a1300720c */ /* 0x000fe40003f46070 */
[----:B------:R-:W-:-:S02]  /*0cb0*/  ISETP.GE.AND P1, PT, R5, RZ, PT ;  /* 0x000000ff0500720c */ /* 0x000fc40003f26270 */
[----:B------:R-:W-:Y:S02]  /*0cc0*/  LOP3.LUT R5, R22, R11, RZ, 0x3c, !PT ;  /* 0x0000000b16057212 */ /* 0x000fe400078e3cff */
[----:B------:R-:W-:Y:S02]  /*0cd0*/  @P4 IADD3 R18, PT, PT, R18, 0x1, RZ ;  /* 0x0000000112124810 */ /* 0x000fe40007ffe0ff */
[----:B------:R-:W-:Y:S02]  /*0ce0*/  ISETP.GE.AND P4, PT, R5, RZ, PT ;  /* 0x000000ff0500720c */ /* 0x000fe40003f86270 */
[----:B------:R-:W-:-:S05]  /*0cf0*/  @!P3 IADD3 R17, PT, PT, R17, 0x1, RZ ;  /* 0x000000011111b810 */ /* 0x000fca0007ffe0ff */
[----:B------:R-:W-:Y:S01]  /*0d00*/  @P2 VIADD R17, R17, 0x1 ;  /* 0x0000000111112836 */ /* 0x000fe20000000000 */
[----:B------:R-:W-:-:S04]  /*0d10*/  @!P1 IADD3 R18, PT, PT, -R18, RZ, RZ ;  /* 0x000000ff12129210 */ /* 0x000fc80007ffe1ff */
[----:B------:R-:W-:Y:S02]  /*0d20*/  SEL R8, R15, R18, !P0 ;  /* 0x000000120f087207 */ /* 0x000fe40004000000 */
[----:B------:R-:W-:Y:S01]  /*0d30*/  @!P4 IADD3 R17, PT, PT, -R17, RZ, RZ ;  /* 0x000000ff1111c210 */ /* 0x000fe20007ffe1ff */
[----:B------:R-:W1:Y:S01]  /*0d40*/  LDC.64 R18, c[0x0][0x380] ;  /* 0x0000e000ff127b82 */ /* 0x000e620000000a00 */
[----:B------:R-:W-:Y:S02]  /*0d50*/  IADD3 R5, PT, PT, -R8, RZ, RZ ;  /* 0x000000ff08057210 */ /* 0x000fe40007ffe1ff */
[----:B------:R-:W-:-:S03]  /*0d60*/  SEL R15, R15, R17, !P0 ;  /* 0x000000110f0f7207 */ /* 0x000fc60004000000 */
[----:B------:R-:W-:Y:S02]  /*0d70*/  IMAD R6, R11, R5, R6 ;  /* 0x000000050b067224 */ /* 0x000fe400078e0206 */
[----:B------:R-:W-:-:S04]  /*0d80*/  IMAD R12, R8, R15, R12 ;  /* 0x0000000f080c7224 */ /* 0x000fc800078e020c */
[-C--:B------:R-:W-:Y:S02]  /*0d90*/  IMAD R6, R12, R11.reuse, R6 ;  /* 0x0000000b0c067224 */ /* 0x080fe400078e0206 */
[----:B0-----:R-:W-:Y:S02]  /*0da0*/  FADD.FTZ R8, R7, -R2 ;  /* 0x8000000207087221 */ /* 0x001fe40000010000 */
[----:B------:R-:W-:Y:S02]  /*0db0*/  IMAD R11, R6, R11, R14 ;  /* 0x0000000b060b7224 */ /* 0x000fe400078e020e */
[----:B------:R-:W-:Y:S01]  /*0dc0*/  FADD.FTZ R6, R9, -R2 ;  /* 0x8000000209067221 */ /* 0x000fe20000010000 */
[----:B------:R-:W-:-:S03]  /*0dd0*/  FMUL.FTZ R8, R8, R3 ;  /* 0x0000000308087220 */ /* 0x000fc60000410000 */
[----:B------:R-:W-:Y:S01]  /*0de0*/  FMUL.FTZ R6, R6, R3 ;  /* 0x0000000306067220 */ /* 0x000fe20000410000 */
[----:B------:R-:W-:-:S04]  /*0df0*/  IMAD R3, R11, UR8, R0 ;  /* 0x000000080b037c24 */ /* 0x000fc8000f8e0200 */
[----:B-1----:R-:W-:-:S04]  /*0e00*/  IMAD.WIDE R18, R3, 0x4, R18 ;  /* 0x0000000403127825 */ /* 0x002fc800078e0212 */
[--C-:B---3--:R-:W-:Y:S02]  /*0e10*/  HADD2.F32 R2, -RZ, R16.reuse.H0_H0 ;  /* 0x20000010ff027230 */ /* 0x108fe40000004100 */
[----:B------:R-:W-:Y:S02]  /*0e20*/  HADD2.F32 R16, -RZ, R16.H1_H1 ;  /* 0x30000010ff107230 */ /* 0x000fe40000004100 */
[--C-:B----4-:R-:W-:Y:S02]  /*0e30*/  HADD2.F32 R5, -RZ, R4.reuse.H0_H0 ;  /* 0x20000004ff057230 */ /* 0x110fe40000004100 */
[----:B------:R-:W-:-:S03]  /*0e40*/  HADD2.F32 R7, -RZ, R4.H1_H1 ;  /* 0x30000004ff077230 */ /* 0x000fc60000004100 */
[----:B------:R-:W-:Y:S02]  /*0e50*/  FFMA.FTZ R2, R2, R8, R5 ;  /* 0x0000000802027223 */ /* 0x000fe40000010005 */
[----:B------:R-:W-:-:S05]  /*0e60*/  FFMA.FTZ R7, R16, R6, R7 ;  /* 0x0000000610077223 */ /* 0x000fca0000010007 */
[----:B------:R-:W-:-:S05]  /*0e70*/  F2FP.F16.F32.PACK_AB R7, R7, R2 ;  /* 0x000000020707723e */ /* 0x000fca00000000ff */
[----:B------:R-:W-:Y:S01]  /*0e80*/  STG.E desc[UR6][R18.64], R7 ;  /* 0x0000000712007986 */ /* 0x000fe2000c101906 */
[----:B------:R-:W-:Y:S05]  /*0e90*/  EXIT ;  /* 0x000000000000794d */ /* 0x000fea0003800000 */
.L_x_401:
        /* <DEDUP_REMOVED lines=14> */
.L_x_2578:


//--------------------- .text._ZN17fastertransformer28layernorm_shift_partition_v2I7__half2EEvPT_PKS2_S5_S5_fiiiiii --------------------------
	.section	.text._ZN17fastertransformer28layernorm_shift_partition_v2I7__half2EEvPT_PKS2_S5_S5_fiiiiii,"ax",@progbits
	.align	128
        .global         _ZN17fastertransformer28layernorm_shift_partition_v2I7__half2EEvPT_PKS2_S5_S5_fiiiiii
        .type           _ZN17fastertransformer28layernorm_shift_partition_v2I7__half2EEvPT_PKS2_S5_S5_fiiiiii,@function
        .size           _ZN17fastertransformer28layernorm_shift_partition_v2I7__half2EEvPT_PKS2_S5_S5_fiiiiii,(.L_x_2579 - _ZN17fastertransformer28layernorm_shift_partition_v2I7__half2EEvPT_PKS2_S5_S5_fiiiiii)
        .other          _ZN17fastertransformer28layernorm_shift_partition_v2I7__half2EEvPT_PKS2_S5_S5_fiiiiii,@"STO_CUDA_ENTRY STV_DEFAULT"
_ZN17fastertransformer28layernorm_shift_partition_v2I7__half2EEvPT_PKS2_S5_S5_fiiiiii:
.text._ZN17fastertransformer28layernorm_shift_partition_v2I7__half2EEvPT_PKS2_S5_S5_fiiiiii:
        /* <DEDUP_REMOVED lines=17> */
[----:B0-----:R-:W-:-:S02]  /*0110*/  IADD3 R4, PT, PT, R2, 0xffffffe, RZ ;  /* 0x0ffffffe02047810 */ /* 0x001fc40007ffe0ff */
[----:B------:R-:W-:-:S05]  /*0120*/  IADD3 R2, PT, PT, -R9, UR4, R0 ;  /* 0x0000000409027c10 */ /* 0x000fca000fffe100 */
[----:B------:R0:W2:Y:S01]  /*0130*/  F2I.FTZ.U32.TRUNC.NTZ R5, R4 ;  /* 0x0000000400057305 */ /* 0x0000a2000021f000 */
[----:B-1----:R-:W-:-:S07]  /*0140*/  IADD3 R6, PT, PT, R8, 0xffffffe, RZ ;  /* 0x0ffffffe08067810 */ /* 0x002fce0007ffe0ff */
[----:B------:R1:W3:Y:S01]  /*0150*/  F2I.FTZ.U32.TRUNC.NTZ R7, R6 ;  /* 0x0000000600077305 */ /* 0x0002e2000021f000 */
[----:B0-----:R-:W-:Y:S01]  /*0160*/  IMAD.MOV.U32 R4, RZ, RZ, RZ ;  /* 0x000000ffff047224 */ /* 0x001fe200078e00ff */
[----:B--2---:R-:W-:Y:S01]  /*0170*/  IADD3 R11, PT, PT, RZ, -R5, RZ ;  /* 0x80000005ff0b7210 */ /* 0x004fe20007ffe0ff */
[----:B-1----:R-:W-:-:S04]  /*0180*/  HFMA2 R6, -RZ, RZ, 0, 0 ;  /* 0x00000000ff067431 */ /* 0x002fc800000001ff */
[----:B------:R-:W-:Y:S01]  /*0190*/  IMAD R11, R11, UR4, RZ ;  /* 0x000000040b0b7c24 */ /* 0x000fe2000f8e02ff */
[----:B---3--:R-:W-:-:S03]  /*01a0*/  IADD3 R13, PT, PT, RZ, -R7, RZ ;  /* 0x80000007ff0d7210 */ /* 0x008fc60007ffe0ff */
[----:B------:R-:W-:Y:S01]  /*01b0*/  IMAD.HI.U32 R5, R5, R11, R4 ;  /* 0x0000000b05057227 */ /* 0x000fe200078e0004 */
[----:B------:R-:W-:-:S03]  /*01c0*/  IADD3 R4, PT, PT, -R9, UR5, R3 ;  /* 0x0000000509047c10 */ /* 0x000fc6000fffe103 */
[----:B------:R-:W-:Y:S02]  /*01d0*/  IMAD R13, R13, UR5, RZ ;  /* 0x000000050d0d7c24 */ /* 0x000fe4000f8e02ff */
[----:B------:R-:W-:-:S04]  /*01e0*/  IMAD.HI.U32 R5, R5, R2, RZ ;  /* 0x0000000205057227 */ /* 0x000fc800078e00ff */
[----:B------:R-:W-:Y:S01]  /*01f0*/  IMAD.HI.U32 R7, R7, R13, R6 ;  /* 0x0000000d07077227 */ /* 0x000fe200078e0006 */
[----:B------:R-:W-:-:S05]  /*0200*/  IADD3 R5, PT, PT, -R5, RZ, RZ ;  /* 0x000000ff05057210 */ /* 0x000fca0007ffe1ff */
        /* <DEDUP_REMOVED lines=8> */
[----:B------:R-:W-:Y:S02]  /*0290*/  @P1 IADD3 R8, PT, PT, R8, -UR5, RZ ;  /* 0x8000000508081c10 */ /* 0x000fe4000fffe0ff */
[----:B------:R-:W-:Y:S02]  /*02a0*/  ISETP.NE.U32.AND P1, PT, RZ, UR4, PT ;  /* 0x00000004ff007c0c */ /* 0x000fe4000bf25070 */
[----:B------:R-:W-:-:S07]  /*02b0*/  ISETP.GE.U32.AND P2, PT, R8, UR5, PT ;  /* 0x0000000508007c0c */ /* 0x000fce000bf46070 */
[----:B------:R-:W-:-:S04]  /*02c0*/  @P0 VIADD R24, R24, -UR4 ;  /* 0x8000000418180c36 */ /* 0x000fc80008000000 */
[----:B------:R-:W-:Y:S02]  /*02d0*/  @!P1 LOP3.LUT R24, RZ, UR4, RZ, 0x33, !PT ;  /* 0x00000004ff189c12 */ /* 0x000fe4000f8e33ff */
[----:B------:R-:W-:Y:S02]  /*02e0*/  @P2 IADD3 R8, PT, PT, R8, -UR5, RZ ;  /* 0x8000000508082c10 */ /* 0x000fe4000fffe0ff */
[----:B------:R-:W-:-:S07]  /*02f0*/  @!P3 LOP3.LUT R8, RZ, UR5, RZ, 0x33, !PT ;  /* 0x00000005ff08bc12 */ /* 0x000fce000f8e33ff */
.L_x_402:
[----:B------:R-:W0:Y:S01]  /*0300*/  S2UR UR6, SR_CTAID.Z ;  /* 0x00000000000679c3 */ /* 0x000e220000002700 */
[----:B------:R-:W1:Y:S01]  /*0310*/  LDCU UR8, c[0x0][0x360] ;  /* 0x00006c00ff0877ac */ /* 0x000e620008000800 */
[----:B------:R-:W-:Y:S01]  /*0320*/  ISETP.GE.AND P3, PT, R16, UR9, PT ;  /* 0x0000000910007c0c */ /* 0x000fe2000bf66270 */
[----:B------:R-:W-:Y:S01]  /*0330*/  IMAD R2, R0, UR5, R3 ;  /* 0x0000000500027c24 */ /* 0x000fe2000f8e0203 */
[----:B------:R-:W2:Y:S11]  /*0340*/  LDCU.64 UR10, c[0x0][0x358] ;  /* 0x00006b00ff0a77ac */ /* 0x000eb60008000a00 */
[----:B------:R-:W3:Y:S01]  /*0350*/  @!P3 LDC.64 R22, c[0x0][0x388] ;  /* 0x0000e200ff16bb82 */ /* 0x000ee20000000a00 */
[----:B-1----:R-:W-:-:S04]  /*0360*/  IADD3 R13, PT, PT, R16, UR8, RZ ;  /* 0x00000008100d7c10 */ /* 0x002fc8000fffe0ff */
[C---:B------:R-:W-:Y:S01]  /*0370*/  ISETP.GE.AND P2, PT, R13.reuse, UR9, PT ;  /* 0x000000090d007c0c */ /* 0x040fe2000bf46270 */
[----:B0-----:R-:W-:Y:S01]  /*0380*/  UIMAD UR4, UR4, UR6, URZ ;  /* 0x00000006040472a4 */ /* 0x001fe2000f8e02ff */
[----:B------:R-:W-:-:S03]  /*0390*/  IADD3 R10, PT, PT, R13, UR8, RZ ;  /* 0x000000080d0a7c10 */ /* 0x000fc6000fffe0ff */
[----:B------:R-:W-:Y:S01]  /*03a0*/  UIMAD UR4, UR4, UR5, URZ ;  /* 0x00000005040472a4 */ /* 0x000fe2000f8e02ff */
[C---:B------:R-:W-:Y:S02]  /*03b0*/  ISETP.GE.AND P1, PT, R10.reuse, UR9, PT ;  /* 0x000000090a007c0c */ /* 0x040fe4000bf26270 */
[----:B------:R-:W-:-:S03]  /*03c0*/  IADD3 R0, PT, PT, R10, UR8, RZ ;  /* 0x000000080a007c10 */ /* 0x000fc6000fffe0ff */
[----:B------:R-:W-:Y:S02]  /*03d0*/  IADD3 R2, PT, PT, R2, UR4, RZ ;  /* 0x0000000402027c10 */ /* 0x000fe4000fffe0ff */
[----:B------:R-:W0:Y:S01]  /*03e0*/  @!P2 LDC.64 R18, c[0x0][0x388] ;  /* 0x0000e200ff12ab82 */ /* 0x000e220000000a00 */
[----:B------:R-:W-:Y:S02]  /*03f0*/  ISETP.GE.AND P0, PT, R0, UR9, PT ;  /* 0x0000000900007c0c */ /* 0x000fe4000bf06270 */
[----:B------:R-:W-:-:S05]  /*0400*/  IMAD R9, R2, UR9, RZ ;  /* 0x0000000902097c24 */ /* 0x000fca000f8e02ff */
[----:B------:R-:W1:Y:S01]  /*0410*/  @!P1 LDC.64 R14, c[0x0][0x388] ;  /* 0x0000e200ff0e9b82 */ /* 0x000e620000000a00 */
[----:B------:R-:W-:Y:S02]  /*0420*/  SHF.R.S32.HI R2, RZ, 0x1f, R9 ;  /* 0x0000001fff027819 */ /* 0x000fe40000011409 */
[C---:B------:R-:W-:Y:S02]  /*0430*/  @!P3 IADD3 R4, P4, PT, R9.reuse, R16, RZ ;  /* 0x000000100904b210 */ /* 0x040fe40007f9e0ff */
[----:B------:R-:W-:-:S03]  /*0440*/  @!P2 IADD3 R12, P5, PT, R9, R13, RZ ;  /* 0x0000000d090ca210 */ /* 0x000fc60007fbe0ff */
[----:B------:R-:W-:Y:S01]  /*0450*/  @!P3 IMAD.X R17, RZ, RZ, R2, P4 ;  /* 0x000000ffff11b224 */ /* 0x000fe200020e0602 */
[C---:B---3--:R-:W-:Y:S01]  /*0460*/  @!P3 LEA R22, P4, R4.reuse, R22, 0x2 ;  /* 0x000000160416b211 */ /* 0x048fe200078810ff */
[----:B------:R-:W3:Y:S03]  /*0470*/  @!P0 LDC.64 R6, c[0x0][0x388] ;  /* 0x0000e200ff068b82 */ /* 0x000ee60000000a00 */
[----:B------:R-:W-:Y:S02]  /*0480*/  @!P3 LEA.HI.X R23, R4, R23, R17, 0x2, P4 ;  /* 0x000000170417b211 */ /* 0x000fe400020f1411 */
[----:B------:R-:W-:Y:S02]  /*0490*/  @!P2 IADD3.X R17, PT, PT, RZ, R2, RZ, P5, !PT ;  /* 0x00000002ff11a210 */ /* 0x000fe40002ffe4ff */
[----:B0-----:R-:W-:Y:S01]  /*04a0*/  @!P2 LEA R18, P4, R12, R18, 0x2 ;  /* 0x000000120c12a211 */ /* 0x001fe200078810ff */
[----:B--2---:R-:W2:Y:S01]  /*04b0*/  @!P3 LDG.E.CONSTANT R21, desc[UR10][R22.64] ;  /* 0x0000000a1615b981 */ /* 0x004ea2000c1e9900 */
[----:B------:R-:W-:-:S02]  /*04c0*/  @!P1 IADD3 R4, P5, PT, R9, R10, RZ ;  /* 0x0000000a09049210 */ /* 0x000fc40007fbe0ff */
[----:B------:R-:W-:Y:S02]  /*04d0*/  @!P2 LEA.HI.X R19, R12, R19, R17, 0x2, P4 ;  /* 0x000000130c13a211 */ /* 0x000fe400020f1411 */
[----:B------:R-:W-:Y:S02]  /*04e0*/  @!P1 IADD3.X R12, PT, PT, RZ, R2, RZ, P5, !PT ;  /* 0x00000002ff0c9210 */ /* 0x000fe40002ffe4ff */
[C---:B-1----:R-:W-:Y:S01]  /*04f0*/  @!P1 LEA R14, P4, R4.reuse, R14, 0x2 ;  /* 0x0000000e040e9211 */ /* 0x042fe200078810ff */
[----:B------:R-:W4:Y:S01]  /*0500*/  @!P2 LDG.E.CONSTANT R5, desc[UR10][R18.64] ;  /* 0x0000000a1205a981 */ /* 0x000f22000c1e9900 */
[----:B------:R-:W-:Y:S02]  /*0510*/  @!P0 IADD3 R9, P5, PT, R9, R0, RZ ;  /* 0x0000000009098210 */ /* 0x000fe40007fbe0ff */
[----:B------:R-:W-:Y:S02]  /*0520*/  @!P1 LEA.HI.X R15, R4, R15, R12, 0x2, P4 ;  /* 0x0000000f040f9211 */ /* 0x000fe400020f140c */
[----:B------:R-:W-:-:S03]  /*0530*/  @!P0 IADD3.X R2, PT, PT, RZ, R2, RZ, P5, !PT ;  /* 0x00000002ff028210 */ /* 0x000fc60002ffe4ff */
[----:B------:R-:W5:Y:S01]  /*0540*/  @!P1 LDG.E.CONSTANT R11, desc[UR10][R14.64] ;  /* 0x0000000a0e0b9981 */ /* 0x000f62000c1e9900 */
[----:B---3--:R-:W-:-:S04]  /*0550*/  @!P0 LEA R6, P4, R9, R6, 0x2 ;  /* 0x0000000609068211 */ /* 0x008fc800078810ff */
[----:B------:R-:W-:-:S05]  /*0560*/  @!P0 LEA.HI.X R7, R9, R7, R2, 0x2, P4 ;  /* 0x0000000709078211 */ /* 0x000fca00020f1402 */
[----:B------:R-:W3:Y:S01]  /*0570*/  @!P0 LDG.E.CONSTANT R3, desc[UR10][R6.64] ;  /* 0x0000000a06038981 */ /* 0x000ee2000c1e9900 */
[----:B------:R-:W-:Y:S01]  /*0580*/  PRMT R2, RZ, 0x5410, RZ ;  /* 0x00005410ff027816 */ /* 0x000fe200000000ff */
[----:B------:R-:W0:Y:S01]  /*0590*/  S2UR UR7, SR_CgaCtaId ;  /* 0x00000000000779c3 */ /* 0x000e220000008800 */
[----:B------:R-:W-:Y:S01]  /*05a0*/  I2FP.F32.U32 R12, UR8 ;  /* 0x00000008000c7c45 */ /* 0x000fe20008201000 */
[----:B------:R-:W-:Y:S02]  /*05b0*/  UMOV UR5, 0x400 ;  /* 0x0000040000057882 */ /* 0x000fe40000000000 */
[----:B------:R-:W-:Y:S02]  /*05c0*/  UIADD3 UR6, UPT, UPT, UR5, 0x8, URZ ;  /* 0x0000000805067890 */ /* 0x000fe4000fffe0ff */
[----:B------:R-:W-:Y:S01]  /*05d0*/  FMUL.FTZ R17, R12, 0.03125 ;  /* 0x3d0000000c117820 */ /* 0x000fe20000410000 */
[----:B------:R-:W-:Y:S01]  /*05e0*/  LOP3.LUT P4, R12, R16, 0x1f, RZ, 0xc0, !PT ;  /* 0x0000001f100c7812 */ /* 0x000fe2000788c0ff */
[----:B0-----:R-:W-:Y:S01]  /*05f0*/  ULEA UR6, UR7, UR6, 0x18 ;  /* 0x0000000607067291 */ /* 0x001fe2000f8ec0ff */
[----:B--2---:R-:W-:-:S04]  /*0600*/  @!P3 HFMA2 R2, R21, 1, 1, RZ ;  /* 0x3c003c001502b831 */ /* 0x004fc800000000ff */
[----:B----4-:R-:W-:-:S04]  /*0610*/  @!P2 HADD2 R2, R2, R5 ;  /* 0x000000050202a230 */ /* 0x010fc80000000000 */
[----:B-----5:R-:W-:-:S04]  /*0620*/  @!P1 HFMA2 R2, R2, 1, 1, R11 ;  /* 0x3c003c0002029831 */ /* 0x020fc8000000000b */
[----:B---3--:R-:W-:-:S04]  /*0630*/  @!P0 HADD2 R2, R2, R3 ;  /* 0x0000000302028230 */ /* 0x008fc80000000000 */
[----:B------:R-:W-:-:S05]  /*0640*/  HADD2 R2, R2.H0_H0, R2.H1_H1 ;  /* 0x3000000202027230 */ /* 0x000fca0000000800 */
[----:B------:R-:W-:-:S05]  /*0650*/  HADD2.F32 R2, -RZ, R2.H0_H0 ;  /* 0x20000002ff027230 */ /* 0x000fca0000004100 */
        /* <DEDUP_REMOVED lines=9> */
[----:B------:R-:W-:Y:S02]  /*06f0*/  I2FP.F32.U32 R2, R16 ;  /* 0x0000001000027245 */ /* 0x000fe40000201000 */
[----:B------:R-:W-:Y:S02]  /*0700*/  LEA.HI R4, R16, UR6, RZ, 0x1d ;  /* 0x0000000610047c11 */ /* 0x000fe4000f8fe8ff */
[----:B------:R-:W-:Y:S01]  /*0710*/  FSETP.GT.FTZ.AND P5, PT, R17, R2, PT ;  /* 0x000000021100720b */ /* 0x000fe20003fb4000 */
        /* <DEDUP_REMOVED lines=14> */
[----:B------:R-:W-:-:S12]  /*0800*/  USHF.L.U32 UR6, UR9, 0x1, URZ ;  /* 0x0000000109067899 */ /* 0x000fd800080006ff */
[----:B------:R-:W-:Y:S01]  /*0810*/  @!P4 I2FP.F32.S32 R2, UR6 ;  /* 0x000000060002cc45 */ /* 0x000fe20008201400 */
        /* <DEDUP_REMOVED lines=9> */
[----:B------:R-:W-:Y:S02]  /*08b0*/  MOV R18, RZ ;  /* 0x000000ff00127202 */ /* 0x000fe40000000f00 */
[----:B0-----:R-:W-:-:S05]  /*08c0*/  F2FP.F16.F32.PACK_AB R15, RZ, R6 ;  /* 0x00000006ff0f723e */ /* 0x001fca00000000ff */
[--C-:B------:R-:W-:Y:S02]  /*08d0*/  @!P3 HADD2 R6, R21, -R15.reuse.H0_H0 ;  /* 0xa000000f1506b230 */ /* 0x100fe40000000000 */
[----:B------:R-:W-:-:S03]  /*08e0*/  @!P2 HADD2 R20, R5, -R15.H0_H0 ;  /* 0xa000000f0514a230 */ /* 0x000fc60000000000 */
[--C-:B------:R-:W-:Y:S02]  /*08f0*/  @!P3 HADD2.F32 R14, -RZ, R6.reuse.H1_H1 ;  /* 0x30000006ff0eb230 */ /* 0x100fe40000004100 */
[----:B------:R-:W-:Y:S02]  /*0900*/  @!P3 HADD2.F32 R2, -RZ, R6.H0_H0 ;  /* 0x20000006ff02b230 */ /* 0x000fe40000004100 */
[----:B------:R-:W-:Y:S02]  /*0910*/  @!P1 HADD2 R17, R11, -R15.H0_H0 ;  /* 0xa000000f0b119230 */ /* 0x000fe40000000000 */
[----:B------:R-:W-:Y:S01]  /*0920*/  @!P3 FMUL.FTZ R19, R14, R14 ;  /* 0x0000000e0e13b220 */ /* 0x000fe20000410000 */
[----:B------:R-:W-:-:S03]  /*0930*/  @!P2 HADD2.F32 R14, -RZ, R20.H1_H1 ;  /* 0x30000014ff0ea230 */ /* 0x000fc60000004100 */
[----:B------:R-:W-:Y:S01]  /*0940*/  @!P3 FFMA.FTZ R19, R2, R2, R19 ;  /* 0x000000020213b223 */ /* 0x000fe20000010013 */
[----:B------:R-:W-:Y:S02]  /*0950*/  @!P0 HADD2 R2, R3, -R15.H0_H0 ;  /* 0xa000000f03028230 */ /* 0x000fe40000000000 */
[--C-:B------:R-:W-:Y:S02]  /*0960*/  @!P1 HADD2.F32 R22, -RZ, R17.reuse.H1_H1 ;  /* 0x30000011ff169230 */ /* 0x100fe40000004100 */
[----:B------:R-:W-:Y:S01]  /*0970*/  @!P2 FMUL.FTZ R14, R14, R14 ;  /* 0x0000000e0e0ea220 */ /* 0x000fe20000410000 */
[----:B------:R-:W-:Y:S02]  /*0980*/  @!P2 HADD2.F32 R7, -RZ, R20.H0_H0 ;  /* 0x20000014ff07a230 */ /* 0x000fe40000004100 */
[----:B------:R-:W-:Y:S01]  /*0990*/  @!P3 FADD.FTZ R18, RZ, R19 ;  /* 0x00000013ff12b221 */ /* 0x000fe20000010000 */
[----:B------:R-:W-:Y:S02]  /*09a0*/  @!P1 HADD2.F32 R15, -RZ, R17.H0_H0 ;  /* 0x20000011ff0f9230 */ /* 0x000fe40000004100 */
[----:B------:R-:W-:Y:S01]  /*09b0*/  @!P1 FMUL.FTZ R22, R22, R22 ;  /* 0x0000001616169220 */ /* 0x000fe20000410000 */
[----:B------:R-:W-:-:S02]  /*09c0*/  @!P0 HADD2.F32 R23, -RZ, R2.H1_H1 ;  /* 0x30000002ff178230 */ /* 0x000fc40000004100 */
[----:B------:R-:W-:Y:S01]  /*09d0*/  @!P2 FFMA.FTZ R7, R7, R7, R14 ;  /* 0x000000070707a223 */ /* 0x000fe2000001000e */
[----:B------:R-:W-:Y:S02]  /*09e0*/  @!P0 HADD2.F32 R14, -RZ, R2.H0_H0 ;  /* 0x20000002ff0e8230 */ /* 0x000fe40000004100 */
[----:B------:R-:W-:Y:S01]  /*09f0*/  @!P1 FFMA.FTZ R15, R15, R15, R22 ;  /* 0x0000000f0f0f9223 */ /* 0x000fe20000010016 */
[----:B------:R-:W-:Y:S01]  /*0a00*/  @!P0 FMUL.FTZ R23, R23, R23 ;  /* 0x0000001717178220 */ /* 0x000fe20000410000 */
[----:B------:R-:W-:-:S03]  /*0a10*/  @!P2 FADD.FTZ R18, R18, R7 ;  /* 0x000000071212a221 */ /* 0x000fc60000010000 */
[----:B------:R-:W-:Y:S01]  /*0a20*/  @!P0 FFMA.FTZ R7, R14, R14, R23 ;  /* 0x0000000e0e078223 */ /* 0x000fe20000010017 */
[----:B------:R-:W-:Y:S01]  /*0a30*/  @!P1 FADD.FTZ R18, R18, R15 ;  /* 0x0000000f12129221 */ /* 0x000fe20000010000 */
[----:B------:R-:W0:Y:S03]  /*0a40*/  LDC R23, c[0x0][0x3b8] ;  /* 0x0000ee00ff177b82 */ /* 0x000e260000000800 */
[----:B------:R-:W-:-:S05]  /*0a50*/  @!P0 FADD.FTZ R18, R18, R7 ;  /* 0x0000000712128221 */ /* 0x000fca0000010000 */
[----:B------:R-:W1:Y:S01]  /*0a60*/  SHFL.BFLY PT, R15, R18, 0x10, 0x1f ;  /* 0x0e001f00120f7f89 */ /* 0x000e6200000e0000 */
[----:B0-----:R-:W-:Y:S01]  /*0a70*/  IABS R7, R23 ;  /* 0x0000001700077213 */ /* 0x001fe20000000000 */
[----:B-1----:R-:W-:-:S03]  /*0a80*/  FADD.FTZ R25, R15, R18 ;  /* 0x000000120f197221 */ /* 0x002fc60000010000 */
[----:B------:R-:W0:Y:S02]  /*0a90*/  I2F.RP R22, R7 ;  /* 0x0000000700167306 */ /* 0x000e240000209400 */
[----:B------:R-:W1:Y:S06]  /*0aa0*/  SHFL.BFLY PT, R14, R25, 0x8, 0x1f ;  /* 0x0d001f00190e7f89 */ /* 0x000e6c00000e0000 */
[----:B0-----:R-:W0:Y:S01]  /*0ab0*/  MUFU.RCP R22, R22 ;  /* 0x0000001600167308 */ /* 0x001e220000001000 */
[----:B-1----:R-:W-:-:S05]  /*0ac0*/  FADD.FTZ R26, R25, R14 ;  /* 0x0000000e191a7221 */ /* 0x002fca0000010000 */
[----:B------:R-:W1:Y:S01]  /*0ad0*/  SHFL.BFLY PT, R19, R26, 0x4, 0x1f ;  /* 0x0c801f001a137f89 */ /* 0x000e6200000e0000 */
[----:B0-----:R-:W-:-:S06]  /*0ae0*/  VIADD R15, R22, 0xffffffe ;  /* 0x0ffffffe160f7836 */ /* 0x001fcc0000000000 */
[----:B------:R-:W0:Y:S01]  /*0af0*/  F2I.FTZ.U32.TRUNC.NTZ R15, R15 ;  /* 0x0000000f000f7305 */ /* 0x000e22000021f000 */
[----:B------:R-:W-:Y:S01]  /*0b00*/  IABS R22, R24 ;  /* 0x0000001800167213 */ /* 0x000fe20000000000 */
[----:B-1----:R-:W-:Y:S01]  /*0b10*/  FADD.FTZ R18, R26, R19 ;  /* 0x000000131a127221 */ /* 0x002fe20000010000 */
[----:B0-----:R-:W-:-:S04]  /*0b20*/  IADD3 R14, PT, PT, RZ, -R15, RZ ;  /* 0x8000000fff0e7210 */ /* 0x001fc80007ffe0ff */
[----:B------:R-:W0:Y:S01]  /*0b30*/  SHFL.BFLY PT, R19, R18, 0x2, 0x1f ;  /* 0x0c401f0012137f89 */ /* 0x000e2200000e0000 */
[----:B------:R-:W-:Y:S01]  /*0b40*/  IMAD R27, R14, R7, RZ ;  /* 0x000000070e1b7224 */ /* 0x000fe200078e02ff */
[----:B------:R-:W-:-:S05]  /*0b50*/  MOV R14, RZ ;  /* 0x000000ff000e7202 */ /* 0x000fca0000000f00 */
[----:B------:R-:W-:-:S06]  /*0b60*/  IMAD.HI.U32 R14, R15, R27, R14 ;  /* 0x0000001b0f0e7227 */ /* 0x000fcc00078e000e */
[----:B------:R-:W-:-:S05]  /*0b70*/  IMAD.HI.U32 R26, R14, R22, RZ ;  /* 0x000000160e1a7227 */ /* 0x000fca00078e00ff */
[----:B------:R-:W-:Y:S01]  /*0b80*/  IADD3 R15, PT, PT, -R26, RZ, RZ ;  /* 0x000000ff1a0f7210 */ /* 0x000fe20007ffe1ff */
[----:B0-----:R-:W-:-:S04]  /*0b90*/  FADD.FTZ R19, R18, R19 ;  /* 0x0000001312137221 */ /* 0x001fc80000010000 */
[C---:B------:R-:W-:Y:S01]  /*0ba0*/  IMAD R22, R7.reuse, R15, R22 ;  /* 0x0000000f07167224 */ /* 0x040fe200078e0216 */
[----:B------:R-:W0:Y:S04]  /*0bb0*/  SHFL.BFLY PT, R28, R19, 0x1, 0x1f ;  /* 0x0c201f00131c7f89 */ /* 0x000e2800000e0000 */
[----:B------:R-:W-:-:S13]  /*0bc0*/  ISETP.GT.U32.AND P6, PT, R7, R22, PT ;  /* 0x000000160700720c */ /* 0x000fda0003fc4070 */
[----:B------:R-:W-:Y:S02]  /*0bd0*/  @!P6 IADD3 R26, PT, PT, R26, 0x1, RZ ;  /* 0x000000011a1ae810 */ /* 0x000fe40007ffe0ff */
[----:B------:R-:W-:Y:S02]  /*0be0*/  @!P6 IADD3 R22, PT, PT, R22, -R7, RZ ;  /* 0x800000071616e210 */ /* 0x000fe40007ffe0ff */
[----:B------:R-:W-:Y:S01]  /*0bf0*/  ISETP.NE.AND P6, PT, R12, RZ, PT ;  /* 0x000000ff0c00720c */ /* 0x000fe20003fc5270 */
[----:B0-----:R-:W-:Y:S01]  /*0c00*/  FADD.FTZ R27, R19, R28 ;  /* 0x0000001c131b7221 */ /* 0x001fe20000010000 */
[----:B------:R-:W-:-:S11]  /*0c10*/  IABS R12, R8 ;  /* 0x00000008000c7213 */ /* 0x000fd60000000000 */
[----:B------:R0:W-:Y:S01]  /*0c20*/  @!P6 STS [R4], R27 ;  /* 0x0000001b0400e388 */ /* 0x0001e20000000800 */
[----:B------:R-:W-:-:S05]  /*0c30*/  IMAD.HI.U32 R25, R14, R12, RZ ;  /* 0x0000000c0e197227 */ /* 0x000fca00078e00ff */
[----:B------:R-:W-:-:S05]  /*0c40*/  IADD3 R15, PT, PT, -R25, RZ, RZ ;  /* 0x000000ff190f7210 */ /* 0x000fca0007ffe1ff */
[----:B------:R-:W-:Y:S02]  /*0c50*/  IMAD R12, R7, R15, R12 ;  /* 0x0000000f070c7224 */ /* 0x000fe400078e020c */
[----:B------:R-:W-:Y:S01]  /*0c60*/  IMAD.MOV.U32 R15, RZ, RZ, RZ ;  /* 0x000000ffff0f7224 */ /* 0x000fe200078e00ff */
[----:B------:R-:W-:Y:S01]  /*0c70*/  BAR.SYNC.DEFER_BLOCKING 0x0 ;  /* 0x0000000000007b1d */ /* 0x000fe20000010000 */
[----:B------:R-:W-:-:S07]  /*0c80*/  ISETP.GE.U32.AND P6, PT, R22, R7, PT ;  /* 0x000000071600720c */ /* 0x000fce0003fc6070 */
[----:B------:R-:W1:Y:S01]  /*0c90*/  LDC R22, c[0x0][0x3ac] ;  /* 0x0000eb00ff167b82 */ /* 0x000e620000000800 */
[----:B------:R-:W2:Y:S01]  /*0ca0*/  @P5 LDS R15, [R9] ;  /* 0x00000000090f5984 */ /* 0x000ea20000000800 */
[----:B------:R-:W-:-:S04]  /*0cb0*/  ISETP.GT.U32.AND P5, PT, R7, R12, PT ;  /* 0x0000000c0700720c */ /* 0x000fc80003fa4070 */
[----:B------:R-:W-:-:S09]  /*0cc0*/  @P6 IADD3 R26, PT, PT, R26, 0x1, RZ ;  /* 0x000000011a1a6810 */ /* 0x000fd20007ffe0ff */
[----:B------:R-:W-:-:S04]  /*0cd0*/  @!P5 IADD3 R12, PT, PT, R12, -R7, RZ ;  /* 0x800000070c0cd210 */ /* 0x000fc80007ffe0ff */
[----:B------:R-:W-:Y:S02]  /*0ce0*/  ISETP.GE.U32.AND P6, PT, R12, R7, PT ;  /* 0x000000070c00720c */ /* 0x000fe40003fc6070 */
[----:B-1----:R-:W-:-:S05]  /*0cf0*/  IABS R12, R22 ;  /* 0x00000016000c7213 */ /* 0x002fca0000000000 */
[----:B0-----:R-:W-:-:S05]  /*0d00*/  IMAD.HI.U32 R4, R14, R12, RZ ;  /* 0x0000000c0e047227 */ /* 0x001fca00078e00ff */
[----:B------:R-:W-:-:S05]  /*0d10*/  IADD3 R14, PT, PT, -R4, RZ, RZ ;  /* 0x000000ff040e7210 */ /* 0x000fca0007ffe1ff */
[----:B------:R-:W-:Y:S02]  /*0d20*/  IMAD R12, R7, R14, R12 ;  /* 0x0000000e070c7224 */ /* 0x000fe400078e020c */
[----:B--2---:R-:W0:Y:S02]  /*0d30*/  SHFL.BFLY PT, R14, R15, 0x10, 0x1f ;  /* 0x0e001f000f0e7f89 */ /* 0x004e2400000e0000 */
[----:B0-----:R-:W-:-:S05]  /*0d40*/  FADD.FTZ R14, R14, R15 ;  /* 0x0000000f0e0e7221 */ /* 0x001fca0000010000 */
[----:B------:R-:W0:Y:S02]  /*0d50*/  SHFL.BFLY PT, R9, R14, 0x8, 0x1f ;  /* 0x0d001f000e097f89 */ /* 0x000e2400000e0000 */
[----:B0-----:R-:W-:Y:S01]  /*0d60*/  FADD.FTZ R9, R14, R9 ;  /* 0x000000090e097221 */ /* 0x001fe20000010000 */
[----:B------:R-:W-:Y:S01]  /*0d70*/  @!P5 IADD3 R25, PT, PT, R25, 0x1, RZ ;  /* 0x000000011919d810 */ /* 0x000fe20007ffe0ff */
[----:B------:R-:W0:Y:S03]  /*0d80*/  LDC.64 R14, c[0x0][0x398] ;  /* 0x0000e600ff0e7b82 */ /* 0x000e260000000a00 */
[----:B------:R-:W1:Y:S02]  /*0d90*/  SHFL.BFLY PT, R18, R9, 0x4, 0x1f ;  /* 0x0c801f0009127f89 */ /* 0x000e6400000e0000 */
[----:B-1----:R-:W-:-:S05]  /*0da0*/  FADD.FTZ R27, R9, R18 ;  /* 0x00000012091b7221 */ /* 0x002fca0000010000 */
[----:B------:R-:W1:Y:S01]  /*0db0*/  SHFL.BFLY PT, R18, R27, 0x2, 0x1f ;  /* 0x0c401f001b127f89 */ /* 0x000e6200000e0000 */
[----:B------:R-:W-:Y:S01]  /*0dc0*/  ISETP.GT.U32.AND P5, PT, R7, R12, PT ;  /* 0x0000000c0700720c */ /* 0x000fe20003fa4070 */
[----:B-1----:R-:W-:-:S05]  /*0dd0*/  FADD.FTZ R28, R27, R18 ;  /* 0x000000121b1c7221 */ /* 0x002fca0000010000 */
[----:B------:R-:W1:Y:S07]  /*0de0*/  SHFL.BFLY PT, R19, R28, 0x1, 0x1f ;  /* 0x0c201f001c137f89 */ /* 0x000e6e00000e0000 */
[-C--:B------:R-:W-:Y:S02]  /*0df0*/  @!P5 IADD3 R12, PT, PT, R12, -R7.reuse, RZ ;  /* 0x800000070c0cd210 */ /* 0x080fe40007ffe0ff */
[----:B------:R-:W-:Y:S02]  /*0e00*/  @P6 IADD3 R25, PT, PT, R25, 0x1, RZ ;  /* 0x0000000119196810 */ /* 0x000fe40007ffe0ff */
[----:B------:R-:W-:Y:S01]  /*0e10*/  ISETP.GE.U32.AND P6, PT, R12, R7, PT ;  /* 0x000000070c00720c */ /* 0x000fe20003fc6070 */
[----:B0-----:R-:W-:Y:S01]  /*0e20*/  @!P3 IMAD.WIDE.U32 R14, R16, 0x4, R14 ;  /* 0x00000004100eb825 */ /* 0x001fe200078e000e */
[----:B------:R-:W0:Y:S03]  /*0e30*/  @!P4 LDC R7, c[0x0][0x3a0] ;  /* 0x0000e800ff07cb82 */ /* 0x000e260000000800 */
[----:B-1----:R-:W-:-:S05]  /*0e40*/  FADD.FTZ R12, R28, R19 ;  /* 0x000000131c0c7221 */ /* 0x002fca0000010000 */
[----:B------:R-:W1:Y:S01]  /*0e50*/  LDC.64 R18, c[0x0][0x390] ;  /* 0x0000e400ff127b82 */ /* 0x000e620000000a00 */
[----:B------:R-:W-:-:S07]  /*0e60*/  @!P4 I2FP.F32.S32 R9, UR6 ;  /* 0x000000060009cc45 */ /* 0x000fce0008201400 */
[----:B------:R-:W2:Y:S01]  /*0e70*/  LDC.64 R28, c[0x0][0x398] ;  /* 0x0000e600ff1c7b82 */ /* 0x000ea20000000a00 */
[----:B-1----:R-:W-:-:S06]  /*0e80*/  @!P3 IMAD.WIDE.U32 R18, R16, 0x4, R18 ;  /* 0x000000041012b825 */ /* 0x002fcc00078e0012 */
[----:B------:R-:W3:Y:S04]  /*0e90*/  @!P3 LDG.E.CONSTANT R18, desc[UR10][R18.64] ;  /* 0x0000000a1212b981 */ /* 0x000ee8000c1e9900 */
[----:B------:R1:W3:Y:S02]  /*0ea0*/  @!P3 LDG.E.CONSTANT R19, desc[UR10][R14.64] ;  /* 0x0000000a0e13b981 */ /* 0x0002e4000c1e9900 */
[----:B-1----:R-:W1:Y:S01]  /*0eb0*/  LDC.64 R14, c[0x0][0x390] ;  /* 0x0000e400ff0e7b82 */ /* 0x002e620000000a00 */
[----:B------:R-:W0:Y:S02]  /*0ec0*/  @!P4 MUFU.RCP R9, R9 ;  /* 0x000000090009c308 */ /* 0x000e240000001000 */
[----:B0-----:R-:W-:Y:S01]  /*0ed0*/  @!P4 FFMA.FTZ R7, R12, R9, R7 ;  /* 0x000000090c07c223 */ /* 0x001fe20000010007 */
[----:B-1----:R-:W-:-:S05]  /*0ee0*/  @!P2 IMAD.WIDE.U32 R14, R13, 0x4, R14 ;  /* 0x000000040d0ea825 */ /* 0x002fca00078e000e */
[----:B------:R0:W4:Y:S02]  /*0ef0*/  @!P2 LDG.E.CONSTANT R12, desc[UR10][R14.64] ;  /* 0x0000000a0e0ca981 */ /* 0x000124000c1e9900 */
[----:B0-----:R-:W0:Y:S01]  /*0f00*/  LDC.64 R14, c[0x0][0x390] ;  /* 0x0000e400ff0e7b82 */ /* 0x001e220000000a00 */
[----:B--2---:R-:W-:-:S05]  /*0f10*/  @!P2 IMAD.WIDE.U32 R28, R13, 0x4, R28 ;  /* 0x000000040d1ca825 */ /* 0x004fca00078e001c */
[----:B------:R0:W4:Y:S01]  /*0f20*/  @!P2 LDG.E.CONSTANT R9, desc[UR10][R28.64] ;  /* 0x0000000a1c09a981 */ /* 0x000122000c1e9900 */
[----:B------:R-:W-:-:S05]  /*0f30*/  @!P5 VIADD R4, R4, 0x1 ;  /* 0x000000010404d836 */ /* 0x000fca0000000000 */
[----:B------:R-:W-:Y:S01]  /*0f40*/  @P6 IADD3 R4, PT, PT, R4, 0x1, RZ ;  /* 0x0000000104046810 */ /* 0x000fe20007ffe0ff */
[----:B0-----:R-:W-:Y:S01]  /*0f50*/  @!P1 IMAD.WIDE.U32 R28, R10, 0x4, R14 ;  /* 0x000000040a1c9825 */ /* 0x001fe200078e000e */
[----:B------:R-:W-:-:S04]  /*0f60*/  LOP3.LUT R14, R24, R23, RZ, 0x3c, !PT ;  /* 0x00000017180e7212 */ /* 0x000fc800078e3cff */
[----:B------:R-:W-:Y:S01]  /*0f70*/  ISETP.GE.AND P5, PT, R14, RZ, PT ;  /* 0x000000ff0e00720c */ /* 0x000fe20003fa6270 */
[----:B------:R0:W2:Y:S01]  /*0f80*/  @!P1 LDG.E.CONSTANT R27, desc[UR10][R28.64] ;  /* 0x0000000a1c1b9981 */ /* 0x0000a2000c1e9900 */
[----:B------:R-:W-:-:S04]  /*0f90*/  LOP3.LUT R14, R8, R23, RZ, 0x3c, !PT ;  /* 0x00000017080e7212 */ /* 0x000fc800078e3cff */
[----:B------:R-:W-:Y:S02]  /*0fa0*/  ISETP.GE.AND P6, PT, R14, RZ, PT ;  /* 0x000000ff0e00720c */ /* 0x000fe40003fc6270 */
[----:B------:R-:W1:Y:S02]  /*0fb0*/  LDC.64 R14, c[0x0][0x398] ;  /* 0x0000e600ff0e7b82 */ /* 0x000e640000000a00 */
[----:B-1----:R-:W-:-:S05]  /*0fc0*/  @!P1 IMAD.WIDE.U32 R14, R10, 0x4, R14 ;  /* 0x000000040a0e9825 */ /* 0x002fca00078e000e */
[----:B------:R1:W2:Y:S01]  /*0fd0*/  @!P1 LDG.E.CONSTANT R28, desc[UR10][R14.64] ;  /* 0x0000000a0e1c9981 */ /* 0x0002a2000c1e9900 */
[----:B------:R-:W5:Y:S01]  /*0fe0*/  @!P4 MUFU.RSQ R7, R7 ;  /* 0x000000070007c308 */ /* 0x000f620000001400 */
[----:B0-----:R-:W-:Y:S02]  /*0ff0*/  MOV R29, R26 ;  /* 0x0000001a001d7202 */ /* 0x001fe40000000f00 */
[----:B------:R-:W-:Y:S01]  /*1000*/  LOP3.LUT R22, R22, R23, RZ, 0x3c, !PT ;  /* 0x0000001716167212 */ /* 0x000fe200078e3cff */
[----:B-----5:R0:W-:Y:S01]  /*1010*/  @!P4 STS [UR5+0x4], R7 ;  /* 0x00000407ff00c988 */ /* 0x0201e20008000805 */
[----:B------:R-:W-:Y:S01]  /*1020*/  BAR.SYNC.DEFER_BLOCKING 0x0 ;  /* 0x0000000000007b1d */ /* 0x000fe20000010000 */
[----:B------:R-:W-:Y:S02]  /*1030*/  @!P5 IADD3 R29, PT, PT, -R29, RZ, RZ ;  /* 0x000000ff1d1dd210 */ /* 0x000fe40007ffe1ff */
[----:B------:R-:W-:Y:S02]  /*1040*/  ISETP.GE.AND P5, PT, R22, RZ, PT ;  /* 0x000000ff1600720c */ /* 0x000fe40003fa6270 */
[----:B-1----:R-:W-:-:S02]  /*1050*/  MOV R15, R4 ;  /* 0x00000004000f7202 */ /* 0x002fc40000000f00 */
[----:B------:R-:W-:Y:S02]  /*1060*/  ISETP.NE.AND P4, PT, R23, RZ, PT ;  /* 0x000000ff1700720c */ /* 0x000fe40003f85270 */
[----:B------:R-:W-:Y:S02]  /*1070*/  @!P6 IADD3 R25, PT, PT, -R25, RZ, RZ ;  /* 0x000000ff1919e210 */ /* 0x000fe40007ffe1ff */
[----:B------:R-:W-:-:S05]  /*1080*/  LOP3.LUT R4, RZ, R23, RZ, 0x33, !PT ;  /* 0x00000017ff047212 */ /* 0x000fca00078e33ff */
[----:B------:R-:W-:Y:S01]  /*1090*/  @!P5 IADD3 R15, PT, PT, -R15, RZ, RZ ;  /* 0x000000ff0f0fd210 */ /* 0x000fe20007ffe1ff */
[----:B------:R-:W1:Y:S01]  /*10a0*/  LDS R26, [UR5+0x4] ;  /* 0x00000405ff1a7984 */ /* 0x000e620008000800 */
[C---:B------:R-:W-:Y:S02]  /*10b0*/  SEL R29, R4.reuse, R29, !P4 ;  /* 0x0000001d041d7207 */ /* 0x040fe40006000000 */
[C---:B------:R-:W-:Y:S02]  /*10c0*/  SEL R14, R4.reuse, R25, !P4 ;  /* 0x00000019040e7207 */ /* 0x040fe40006000000 */
[----:B------:R-:W-:Y:S01]  /*10d0*/  SEL R4, R4, R15, !P4 ;  /* 0x0000000f04047207 */ /* 0x000fe20006000000 */
[----:B0-----:R-:W-:-:S04]  /*10e0*/  IMAD.MOV R7, RZ, RZ, -R29 ;  /* 0x000000ffff077224 */ /* 0x001fc800078e0a1d */
[----:B------:R-:W-:Y:S01]  /*10f0*/  IMAD R4, R29, R4, R14 ;  /* 0x000000041d047224 */ /* 0x000fe200078e020e */
[----:B------:R-:W-:Y:S01]  /*1100*/  IADD3 R14, PT, PT, -R14, RZ, RZ ;  /* 0x000000ff0e0e7210 */ /* 0x000fe20007ffe1ff */
[----:B------:R-:W-:-:S04]  /*1110*/  IMAD R24, R23, R7, R24 ;  /* 0x0000000717187224 */ /* 0x000fc800078e0218 */
[----:B------:R-:W-:Y:S02]  /*1120*/  IMAD R8, R23, R14, R8 ;  /* 0x0000000e17087224 */ /* 0x000fe400078e0208 */
[----:B------:R-:W-:Y:S01]  /*1130*/  IMAD R4, R4, R23, R24 ;  /* 0x0000001704047224 */ /* 0x000fe200078e0218 */
[----:B------:R-:W0:Y:S02]  /*1140*/  @!P3 LDC.64 R14, c[0x0][0x380] ;  /* 0x0000e000ff0ebb82 */ /* 0x000e240000000a00 */
[----:B------:R-:W-:-:S05]  /*1150*/  IADD3 R7, PT, PT, R8, UR4, RZ ;  /* 0x0000000408077c10 */ /* 0x000fca000fffe0ff */
[----:B------:R-:W-:Y:S01]  /*1160*/  IMAD R7, R4, R23, R7 ;  /* 0x0000001704077224 */ /* 0x000fe200078e0207 */
[----:B------:R-:W5:Y:S08]  /*1170*/  @!P2 LDC.64 R24, c[0x0][0x380] ;  /* 0x0000e000ff18ab82 */ /* 0x000f700000000a00 */
[----:B------:R-:W3:Y:S01]  /*1180*/  @!P1 LDC.64 R22, c[0x0][0x380] ;  /* 0x0000e000ff169b82 */ /* 0x000ee20000000a00 */
[----:B------:R-:W-:-:S02]  /*1190*/  @!P3 MOV R21, R6 ;  /* 0x000000060015b202 */ /* 0x000fc40000000f00 */
[----:B------:R-:W-:Y:S02]  /*11a0*/  @!P1 MOV R11, R17 ;  /* 0x00000011000b9202 */ /* 0x000fe40000000f00 */
[----:B-1----:R-:W-:Y:S02]  /*11b0*/  F2FP.F16.F32.PACK_AB R26, RZ, R26 ;  /* 0x0000001aff1a723e */ /* 0x002fe400000000ff */
[----:B------:R-:W-:-:S03]  /*11c0*/  @!P2 MOV R5, R20 ;  /* 0x000000140005a202 */ /* 0x000fc60000000f00 */
[-C--:B------:R-:W-:Y:S02]  /*11d0*/  @!P3 HMUL2 R21, R21, R26.reuse.H0_H0 ;  /* 0x2000001a1515b232 */ /* 0x080fe40000000000 */
[-C--:B------:R-:W-:Y:S02]  /*11e0*/  @!P1 HMUL2 R11, R11, R26.reuse.H0_H0 ;  /* 0x2000001a0b0b9232 */ /* 0x080fe40000000000 */
[C---:B------:R-:W-:Y:S02]  /*11f0*/  @!P3 IMAD R29, R7.reuse, UR9, R16 ;  /* 0x00000009071dbc24 */ /* 0x040fe4000f8e0210 */
[----:B------:R-:W-:Y:S02]  /*1200*/  @!P2 HMUL2 R6, R5, R26.H0_H0 ;  /* 0x2000001a0506a232 */ /* 0x000fe40000000000 */
[C---:B------:R-:W-:Y:S02]  /*1210*/  @!P2 IMAD R13, R7.reuse, UR9, R13 ;  /* 0x00000009070dac24 */ /* 0x040fe4000f8e020d */
[----:B------:R-:W-:-:S02]  /*1220*/  @!P1 IMAD R5, R7, UR9, R10 ;  /* 0x0000000907059c24 */ /* 0x000fc4000f8e020a */
[----:B0-----:R-:W-:-:S04]  /*1230*/  @!P3 IMAD.WIDE R14, R29, 0x4, R14 ;  /* 0x000000041d0eb825 */ /* 0x001fc800078e020e */
[----:B-----5:R-:W-:-:S04]  /*1240*/  @!P2 IMAD.WIDE R24, R13, 0x4, R24 ;  /* 0x000000040d18a825 */ /* 0x020fc800078e0218 */
[----:B---3--:R-:W-:-:S04]  /*1250*/  @!P1 IMAD.WIDE R22, R5, 0x4, R22 ;  /* 0x0000000405169825 */ /* 0x008fc800078e0216 */
[----:B------:R-:W-:-:S05]  /*1260*/  @!P3 HFMA2 R19, R21, R18, R19 ;  /* 0x000000121513b231 */ /* 0x000fca0000000013 */
[----:B------:R0:W-:Y:S01]  /*1270*/  @!P3 STG.E desc[UR10][R14.64], R19 ;  /* 0x000000130e00b986 */ /* 0x0001e2000c10190a */
[----:B----4-:R-:W-:-:S05]  /*1280*/  @!P2 HFMA2 R9, R6, R12, R9 ;  /* 0x0000000c0609a231 */ /* 0x010fca0000000009 */
[----:B------:R0:W-:Y:S01]  /*1290*/  @!P2 STG.E desc[UR10][R24.64], R9 ;  /* 0x000000091800a986 */ /* 0x0001e2000c10190a */
[----:B--2---:R-:W-:-:S05]  /*12a0*/  @!P1 HFMA2 R11, R11, R27, R28 ;  /* 0x0000001b0b0b9231 */ /* 0x004fca000000001c */
[----:B------:R0:W-:Y:S01]  /*12b0*/  @!P1 STG.E desc[UR10][R22.64], R11 ;  /* 0x0000000b16009986 */ /* 0x0001e2000c10190a */
[----:B------:R-:W-:Y:S05]  /*12c0*/  @P0 EXIT ;  /* 0x000000000000094d */ /* 0x000fea0003800000 */
[----:B------:R-:W1:Y:S08]  /*12d0*/  LDC.64 R4, c[0x0][0x390] ;  /* 0x0000e400ff047b82 */ /* 0x000e700000000a00 */
[----:B0-----:R-:W0:Y:S08]  /*12e0*/  LDC.64 R8, c[0x0][0x398] ;  /* 0x0000e600ff087b82 */ /* 0x001e300000000a00 */
[----:B------:R-:W2:Y:S01]  /*12f0*/  LDC.64 R10, c[0x0][0x380] ;  /* 0x0000e000ff0a7b82 */ /* 0x000ea20000000a00 */
[----:B-1----:R-:W-:-:S06]  /*1300*/  IMAD.WIDE.U32 R4, R0, 0x4, R4 ;  /* 0x0000000400047825 */ /* 0x002fcc00078e0004 */
[----:B------:R-:W3:Y:S01]  /*1310*/  LDG.E.CONSTANT R4, desc[UR10][R4.64] ;  /* 0x0000000a04047981 */ /* 0x000ee2000c1e9900 */
[----:B0-----:R-:W-:-:S06]  /*1320*/  IMAD.WIDE.U32 R8, R0, 0x4, R8 ;  /* 0x0000000400087825 */ /* 0x001fcc00078e0008 */
[----:B------:R-:W3:Y:S01]  /*1330*/  LDG.E.CONSTANT R9, desc[UR10][R8.64] ;  /* 0x0000000a08097981 */ /* 0x000ee2000c1e9900 */
[----:B------:R-:W-:Y:S01]  /*1340*/  @!P0 MOV R3, R2 ;  /* 0x0000000200038202 */ /* 0x000fe20000000f00 */
[----:B------:R-:W-:-:S04]  /*1350*/  IMAD R7, R7, UR9, R0 ;  /* 0x0000000907077c24 */ /* 0x000fc8000f8e0200 */
[----:B------:R-:W-:Y:S02]  /*1360*/  HMUL2 R26, R3, R26.H0_H0 ;  /* 0x2000001a031a7232 */ /* 0x000fe40000000000 */
[----:B--2---:R-:W-:-:S04]  /*1370*/  IMAD.WIDE R2, R7, 0x4, R10 ;  /* 0x0000000407027825 */ /* 0x004fc800078e020a */
[----:B---3--:R-:W-:-:S05]  /*1380*/  HFMA2 R7, R26, R4, R9 ;  /* 0x000000041a077231 */ /* 0x008fca0000000009 */
[----:B------:R-:W-:Y:S01]  /*1390*/  STG.E desc[UR10][R2.64], R7 ;  /* 0x0000000702007986 */ /* 0x000fe2000c10190a */
[----:B------:R-:W-:Y:S05]  /*13a0*/  EXIT ;  /* 0x000000000000794d */ /* 0x000fea0003800000 */
.L_x_403:
        /* <DEDUP_REMOVED lines=13> */
.L_x_2579:


//--------------------- .text._ZN17fastertransformer18generalT5LayerNormI6__halfEEvPKT_S4_PS2_fii --------------------------
	.section	.text._ZN17fastertransformer18generalT5LayerNormI6__halfEEvPKT_S4_PS2_fii,"ax",@progbits
	.align	128
        .global         _ZN17fastertransformer18generalT5LayerNormI6__halfEEvPKT_S4_PS2_fii
        .type           _ZN17fastertransformer18generalT5LayerNormI6__halfEEvPKT_S4_PS2_fii,@function
        .size           _ZN17fastertransformer18generalT5LayerNormI6__halfEEvPKT_S4_PS2_fii,(.L_x_2580 - _ZN17fastertransformer18generalT5LayerNormI6__halfEEvPKT_S4_PS2_fii)
        .other          _ZN17fastertransformer18generalT5LayerNormI6__halfEEvPKT_S4_PS2_fii,@"STO_CUDA_ENTRY STV_DEFAULT"
_ZN17fastertransformer18generalT5LayerNormI6__halfEEvPKT_S4_PS2_fii:
.text._ZN17fastertransformer18generalT5LayerNormI6__halfEEvPKT_S4_PS2_fii:
[----:B------:R-:W-:Y:S01]  /*0000*/  LDC R1, c[0x0][0x37c] ;  /* 0x0000df00ff017b82 */ /* 0x000fe20000000800 */
[----:B------:R-:W0:Y:S01]  /*0010*/  S2R R0, SR_TID.X ;  /* 0x0000000000007919 */ /* 0x000e220000002100 */
[----:B------:R-:W0:Y:S01]  /*0020*/  LDCU UR9, c[0x0][0x3a0] ;  /* 0x00007400ff0977ac */ /* 0x000e220008000800 */
[----:B------:R-:W-:Y:S01]  /*0030*/  BSSY.RECONVERGENT B0, `(.L_x_404) ;  /* 0x0000012000007945 */ /* 0x000fe20003800200 */
[----:B------:R-:W-:Y:S01]  /*0040*/  HFMA2 R6, -RZ, RZ, 0, 0 ;  /* 0x00000000ff067431 */ /* 0x000fe200000001ff */
[----:B------:R-:W1:Y:S01]  /*0050*/  LDCU.64 UR6, c[0x0][0x358] ;  /* 0x00006b00ff0677ac */ /* 0x000e620008000a00 */
[----:B0-----:R-:W-:-:S13]  /*0060*/  ISETP.GE.AND P0, PT, R0, UR9, PT ;  /* 0x0000000900007c0c */ /* 0x001fda000bf06270 */
[----:B-1----:R-:W-:Y:S05]  /*0070*/  @P0 BRA `(.L_x_405) ;  /* 0x0000000000340947 */ /* 0x002fea0003800000 */
[----:B------:R-:W0:Y:S01]  /*0080*/  S2R R8, SR_CTAID.X ;  /* 0x0000000000087919 */ /* 0x000e220000002500 */
[----:B------:R-:W1:Y:S01]  /*0090*/  LDC R10, c[0x0][0x360] ;  /* 0x0000d800ff0a7b82 */ /* 0x000e620000000800 */
[----:B------:R-:W-:Y:S02]  /*00a0*/  MOV R6, RZ ;  /* 0x000000ff00067202 */ /* 0x000fe40000000f00 */
[----:B------:R-:W-:-:S05]  /*00b0*/  MOV R7, R0 ;  /* 0x0000000000077202 */ /* 0x000fca0000000f00 */
[----:B------:R-:W2:Y:S02]  /*00c0*/  LDC.64 R4, c[0x0][0x380] ;  /* 0x0000e000ff047b82 */ /* 0x000ea40000000a00 */
.L_x_406:
[----:B0-----:R-:W-:-:S04]  /*00d0*/  IMAD R3, R8, UR9, R7 ;  /* 0x0000000908037c24 */ /* 0x001fc8000f8e0207 */
[----:B--2---:R-:W-:-:S06]  /*00e0*/  IMAD.WIDE.U32 R2, R3, 0x2, R4 ;  /* 0x0000000203027825 */ /* 0x004fcc00078e0004 */
[----:B------:R-:W2:Y:S01]  /*00f0*/  LDG.E.U16.CONSTANT R2, desc[UR6][R2.64] ;  /* 0x0000000602027981 */ /* 0x000ea2000c1e9500 */
[----:B-1----:R-:W-:-:S05]  /*0100*/  IMAD.IADD R7, R10, 0x1, R7 ;  /* 0x000000010a077824 */ /* 0x002fca00078e0207 */
[----:B------:R-:W-:Y:S01]  /*0110*/  ISETP.GE.AND P0, PT, R7, UR9, PT ;  /* 0x0000000907007c0c */ /* 0x000fe2000bf06270 */
[----:B--2---:R-:W-:-:S05]  /*0120*/  HADD2.F32 R9, -RZ, R2.H0_H0 ;  /* 0x20000002ff097230 */ /* 0x004fca0000004100 */
[----:B------:R-:W-:-:S07]  /*0130*/  FFMA.FTZ R6, R9, R9, R6 ;  /* 0x0000000909067223 */ /* 0x000fce0000010006 */
[----:B------:R-:W-:Y:S05]  /*0140*/  @!P0 BRA `(.L_x_406) ;  /* 0xfffffffc00e08947 */ /* 0x000fea000383ffff */
.L_x_405:
[----:B------:R-:W-:Y:S05]  /*0150*/  BSYNC.RECONVERGENT B0 ;  /* 0x0000000000007941 */ /* 0x000fea0003800200 */
.L_x_404:
[----:B------:R-:W0:Y:S01]  /*0160*/  SHFL.BFLY PT, R3, R6, 0x10, 0x1f ;  /* 0x0e001f0006037f89 */ /* 0x000e2200000e0000 */
[----:B------:R-:W1:Y:S01]  /*0170*/  LDCU UR8, c[0x0][0x360] ;  /* 0x00006c00ff0877ac */ /* 0x000e620008000800 */
[----:B------:R-:W-:Y:S01]  /*0180*/  I2FP.F32.U32 R7, R0 ;  /* 0x0000000000077245 */ /* 0x000fe20000201000 */
[----:B------:R-:W-:Y:S01]  /*0190*/  BSSY.RECONVERGENT B0, `(.L_x_407) ;  /* 0x0000032000007945 */ /* 0x000fe20003800200 */
[----:B-1----:R-:W-:Y:S01]  /*01a0*/  I2FP.F32.U32 R4, UR8 ;  /* 0x0000000800047c45 */ /* 0x002fe20008201000 */
[----:B0-----:R-:W-:-:S04]  /*01b0*/  FADD.FTZ R3, R3, R6 ;  /* 0x0000000603037221 */ /* 0x001fc80000010000 */
[----:B------:R-:W-:Y:S01]  /*01c0*/  FMUL.FTZ R8, R4, 0.03125 ;  /* 0x3d00000004087820 */ /* 0x000fe20000410000 */
[----:B------:R-:W-:Y:S01]  /*01d0*/  LOP3.LUT P0, R6, R0, 0x1f, RZ, 0xc0, !PT ;  /* 0x0000001f00067812 */ /* 0x000fe2000780c0ff */
[----:B------:R-:W0:Y:S03]  /*01e0*/  SHFL.BFLY PT, R2, R3, 0x8, 0x1f ;  /* 0x0d001f0003027f89 */ /* 0x000e2600000e0000 */
[----:B------:R-:W-:-:S09]  /*01f0*/  FSETP.GT.FTZ.AND P1, PT, R8, R7, PT ;  /* 0x000000070800720b */ /* 0x000fd20003f34000 */
[----:B------:R-:W1:Y:S04]  /*0200*/  @!P0 S2R R7, SR_CgaCtaId ;  /* 0x0000000000078919 */ /* 0x000e680000008800 */
[----:B------:R-:W2:Y:S01]  /*0210*/  @P1 S2R R9, SR_CgaCtaId ;  /* 0x0000000000091919 */ /* 0x000ea20000008800 */
[----:B------:R-:W-:-:S04]  /*0220*/  @P1 MOV R8, 0x400 ;  /* 0x0000040000081802 */ /* 0x000fc80000000f00 */
[----:B------:R-:W-:Y:S01]  /*0230*/  @P1 IADD3 R8, PT, PT, R8, 0x4, RZ ;  /* 0x0000000408081810 */ /* 0x000fe20007ffe0ff */
[----:B0-----:R-:W-:-:S05]  /*0240*/  FADD.FTZ R2, R3, R2 ;  /* 0x0000000203027221 */ /* 0x001fca0000010000 */
[----:B------:R-:W0:Y:S01]  /*0250*/  SHFL.BFLY PT, R5, R2, 0x4, 0x1f ;  /* 0x0c801f0002057f89 */ /* 0x000e2200000e0000 */
[----:B--2---:R-:W-:Y:S01]  /*0260*/  @P1 LEA R9, R9, R8, 0x18 ;  /* 0x0000000809091211 */ /* 0x004fe200078ec0ff */
[----:B0-----:R-:W-:Y:S01]  /*0270*/  FADD.FTZ R5, R2, R5 ;  /* 0x0000000502057221 */ /* 0x001fe20000010000 */
[----:B------:R-:W-:-:S04]  /*0280*/  @!P0 MOV R2, 0x400 ;  /* 0x0000040000028802 */ /* 0x000fc80000000f00 */
[----:B------:R-:W0:Y:S01]  /*0290*/  SHFL.BFLY PT, R4, R5, 0x2, 0x1f ;  /* 0x0c401f0005047f89 */ /* 0x000e2200000e0000 */
[----:B------:R-:W-:Y:S01]  /*02a0*/  @!P0 IADD3 R2, PT, PT, R2, 0x4, RZ ;  /* 0x0000000402028810 */ /* 0x000fe20007ffe0ff */
[----:B0-----:R-:W-:-:S03]  /*02b0*/  FADD.FTZ R4, R5, R4 ;  /* 0x0000000405047221 */ /* 0x001fc60000010000 */
[----:B-1----:R-:W-:Y:S02]  /*02c0*/  @!P0 LEA R5, R7, R2, 0x18 ;  /* 0x0000000207058211 */ /* 0x002fe400078ec0ff */
[----:B------:R-:W-:Y:S01]  /*02d0*/  MOV R2, RZ ;  /* 0x000000ff00027202 */ /* 0x000fe20000000f00 */
[----:B------:R-:W0:Y:S01]  /*02e0*/  SHFL.BFLY PT, R3, R4, 0x1, 0x1f ;  /* 0x0c201f0004037f89 */ /* 0x000e2200000e0000 */
[----:B------:R-:W-:Y:S01]  /*02f0*/  @!P0 LEA.HI R5, R0, R5, RZ, 0x1d ;  /* 0x0000000500058211 */ /* 0x000fe200078fe8ff */
[----:B0-----:R-:W-:Y:S01]  /*0300*/  FADD.FTZ R8, R4, R3 ;  /* 0x0000000304087221 */ /* 0x001fe20000010000 */
[----:B------:R-:W-:-:S04]  /*0310*/  @P1 IMAD R3, R6, 0x4, R9 ;  /* 0x0000000406031824 */ /* 0x000fc800078e0209 */
[----:B------:R-:W-:Y:S01]  /*0320*/  @!P0 STS [R5], R8 ;  /* 0x0000000805008388 */ /* 0x000fe20000000800 */
[----:B------:R-:W-:Y:S01]  /*0330*/  BAR.SYNC.DEFER_BLOCKING 0x0 ;  /* 0x0000000000007b1d */ /* 0x000fe20000010000 */
[----:B------:R-:W-:-:S05]  /*0340*/  ISETP.NE.AND P0, PT, R0, RZ, PT ;  /* 0x000000ff0000720c */ /* 0x000fca0003f05270 */
[----:B------:R-:W0:Y:S01]  /*0350*/  @P1 LDS R2, [R3] ;  /* 0x0000000003021984 */ /* 0x000e220000000800 */
[----:B------:R-:W-:-:S03]  /*0360*/  ISETP.GE.AND P1, PT, R0, UR9, PT ;  /* 0x0000000900007c0c */ /* 0x000fc6000bf26270 */
[----:B0-----:R-:W0:Y:S02]  /*0370*/  SHFL.BFLY PT, R7, R2, 0x10, 0x1f ;  /* 0x0e001f0002077f89 */ /* 0x001e2400000e0000 */
        /* <DEDUP_REMOVED lines=9> */
[----:B------:R-:W-:Y:S06]  /*0410*/  @P0 BRA `(.L_x_408) ;  /* 0x0000000000240947 */ /* 0x000fec0003800000 */
[----:B------:R-:W-:Y:S01]  /*0420*/  I2FP.F32.S32 R2, UR9 ;  /* 0x0000000900027c45 */ /* 0x000fe20008201400 */
[----:B------:R-:W0:Y:S01]  /*0430*/  LDCU UR4, c[0x0][0x398] ;  /* 0x00007300ff0477ac */ /* 0x000e220008000800 */
[----:B------:R-:W1:Y:S04]  /*0440*/  S2UR UR5, SR_CgaCtaId ;  /* 0x00000000000579c3 */ /* 0x000e680000008800 */
[----:B------:R-:W0:Y:S02]  /*0450*/  MUFU.RCP R2, R2 ;  /* 0x0000000200027308 */ /* 0x000e240000001000 */
[----:B0-----:R-:W-:Y:S01]  /*0460*/  FFMA.FTZ R3, R3, R2, UR4 ;  /* 0x0000000403037e23 */ /* 0x001fe20008010002 */
[----:B------:R-:W-:Y:S02]  /*0470*/  UMOV UR4, 0x400 ;  /* 0x0000040000047882 */ /* 0x000fe40000000000 */
[----:B-1----:R-:W-:-:S03]  /*0480*/  ULEA UR4, UR5, UR4, 0x18 ;  /* 0x0000000405047291 */ /* 0x002fc6000f8ec0ff */
[----:B------:R-:W0:Y:S06]  /*0490*/  MUFU.RSQ R3, R3 ;  /* 0x0000000300037308 */ /* 0x000e2c0000001400 */
[----:B0-----:R0:W-:Y:S03]  /*04a0*/  STS [UR4], R3 ;  /* 0x00000003ff007988 */ /* 0x0011e60008000804 */
.L_x_408:
[----:B------:R-:W-:Y:S05]  /*04b0*/  BSYNC.RECONVERGENT B0 ;  /* 0x0000000000007941 */ /* 0x000fea0003800200 */
.L_x_407:
[----:B------:R-:W-:Y:S06]  /*04c0*/  BAR.SYNC.DEFER_BLOCKING 0x0 ;  /* 0x0000000000007b1d */ /* 0x000fec0000010000 */
[----:B------:R-:W-:Y:S05]  /*04d0*/  @P1 EXIT ;  /* 0x000000000000194d */ /* 0x000fea0003800000 */
[----:B------:R-:W1:Y:S01]  /*04e0*/  S2UR UR5, SR_CgaCtaId ;  /* 0x00000000000579c3 */ /* 0x000e620000008800 */
[----:B------:R-:W-:-:S07]  /*04f0*/  UMOV UR4, 0x400 ;  /* 0x0000040000047882 */ /* 0x000fce0000000000 */
[----:B------:R-:W2:Y:S08]  /*0500*/  LDC R17, c[0x0][0x3a0] ;  /* 0x0000e800ff117b82 */ /* 0x000eb00000000800 */
[----:B------:R-:W3:Y:S01]  /*0510*/  LDC.64 R4, c[0x0][0x390] ;  /* 0x0000e400ff047b82 */ /* 0x000ee20000000a00 */
[----:B-1----:R-:W-:-:S07]  /*0520*/  ULEA UR4, UR5, UR4, 0x18 ;  /* 0x0000000405047291 */ /* 0x002fce000f8ec0ff */
[----:B------:R-:W1:Y:S02]  /*0530*/  LDC.64 R6, c[0x0][0x380] ;  /* 0x0000e000ff067b82 */ /* 0x000e640000000a00 */
[----:B------:R-:W4:Y:S06]  /*0540*/  LDS R12, [UR4] ;  /* 0x00000004ff0c7984 */ /* 0x000f2c0008000800 */
[----:B0-----:R-:W0:Y:S08]  /*0550*/  LDC.64 R2, c[0x0][0x388] ;  /* 0x0000e200ff027b82 */ /* 0x001e300000000a00 */
[----:B------:R-:W0:Y:S02]  /*0560*/  S2UR UR4, SR_CTAID.X ;  /* 0x00000000000479c3 */ /* 0x000e240000002500 */
.L_x_409:
[----:B0-2---:R-:W-:Y:S02]  /*0570*/  IMAD R15, R17, UR4, R0 ;  /* 0x00000004110f7c24 */ /* 0x005fe4000f8e0200 */
[----:B------:R-:W-:-:S04]  /*0580*/  IMAD.WIDE R10, R0, 0x2, R2 ;  /* 0x00000002000a7825 */ /* 0x000fc800078e0202 */
[----:B-1----:R-:W-:Y:S02]  /*0590*/  IMAD.WIDE.U32 R8, R15, 0x2, R6 ;  /* 0x000000020f087825 */ /* 0x002fe400078e0006 */
[----:B------:R-:W2:Y:S04]  /*05a0*/  LDG.E.U16.CONSTANT R10, desc[UR6][R10.64] ;  /* 0x000000060a0a7981 */ /* 0x000ea8000c1e9500 */
[----:B------:R-:W5:Y:S01]  /*05b0*/  LDG.E.U16 R8, desc[UR6][R8.64] ;  /* 0x0000000608087981 */ /* 0x000f62000c1e1500 */
[----:B------:R-:W-:Y:S01]  /*05c0*/  IADD3 R0, PT, PT, R0, UR8, RZ ;  /* 0x0000000800007c10 */ /* 0x000fe2000fffe0ff */
[----:B--2---:R-:W-:Y:S02]  /*05d0*/  HADD2.F32 R14, -RZ, R10.H0_H0 ;  /* 0x2000000aff0e7230 */ /* 0x004fe40000004100 */
[----:B-----5:R-:W-:-:S05]  /*05e0*/  HADD2.F32 R13, -RZ, R8.H0_H0 ;  /* 0x20000008ff0d7230 */ /* 0x020fca0000004100 */
[----:B----4-:R-:W-:-:S04]  /*05f0*/  FMUL.FTZ R13, R12, R13 ;  /* 0x0000000d0c0d7220 */ /* 0x010fc80000410000 */
[----:B------:R-:W-:-:S05]  /*0600*/  FMUL.FTZ R14, R13, R14 ;  /* 0x0000000e0d0e7220 */ /* 0x000fca0000410000 */
[----:B------:R-:W-:Y:S01]  /*0610*/  FSETP.GT.FTZ.AND P0, PT, R14, RZ, PT ;  /* 0x000000ff0e00720b */ /* 0x000fe20003f14000 */
[----:B---3--:R-:W-:-:S12]  /*0620*/  IMAD.WIDE.U32 R8, R15, 0x2, R4 ;  /* 0x000000020f087825 */ /* 0x008fd800078e0004 */
[C---:B------:R-:W-:Y:S02]  /*0630*/  @P0 FMNMX.FTZ R13, R14.reuse, 64504, PT ;  /* 0x477bf8000e0d0809 */ /* 0x040fe40003810000 */
[----:B------:R-:W-:Y:S02]  /*0640*/  @!P0 FMNMX.FTZ R14, R14, -64504, !PT ;  /* 0xc77bf8000e0e8809 */ /* 0x000fe40007810000 */
[----:B------:R-:W-:Y:S02]  /*0650*/  @P0 F2FP.F16.F32.PACK_AB R13, RZ, R13 ;  /* 0x0000000dff0d023e */ /* 0x000fe400000000ff */
[----:B------:R-:W-:-:S05]  /*0660*/  @!P0 F2FP.F16.F32.PACK_AB R13, RZ, R14 ;  /* 0x0000000eff0d823e */ /* 0x000fca00000000ff */
[----:B------:R0:W-:Y:S01]  /*0670*/  STG.E.U16 desc[UR6][R8.64], R13 ;  /* 0x0000000d08007986 */ /* 0x0001e2000c101506 */
[----:B------:R-:W-:-:S13]  /*0680*/  ISETP.GE.AND P0, PT, R0, R17, PT ;  /* 0x000000110000720c */ /* 0x000fda0003f06270 */
[----:B0-----:R-:W-:Y:S05]  /*0690*/  @!P0 BRA `(.L_x_409) ;  /* 0xfffffffc00b48947 */ /* 0x001fea000383ffff */
[----:B------:R-:W-:Y:S05]  /*06a0*/  EXIT ;  /* 0x000000000000794d */ /* 0x000fea0003800000 */
.L_x_410:
        /* <DEDUP_REMOVED lines=13> */
.L_x_2580:


//--------------------- .text._ZN17fastertransformer18generalT5LayerNormIfEEvPKT_S3_PS1_fii --------------------------
	.section	.text._ZN17fastertransformer18generalT5LayerNormIfEEvPKT_S3_PS1_fii,"ax",@progbits
	.align	128
        .global         _ZN17fastertransformer18generalT5LayerNormIfEEvPKT_S3_PS1_fii
        .type           _ZN17fastertransformer18generalT5LayerNormIfEEvPKT_S3_PS1_fii,@function
        .size           _ZN17fastertransformer18generalT5LayerNormIfEEvPKT_S3_PS1_fii,(.L_x_2581 - _ZN17fastertransformer18generalT5LayerNormIfEEvPKT_S3_PS1_fii)
        .other          _ZN17fastertransformer18generalT5LayerNormIfEEvPKT_S3_PS1_fii,@"STO_CUDA_ENTRY STV_DEFAULT"
_ZN17fastertransformer18generalT5LayerNormIfEEvPKT_S3_PS1_fii:
.text._ZN17fastertransformer18generalT5LayerNormIfEEvPKT_S3_PS1_fii:
        /* <DEDUP_REMOVED lines=13> */
.L_x_413:
[----:B0-----:R-:W-:-:S04]  /*00d0*/  IMAD R3, R8, UR9, R7 ;  /* 0x0000000908037c24 */ /* 0x001fc8000f8e0207 */
[----:B--2---:R-:W-:-:S06]  /*00e0*/  IMAD.WIDE.U32 R2, R3, 0x4, R4 ;  /* 0x0000000403027825 */ /* 0x004fcc00078e0004 */
[----:B------:R-:W2:Y:S01]  /*00f0*/  LDG.E.CONSTANT R3, desc[UR6][R2.64] ;  /* 0x0000000602037981 */ /* 0x000ea2000c1e9900 */
[----:B-1----:R-:W-:-:S04]  /*0100*/  IADD3 R7, PT, PT, R10, R7, RZ ;  /* 0x000000070a077210 */ /* 0x002fc80007ffe0ff */
[----:B------:R-:W-:Y:S01]  /*0110*/  ISETP.GE.AND P0, PT, R7, UR9, PT ;  /* 0x0000000907007c0c */ /* 0x000fe2000bf06270 */
[----:B--2---:R-:W-:-:S12]  /*0120*/  FFMA.FTZ R6, R3, R3, R6 ;  /* 0x0000000303067223 */ /* 0x004fd80000010006 */
[----:B------:R-:W-:Y:S05]  /*0130*/  @!P0 BRA `(.L_x_413) ;  /* 0xfffffffc00e48947 */ /* 0x000fea000383ffff */
.L_x_412:
[----:B------:R-:W-:Y:S05]  /*0140*/  BSYNC.RECONVERGENT B0 ;  /* 0x0000000000007941 */ /* 0x000fea0003800200 */
.L_x_411:
        /* <DEDUP_REMOVED lines=27> */
[----:B------:R-:W-:-:S04]  /*0300*/  @P1 LEA R3, R6, R9, 0x2 ;  /* 0x0000000906031211 */ /* 0x000fc800078e10ff */
        /* <DEDUP_REMOVED lines=25> */
.L_x_415:
[----:B------:R-:W-:Y:S05]  /*04a0*/  BSYNC.RECONVERGENT B0 ;  /* 0x0000000000007941 */ /* 0x000fea0003800200 */
.L_x_414:
[----:B------:R-:W-:Y:S06]  /*04b0*/  BAR.SYNC.DEFER_BLOCKING 0x0 ;  /* 0x0000000000007b1d */ /* 0x000fec0000010000 */
[----:B------:R-:W-:Y:S05]  /*04c0*/  @P1 EXIT ;  /* 0x000000000000194d */ /* 0x000fea0003800000 */
[----:B------:R-:W1:Y:S01]  /*04d0*/  S2UR UR5, SR_CgaCtaId ;  /* 0x00000000000579c3 */ /* 0x000e620000008800 */
[----:B------:R-:W-:Y:S01]  /*04e0*/  UMOV UR4, 0x400 ;  /* 0x0000040000047882 */ /* 0x000fe20000000000 */
[----:B------:R-:W2:Y:S06]  /*04f0*/  S2R R19, SR_CTAID.X ;  /* 0x0000000000137919 */ /* 0x000eac0000002500 */
[----:B------:R-:W3:Y:S08]  /*0500*/  LDC.64 R10, c[0x0][0x390] ;  /* 0x0000e400ff0a7b82 */ /* 0x000ef00000000a00 */
[----:B------:R-:W4:Y:S01]  /*0510*/  LDC.64 R12, c[0x0][0x380] ;  /* 0x0000e000ff0c7b82 */ /* 0x000f220000000a00 */
[----:B-1----:R-:W-:-:S07]  /*0520*/  ULEA UR4, UR5, UR4, 0x18 ;  /* 0x0000000405047291 */ /* 0x002fce000f8ec0ff */
[----:B------:R-:W1:Y:S02]  /*0530*/  LDC.64 R8, c[0x0][0x388] ;  /* 0x0000e200ff087b82 */ /* 0x000e640000000a00 */
[----:B------:R-:W0:Y:S03]  /*0540*/  LDS R15, [UR4] ;  /* 0x00000004ff0f7984 */ /* 0x000e260008000800 */
.L_x_416:
[----:B0-2---:R-:W-:Y:S02]  /*0550*/  IMAD R7, R19, UR9, R0 ;  /* 0x0000000913077c24 */ /* 0x005fe4000f8e0200 */
[----:B-1----:R-:W-:-:S04]  /*0560*/  IMAD.WIDE R4, R0, 0x4, R8 ;  /* 0x0000000400047825 */ /* 0x002fc800078e0208 */
[C---:B0---4-:R-:W-:Y:S02]  /*0570*/  IMAD.WIDE.U32 R2, R7.reuse, 0x4, R12 ;  /* 0x0000000407027825 */ /* 0x051fe400078e000c */
[----:B------:R-:W2:Y:S04]  /*0580*/  LDG.E.CONSTANT R5, desc[UR6][R4.64] ;  /* 0x0000000604057981 */ /* 0x000ea8000c1e9900 */
[----:B------:R-:W4:Y:S01]  /*0590*/  LDG.E R2, desc[UR6][R2.64] ;  /* 0x0000000602027981 */ /* 0x000f22000c1e1900 */
[----:B---3--:R-:W-:Y:S01]  /*05a0*/  IMAD.WIDE.U32 R6, R7, 0x4, R10 ;  /* 0x0000000407067825 */ /* 0x008fe200078e000a */
[----:B------:R-:W-:-:S04]  /*05b0*/  IADD3 R0, PT, PT, R0, UR8, RZ ;  /* 0x0000000800007c10 */ /* 0x000fc8000fffe0ff */
[----:B------:R-:W-:Y:S01]  /*05c0*/  ISETP.GE.AND P0, PT, R0, UR9, PT ;  /* 0x0000000900007c0c */ /* 0x000fe2000bf06270 */
[----:B----4-:R-:W-:-:S04]  /*05d0*/  FMUL.FTZ R14, R2, R15 ;  /* 0x0000000f020e7220 */ /* 0x010fc80000410000 */
[----:B--2---:R-:W-:-:S05]  /*05e0*/  FMUL.FTZ R17, R14, R5 ;  /* 0x000000050e117220 */ /* 0x004fca0000410000 */
[----:B------:R0:W-:Y:S03]  /*05f0*/  STG.E desc[UR6][R6.64], R17 ;  /* 0x0000001106007986 */ /* 0x0001e6000c101906 */
[----:B------:R-:W-:Y:S05]  /*0600*/  @!P0 BRA `(.L_x_416) ;  /* 0xfffffffc00d08947 */ /* 0x000fea000383ffff */
[----:B------:R-:W-:Y:S05]  /*0610*/  EXIT ;  /* 0x000000000000794d */ /* 0x000fea0003800000 */
.L_x_417:
        /* <DEDUP_REMOVED lines=14> */
.L_x_2581:


//--------------------- .text._ZN17fastertransformer16generalLayerNormI6__halfLb0EEEvPKT_S4_S4_PS2_fiiPfS6_i --------------------------
	.section	.text._ZN17fastertransformer16generalLayerNormI6__halfLb0EEEvPKT_S4_S4_PS2_fiiPfS6_i,"ax",@progbits
	.align	128
        .global         _ZN17fastertransformer16generalLayerNormI6__halfLb0EEEvPKT_S4_S4_PS2_fiiPfS6_i
        .type           _ZN17fastertransformer16generalLayerNormI6__halfLb0EEEvPKT_S4_S4_PS2_fiiPfS6_i,@function
        .size           _ZN17fastertransformer16generalLayerNormI6__halfLb0EEEvPKT_S4_S4_PS2_fiiPfS6_i,(.L_x_2582 - _ZN17fastertransformer16generalLayerNormI6__halfLb0EEEvPKT_S4_S4_PS2_fiiPfS6_i)
        .other          _ZN17fastertransformer16generalLayerNormI6__halfLb0EEEvPKT_S4_S4_PS2_fiiPfS6_i,@"STO_CUDA_ENTRY STV_DEFAULT"
_ZN17fastertransformer16generalLayerNormI6__halfLb0EEEvPKT_S4_S4_PS2_fiiPfS6_i:
.text._ZN17fastertransformer16generalLayerNormI6__halfLb0EEEvPKT_S4_S4_PS2_fiiPfS6_i:
        /* <DEDUP_REMOVED lines=13> */
.L_x_420:
[----:B0-----:R-:W-:-:S04]  /*00d0*/  IMAD R3, R8, UR4, R7 ;  /* 0x0000000408037c24 */ /* 0x001fc8000f8e0207 */
[----:B--2---:R-:W-:-:S06]  /*00e0*/  IMAD.WIDE.U32 R2, R3, 0x2, R4 ;  /* 0x0000000203027825 */ /* 0x004fcc00078e0004 */
[----:B------:R-:W2:Y:S01]  /*00f0*/  LDG.E.U16.CONSTANT R2, desc[UR6][R2.64] ;  /* 0x0000000602027981 */ /* 0x000ea2000c1e9500 */
[----:B-1----:R-:W-:-:S04]  /*0100*/  IADD3 R7, PT, PT, R10, R7, RZ ;  /* 0x000000070a077210 */ /* 0x002fc80007ffe0ff */
[----:B------:R-:W-:Y:S01]  /*0110*/  ISETP.GE.AND P0, PT, R7, UR4, PT ;  /* 0x0000000407007c0c */ /* 0x000fe2000bf06270 */
[----:B--2---:R-:W-:-:S05]  /*0120*/  HADD2.F32 R9, -RZ, R2.H0_H0 ;  /* 0x20000002ff097230 */ /* 0x004fca0000004100 */
[----:B------:R-:W-:-:S07]  /*0130*/  FADD.FTZ R6, R9, R6 ;  /* 0x0000000609067221 */ /* 0x000fce0000010000 */
[----:B------:R-:W-:Y:S05]  /*0140*/  @!P0 BRA `(.L_x_420) ;  /* 0xfffffffc00e08947 */ /* 0x000fea000383ffff */
.L_x_419:
[----:B------:R-:W-:Y:S05]  /*0150*/  BSYNC.RECONVERGENT B0 ;  /* 0x0000000000007941 */ /* 0x000fea0003800200 */
.L_x_418:
[----:B------:R-:W0:Y:S01]  /*0160*/  SHFL.BFLY PT, R3, R6, 0x10, 0x1f ;  /* 0x0e001f0006037f89 */ /* 0x000e2200000e0000 */
[----:B------:R-:W1:Y:S01]  /*0170*/  LDCU UR8, c[0x0][0x360] ;  /* 0x00006c00ff0877ac */ /* 0x000e620008000800 */
[----:B------:R-:W-:Y:S02]  /*0180*/  LOP3.LUT P0, R9, R0, 0x1f, RZ, 0xc0, !PT ;  /* 0x0000001f00097812 */ /* 0x000fe4000780c0ff */
[----:B------:R-:W-:Y:S01]  /*0190*/  MOV R13, RZ ;  /* 0x000000ff000d7202 */ /* 0x000fe20000000f00 */
[----:B0-----:R-:W-:Y:S01]  /*01a0*/  FADD.FTZ R2, R3, R6 ;  /* 0x0000000603027221 */ /* 0x001fe20000010000 */
[----:B------:R-:W-:-:S04]  /*01b0*/  MOV R6, 0x400 ;  /* 0x0000040000067802 */ /* 0x000fc80000000f00 */
[----:B------:R-:W0:Y:S02]  /*01c0*/  SHFL.BFLY PT, R3, R2, 0x8, 0x1f ;  /* 0x0d001f0002037f89 */ /* 0x000e2400000e0000 */
[----:B0-----:R-:W-:Y:S01]  /*01d0*/  FADD.FTZ R7, R2, R3 ;  /* 0x0000000302077221 */ /* 0x001fe20000010000 */
[----:B------:R-:W-:Y:S01]  /*01e0*/  IADD3 R2, PT, PT, R6, 0x8, RZ ;  /* 0x0000000806027810 */ /* 0x000fe20007ffe0ff */
[----:B------:R-:W0:Y:S03]  /*01f0*/  S2R R3, SR_CgaCtaId ;  /* 0x0000000000037919 */ /* 0x000e260000008800 */
[----:B------:R-:W2:Y:S02]  /*0200*/  SHFL.BFLY PT, R4, R7, 0x4, 0x1f ;  /* 0x0c801f0007047f89 */ /* 0x000ea400000e0000 */
[----:B--2---:R-:W-:Y:S01]  /*0210*/  FADD.FTZ R8, R7, R4 ;  /* 0x0000000407087221 */ /* 0x004fe20000010000 */
[----:B-1----:R-:W-:Y:S01]  /*0220*/  I2FP.F32.U32 R7, UR8 ;  /* 0x0000000800077c45 */ /* 0x002fe20008201000 */
[----:B------:R-:W1:Y:S01]  /*0230*/  LDC R4, c[0x0][0x3c0] ;  /* 0x0000f000ff047b82 */ /* 0x000e620000000800 */
[----:B0-----:R-:W-:-:S02]  /*0240*/  LEA R12, R3, R2, 0x18 ;  /* 0x00000002030c7211 */ /* 0x001fc400078ec0ff */
[----:B------:R-:W0:Y:S01]  /*0250*/  SHFL.BFLY PT, R5, R8, 0x2, 0x1f ;  /* 0x0c401f0008057f89 */ /* 0x000e2200000e0000 */
[----:B------:R-:W-:Y:S02]  /*0260*/  HFMA2 R2, -RZ, RZ, 0, 0 ;  /* 0x00000000ff027431 */ /* 0x000fe400000001ff */
[----:B------:R-:W-:Y:S01]  /*0270*/  FMUL.FTZ R7, R7, 0.03125 ;  /* 0x3d00000007077820 */ /* 0x000fe20000410000 */
[----:B-1----:R-:W-:Y:S01]  /*0280*/  ISETP.NE.AND P1, PT, R4, 0x2, PT ;  /* 0x000000020400780c */ /* 0x002fe20003f25270 */
[----:B0-----:R-:W-:Y:S01]  /*0290*/  FADD.FTZ R10, R8, R5 ;  /* 0x00000005080a7221 */ /* 0x001fe20000010000 */
[----:B------:R-:W-:-:S04]  /*02a0*/  I2FP.F32.U32 R8, R0 ;  /* 0x0000000000087245 */ /* 0x000fc80000201000 */
[----:B------:R-:W0:Y:S01]  /*02b0*/  SHFL.BFLY PT, R11, R10, 0x1, 0x1f ;  /* 0x0c201f000a0b7f89 */ /* 0x000e2200000e0000 */
[----:B------:R-:W-:-:S06]  /*02c0*/  FSETP.GT.FTZ.AND P2, PT, R7, R8, PT ;  /* 0x000000080700720b */ /* 0x000fcc0003f54000 */
[----:B------:R-:W1:Y:S01]  /*02d0*/  @!P1 LDC.64 R4, c[0x0][0x3b0] ;  /* 0x0000ec00ff049b82 */ /* 0x000e620000000a00 */
[----:B0-----:R-:W-:Y:S01]  /*02e0*/  FADD.FTZ R19, R10, R11 ;  /* 0x0000000b0a137221 */ /* 0x001fe20000010000 */
[-C--:B------:R-:W-:Y:S02]  /*02f0*/  LEA.HI R10, R0, R12.reuse, RZ, 0x1d ;  /* 0x0000000c000a7211 */ /* 0x080fe400078fe8ff */
[----:B------:R-:W-:Y:S01]  /*0300*/  LEA R11, R9, R12, 0x2 ;  /* 0x0000000c090b7211 */ /* 0x000fe200078e10ff */
[----:B-1----:R0:W5:Y:S04]  /*0310*/  @!P1 LDG.E R2, desc[UR6][R4.64] ;  /* 0x0000000604029981 */ /* 0x002168000c1e1900 */
[----:B------:R-:W-:Y:S01]  /*0320*/  @!P0 STS [R10], R19 ;  /* 0x000000130a008388 */ /* 0x000fe20000000800 */
        /* <DEDUP_REMOVED lines=9> */
[----:B------:R-:W-:-:S13]  /*03c0*/  ISETP.NE.AND P0, PT, R0, RZ, PT ;  /* 0x000000ff0000720c */ /* 0x000fda0003f05270 */
[----:B0-----:R-:W-:Y:S01]  /*03d0*/  @!P0 I2FP.F32.S32 R5, UR4 ;  /* 0x0000000400058c45 */ /* 0x001fe20008201400 */
[----:B-1----:R-:W-:-:S05]  /*03e0*/  FADD.FTZ R17, R14, R17 ;  /* 0x000000110e117221 */ /* 0x002fca0000010000 */
[----:B------:R-:W0:Y:S01]  /*03f0*/  SHFL.BFLY PT, R4, R17, 0x1, 0x1f ;  /* 0x0c201f0011047f89 */ /* 0x000e2200000e0000 */
[----:B------:R-:W1:Y:S01]  /*0400*/  @!P0 MUFU.RCP R5, R5 ;  /* 0x0000000500058308 */ /* 0x000e620000001000 */
[----:B------:R-:W-:Y:S02]  /*0410*/  ISETP.GE.AND P1, PT, R0, UR4, PT ;  /* 0x0000000400007c0c */ /* 0x000fe4000bf26270 */
[----:B------:R-:W-:Y:S01]  /*0420*/  @!P0 LEA R13, R3, R6, 0x18 ;  /* 0x00000006030d8211 */ /* 0x000fe200078ec0ff */
[----:B------:R-:W-:Y:S01]  /*0430*/  BSSY.RECONVERGENT B0, `(.L_x_421) ;  /* 0x0000016000007945 */ /* 0x000fe20003800200 */
[----:B------:R-:W-:Y:S02]  /*0440*/  HFMA2 R15, -RZ, RZ, 0, 0 ;  /* 0x00000000ff0f7431 */ /* 0x000fe400000001ff */
[----:B0-----:R-:W-:-:S04]  /*0450*/  FADD.FTZ R4, R17, R4 ;  /* 0x0000000411047221 */ /* 0x001fc80000010000 */
[----:B-1----:R-:W-:-:S05]  /*0460*/  @!P0 FMUL.FTZ R4, R4, R5 ;  /* 0x0000000504048220 */ /* 0x002fca0000410000 */
[----:B------:R0:W-:Y:S01]  /*0470*/  @!P0 STS [R13], R4 ;  /* 0x000000040d008388 */ /* 0x0001e20000000800 */
[----:B------:R-:W-:Y:S06]  /*0480*/  BAR.SYNC.DEFER_BLOCKING 0x0 ;  /* 0x0000000000007b1d */ /* 0x000fec0000010000 */
[----:B------:R-:W-:Y:S05]  /*0490*/  @P1 BRA `(.L_x_422) ;  /* 0x00000000003c1947 */ /* 0x000fea0003800000 */
[----:B------:R-:W-:Y:S01]  /*04a0*/  LEA R14, R3, R6, 0x18 ;  /* 0x00000006030e7211 */ /* 0x000fe200078ec0ff */
[----:B------:R-:W1:Y:S01]  /*04b0*/  S2R R19, SR_CTAID.X ;  /* 0x0000000000137919 */ /* 0x000e620000002500 */
[----:B0-----:R-:W0:Y:S01]  /*04c0*/  LDC.64 R4, c[0x0][0x380] ;  /* 0x0000e000ff047b82 */ /* 0x001e220000000a00 */
[----:B------:R-:W-:Y:S02]  /*04d0*/  MOV R15, RZ ;  /* 0x000000ff000f7202 */ /* 0x000fe40000000f00 */
[----:B------:R-:W-:Y:S01]  /*04e0*/  MOV R16, R0 ;  /* 0x0000000000107202 */ /* 0x000fe20000000f00 */
[----:B------:R-:W2:Y:S06]  /*04f0*/  LDS R14, [R14] ;  /* 0x000000000e0e7984 */ /* 0x000eac0000000800 */
.L_x_423:
[----:B-1----:R-:W-:-:S04]  /*0500*/  IMAD R13, R19, UR4, R16 ;  /* 0x00000004130d7c24 */ /* 0x002fc8000f8e0210 */
[----:B0-----:R-:W-:-:S06]  /*0510*/  IMAD.WIDE.U32 R12, R13, 0x2, R4 ;  /* 0x000000020d0c7825 */ /* 0x001fcc00078e0004 */
[----:B------:R-:W3:Y:S01]  /*0520*/  LDG.E.U16.CONSTANT R12, desc[UR6][R12.64] ;  /* 0x000000060c0c7981 */ /* 0x000ee2000c1e9500 */
[----:B------:R-:W-:-:S04]  /*0530*/  IADD3 R16, PT, PT, R16, UR8, RZ ;  /* 0x0000000810107c10 */ /* 0x000fc8000fffe0ff */
[----:B------:R-:W-:Y:S01]  /*0540*/  ISETP.GE.AND P0, PT, R16, UR4, PT ;  /* 0x0000000410007c0c */ /* 0x000fe2000bf06270 */
[----:B---3--:R-:W-:-:S05]  /*0550*/  HADD2.F32 R17, -RZ, R12.H0_H0 ;  /* 0x2000000cff117230 */ /* 0x008fca0000004100 */
[----:B--2---:R-:W-:-:S04]  /*0560*/  FADD.FTZ R18, -R14, R17 ;  /* 0x000000110e127221 */ /* 0x004fc80000010100 */
[----:B------:R-:W-:-:S03]  /*0570*/  FFMA.FTZ R15, R18, R18, R15 ;  /* 0x00000012120f7223 */ /* 0x000fc6000001000f */
[----:B------:R-:W-:Y:S05]  /*0580*/  @!P0 BRA `(.L_x_423) ;  /* 0xfffffffc00dc8947 */ /* 0x000fea000383ffff */
.L_x_422:
[----:B------:R-:W-:Y:S05]  /*0590*/  BSYNC.RECONVERGENT B0 ;  /* 0x0000000000007941 */ /* 0x000fea0003800200 */
.L_x_421:
[----:B0-----:R-:W0:Y:S01]  /*05a0*/  SHFL.BFLY PT, R4, R15, 0x10, 0x1f ;  /* 0x0e001f000f047f89 */ /* 0x001e2200000e0000 */
[----:B------:R-:W-:Y:S02]  /*05b0*/  ISETP.NE.AND P0, PT, R9, RZ, PT ;  /* 0x000000ff0900720c */ /* 0x000fe40003f05270 */
[----:B------:R-:W-:Y:S02]  /*05c0*/  FSETP.GT.FTZ.AND P1, PT, R7, R8, PT ;  /* 0x000000080700720b */ /* 0x000fe40003f34000 */
[----:B------:R-:W-:Y:S01]  /*05d0*/  MOV R7, RZ ;  /* 0x000000ff00077202 */ /* 0x000fe20000000f00 */
        /* <DEDUP_REMOVED lines=9> */
[----:B------:R-:W-:Y:S01]  /*0670*/  @!P0 STS [R10], R15 ;  /* 0x0000000f0a008388 */ /* 0x000fe20000000800 */
[----:B------:R-:W-:Y:S01]  /*0680*/  BAR.SYNC.DEFER_BLOCKING 0x0 ;  /* 0x0000000000007b1d */ /* 0x000fe20000010000 */
[----:B------:R-:W-:-:S13]  /*0690*/  ISETP.NE.AND P0, PT, R0, RZ, PT ;  /* 0x000000ff0000720c */ /* 0x000fda0003f05270 */
[----:B------:R-:W-:Y:S01]  /*06a0*/  @!P0 LEA R3, R3, R6, 0x18 ;  /* 0x0000000603038211 */ /* 0x000fe200078ec0ff */
[----:B------:R0:W1:Y:S01]  /*06b0*/  @P1 LDS R7, [R11] ;  /* 0x000000000b071984 */ /* 0x0000620000000800 */
[----:B------:R-:W-:Y:S01]  /*06c0*/  ISETP.GE.AND P1, PT, R0, UR4, PT ;  /* 0x0000000400007c0c */ /* 0x000fe2000bf26270 */
[----:B0-----:R-:W0:Y:S02]  /*06d0*/  @!P0 LDC R11, c[0x0][0x3a0] ;  /* 0x0000e800ff0b8b82 */ /* 0x001e240000000800 */
[----:B-1----:R-:W1:Y:S02]  /*06e0*/  SHFL.BFLY PT, R4, R7, 0x10, 0x1f ;  /* 0x0e001f0007047f89 */ /* 0x002e6400000e0000 */
[----:B-1----:R-:W-:Y:S01]  /*06f0*/  FADD.FTZ R4, R4, R7 ;  /* 0x0000000704047221 */ /* 0x002fe20000010000 */
[----:B------:R-:W-:-:S04]  /*0700*/  @!P0 I2FP.F32.S32 R7, UR4 ;  /* 0x0000000400078c45 */ /* 0x000fc80008201400 */
[----:B------:R-:W1:Y:S02]  /*0710*/  SHFL.BFLY PT, R5, R4, 0x8, 0x1f ;  /* 0x0d001f0004057f89 */ /* 0x000e6400000e0000 */
[----:B------:R-:W0:Y:S01]  /*0720*/  @!P0 MUFU.RCP R7, R7 ;  /* 0x0000000700078308 */ /* 0x000e220000001000 */
[----:B-1----:R-:W-:-:S05]  /*0730*/  FADD.FTZ R5, R4, R5 ;  /* 0x0000000504057221 */ /* 0x002fca0000010000 */
[----:B------:R-:W1:Y:S02]  /*0740*/  SHFL.BFLY PT, R8, R5, 0x4, 0x1f ;  /* 0x0c801f0005087f89 */ /* 0x000e6400000e0000 */
[----:B-1----:R-:W-:-:S05]  /*0750*/  FADD.FTZ R8, R5, R8 ;  /* 0x0000000805087221 */ /* 0x002fca0000010000 */
[----:B------:R-:W1:Y:S02]  /*0760*/  SHFL.BFLY PT, R9, R8, 0x2, 0x1f ;  /* 0x0c401f0008097f89 */ /* 0x000e6400000e0000 */
[----:B-1----:R-:W-:-:S05]  /*0770*/  FADD.FTZ R9, R8, R9 ;  /* 0x0000000908097221 */ /* 0x002fca0000010000 */
[----:B------:R-:W1:Y:S02]  /*0780*/  SHFL.BFLY PT, R10, R9, 0x1, 0x1f ;  /* 0x0c201f00090a7f89 */ /* 0x000e6400000e0000 */
[----:B-1----:R-:W-:-:S04]  /*0790*/  FADD.FTZ R4, R9, R10 ;  /* 0x0000000a09047221 */ /* 0x002fc80000010000 */
[----:B0-----:R-:W-:-:S06]  /*07a0*/  @!P0 FFMA.FTZ R4, R4, R7, R11 ;  /* 0x0000000704048223 */ /* 0x001fcc000001000b */
[----:B------:R-:W0:Y:S02]  /*07b0*/  @!P0 MUFU.RSQ R4, R4 ;  /* 0x0000000400048308 */ /* 0x000e240000001400 */
[----:B0-----:R0:W-:Y:S01]  /*07c0*/  @!P0 STS [R3+0x4], R4 ;  /* 0x0000040403008388 */ /* 0x0011e20000000800 */
[----:B------:R-:W-:Y:S06]  /*07d0*/  BAR.SYNC.DEFER_BLOCKING 0x0 ;  /* 0x0000000000007b1d */ /* 0x000fec0000010000 */
[----:B------:R-:W-:Y:S05]  /*07e0*/  @P1 EXIT ;  /* 0x000000000000194d */ /* 0x000fea0003800000 */
[----:B------:R-:W1:Y:S01]  /*07f0*/  LDCU.64 UR4, c[0x0][0x390] ;  /* 0x00007200ff0477ac */ /* 0x000e620008000a00 */
[----:B------:R-:W2:Y:S01]  /*0800*/  S2UR UR9, SR_CTAID.X ;  /* 0x00000000000979c3 */ /* 0x000ea20000002500 */
[----:B------:R-:W3:Y:S01]  /*0810*/  LDCU UR12, c[0x0][0x3c0] ;  /* 0x00007800ff0c77ac */ /* 0x000ee20008000800 */
[----:B------:R-:W4:Y:S06]  /*0820*/  LDCU.64 UR10, c[0x0][0x398] ;  /* 0x00007300ff0a77ac */ /* 0x000f2c0008000a00 */
[----:B0-----:R-:W0:Y:S08]  /*0830*/  LDC R3, c[0x0][0x3a8] ;  /* 0x0000ea00ff037b82 */ /* 0x001e300000000800 */
[----:B------:R-:W0:Y:S01]  /*0840*/  LDC.64 R4, c[0x0][0x398] ;  /* 0x0000e600ff047b82 */ /* 0x000e220000000a00 */
[----:B-1----:R-:W-:-:S04]  /*0850*/  ISETP.NE.U32.AND P0, PT, RZ, UR4, PT ;  /* 0x00000004ff007c0c */ /* 0x002fc8000bf05070 */
[----:B------:R-:W-:-:S03]  /*0860*/  ISETP.NE.AND.EX P0, PT, RZ, UR5, PT, P0 ;  /* 0x00000005ff007c0c */ /* 0x000fc6000bf05300 */
[----:B------:R-:W1:Y:S08]  /*0870*/  LDC.64 R6, c[0x0][0x380] ;  /* 0x0000e000ff067b82 */ /* 0x000e700000000a00 */
[----:B--234-:R-:W0:Y:S02]  /*0880*/  LDC.64 R8, c[0x0][0x388] ;  /* 0x0000e200ff087b82 */ /* 0x01ce240000000a00 */
.L_x_426:
[----:B0-----:R-:W2:Y:S01]  /*0890*/  @P0 LDC.64 R14, c[0x0][0x390] ;  /* 0x0000e400ff0e0b82 */ /* 0x001ea20000000a00 */
[----:B01----:R-:W-:-:S04]  /*08a0*/  IMAD R11, R3, UR9, R0 ;  /* 0x00000009030b7c24 */ /* 0x003fc8000f8e0200 */
[----:B-1----:R-:W-:-:S04]  /*08b0*/  IMAD.WIDE R16, R11, 0x2, R6 ;  /* 0x000000020b107825 */ /* 0x002fc800078e0206 */
[C---:B------:R-:W-:Y:S02]  /*08c0*/  IMAD.WIDE R18, R0.reuse, 0x2, R8 ;  /* 0x0000000200127825 */ /* 0x040fe400078e0208 */
[----:B------:R-:W3:Y:S04]  /*08d0*/  LDG.E.U16 R16, desc[UR6][R16.64] ;  /* 0x0000000610107981 */ /* 0x000ee8000c1e1500 */
[----:B------:R-:W4:Y:S01]  /*08e0*/  LDG.E.U16.CONSTANT R18, desc[UR6][R18.64] ;  /* 0x0000000612127981 */ /* 0x000f22000c1e9500 */
[----:B--2---:R-:W-:-:S06]  /*08f0*/  @P0 IMAD.WIDE R14, R0, 0x2, R14 ;  /* 0x00000002000e0825 */ /* 0x004fcc00078e020e */
[----:B------:R-:W2:Y:S01]  /*0900*/  @P0 LDG.E.U16.CONSTANT R14, desc[UR6][R14.64] ;  /* 0x000000060e0e0981 */ /* 0x000ea2000c1e9500 */
[----:B------:R-:W0:Y:S01]  /*0910*/  S2UR UR5, SR_CgaCtaId ;  /* 0x00000000000579c3 */ /* 0x000e220000008800 */
[----:B------:R-:W-:Y:S02]  /*0920*/  UMOV UR4, 0x400 ;  /* 0x0000040000047882 */ /* 0x000fe40000000000 */
[----:B0-----:R-:W-:-:S09]  /*0930*/  ULEA UR4, UR5, UR4, 0x18 ;  /* 0x0000000405047291 */ /* 0x001fd2000f8ec0ff */
[----:B------:R-:W0:Y:S01]  /*0940*/  LDS.64 R12, [UR4] ;  /* 0x00000004ff0c7984 */ /* 0x000e220008000a00 */
[----:B------:R-:W-:Y:S01]  /*0950*/  HFMA2 R10, -RZ, RZ, 0, 0 ;  /* 0x00000000ff0a7431 */ /* 0x000fe200000001ff */
[----:B------:R-:W-:Y:S01]  /*0960*/  UISETP.NE.AND UP0, UPT, UR12, 0x2, UPT ;  /* 0x000000020c00788c */ /* 0x000fe2000bf05270 */
[----:B---3--:R-:W-:-:S05]  /*0970*/  HADD2.F32 R21, -RZ, R16.H0_H0 ;  /* 0x20000010ff157230 */ /* 0x008fca0000004100 */
[----:B0-----:R-:W-:Y:S01]  /*0980*/  FADD.FTZ R12, R21, -R12 ;  /* 0x8000000c150c7221 */ /* 0x001fe20000010000 */
[----:B----4-:R-:W-:-:S03]  /*0990*/  HADD2.F32 R16, -RZ, R18.H0_H0 ;  /* 0x20000012ff107230 */ /* 0x010fc60000004100 */
[----:B------:R-:W-:Y:S01]  /*09a0*/  FMUL.FTZ R13, R12, R13 ;  /* 0x0000000d0c0d7220 */ /* 0x000fe20000410000 */
[----:B--2---:R-:W-:-:S05]  /*09b0*/  @P0 HADD2.F32 R10, -RZ, R14.H0_H0 ;  /* 0x2000000eff0a0230 */ /* 0x004fca0000004100 */
[----:B------:R-:W-:-:S05]  /*09c0*/  FFMA.FTZ R10, R13, R16, R10 ;  /* 0x000000100d0a7223 */ /* 0x000fca000001000a */
[----:B------:R-:W-:Y:S01]  /*09d0*/  F2FP.F16.F32.PACK_AB R10, RZ, R10 ;  /* 0x0000000aff0a723e */ /* 0x000fe200000000ff */
[----:B------:R-:W-:Y:S06]  /*09e0*/  BRA.U UP0, `(.L_x_424) ;  /* 0x0000000100247547 */ /* 0x000fec000b800000 */
[----:B------:R-:W-:Y:S01]  /*09f0*/  HADD2.F32 R13, -RZ, R10.H0_H0 ;  /* 0x2000000aff0d7230 */ /* 0x000fe20000004100 */
[----:B------:R-:W-:-:S04]  /*0a00*/  IADD3 R10, P1, PT, R11, UR10, RZ ;  /* 0x0000000a0b0a7c10 */ /* 0x000fc8000ff3e0ff */
[----:B-----5:R-:W-:Y:S01]  /*0a10*/  FMUL.FTZ R13, R13, R2 ;  /* 0x000000020d0d7220 */ /* 0x020fe20000410000 */
[----:B------:R-:W-:-:S05]  /*0a20*/  LEA.HI.X.SX32 R11, R11, UR11, 0x1, P1 ;  /* 0x0000000b0b0b7c11 */ /* 0x000fca00088f0eff */
[----:B------:R-:W0:Y:S02]  /*0a30*/  F2I.S8.NTZ R13, R13 ;  /* 0x0000000d000d7305 */ /* 0x000e240000202100 */
[----:B0-----:R-:W-:-:S04]  /*0a40*/  PRMT R15, R13, 0x8880, RZ ;  /* 0x000088800d0f7816 */ /* 0x001fc800000000ff */
[----:B------:R-:W-:-:S05]  /*0a50*/  PRMT R15, R15, 0x7710, RZ ;  /* 0x000077100f0f7816 */ /* 0x000fca00000000ff */
[----:B------:R0:W-:Y:S01]  /*0a60*/  STG.E.U8 desc[UR6][R10.64], R15 ;  /* 0x0000000f0a007986 */ /* 0x0001e2000c101106 */
[----:B------:R-:W-:Y:S05]  /*0a70*/  BRA `(.L_x_425) ;  /* 0x00000000000c7947 */ /* 0x000fea0003800000 */
.L_x_424:
[----:B------:R-:W-:Y:S01]  /*0a80*/  PRMT R12, R10, 0x7610, R12 ;  /* 0x000076100a0c7816 */ /* 0x000fe2000000000c */
[----:B------:R-:W-:-:S05]  /*0a90*/  IMAD.WIDE R10, R11, 0x2, R4 ;  /* 0x000000020b0a7825 */ /* 0x000fca00078e0204 */
[----:B------:R1:W-:Y:S02]  /*0aa0*/  STG.E.U16 desc[UR6][R10.64], R12 ;  /* 0x0000000c0a007986 */ /* 0x0003e4000c101506 */
.L_x_425:
[----:B------:R-:W-:-:S04]  /*0ab0*/  IADD3 R0, PT, PT, R0, UR8, RZ ;  /* 0x0000000800007c10 */ /* 0x000fc8000fffe0ff */
[----:B------:R-:W-:-:S13]  /*0ac0*/  ISETP.GE.AND P1, PT, R0, R3, PT ;  /* 0x000000030000720c */ /* 0x000fda0003f26270 */
[----:B------:R-:W-:Y:S05]  /*0ad0*/  @!P1 BRA `(.L_x_426) ;  /* 0xfffffffc006c9947 */ /* 0x000fea000383ffff */
[----:B------:R-:W-:Y:S05]  /*0ae0*/  EXIT ;  /* 0x000000000000794d */ /* 0x000fea0003800000 */
.L_x_427:
        /* <DEDUP_REMOVED lines=9> */
.L_x_2582:


//--------------------- .text._ZN17fastertransformer16generalLayerNormI6__halfLb1EEEvPKT_S4_S4_PS2_fiiPfS6_i --------------------------
	.section	.text._ZN17fastertransformer16generalLayerNormI6__halfLb1EEEvPKT_S4_S4_PS2_fiiPfS6_i,"ax",@progbits
	.align	128
        .global         _ZN17fastertransformer16generalLayerNormI6__halfLb1EEEvPKT_S4_S4_PS2_fiiPfS6_i
        .type           _ZN17fastertransformer16generalLayerNormI6__halfLb1EEEvPKT_S4_S4_PS2_fiiPfS6_i,@function
        .size           _ZN17fastertransformer16generalLayerNormI6__halfLb1EEEvPKT_S4_S4_PS2_fiiPfS6_i,(.L_x_2478 - _ZN17fastertransformer16generalLayerNormI6__halfLb1EEEvPKT_S4_S4_PS2_fiiPfS6_i)
        .other          _ZN17fastertransformer16generalLayerNormI6__halfLb1EEEvPKT_S4_S4_PS2_fiiPfS6_i,@"STO_CUDA_ENTRY STV_DEFAULT"
_ZN17fastertransformer16generalLayerNormI6__halfLb1EEEvPKT_S4_S4_PS2_fiiPfS6_i:
.text._ZN17fastertransformer16generalLayerNormI6__halfLb1EEEvPKT_S4_S4_PS2_fiiPfS6_i:
[----:B------:R-:W-:Y:S01]  /*0000*/  LDC R1, c[0x0][0x37c] ;  /* 0x0000df00ff017b82 */ /* 0x000fe20000000800 */
[----:B------:R-:W0:Y:S01]  /*0010*/  S2R R4, SR_TID.X ;  /* 0x0000000000047919 */ /* 0x000e220000002100 */
[----:B------:R-:W0:Y:S01]  /*0020*/  LDCU UR7, c[0x0][0x3a8] ;  /* 0x00007500ff0777ac */ /* 0x000e220008000800 */
[----:B------:R-:W-:Y:S01]  /*0030*/  BSSY.RECONVERGENT B0, `(.L_x_428) ;  /* 0x0000012000007945 */ /* 0x000fe20003800200 */
[----:B------:R-:W-:Y:S01]  /*0040*/  IMAD.MOV.U32 R0, RZ, RZ, RZ ;  /* 0x000000ffff007224 */ /* 0x000fe200078e00ff */
[----:B------:R-:W1:Y:S01]  /*0050*/  LDCU.64 UR4, c[0x0][0x358] ;  /* 0x00006b00ff0477ac */ /* 0x000e620008000a00 */
[----:B0-----:R-:W-:-:S13]  /*0060*/  ISETP.GE.AND P1, PT, R4, UR7, PT ;  /* 0x0000000704007c0c */ /* 0x001fda000bf26270 */
[----:B-1----:R-:W-:Y:S05]  /*0070*/  @P1 BRA `(.L_x_429) ;  /* 0x0000000000341947 */ /* 0x002fea0003800000 */
[----:B------:R-:W0:Y:S01]  /*0080*/  S2R R8, SR_CTAID.X ;  /* 0x0000000000087919 */ /* 0x000e220000002500 */
[----:B------:R-:W1:Y:S01]  /*0090*/  LDC R10, c[0x0][0x360] ;  /* 0x0000d800ff0a7b82 */ /* 0x000e620000000800 */
[----:B------:R-:W-:Y:S02]  /*00a0*/  IMAD.MOV.U32 R0, RZ, RZ, RZ ;  /* 0x000000ffff007224 */ /* 0x000fe400078e00ff */
[----:B------:R-:W-:-:S05]  /*00b0*/  IMAD.MOV.U32 R5, RZ, RZ, R4 ;  /* 0x000000ffff057224 */ /* 0x000fca00078e0004 */
[----:B------:R-:W2:Y:S02]  /*00c0*/  LDC.64 R6, c[0x0][0x380] ;  /* 0x0000e000ff067b82 */ /* 0x000ea40000000a00 */
.L_x_430:
        /* <DEDUP_REMOVED lines=8> */
.L_x_429:
[----:B------:R-:W-:Y:S05]  /*0150*/  BSYNC.RECONVERGENT B0 ;  /* 0x0000000000007941 */ /* 0x000fea0003800200 */
.L_x_428:
[----:B------:R-:W0:Y:S01]  /*0160*/  SHFL.BFLY PT, R3, R0, 0x10, 0x1f ;  /* 0x0e001f0000037f89 */ /* 0x000e2200000e0000 */
[----:B------:R-:W1:Y:S01]  /*0170*/  LDCU UR6, c[0x0][0x360] ;  /* 0x00006c00ff0677ac */ /* 0x000e620008000800 */
[----:B------:R-:W-:Y:S01]  /*0180*/  MOV R13, 0x400 ;  /* 0x00000400000d7802 */ /* 0x000fe20000000f00 */
[----:B------:R-:W-:Y:S01]  /*0190*/  BSSY.RECONVERGENT B0, `(.L_x_431) ;  /* 0x000003a000007945 */ /* 0x000fe20003800200 */
[----:B------:R-:W2:Y:S01]  /*01a0*/  S2R R14, SR_CgaCtaId ;  /* 0x00000000000e7919 */ /* 0x000ea20000008800 */
[----:B------:R-:W-:Y:S01]  /*01b0*/  I2FP.F32.U32 R9, R4 ;  /* 0x0000000400097245 */ /* 0x000fe20000201000 */
[----:B------:R-:W-:Y:S01]  /*01c0*/  HFMA2 R15, -RZ, RZ, 0, 0 ;  /* 0x00000000ff0f7431 */ /* 0x000fe200000001ff */
[----:B------:R-:W-:Y:S02]  /*01d0*/  ISETP.NE.AND P3, PT, R4, RZ, PT ;  /* 0x000000ff0400720c */ /* 0x000fe40003f65270 */
[----:B-1----:R-:W-:-:S11]  /*01e0*/  I2FP.F32.U32 R12, UR6 ;  /* 0x00000006000c7c45 */ /* 0x002fd60008201000 */
[----:B------:R-:W-:Y:S01]  /*01f0*/  @!P3 I2FP.F32.S32 R11, UR7 ;  /* 0x00000007000bbc45 */ /* 0x000fe20008201400 */
[----:B0-----:R-:W-:Y:S01]  /*0200*/  FADD.FTZ R3, R3, R0 ;  /* 0x0000000003037221 */ /* 0x001fe20000010000 */
[----:B------:R-:W-:-:S04]  /*0210*/  FMUL.FTZ R12, R12, 0.03125 ;  /* 0x3d0000000c0c7820 */ /* 0x000fc80000410000 */
[----:B------:R-:W0:Y:S01]  /*0220*/  @!P3 MUFU.RCP R11, R11 ;  /* 0x0000000b000bb308 */ /* 0x000e220000001000 */
[----:B------:R-:W1:Y:S01]  /*0230*/  SHFL.BFLY PT, R2, R3, 0x8, 0x1f ;  /* 0x0d001f0003027f89 */ /* 0x000e6200000e0000 */
[----:B------:R-:W-:Y:S01]  /*0240*/  FSETP.GT.FTZ.AND P0, PT, R12, R9, PT ;  /* 0x000000090c00720b */ /* 0x000fe20003f14000 */
[----:B-1----:R-:W-:Y:S01]  /*0250*/  FADD.FTZ R2, R3, R2 ;  /* 0x0000000203027221 */ /* 0x002fe20000010000 */
[----:B------:R-:W-:-:S04]  /*0260*/  VIADD R3, R13, 0x8 ;  /* 0x000000080d037836 */ /* 0x000fc80000000000 */
[----:B------:R-:W1:Y:S01]  /*0270*/  SHFL.BFLY PT, R5, R2, 0x4, 0x1f ;  /* 0x0c801f0002057f89 */ /* 0x000e6200000e0000 */
[----:B--2---:R-:W-:-:S04]  /*0280*/  LEA R3, R14, R3, 0x18 ;  /* 0x000000030e037211 */ /* 0x004fc800078ec0ff */
[----:B------:R-:W-:Y:S01]  /*0290*/  LEA.HI R0, R4, R3, RZ, 0x1d ;  /* 0x0000000304007211 */ /* 0x000fe200078fe8ff */
[----:B-1----:R-:W-:-:S05]  /*02a0*/  FADD.FTZ R6, R2, R5 ;  /* 0x0000000502067221 */ /* 0x002fca0000010000 */
[----:B------:R-:W1:Y:S02]  /*02b0*/  SHFL.BFLY PT, R5, R6, 0x2, 0x1f ;  /* 0x0c401f0006057f89 */ /* 0x000e6400000e0000 */
[----:B-1----:R-:W-:Y:S01]  /*02c0*/  FADD.FTZ R7, R6, R5 ;  /* 0x0000000506077221 */ /* 0x002fe20000010000 */
[----:B------:R-:W-:Y:S01]  /*02d0*/  LOP3.LUT P2, R5, R4, 0x1f, RZ, 0xc0, !PT ;  /* 0x0000001f04057812 */ /* 0x000fe2000784c0ff */
[----:B------:R-:W-:-:S03]  /*02e0*/  IMAD.MOV.U32 R6, RZ, RZ, RZ ;  /* 0x000000ffff067224 */ /* 0x000fc600078e00ff */
[----:B------:R-:W1:Y:S01]  /*02f0*/  SHFL.BFLY PT, R8, R7, 0x1, 0x1f ;  /* 0x0c201f0007087f89 */ /* 0x000e6200000e0000 */
[----:B------:R-:W-:Y:S02]  /*0300*/  IMAD R2, R5, 0x4, R3 ;  /* 0x0000000405027824 */ /* 0x000fe400078e0203 */
[----:B-1----:R-:W-:-:S06]  /*0310*/  FADD.FTZ R9, R7, R8 ;  /* 0x0000000807097221 */ /* 0x002fcc0000010000 */
[----:B------:R-:W-:Y:S01]  /*0320*/  @!P2 STS [R0], R9 ;  /* 0x000000090000a388 */ /* 0x000fe20000000800 */
[----:B------:R-:W-:Y:S06]  /*0330*/  BAR.SYNC.DEFER_BLOCKING 0x0 ;  /* 0x0000000000007b1d */ /* 0x000fec0000010000 */
[----:B------:R-:W1:Y:S04]  /*0340*/  @P0 LDS R6, [R2] ;  /* 0x0000000002060984 */ /* 0x000e680000000800 */
[----:B-1----:R-:W1:Y:S02]  /*0350*/  SHFL.BFLY PT, R3, R6, 0x10, 0x1f ;  /* 0x0e001f0006037f89 */ /* 0x002e6400000e0000 */
[----:B-1----:R-:W-:Y:S01]  /*0360*/  FADD.FTZ R3, R3, R6 ;  /* 0x0000000603037221 */ /* 0x002fe20000010000 */
[----:B------:R-:W-:-:S04]  /*0370*/  @!P3 LEA R6, R14, R13, 0x18 ;  /* 0x0000000d0e06b211 */ /* 0x000fc800078ec0ff */
        /* <DEDUP_REMOVED lines=8> */
[----:B0-----:R-:W-:-:S05]  /*0400*/  @!P3 FMUL.FTZ R3, R16, R11 ;  /* 0x0000000b1003b220 */ /* 0x001fca0000410000 */
[----:B------:R0:W-:Y:S01]  /*0410*/  @!P3 STS [R6], R3 ;  /* 0x000000030600b388 */ /* 0x0001e20000000800 */
[----:B------:R-:W-:Y:S06]  /*0420*/  BAR.SYNC.DEFER_BLOCKING 0x0 ;  /* 0x0000000000007b1d */ /* 0x000fec0000010000 */
[----:B------:R-:W-:Y:S05]  /*0430*/  @P1 BRA `(.L_x_432) ;  /* 0x00000000003c1947 */ /* 0x000fea0003800000 */
[----:B0-----:R-:W-:Y:S01]  /*0440*/  LEA R3, R14, R13, 0x18 ;  /* 0x0000000d0e037211 */ /* 0x001fe200078ec0ff */
[----:B------:R-:W0:Y:S01]  /*0450*/  S2R R11, SR_CTAID.X ;  /* 0x00000000000b7919 */ /* 0x000e220000002500 */
[----:B------:R-:W1:Y:S01]  /*0460*/  LDC.64 R6, c[0x0][0x380] ;  /* 0x0000e000ff067b82 */ /* 0x000e620000000a00 */
[----:B------:R-:W-:Y:S02]  /*0470*/  IMAD.MOV.U32 R15, RZ, RZ, RZ ;  /* 0x000000ffff0f7224 */ /* 0x000fe400078e00ff */
[----:B------:R-:W-:Y:S01]  /*0480*/  IMAD.MOV.U32 R10, RZ, RZ, R4 ;  /* 0x000000ffff0a7224 */ /* 0x000fe200078e0004 */
[----:B------:R-:W2:Y:S06]  /*0490*/  LDS R3, [R3] ;  /* 0x0000000003037984 */ /* 0x000eac0000000800 */
.L_x_433:
[----:B0-----:R-:W-:-:S04]  /*04a0*/  IMAD R9, R11, UR7, R10 ;  /* 0x000000070b097c24 */ /* 0x001fc8000f8e020a */
[----:B-1----:R-:W-:-:S06]  /*04b0*/  IMAD.WIDE.U32 R8, R9, 0x2, R6 ;  /* 0x0000000209087825 */ /* 0x002fcc00078e0006 */
[----:B------:R-:W3:Y:S01]  /*04c0*/  LDG.E.U16.CONSTANT R8, desc[UR4][R8.64] ;  /* 0x0000000408087981 */ /* 0x000ee2000c1e9500 */
[----:B------:R-:W-:-:S05]  /*04d0*/  VIADD R10, R10, UR6 ;  /* 0x000000060a0a7c36 */ /* 0x000fca0008000000 */
[----:B------:R-:W-:Y:S01]  /*04e0*/  ISETP.GE.AND P2, PT, R10, UR7, PT ;  /* 0x000000070a007c0c */ /* 0x000fe2000bf46270 */
[----:B---3--:R-:W-:-:S05]  /*04f0*/  HADD2.F32 R16, -RZ, R8.H0_H0 ;  /* 0x20000008ff107230 */ /* 0x008fca0000004100 */
[----:B--2---:R-:W-:-:S04]  /*0500*/  FADD.FTZ R16, -R3, R16 ;  /* 0x0000001003107221 */ /* 0x004fc80000010100 */
[----:B------:R-:W-:-:S03]  /*0510*/  FFMA.FTZ R15, R16, R16, R15 ;  /* 0x00000010100f7223 */ /* 0x000fc6000001000f */
[----:B------:R-:W-:Y:S05]  /*0520*/  @!P2 BRA `(.L_x_433) ;  /* 0xfffffffc00dca947 */ /* 0x000fea000383ffff */
.L_x_432:
[----:B------:R-:W-:Y:S05]  /*0530*/  BSYNC.RECONVERGENT B0 ;  /* 0x0000000000007941 */ /* 0x000fea0003800200 */
.L_x_431:
[----:B0-----:R-:W0:Y:S01]  /*0540*/  SHFL.BFLY PT, R6, R15, 0x10, 0x1f ;  /* 0x0e001f000f067f89 */ /* 0x001e2200000e0000 */
[----:B------:R-:W-:Y:S01]  /*0550*/  ISETP.NE.AND P2, PT, R5, RZ, PT ;  /* 0x000000ff0500720c */ /* 0x000fe20003f45270 */
[----:B------:R-:W-:Y:S01]  /*0560*/  IMAD.MOV.U32 R20, RZ, RZ, 0x11 ;  /* 0x00000011ff147424 */ /* 0x000fe200078e00ff */
[----:B------:R-:W-:Y:S01]  /*0570*/  MOV R9, RZ ;  /* 0x000000ff00097202 */ /* 0x000fe20000000f00 */
[----:B------:R-:W-:Y:S03]  /*0580*/  BSSY.RECONVERGENT B0, `(.L_x_434) ;  /* 0x0000062000007945 */ /* 0x000fe60003800200 */
[----:B------:R-:W-:Y:S01]  /*0590*/  PRMT R20, R20, 0x5410, R20 ;  /* 0x0000541014147816 */ /* 0x000fe20000000014 */
        /* <DEDUP_REMOVED lines=13> */
[----:B-1----:R-:W-:-:S06]  /*0670*/  @!P3 I2FP.F32.S32 R2, UR7 ;  /* 0x000000070002bc45 */ /* 0x002fcc0008201400 */
[----:B------:R-:W0:Y:S01]  /*0680*/  @!P3 MUFU.RCP R2, R2 ;  /* 0x000000020002b308 */ /* 0x000e220000001000 */
[----:B--2---:R-:W1:Y:S02]  /*0690*/  SHFL.BFLY PT, R6, R9, 0x10, 0x1f ;  /* 0x0e001f0009067f89 */ /* 0x004e6400000e0000 */
[----:B-1----:R-:W-:-:S05]  /*06a0*/  FADD.FTZ R6, R6, R9 ;  /* 0x0000000906067221 */ /* 0x002fca0000010000 */
[----:B------:R-:W1:Y:S02]  /*06b0*/  SHFL.BFLY PT, R3, R6, 0x8, 0x1f ;  /* 0x0d001f0006037f89 */ /* 0x000e6400000e0000 */
[----:B-1----:R-:W-:-:S05]  /*06c0*/  FADD.FTZ R3, R6, R3 ;  /* 0x0000000306037221 */ /* 0x002fca0000010000 */
[----:B------:R-:W1:Y:S02]  /*06d0*/  SHFL.BFLY PT, R8, R3, 0x4, 0x1f ;  /* 0x0c801f0003087f89 */ /* 0x000e6400000e0000 */
[----:B-1----:R-:W-:Y:S01]  /*06e0*/  FADD.FTZ R8, R3, R8 ;  /* 0x0000000803087221 */ /* 0x002fe20000010000 */
[----:B------:R-:W-:-:S04]  /*06f0*/  @!P3 LEA R3, R14, R13, 0x18 ;  /* 0x0000000d0e03b211 */ /* 0x000fc800078ec0ff */
        /* <DEDUP_REMOVED lines=8> */
[----:B------:R-:W-:Y:S05]  /*0780*/  @P1 BRA `(.L_x_435) ;  /* 0x0000000400041947 */ /* 0x000fea0003800000 */
[----:B------:R-:W-:Y:S01]  /*0790*/  LEA R2, R14, R13, 0x18 ;  /* 0x0000000d0e027211 */ /* 0x000fe200078ec0ff */
[----:B------:R-:W1:Y:S01]  /*07a0*/  LDCU.64 UR8, c[0x0][0x390] ;  /* 0x00007200ff0877ac */ /* 0x000e620008000a00 */
[----:B------:R-:W2:Y:S04]  /*07b0*/  S2R R15, SR_CTAID.X ;  /* 0x00000000000f7919 */ /* 0x000ea80000002500 */
[----:B0-----:R-:W0:Y:S01]  /*07c0*/  LDS.64 R2, [R2] ;  /* 0x0000000002027984 */ /* 0x001e220000000a00 */
[----:B-1----:R-:W-:-:S04]  /*07d0*/  UISETP.NE.U32.AND UP0, UPT, UR8, URZ, UPT ;  /* 0x000000ff0800728c */ /* 0x002fc8000bf05070 */
[----:B------:R-:W-:-:S09]  /*07e0*/  UISETP.NE.AND.EX UP0, UPT, UR9, URZ, UPT, UP0 ;  /* 0x000000ff0900728c */ /* 0x000fd2000bf05300 */
[----:B------:R-:W-:Y:S05]  /*07f0*/  BRA.U !UP0, `(.L_x_436) ;  /* 0x0000000108807547 */ /* 0x000fea000b800000 */
[----:B------:R-:W1:Y:S01]  /*0800*/  LDC.64 R10, c[0x0][0x380] ;  /* 0x0000e000ff0a7b82 */ /* 0x000e620000000a00 */
[----:B------:R-:W-:Y:S01]  /*0810*/  VIADD R17, R13, 0x110 ;  /* 0x000001100d117836 */ /* 0x000fe20000000000 */
[----:B------:R-:W-:Y:S01]  /*0820*/  BSSY.RECONVERGENT B1, `(.L_x_437) ;  /* 0x000001c000017945 */ /* 0x000fe20003800200 */
[----:B------:R-:W-:-:S03]  /*0830*/  IMAD.MOV.U32 R21, RZ, RZ, R4 ;  /* 0x000000ffff157224 */ /* 0x000fc600078e0004 */
[----:B------:R-:W-:Y:S02]  /*0840*/  LEA R0, R14, R17, 0x18 ;  /* 0x000000110e007211 */ /* 0x000fe400078ec0ff */
[----:B------:R-:W3:Y:S08]  /*0850*/  LDC.64 R8, c[0x0][0x388] ;  /* 0x0000e200ff087b82 */ /* 0x000ef00000000a00 */
[----:B------:R-:W4:Y:S02]  /*0860*/  LDC.64 R6, c[0x0][0x390] ;  /* 0x0000e400ff067b82 */ /* 0x000f240000000a00 */
.L_x_438:
[----:B--2---:R-:W-:-:S04]  /*0870*/  IMAD R23, R15, UR7, R21 ;  /* 0x000000070f177c24 */ /* 0x004fc8000f8e0215 */
[----:B-1----:R-:W-:-:S04]  /*0880*/  IMAD.WIDE R22, R23, 0x2, R10 ;  /* 0x0000000217167825 */ /* 0x002fc800078e020a */
[C---:B----4-:R-:W-:Y:S02]  /*0890*/  IMAD.WIDE R16, R21.reuse, 0x2, R6 ;  /* 0x0000000215107825 */ /* 0x050fe400078e0206 */
[----:B------:R-:W2:Y:S02]  /*08a0*/  LDG.E.U16 R22, desc[UR4][R22.64] ;  /* 0x0000000416167981 */ /* 0x000ea4000c1e1500 */
[C---:B---3--:R-:W-:Y:S02]  /*08b0*/  IMAD.WIDE R18, R21.reuse, 0x2, R8 ;  /* 0x0000000215127825 */ /* 0x048fe400078e0208 */
[----:B------:R-:W3:Y:S04]  /*08c0*/  LDG.E.U16.CONSTANT R16, desc[UR4][R16.64] ;  /* 0x0000000410107981 */ /* 0x000ee8000c1e9500 */
[----:B------:R-:W4:Y:S01]  /*08d0*/  LDG.E.U16.CONSTANT R18, desc[UR4][R18.64] ;  /* 0x0000000412127981 */ /* 0x000f22000c1e9500 */
[----:B--2---:R-:W-:Y:S01]  /*08e0*/  HADD2.F32 R25, -RZ, R22.H0_H0 ;  /* 0x20000016ff197230 */ /* 0x004fe20000004100 */
[C---:B------:R-:W-:Y:S01]  /*08f0*/  LEA R22, R21.reuse, R0, 0x1 ;  /* 0x0000000015167211 */ /* 0x040fe200078e08ff */
[----:B------:R-:W-:-:S02]  /*0900*/  VIADD R21, R21, UR6 ;  /* 0x0000000615157c36 */ /* 0x000fc40008000000 */
[----:B---3--:R-:W-:Y:S02]  /*0910*/  HADD2.F32 R24, -RZ, R16.H0_H0 ;  /* 0x20000010ff187230 */ /* 0x008fe40000004100 */
[----:B0-----:R-:W-:Y:S01]  /*0920*/  FADD.FTZ R26, -R2, R25 ;  /* 0x00000019021a7221 */ /* 0x001fe20000010100 */
[----:B------:R-:W-:Y:S01]  /*0930*/  ISETP.GE.AND P3, PT, R21, UR7, PT ;  /* 0x0000000715007c0c */ /* 0x000fe2000bf66270 */
[----:B----4-:R-:W-:Y:S02]  /*0940*/  HADD2.F32 R27, -RZ, R18.H0_H0 ;  /* 0x20000012ff1b7230 */ /* 0x010fe40000004100 */
[----:B------:R-:W-:-:S04]  /*0950*/  FMUL.FTZ R25, R26, R3 ;  /* 0x000000031a197220 */ /* 0x000fc80000410000 */
[----:B------:R-:W-:-:S05]  /*0960*/  FFMA.FTZ R24, R25, R27, R24 ;  /* 0x0000001b19187223 */ /* 0x000fca0000010018 */
[----:B------:R-:W-:-:S05]  /*0970*/  F2FP.F16.F32.PACK_AB R24, RZ, R24 ;  /* 0x00000018ff18723e */ /* 0x000fca00000000ff */
[----:B------:R0:W-:Y:S01]  /*0980*/  STS.U16 [R22], R24 ;  /* 0x0000001816007388 */ /* 0x0001e20000000400 */
[C---:B------:R-:W-:Y:S01]  /*0990*/  HSETP2.GT.AND P0, PT, |R24|.reuse.H0_H0, R20.H1_H1, PT ;  /* 0x3000001418007234 */ /* 0x040fe20003f04a00 */
[----:B------:R-:W-:-:S05]  /*09a0*/  HADD2 R16, |R24|.H0_H0, -RZ.H0_H0 ;  /* 0xa00000ff18107230 */ /* 0x000fca0000000a00 */
[----:B------:R-:W-:-:S07]  /*09b0*/  PRMT R16, R16, 0x5410, RZ ;  /* 0x0000541010107816 */ /* 0x000fce00000000ff */
[----:B------:R-:W-:Y:S01]  /*09c0*/  @P0 PRMT R20, R20, 0x5410, R16 ;  /* 0x0000541014140816 */ /* 0x000fe20000000010 */
[----:B0-----:R-:W-:Y:S06]  /*09d0*/  @!P3 BRA `(.L_x_438) ;  /* 0xfffffffc00a4b947 */ /* 0x001fec000383ffff */
[----:B------:R-:W-:Y:S05]  /*09e0*/  BSYNC.RECONVERGENT B1 ;  /* 0x0000000000017941 */ /* 0x000fea0003800200 */
.L_x_437:
[----:B------:R-:W-:Y:S05]  /*09f0*/  BRA `(.L_x_435) ;  /* 0x0000000000687947 */ /* 0x000fea0003800000 */
.L_x_436:
[----:B------:R-:W1:Y:S01]  /*0a00*/  LDC.64 R6, c[0x0][0x380] ;  /* 0x0000e000ff067b82 */ /* 0x000e620000000a00 */
[----:B------:R-:W-:Y:S02]  /*0a10*/  VIADD R11, R13, 0x110 ;  /* 0x000001100d0b7836 */ /* 0x000fe40000000000 */
[----:B------:R-:W-:-:S03]  /*0a20*/  IMAD.MOV.U32 R10, RZ, RZ, R4 ;  /* 0x000000ffff0a7224 */ /* 0x000fc600078e0004 */
[----:B------:R-:W-:Y:S02]  /*0a30*/  LEA R11, R14, R11, 0x18 ;  /* 0x0000000b0e0b7211 */ /* 0x000fe400078ec0ff */
[----:B------:R-:W3:Y:S05]  /*0a40*/  LDC.64 R8, c[0x0][0x388] ;  /* 0x0000e200ff087b82 */ /* 0x000eea0000000a00 */
.L_x_439:
[----:B--2---:R-:W-:-:S04]  /*0a50*/  IMAD R17, R15, UR7, R10 ;  /* 0x000000070f117c24 */ /* 0x004fc8000f8e020a */
[----:B-1----:R-:W-:-:S04]  /*0a60*/  IMAD.WIDE R16, R17, 0x2, R6 ;  /* 0x0000000211107825 */ /* 0x002fc800078e0206 */
[----:B---3--:R-:W-:Y:S02]  /*0a70*/  IMAD.WIDE R18, R10, 0x2, R8 ;  /* 0x000000020a127825 */ /* 0x008fe400078e0208 */
[----:B------:R-:W2:Y:S04]  /*0a80*/  LDG.E.U16 R16, desc[UR4][R16.64] ;  /* 0x0000000410107981 */ /* 0x000ea8000c1e1500 */
[----:B------:R-:W3:Y:S01]  /*0a90*/  LDG.E.U16.CONSTANT R18, desc[UR4][R18.64] ;  /* 0x0000000412127981 */ /* 0x000ee2000c1e9500 */
[----:B--2---:R-:W-:-:S05]  /*0aa0*/  HADD2.F32 R21, -RZ, R16.H0_H0 ;  /* 0x20000010ff157230 */ /* 0x004fca0000004100 */
[----:B0-----:R-:W-:Y:S01]  /*0ab0*/  FADD.FTZ R0, -R2, R21 ;  /* 0x0000001502007221 */ /* 0x001fe20000010100 */
[----:B---3--:R-:W-:-:S03]  /*0ac0*/  HADD2.F32 R21, -RZ, R18.H0_H0 ;  /* 0x20000012ff157230 */ /* 0x008fc60000004100 */
[----:B------:R-:W-:-:S04]  /*0ad0*/  FMUL.FTZ R0, R0, R3 ;  /* 0x0000000300007220 */ /* 0x000fc80000410000 */
[----:B------:R-:W-:Y:S01]  /*0ae0*/  FFMA.FTZ R0, R0, R21, RZ ;  /* 0x0000001500007223 */ /* 0x000fe200000100ff */
[C---:B------:R-:W-:Y:S01]  /*0af0*/  LEA R21, R10.reuse, R11, 0x1 ;  /* 0x0000000b0a157211 */ /* 0x040fe200078e08ff */
[----:B------:R-:W-:-:S03]  /*0b00*/  VIADD R10, R10, UR6 ;  /* 0x000000060a0a7c36 */ /* 0x000fc60008000000 */
[----:B------:R-:W-:Y:S02]  /*0b10*/  F2FP.F16.F32.PACK_AB R0, RZ, R0 ;  /* 0x00000000ff00723e */ /* 0x000fe400000000ff */
[----:B------:R-:W-:Y:S02]  /*0b20*/  ISETP.GE.AND P3, PT, R10, UR7, PT ;  /* 0x000000070a007c0c */ /* 0x000fe4000bf66270 */
[----:B------:R-:W-:Y:S02]  /*0b30*/  PRMT R17, R0, 0x7610, R17 ;  /* 0x0000761000117816 */ /* 0x000fe40000000011 */
[C---:B------:R-:W-:Y:S01]  /*0b40*/  HSETP2.GT.AND P0, PT, |R0|.reuse.H0_H0, R20.H1_H1, PT ;  /* 0x3000001400007234 */ /* 0x040fe20003f04a00 */
[----:B------:R-:W-:Y:S02]  /*0b50*/  HADD2 R0, |R0|.H0_H0, -RZ.H0_H0 ;  /* 0xa00000ff00007230 */ /* 0x000fe40000000a00 */
[----:B------:R4:W-:Y:S03]  /*0b60*/  STS.U16 [R21], R17 ;  /* 0x0000001115007388 */ /* 0x0009e60000000400 */
[----:B------:R-:W-:-:S07]  /*0b70*/  PRMT R0, R0, 0x5410, RZ ;  /* 0x0000541000007816 */ /* 0x000fce00000000ff */
[----:B------:R-:W-:Y:S01]  /*0b80*/  @P0 PRMT R20, R20, 0x5410, R0 ;  /* 0x0000541014140816 */ /* 0x000fe20000000000 */
[----:B----4-:R-:W-:Y:S06]  /*0b90*/  @!P3 BRA `(.L_x_439) ;  /* 0xfffffffc00acb947 */ /* 0x010fec000383ffff */
.L_x_435:
[----:B------:R-:W-:Y:S05]  /*0ba0*/  BSYNC.RECONVERGENT B0 ;  /* 0x0000000000007941 */ /* 0x000fea0003800200 */
.L_x_434:
[----:B------:R-:W-:Y:S01]  /*0bb0*/  HADD2.F32 R20, -RZ, R20.H1_H1 ;  /* 0x30000014ff147230 */ /* 0x000fe20000004100 */
[----:B------:R-:W-:Y:S01]  /*0bc0*/  I2FP.F32.U32 R11, R5 ;  /* 0x00000005000b7245 */ /* 0x000fe20000201000 */
[----:B------:R-:W-:Y:S03]  /*0bd0*/  BSSY.RECONVERGENT B0, `(.L_x_440) ;  /* 0x0000031000007945 */ /* 0x000fe60003800200 */
[----:B0-----:R-:W0:Y:S01]  /*0be0*/  SHFL.BFLY PT, R3, R20, 0x10, 0x1f ;  /* 0x0e001f0014037f89 */ /* 0x001e2200000e0000 */
[----:B------:R-:W-:Y:S01]  /*0bf0*/  FSETP.GT.FTZ.AND P0, PT, R12, R11, PT ;  /* 0x0000000b0c00720b */ /* 0x000fe20003f14000 */
[----:B------:R-:W-:-:S05]  /*0c00*/  @!P2 VIADD R11, R13, 0x88 ;  /* 0x000000880d0ba836 */ /* 0x000fca0000000000 */
[----:B------:R-:W-:-:S04]  /*0c10*/  @!P2 LEA R11, R14, R11, 0x18 ;  /* 0x0000000b0e0ba211 */ /* 0x000fc800078ec0ff */
[----:B------:R-:W-:-:S03]  /*0c20*/  @!P2 LEA.HI R11, R4, R11, RZ, 0x1d ;  /* 0x0000000b040ba211 */ /* 0x000fc600078fe8ff */
[----:B------:R-:W-:-:S05]  /*0c30*/  @P0 VIADD R13, R13, 0x88 ;  /* 0x000000880d0d0836 */ /* 0x000fca0000000000 */
[----:B------:R-:W-:-:S04]  /*0c40*/  @P0 LEA R14, R14, R13, 0x18 ;  /* 0x0000000d0e0e0211 */ /* 0x000fc800078ec0ff */
[----:B------:R-:W-:Y:S02]  /*0c50*/  @P0 LEA R5, R5, R14, 0x2 ;  /* 0x0000000e05050211 */ /* 0x000fe400078e10ff */
[----:B0-----:R-:W-:-:S05]  /*0c60*/  FMNMX.FTZ R3, R20, R3, !PT ;  /* 0x0000000314037209 */ /* 0x001fca0007810000 */
[----:B------:R-:W0:Y:S02]  /*0c70*/  SHFL.BFLY PT, R0, R3, 0x8, 0x1f ;  /* 0x0d001f0003007f89 */ /* 0x000e2400000e0000 */
[----:B0-----:R-:W-:Y:S01]  /*0c80*/  FMNMX.FTZ R0, R3, R0, !PT ;  /* 0x0000000003007209 */ /* 0x001fe20007810000 */
[----:B------:R-:W-:-:S04]  /*0c90*/  IMAD.MOV.U32 R3, RZ, RZ, -0x1f528714 ;  /* 0xe0ad78ecff037424 */ /* 0x000fc800078e00ff */
[----:B------:R-:W0:Y:S02]  /*0ca0*/  SHFL.BFLY PT, R7, R0, 0x4, 0x1f ;  /* 0x0c801f0000077f89 */ /* 0x000e2400000e0000 */
[----:B0-----:R-:W-:-:S05]  /*0cb0*/  FMNMX.FTZ R7, R0, R7, !PT ;  /* 0x0000000700077209 */ /* 0x001fca0007810000 */
[----:B------:R-:W0:Y:S02]  /*0cc0*/  SHFL.BFLY PT, R2, R7, 0x2, 0x1f ;  /* 0x0c401f0007027f89 */ /* 0x000e2400000e0000 */
[----:B0-----:R-:W-:-:S05]  /*0cd0*/  FMNMX.FTZ R2, R7, R2, !PT ;  /* 0x0000000207027209 */ /* 0x001fca0007810000 */
[----:B------:R-:W0:Y:S02]  /*0ce0*/  SHFL.BFLY PT, R9, R2, 0x1, 0x1f ;  /* 0x0c201f0002097f89 */ /* 0x000e2400000e0000 */
[----:B0-----:R-:W-:Y:S01]  /*0cf0*/  FMNMX.FTZ R6, R2, R9, !PT ;  /* 0x0000000902067209 */ /* 0x001fe20007810000 */
[----:B------:R-:W-:-:S04]  /*0d00*/  IMAD.MOV.U32 R2, RZ, RZ, 0x1 ;  /* 0x00000001ff027424 */ /* 0x000fc800078e00ff */
[----:B------:R-:W-:Y:S01]  /*0d10*/  @!P2 STS [R11], R6 ;  /* 0x000000060b00a388 */ /* 0x000fe20000000800 */
[----:B------:R-:W-:Y:S06]  /*0d20*/  BAR.SYNC.DEFER_BLOCKING 0x0 ;  /* 0x0000000000007b1d */ /* 0x000fec0000010000 */
[----:B------:R-:W0:Y:S04]  /*0d30*/  @P0 LDS R3, [R5] ;  /* 0x0000000005030984 */ /* 0x000e280000000800 */
[----:B0-----:R-:W0:Y:S02]  /*0d40*/  SHFL.BFLY PT, R0, R3, 0x10, 0x1f ;  /* 0x0e001f0003007f89 */ /* 0x001e2400000e0000 */
[----:B0-----:R-:W-:-:S05]  /*0d50*/  FMNMX.FTZ R8, R0, R3, !PT ;  /* 0x0000000300087209 */ /* 0x001fca0007810000 */
[----:B------:R-:W0:Y:S02]  /*0d60*/  SHFL.BFLY PT, R7, R8, 0x8, 0x1f ;  /* 0x0d001f0008077f89 */ /* 0x000e2400000e0000 */
[----:B0-----:R-:W-:-:S05]  /*0d70*/  FMNMX.FTZ R10, R8, R7, !PT ;  /* 0x00000007080a7209 */ /* 0x001fca0007810000 */
[----:B------:R-:W0:Y:S02]  /*0d80*/  SHFL.BFLY PT, R7, R10, 0x4, 0x1f ;  /* 0x0c801f000a077f89 */ /* 0x000e2400000e0000 */
[----:B0-----:R-:W-:-:S05]  /*0d90*/  FMNMX.FTZ R12, R10, R7, !PT ;  /* 0x000000070a0c7209 */ /* 0x001fca0007810000 */
[----:B------:R-:W0:Y:S02]  /*0da0*/  SHFL.BFLY PT, R7, R12, 0x2, 0x1f ;  /* 0x0c401f000c077f89 */ /* 0x000e2400000e0000 */
[----:B0-----:R-:W-:-:S05]  /*0db0*/  FMNMX.FTZ R13, R12, R7, !PT ;  /* 0x000000070c0d7209 */ /* 0x001fca0007810000 */
[----:B------:R-:W0:Y:S02]  /*0dc0*/  SHFL.BFLY PT, R0, R13, 0x1, 0x1f ;  /* 0x0c201f000d007f89 */ /* 0x000e2400000e0000 */
[----:B0-----:R-:W-:-:S05]  /*0dd0*/  FMNMX.FTZ R0, R13, R0, !PT ;  /* 0x000000000d007209 */ /* 0x001fca0007810000 */
[----:B------:R-:W-:-:S06]  /*0de0*/  FMUL.FTZ R6, R0, 1 ;  /* 0x3f80000000067820 */ /* 0x000fcc0000410000 */
[----:B------:R-:W0:Y:S08]  /*0df0*/  F2F.F64.F32 R6, R6 ;  /* 0x0000000600067310 */ /* 0x000e300000201800 */
[----:B0-----:R-:W0:Y:S02]  /*0e00*/  MUFU.RCP64H R3, R7 ;  /* 0x0000000700037308 */ /* 0x001e240000001800 */
[----:B0-----:R-:W-:-:S08]  /*0e10*/  DFMA R8, -R6, R2, 1 ;  /* 0x3ff000000608742b */ /* 0x001fd00000000102 */
[----:B------:R-:W-:-:S08]  /*0e20*/  DFMA R8, R8, R8, R8 ;  /* 0x000000080808722b */ /* 0x000fd00000000008 */
[----:B------:R-:W-:-:S08]  /*0e30*/  DFMA R8, R2, R8, R2 ;  /* 0x000000080208722b */ /* 0x000fd00000000002 */
[----:B------:R-:W-:-:S08]  /*0e40*/  DFMA R2, -R6, R8, 1 ;  /* 0x3ff000000602742b */ /* 0x000fd00000000108 */
[----:B------:R-:W-:-:S08]  /*0e50*/  DFMA R2, R8, R2, R8 ;  /* 0x000000020802722b */ /* 0x000fd00000000008 */
[----:B------:R-:W-:-:S08]  /*0e60*/  DMUL R8, R2, 127 ;  /* 0x405fc00002087828 */ /* 0x000fd00000000000 */
[----:B------:R-:W-:-:S08]  /*0e70*/  DFMA R10, -R6, R8, 127 ;  /* 0x405fc000060a742b */ /* 0x000fd00000000108 */
[----:B------:R-:W-:-:S10]  /*0e80*/  DFMA R2, R2, R10, R8 ;  /* 0x0000000a0202722b */ /* 0x000fd40000000008 */
[----:B------:R-:W-:-:S05]  /*0e90*/  FFMA R5, RZ, R7, R3 ;  /* 0x00000007ff057223 */ /* 0x000fca0000000003 */
[----:B------:R-:W-:-:S13]  /*0ea0*/  FSETP.GT.AND P0, PT, |R5|, 1.469367938527859385e-39, PT ;  /* 0x001000000500780b */ /* 0x000fda0003f04200 */
[----:B------:R-:W-:Y:S05]  /*0eb0*/  @P0 BRA `(.L_x_441) ;  /* 0x0000000000080947 */ /* 0x000fea0003800000 */
[----:B------:R-:W-:-:S07]  /*0ec0*/  MOV R8, 0xee0 ;  /* 0x00000ee000087802 */ /* 0x000fce0000000f00 */
[----:B------:R-:W-:Y:S05]  /*0ed0*/  CALL.REL.NOINC `($__internal_0_$__cuda_sm20_div_rn_f64_full) ;  /* 0x0000000000987944 */ /* 0x000fea0003c00000 */
.L_x_441:
[----:B------:R-:W-:Y:S05]  /*0ee0*/  BSYNC.RECONVERGENT B0 ;  /* 0x0000000000007941 */ /* 0x000fea0003800200 */
.L_x_440:
[----:B------:R-:W-:Y:S01]  /*0ef0*/  BSSY.RECONVERGENT B0, `(.L_x_442) ;  /* 0x000001a000007945 */ /* 0x000fe20003800200 */
[----:B------:R-:W-:-:S03]  /*0f00*/  ISETP.NE.AND P2, PT, R4, RZ, PT ;  /* 0x000000ff0400720c */ /* 0x000fc60003f45270 */
[----:B------:R-:W-:Y:S10]  /*0f10*/  @P1 BRA `(.L_x_443) ;  /* 0x00000000005c1947 */ /* 0x000ff40003800000 */
[----:B------:R-:W0:Y:S01]  /*0f20*/  S2R R8, SR_CgaCtaId ;  /* 0x0000000000087919 */ /* 0x000e220000008800 */
[----:B------:R-:W1:Y:S01]  /*0f30*/  LDC R17, c[0x0][0x3a8] ;  /* 0x0000ea00ff117b82 */ /* 0x000e620000000800 */
[----:B------:R-:W2:Y:S01]  /*0f40*/  F2F.F16.F64 R2, R2 ;  /* 0x0000000200027310 */ /* 0x000ea20000300800 */
[----:B------:R-:W-:Y:S01]  /*0f50*/  MOV R5, 0x400 ;  /* 0x0000040000057802 */ /* 0x000fe20000000f00 */
[----:B------:R-:W3:Y:S04]  /*0f60*/  S2R R13, SR_CTAID.X ;  /* 0x00000000000d7919 */ /* 0x000ee80000002500 */
[----:B------:R-:W-:Y:S01]  /*0f70*/  VIADD R5, R5, 0x110 ;  /* 0x0000011005057836 */ /* 0x000fe20000000000 */
[----:B------:R-:W4:Y:S01]  /*0f80*/  LDC.64 R6, c[0x0][0x398] ;  /* 0x0000e600ff067b82 */ /* 0x000f220000000a00 */
[----:B--2---:R-:W-:-:S03]  /*0f90*/  HADD2.F32 R11, -RZ, R2.H0_H0 ;  /* 0x20000002ff0b7230 */ /* 0x004fc60000004100 */
[----:B0-----:R-:W-:-:S07]  /*0fa0*/  LEA R15, R8, R5, 0x18 ;  /* 0x00000005080f7211 */ /* 0x001fce00078ec0ff */
.L_x_444:
[C---:B------:R-:W-:Y:S01]  /*0fb0*/  LEA R5, R4.reuse, R15, 0x1 ;  /* 0x0000000f04057211 */ /* 0x040fe200078e08ff */
[----:B01-3--:R-:W-:Y:S02]  /*0fc0*/  IMAD R3, R13, R17, R4 ;  /* 0x000000110d037224 */ /* 0x00bfe400078e0204 */
[----:B------:R-:W-:-:S03]  /*0fd0*/  VIADD R4, R4, UR6 ;  /* 0x0000000604047c36 */ /* 0x000fc60008000000 */
[----:B------:R-:W0:Y:S02]  /*0fe0*/  LDS.U16 R5, [R5] ;  /* 0x0000000005057984 */ /* 0x000e240000000400 */
[----:B0-----:R-:W-:-:S05]  /*0ff0*/  HADD2.F32 R2, -RZ, R5.H0_H0 ;  /* 0x20000005ff027230 */ /* 0x001fca0000004100 */
[----:B------:R-:W-:Y:S01]  /*1000*/  FMUL.FTZ R8, R11, R2 ;  /* 0x000000020b087220 */ /* 0x000fe20000410000 */
[----:B----4-:R-:W-:-:S04]  /*1010*/  IADD3 R2, P0, PT, R3, R6, RZ ;  /* 0x0000000603027210 */ /* 0x010fc80007f1e0ff */
[----:B------:R-:W-:Y:S01]  /*1020*/  LEA.HI.X.SX32 R3, R3, R7, 0x1, P0 ;  /* 0x0000000703037211 */ /* 0x000fe200000f0eff */
[----:B------:R-:W0:Y:S01]  /*1030*/  F2I.S8.NTZ R8, R8 ;  /* 0x0000000800087305 */ /* 0x000e220000202100 */
[----:B------:R-:W-:Y:S02]  /*1040*/  ISETP.GE.AND P0, PT, R4, R17, PT ;  /* 0x000000110400720c */ /* 0x000fe40003f06270 */
[----:B0-----:R-:W-:-:S04]  /*1050*/  PRMT R9, R8, 0x8880, RZ ;  /* 0x0000888008097816 */ /* 0x001fc800000000ff */
[----:B------:R-:W-:-:S05]  /*1060*/  PRMT R9, R9, 0x7710, RZ ;  /* 0x0000771009097816 */ /* 0x000fca00000000ff */
[----:B------:R0:W-:Y:S02]  /*1070*/  STG.E.U8 desc[UR4][R2.64], R9 ;  /* 0x0000000902007986 */ /* 0x0001e4000c101104 */
[----:B------:R-:W-:Y:S05]  /*1080*/  @!P0 BRA `(.L_x_444) ;  /* 0xfffffffc00c88947 */ /* 0x000fea000383ffff */
.L_x_443:
[----:B------:R-:W-:Y:S05]  /*1090*/  BSYNC.RECONVERGENT B0 ;  /* 0x0000000000007941 */ /* 0x000fea0003800200 */
.L_x_442:
[----:B------:R-:W-:Y:S05]  /*10a0*/  @P2 EXIT ;  /* 0x000000000000294d */ /* 0x000fea0003800000 */
[----:B0-----:R-:W0:Y:S01]  /*10b0*/  LDC.64 R2, c[0x0][0x3b0] ;  /* 0x0000ec00ff027b82 */ /* 0x001e220000000a00 */
[----:B------:R-:W1:Y:S07]  /*10c0*/  S2R R7, SR_CTAID.X ;  /* 0x0000000000077919 */ /* 0x000e6e0000002500 */
[----:B------:R-:W1:Y:S01]  /*10d0*/  LDC.64 R4, c[0x0][0x3b8] ;  /* 0x0000ee00ff047b82 */ /* 0x000e620000000a00 */
[----:B0-----:R-:W2:Y:S01]  /*10e0*/  LDG.E R3, desc[UR4][R2.64] ;  /* 0x0000000402037981 */ /* 0x001ea2000c1e1900 */
[----:B-1----:R-:W-:-:S04]  /*10f0*/  IMAD.WIDE.U32 R4, R7, 0x4, R4 ;  /* 0x0000000407047825 */ /* 0x002fc800078e0004 */
[----:B--2---:R-:W-:-:S04]  /*1100*/  FMUL.FTZ R0, R0, R3 ;  /* 0x0000000300007220 */ /* 0x004fc80000410000 */
[----:B------:R-:W-:-:S05]  /*1110*/  FMUL.FTZ R7, R0, 0.0078740157186985015869 ;  /* 0x3c01020400077820 */ /* 0x000fca0000410000 */
[----:B------:R-:W-:Y:S01]  /*1120*/  STG.E desc[UR4][R4.64], R7 ;  /* 0x0000000704007986 */ /* 0x000fe2000c101904 */
[----:B------:R-:W-:Y:S05]  /*1130*/  EXIT ;  /* 0x000000000000794d */ /* 0x000fea0003800000 */
        .weak           $__internal_0_$__cuda_sm20_div_rn_f64_full
        .type           $__internal_0_$__cuda_sm20_div_rn_f64_full,@function
        .size           $__internal_0_$__cuda_sm20_div_rn_f64_full,(.L_x_2478 - $__internal_0_$__cuda_sm20_div_rn_f64_full)
$__internal_0_$__cuda_sm20_div_rn_f64_full:
[C---:B------:R-:W-:Y:S01]  /*1140*/  FSETP.GEU.AND P0, PT, |R7|.reuse, 1.469367938527859385e-39, PT ;  /* 0x001000000700780b */ /* 0x040fe20003f0e200 */
[----:B------:R-:W-:Y:S01]  /*1150*/  IMAD.MOV.U32 R5, RZ, RZ, 0x1ca00000 ;  /* 0x1ca00000ff057424 */ /* 0x000fe200078e00ff */
[C---:B------:R-:W-:Y:S01]  /*1160*/  LOP3.LUT R2, R7.reuse, 0x800fffff, RZ, 0xc0, !PT ;  /* 0x800fffff07027812 */ /* 0x040fe200078ec0ff */
[----:B------:R-:W-:Y:S01]  /*1170*/  BSSY.RECONVERGENT B1, `(.L_x_445) ;  /* 0x0000048000017945 */ /* 0x000fe20003800200 */
[----:B------:R-:W-:Y:S02]  /*1180*/  MOV R10, 0x1 ;  /* 0x00000001000a7802 */ /* 0x000fe40000000f00 */
[----:B------:R-:W-:Y:S01]  /*1190*/  LOP3.LUT R3, R2, 0x3ff00000, RZ, 0xfc, !PT ;  /* 0x3ff0000002037812 */ /* 0x000fe200078efcff */
[----:B------:R-:W-:Y:S01]  /*11a0*/  IMAD.MOV.U32 R2, RZ, RZ, R6 ;  /* 0x000000ffff027224 */ /* 0x000fe200078e0006 */
[----:B------:R-:W-:Y:S02]  /*11b0*/  LOP3.LUT R9, R7, 0x7ff00000, RZ, 0xc0, !PT ;  /* 0x7ff0000007097812 */ /* 0x000fe400078ec0ff */
[----:B------:R-:W-:-:S02]  /*11c0*/  MOV R18, 0x40500000 ;  /* 0x4050000000127802 */ /* 0x000fc40000000f00 */
[----:B------:R-:W-:Y:S01]  /*11d0*/  ISETP.LE.U32.AND P2, PT, R9, 0x40500000, PT ;  /* 0x405000000900780c */ /* 0x000fe20003f43070 */
[----:B------:R-:W-:Y:S02]  /*11e0*/  @!P0 DMUL R2, R6, 8.98846567431157953865e+307 ;  /* 0x7fe0000006028828 */ /* 0x000fe40000000000 */
[----:B------:R-:W-:Y:S01]  /*11f0*/  VIADD R19, R18, 0xffffffff ;  /* 0xffffffff12137836 */ /* 0x000fe20000000000 */
[----:B------:R-:W-:-:S03]  /*1200*/  SEL R14, R5, 0x63400000, !P2 ;  /* 0x63400000050e7807 */ /* 0x000fc60005000000 */
[----:B------:R-:W0:Y:S01]  /*1210*/  MUFU.RCP64H R11, R3 ;  /* 0x00000003000b7308 */ /* 0x000e220000001800 */
[----:B------:R-:W-:Y:S01]  /*1220*/  LOP3.LUT R15, R14, 0xfc000, RZ, 0xfc, !PT ;  /* 0x000fc0000e0f7812 */ /* 0x000fe200078efcff */
[----:B------:R-:W-:Y:S02]  /*1230*/  IMAD.MOV.U32 R14, RZ, RZ, RZ ;  /* 0x000000ffff0e7224 */ /* 0x000fe400078e00ff */
[----:B------:R-:W-:Y:S02]  /*1240*/  @!P0 LOP3.LUT R9, R3, 0x7ff00000, RZ, 0xc0, !PT ;  /* 0x7ff0000003098812 */ /* 0x000fe400078ec0ff */
[----:B------:R-:W-:-:S03]  /*1250*/  ISETP.GT.U32.AND P0, PT, R19, 0x7feffffe, PT ;  /* 0x7feffffe1300780c */ /* 0x000fc60003f04070 */
[----:B------:R-:W-:-:S05]  /*1260*/  VIADD R19, R9, 0xffffffff ;  /* 0xffffffff09137836 */ /* 0x000fca0000000000 */
[----:B------:R-:W-:Y:S01]  /*1270*/  ISETP.GT.U32.OR P0, PT, R19, 0x7feffffe, P0 ;  /* 0x7feffffe1300780c */ /* 0x000fe20000704470 */
[----:B0-----:R-:W-:-:S08]  /*1280*/  DFMA R12, R10, -R2, 1 ;  /* 0x3ff000000a0c742b */ /* 0x001fd00000000802 */
[----:B------:R-:W-:-:S08]  /*1290*/  DFMA R12, R12, R12, R12 ;  /* 0x0000000c0c0c722b */ /* 0x000fd0000000000c */
[----:B------:R-:W-:-:S08]  /*12a0*/  DFMA R10, R10, R12, R10 ;  /* 0x0000000c0a0a722b */ /* 0x000fd0000000000a */
[----:B------:R-:W-:-:S08]  /*12b0*/  DFMA R12, R10, -R2, 1 ;  /* 0x3ff000000a0c742b */ /* 0x000fd00000000802 */
[----:B------:R-:W-:-:S08]  /*12c0*/  DFMA R10, R10, R12, R10 ;  /* 0x0000000c0a0a722b */ /* 0x000fd0000000000a */
[----:B------:R-:W-:-:S08]  /*12d0*/  DMUL R12, R10, R14 ;  /* 0x0000000e0a0c7228 */ /* 0x000fd00000000000 */
[----:B------:R-:W-:-:S08]  /*12e0*/  DFMA R16, R12, -R2, R14 ;  /* 0x800000020c10722b */ /* 0x000fd0000000000e */
[----:B------:R-:W-:Y:S01]  /*12f0*/  DFMA R10, R10, R16, R12 ;  /* 0x000000100a0a722b */ /* 0x000fe2000000000c */
[----:B------:R-:W-:Y:S10]  /*1300*/  @P0 BRA `(.L_x_446) ;  /* 0x0000000000740947 */ /* 0x000ff40003800000 */
[----:B------:R-:W-:Y:S01]  /*1310*/  LOP3.LUT R13, R7, 0x7ff00000, RZ, 0xc0, !PT ;  /* 0x7ff00000070d7812 */ /* 0x000fe200078ec0ff */
[----:B------:R-:W-:Y:S01]  /*1320*/  IMAD.MOV.U32 R16, RZ, RZ, RZ ;  /* 0x000000ffff107224 */ /* 0x000fe200078e00ff */
[----:B------:R-:W-:Y:S02]  /*1330*/  MOV R9, 0x40500000 ;  /* 0x4050000000097802 */ /* 0x000fe40000000f00 */
[----:B------:R-:W-:Y:S01]  /*1340*/  ISETP.LE.U32.AND P0, PT, R13, 0x40500000, PT ;  /* 0x405000000d00780c */ /* 0x000fe20003f03070 */
[----:B------:R-:W-:-:S05]  /*1350*/  IMAD.MOV R12, RZ, RZ, -R13 ;  /* 0x000000ffff0c7224 */ /* 0x000fca00078e0a0d */
[----:B------:R-:W-:Y:S02]  /*1360*/  VIADDMNMX R9, R12, R9, 0xb9600000, !PT ;  /* 0xb96000000c097446 */ /* 0x000fe40007800109 */
[----:B------:R-:W-:Y:S02]  /*1370*/  SEL R12, R5, 0x63400000, !P0 ;  /* 0x63400000050c7807 */ /* 0x000fe40004000000 */
[----:B------:R-:W-:-:S05]  /*1380*/  VIMNMX R9, PT, PT, R9, 0x46a00000, PT ;  /* 0x46a0000009097848 */ /* 0x000fca0003fe0100 */
[----:B------:R-:W-:-:S05]  /*1390*/  IMAD.IADD R9, R9, 0x1, -R12 ;  /* 0x0000000109097824 */ /* 0x000fca00078e0a0c */
[----:B------:R-:W-:-:S06]  /*13a0*/  IADD3 R17, PT, PT, R9, 0x7fe00000, RZ ;  /* 0x7fe0000009117810 */ /* 0x000fcc0007ffe0ff */
[----:B------:R-:W-:-:S10]  /*13b0*/  DMUL R12, R10, R16 ;  /* 0x000000100a0c7228 */ /* 0x000fd40000000000 */
[----:B------:R-:W-:-:S13]  /*13c0*/  FSETP.GTU.AND P0, PT, |R13|, 1.469367938527859385e-39, PT ;  /* 0x001000000d00780b */ /* 0x000fda0003f0c200 */
[----:B------:R-:W-:Y:S05]  /*13d0*/  @P0 BRA `(.L_x_447) ;  /* 0x0000000000840947 */ /* 0x000fea0003800000 */
[----:B------:R-:W-:Y:S01]  /*13e0*/  DFMA R2, R10, -R2, R14 ;  /* 0x800000020a02722b */ /* 0x000fe2000000000e */
[----:B------:R-:W-:-:S09]  /*13f0*/  IMAD.MOV.U32 R16, RZ, RZ, RZ ;  /* 0x000000ffff107224 */ /* 0x000fd200078e00ff */
[C---:B------:R-:W-:Y:S02]  /*1400*/  FSETP.NEU.AND P0, PT, R3.reuse, RZ, PT ;  /* 0x000000ff0300720b */ /* 0x040fe40003f0d000 */
[----:B------:R-:W-:-:S04]  /*1410*/  LOP3.LUT R7, R3, 0x80000000, R7, 0x48, !PT ;  /* 0x8000000003077812 */ /* 0x000fc800078e4807 */
[----:B------:R-:W-:-:S07]  /*1420*/  LOP3.LUT R17, R7, R17, RZ, 0xfc, !PT ;  /* 0x0000001107117212 */ /* 0x000fce00078efcff */
[----:B------:R-:W-:Y:S05]  /*1430*/  @!P0 BRA `(.L_x_447) ;  /* 0x00000000006c8947 */ /* 0x000fea0003800000 */
[----:B------:R-:W-:Y:S01]  /*1440*/  IADD3 R3, PT, PT, -R9, RZ, RZ ;  /* 0x000000ff09037210 */ /* 0x000fe20007ffe1ff */
[----:B------:R-:W-:-:S06]  /*1450*/  IMAD.MOV.U32 R2, RZ, RZ, RZ ;  /* 0x000000ffff027224 */ /* 0x000fcc00078e00ff */
[----:B------:R-:W-:Y:S02]  /*1460*/  DFMA R2, R12, -R2, R10 ;  /* 0x800000020c02722b */ /* 0x000fe4000000000a */
[----:B------:R-:W-:-:S04]  /*1470*/  DMUL.RP R10, R10, R16 ;  /* 0x000000100a0a7228 */ /* 0x000fc80000008000 */
[----:B------:R-:W-:-:S04]  /*1480*/  IADD3 R2, PT, PT, -R9, -0x43300000, RZ ;  /* 0xbcd0000009027810 */ /* 0x000fc80007ffe1ff */
[----:B------:R-:W-:Y:S02]  /*1490*/  FSETP.NEU.AND P0, PT, |R3|, R2, PT ;  /* 0x000000020300720b */ /* 0x000fe40003f0d200 */
[----:B------:R-:W-:Y:S02]  /*14a0*/  LOP3.LUT R7, R11, R7, RZ, 0x3c, !PT ;  /* 0x000000070b077212 */ /* 0x000fe400078e3cff */
[----:B------:R-:W-:Y:S02]  /*14b0*/  FSEL R12, R10, R12, !P0 ;  /* 0x0000000c0a0c7208 */ /* 0x000fe40004000000 */
[----:B------:R-:W-:Y:S01]  /*14c0*/  FSEL R13, R7, R13, !P0 ;  /* 0x0000000d070d7208 */ /* 0x000fe20004000000 */
[----:B------:R-:W-:Y:S06]  /*14d0*/  BRA `(.L_x_447) ;  /* 0x0000000000447947 */ /* 0x000fec0003800000 */
.L_x_446:
[----:B------:R-:W-:-:S14]  /*14e0*/  DSETP.NAN.AND P0, PT, R6, R6, PT ;  /* 0x000000060600722a */ /* 0x000fdc0003f08000 */
[----:B------:R-:W-:Y:S05]  /*14f0*/  @P0 BRA `(.L_x_448) ;  /* 0x0000000000340947 */ /* 0x000fea0003800000 */
[----:B------:R-:W-:Y:S01]  /*1500*/  ISETP.NE.AND P0, PT, R18, R9, PT ;  /* 0x000000091200720c */ /* 0x000fe20003f05270 */
[----:B------:R-:W-:Y:S01]  /*1510*/  IMAD.MOV.U32 R12, RZ, RZ, 0x0 ;  /* 0x00000000ff0c7424 */ /* 0x000fe200078e00ff */
[----:B------:R-:W-:-:S11]  /*1520*/  MOV R13, 0xfff80000 ;  /* 0xfff80000000d7802 */ /* 0x000fd60000000f00 */
[----:B------:R-:W-:Y:S05]  /*1530*/  @!P0 BRA `(.L_x_447) ;  /* 0x00000000002c8947 */ /* 0x000fea0003800000 */
[----:B------:R-:W-:Y:S02]  /*1540*/  ISETP.NE.AND P0, PT, R18, 0x7ff00000, PT ;  /* 0x7ff000001200780c */ /* 0x000fe40003f05270 */
[----:B------:R-:W-:Y:S02]  /*1550*/  LOP3.LUT R6, R7, 0x405fc000, RZ, 0x3c, !PT ;  /* 0x405fc00007067812 */ /* 0x000fe400078e3cff */
[----:B------:R-:W-:Y:S02]  /*1560*/  ISETP.EQ.OR P0, PT, R9, RZ, !P0 ;  /* 0x000000ff0900720c */ /* 0x000fe40004702670 */
[----:B------:R-:W-:-:S11]  /*1570*/  LOP3.LUT R13, R6, 0x80000000, RZ, 0xc0, !PT ;  /* 0x80000000060d7812 */ /* 0x000fd600078ec0ff */
[----:B------:R-:W-:Y:S01]  /*1580*/  @P0 LOP3.LUT R2, R13, 0x7ff00000, RZ, 0xfc, !PT ;  /* 0x7ff000000d020812 */ /* 0x000fe200078efcff */
[----:B------:R-:W-:Y:S02]  /*1590*/  @!P0 IMAD.MOV.U32 R12, RZ, RZ, RZ ;  /* 0x000000ffff0c8224 */ /* 0x000fe400078e00ff */
[----:B------:R-:W-:Y:S01]  /*15a0*/  @P0 IMAD.MOV.U32 R12, RZ, RZ, RZ ;  /* 0x000000ffff0c0224 */ /* 0x000fe200078e00ff */
[----:B------:R-:W-:Y:S01]  /*15b0*/  @P0 MOV R13, R2 ;  /* 0x00000002000d0202 */ /* 0x000fe20000000f00 */
[----:B------:R-:W-:Y:S06]  /*15c0*/  BRA `(.L_x_447) ;  /* 0x0000000000087947 */ /* 0x000fec0003800000 */
.L_x_448:
[----:B------:R-:W-:Y:S01]  /*15d0*/  LOP3.LUT R13, R7, 0x80000, RZ, 0xfc, !PT ;  /* 0x00080000070d7812 */ /* 0x000fe200078efcff */
[----:B------:R-:W-:-:S07]  /*15e0*/  IMAD.MOV.U32 R12, RZ, RZ, R6 ;  /* 0x000000ffff0c7224 */ /* 0x000fce00078e0006 */
.L_x_447:
[----:B------:R-:W-:Y:S05]  /*15f0*/  BSYNC.RECONVERGENT B1 ;  /* 0x0000000000017941 */ /* 0x000fea0003800200 */
.L_x_445:
[----:B------:R-:W-:Y:S01]  /*1600*/  IMAD.MOV.U32 R9, RZ, RZ, 0x0 ;  /* 0x00000000ff097424 */ /* 0x000fe200078e00ff */
[----:B------:R-:W-:Y:S01]  /*1610*/  MOV R3, R13 ;  /* 0x0000000d00037202 */ /* 0x000fe20000000f00 */
[----:B------:R-:W-:Y:S02]  /*1620*/  IMAD.MOV.U32 R2, RZ, RZ, R12 ;  /* 0x000000ffff027224 */ /* 0x000fe400078e000c */
[----:B------:R-:W-:Y:S05]  /*1630*/  RET.REL.NODEC R8 `(_ZN17fastertransformer16generalLayerNormI6__halfLb1EEEvPKT_S4_S4_PS2_fiiPfS6_i) ;  /* 0xffffffe808707950 */ /* 0x000fea0003c3ffff */
.L_x_449:
        /* <DEDUP_REMOVED lines=12> */
.L_x_2478:


//--------------------- .text._ZN17fastertransformer16generalLayerNormIfLb0EEEvPKT_S3_S3_PS1_fiiPfS5_i --------------------------
	.section	.text._ZN17fastertransformer16generalLayerNormIfLb0EEEvPKT_S3_S3_PS1_fiiPfS5_i,"ax",@progbits
	.align	128
        .global         _ZN17fastertransformer16generalLayerNormIfLb0EEEvPKT_S3_S3_PS1_fiiPfS5_i
        .type           _ZN17fastertransformer16generalLayerNormIfLb0EEEvPKT_S3_S3_PS1_fiiPfS5_i,@function
        .size           _ZN17fastertransformer16generalLayerNormIfLb0EEEvPKT_S3_S3_PS1_fiiPfS5_i,(.L_x_2584 - _ZN17fastertransformer16generalLayerNormIfLb0EEEvPKT_S3_S3_PS1_fiiPfS5_i)
        .other          _ZN17fastertransformer16generalLayerNormIfLb0EEEvPKT_S3_S3_PS1_fiiPfS5_i,@"STO_CUDA_ENTRY STV_DEFAULT"
_ZN17fastertransformer16generalLayerNormIfLb0EEEvPKT_S3_S3_PS1_fiiPfS5_i:
.text._ZN17fastertransformer16generalLayerNormIfLb0EEEvPKT_S3_S3_PS1_fiiPfS5_i:
        /* <DEDUP_REMOVED lines=13> */
.L_x_452:
[----:B0-----:R-:W-:-:S04]  /*00d0*/  IMAD R3, R8, UR4, R7 ;  /* 0x0000000408037c24 */ /* 0x001fc8000f8e0207 */
[----:B--2---:R-:W-:-:S06]  /*00e0*/  IMAD.WIDE.U32 R2, R3, 0x4, R4 ;  /* 0x0000000403027825 */ /* 0x004fcc00078e0004 */
[----:B------:R-:W2:Y:S01]  /*00f0*/  LDG.E.CONSTANT R3, desc[UR6][R2.64] ;  /* 0x0000000602037981 */ /* 0x000ea2000c1e9900 */
[----:B-1----:R-:W-:-:S04]  /*0100*/  IADD3 R7, PT, PT, R10, R7, RZ ;  /* 0x000000070a077210 */ /* 0x002fc80007ffe0ff */
[----:B------:R-:W-:Y:S01]  /*0110*/  ISETP.GE.AND P0, PT, R7, UR4, PT ;  /* 0x0000000407007c0c */ /* 0x000fe2000bf06270 */
[----:B--2---:R-:W-:-:S12]  /*0120*/  FADD.FTZ R6, R3, R6 ;  /* 0x0000000603067221 */ /* 0x004fd80000010000 */
[----:B------:R-:W-:Y:S05]  /*0130*/  @!P0 BRA `(.L_x_452) ;  /* 0xfffffffc00e48947 */ /* 0x000fea000383ffff */
.L_x_451:
[----:B------:R-:W-:Y:S05]  /*0140*/  BSYNC.RECONVERGENT B0 ;  /* 0x0000000000007941 */ /* 0x000fea0003800200 */
.L_x_450:
[----:B------:R-:W0:Y:S01]  /*0150*/  SHFL.BFLY PT, R3, R6, 0x10, 0x1f ;  /* 0x0e001f0006037f89 */ /* 0x000e2200000e0000 */
[----:B------:R-:W1:Y:S01]  /*0160*/  LDCU UR8, c[0x0][0x360] ;  /* 0x00006c00ff0877ac */ /* 0x000e620008000800 */
[----:B------:R-:W-:Y:S01]  /*0170*/  LOP3.LUT P0, R9, R0, 0x1f, RZ, 0xc0, !PT ;  /* 0x0000001f00097812 */ /* 0x000fe2000780c0ff */
[----:B------:R-:W-:Y:S02]  /*0180*/  IMAD.MOV.U32 R13, RZ, RZ, RZ ;  /* 0x000000ffff0d7224 */ /* 0x000fe400078e00ff */
        /* <DEDUP_REMOVED lines=51> */
[----:B------:R-:W-:Y:S01]  /*04c0*/  MOV R15, RZ ;  /* 0x000000ff000f7202 */ /* 0x000fe20000000f00 */
[----:B------:R-:W-:Y:S02]  /*04d0*/  IMAD.MOV.U32 R14, RZ, RZ, R0 ;  /* 0x000000ffff0e7224 */ /* 0x000fe400078e0000 */
[----:B------:R-:W2:Y:S05]  /*04e0*/  LDS R17, [R17] ;  /* 0x0000000011117984 */ /* 0x000eaa0000000800 */
.L_x_455:
[----:B-1----:R-:W-:-:S04]  /*04f0*/  IMAD R13, R19, UR4, R14 ;  /* 0x00000004130d7c24 */ /* 0x002fc8000f8e020e */
[----:B0-----:R-:W-:-:S06]  /*0500*/  IMAD.WIDE.U32 R12, R13, 0x4, R4 ;  /* 0x000000040d0c7825 */ /* 0x001fcc00078e0004 */
[----:B------:R-:W2:Y:S01]  /*0510*/  LDG.E.CONSTANT R12, desc[UR6][R12.64] ;  /* 0x000000060c0c7981 */ /* 0x000ea2000c1e9900 */
[----:B------:R-:W-:-:S04]  /*0520*/  IADD3 R14, PT, PT, R14, UR8, RZ ;  /* 0x000000080e0e7c10 */ /* 0x000fc8000fffe0ff */
[----:B------:R-:W-:Y:S01]  /*0530*/  ISETP.GE.AND P0, PT, R14, UR4, PT ;  /* 0x000000040e007c0c */ /* 0x000fe2000bf06270 */
[----:B--2---:R-:W-:-:S04]  /*0540*/  FADD.FTZ R16, R12, -R17 ;  /* 0x800000110c107221 */ /* 0x004fc80000010000 */
[----:B------:R-:W-:-:S08]  /*0550*/  FFMA.FTZ R15, R16, R16, R15 ;  /* 0x00000010100f7223 */ /* 0x000fd0000001000f */
[----:B------:R-:W-:Y:S05]  /*0560*/  @!P0 BRA `(.L_x_455) ;  /* 0xfffffffc00e08947 */ /* 0x000fea000383ffff */
.L_x_454:
[----:B------:R-:W-:Y:S05]  /*0570*/  BSYNC.RECONVERGENT B0 ;  /* 0x0000000000007941 */ /* 0x000fea0003800200 */
.L_x_453:
[----:B0-----:R-:W0:Y:S01]  /*0580*/  SHFL.BFLY PT, R4, R15, 0x10, 0x1f ;  /* 0x0e001f000f047f89 */ /* 0x001e2200000e0000 */
[----:B------:R-:W-:Y:S02]  /*0590*/  ISETP.NE.AND P0, PT, R9, RZ, PT ;  /* 0x000000ff0900720c */ /* 0x000fe40003f05270 */
[----:B------:R-:W-:Y:S01]  /*05a0*/  FSETP.GT.FTZ.AND P1, PT, R7, R8, PT ;  /* 0x000000080700720b */ /* 0x000fe20003f34000 */
        /* <DEDUP_REMOVED lines=44> */
.L_x_458:
[----:B0-----:R-:W2:Y:S01]  /*0870*/  @P0 LDC.64 R12, c[0x0][0x390] ;  /* 0x0000e400ff0c0b82 */ /* 0x001ea20000000a00 */
[----:B01----:R-:W-:-:S04]  /*0880*/  IMAD R11, R3, UR9, R0 ;  /* 0x00000009030b7c24 */ /* 0x003fc8000f8e0200 */
[----:B-1----:R-:W-:Y:S01]  /*0890*/  IMAD.WIDE R14, R11, 0x4, R6 ;  /* 0x000000040b0e7825 */ /* 0x002fe200078e0206 */
[----:B------:R-:W-:-:S03]  /*08a0*/  MOV R10, RZ ;  /* 0x000000ff000a7202 */ /* 0x000fc60000000f00 */
[C---:B------:R-:W-:Y:S02]  /*08b0*/  IMAD.WIDE R16, R0.reuse, 0x4, R8 ;  /* 0x0000000400107825 */ /* 0x040fe400078e0208 */
[----:B------:R-:W3:Y:S04]  /*08c0*/  LDG.E R15, desc[UR6][R14.64] ;  /* 0x000000060e0f7981 */ /* 0x000ee8000c1e1900 */
[----:B------:R-:W4:Y:S01]  /*08d0*/  LDG.E.CONSTANT R16, desc[UR6][R16.64] ;  /* 0x0000000610107981 */ /* 0x000f22000c1e9900 */
[----:B--2---:R-:W-:-:S05]  /*08e0*/  @P0 IMAD.WIDE R12, R0, 0x4, R12 ;  /* 0x00000004000c0825 */ /* 0x004fca00078e020c */
[----:B------:R-:W4:Y:S01]  /*08f0*/  @P0 LDG.E.CONSTANT R10, desc[UR6][R12.64] ;  /* 0x000000060c0a0981 */ /* 0x000f22000c1e9900 */
[----:B------:R-:W0:Y:S01]  /*0900*/  S2UR UR5, SR_CgaCtaId ;  /* 0x00000000000579c3 */ /* 0x000e220000008800 */
[----:B------:R-:W-:Y:S02]  /*0910*/  UMOV UR4, 0x400 ;  /* 0x0000040000047882 */ /* 0x000fe40000000000 */
[----:B0-----:R-:W-:-:S09]  /*0920*/  ULEA UR4, UR5, UR4, 0x18 ;  /* 0x0000000405047291 */ /* 0x001fd2000f8ec0ff */
[----:B------:R-:W3:Y:S01]  /*0930*/  LDS.64 R18, [UR4] ;  /* 0x00000004ff127984 */ /* 0x000ee20008000a00 */
[----:B------:R-:W-:Y:S01]  /*0940*/  UISETP.NE.AND UP0, UPT, UR12, 0x2, UPT ;  /* 0x000000020c00788c */ /* 0x000fe2000bf05270 */
[----:B---3--:R-:W-:-:S04]  /*0950*/  FADD.FTZ R18, R15, -R18 ;  /* 0x800000120f127221 */ /* 0x008fc80000010000 */
[----:B------:R-:W-:-:S04]  /*0960*/  FMUL.FTZ R19, R18, R19 ;  /* 0x0000001312137220 */ /* 0x000fc80000410000 */
[----:B----4-:R-:W-:Y:S01]  /*0970*/  FFMA.FTZ R19, R19, R16, R10 ;  /* 0x0000001013137223 */ /* 0x010fe2000001000a */
[----:B------:R-:W-:Y:S06]  /*0980*/  BRA.U UP0, `(.L_x_456) ;  /* 0x0000000100207547 */ /* 0x000fec000b800000 */
[----:B-----5:R-:W-:Y:S01]  /*0990*/  FMUL.FTZ R12, R19, R2 ;  /* 0x00000002130c7220 */ /* 0x020fe20000410000 */
[----:B------:R-:W-:-:S04]  /*09a0*/  IADD3 R10, P1, PT, R11, UR10, RZ ;  /* 0x0000000a0b0a7c10 */ /* 0x000fc8000ff3e0ff */
[----:B------:R-:W-:Y:S01]  /*09b0*/  LEA.HI.X.SX32 R11, R11, UR11, 0x1, P1 ;  /* 0x0000000b0b0b7c11 */ /* 0x000fe200088f0eff */
[----:B------:R-:W0:Y:S02]  /*09c0*/  F2I.S8.NTZ R12, R12 ;  /* 0x0000000c000c7305 */ /* 0x000e240000202100 */
[----:B0-----:R-:W-:-:S04]  /*09d0*/  PRMT R13, R12, 0x8880, RZ ;  /* 0x000088800c0d7816 */ /* 0x001fc800000000ff */
[----:B------:R-:W-:-:S05]  /*09e0*/  PRMT R13, R13, 0x7710, RZ ;  /* 0x000077100d0d7816 */ /* 0x000fca00000000ff */
[----:B------:R0:W-:Y:S01]  /*09f0*/  STG.E.U8 desc[UR6][R10.64], R13 ;  /* 0x0000000d0a007986 */ /* 0x0001e2000c101106 */
[----:B------:R-:W-:Y:S05]  /*0a00*/  BRA `(.L_x_457) ;  /* 0x0000000000087947 */ /* 0x000fea0003800000 */
.L_x_456:
[----:B------:R-:W-:-:S05]  /*0a10*/  IMAD.WIDE R10, R11, 0x4, R4 ;  /* 0x000000040b0a7825 */ /* 0x000fca00078e0204 */
[----:B------:R1:W-:Y:S02]  /*0a20*/  STG.E desc[UR6][R10.64], R19 ;  /* 0x000000130a007986 */ /* 0x0003e4000c101906 */
.L_x_457:
[----:B------:R-:W-:-:S04]  /*0a30*/  IADD3 R0, PT, PT, R0, UR8, RZ ;  /* 0x0000000800007c10 */ /* 0x000fc8000fffe0ff */
[----:B------:R-:W-:-:S13]  /*0a40*/  ISETP.GE.AND P1, PT, R0, R3, PT ;  /* 0x000000030000720c */ /* 0x000fda0003f26270 */
[----:B------:R-:W-:Y:S05]  /*0a50*/  @!P1 BRA `(.L_x_458) ;  /* 0xfffffffc00849947 */ /* 0x000fea000383ffff */
[----:B------:R-:W-:Y:S05]  /*0a60*/  EXIT ;  /* 0x000000000000794d */ /* 0x000fea0003800000 */
.L_x_459:
        /* <DEDUP_REMOVED lines=9> */
.L_x_2584:


//--------------------- .text._ZN17fastertransformer16generalLayerNormIfLb1EEEvPKT_S3_S3_PS1_fiiPfS5_i --------------------------
	.section	.text._ZN17fastertransformer16generalLayerNormIfLb1EEEvPKT_S3_S3_PS1_fiiPfS5_i,"ax",@progbits
	.align	128
        .global         _ZN17fastertransformer16generalLayerNormIfLb1EEEvPKT_S3_S3_PS1_fiiPfS5_i
        .type           _ZN17fastertransformer16generalLayerNormIfLb1EEEvPKT_S3_S3_PS1_fiiPfS5_i,@function
        .size           _ZN17fastertransformer16generalLayerNormIfLb1EEEvPKT_S3_S3_PS1_fiiPfS5_i,(.L_x_2479 - _ZN17fastertransformer16generalLayerNormIfLb1EEEvPKT_S3_S3_PS1_fiiPfS5_i)
        .other          _ZN17fastertransformer16generalLayerNormIfLb1EEEvPKT_S3_S3_PS1_fiiPfS5_i,@"STO_CUDA_ENTRY STV_DEFAULT"
_ZN17fastertransformer16generalLayerNormIfLb1EEEvPKT_S3_S3_PS1_fiiPfS5_i:
.text._ZN17fastertransformer16generalLayerNormIfLb1EEEvPKT_S3_S3_PS1_fiiPfS5_i:
[----:B------:R-:W-:Y:S01]  /*0000*/  LDC R1, c[0x0][0x37c] ;  /* 0x0000df00ff017b82 */ /* 0x000fe20000000800 */
[----:B------:R-:W0:Y:S01]  /*0010*/  S2R R0, SR_TID.X ;  /* 0x0000000000007919 */ /* 0x000e220000002100 */
[----:B------:R-:W1:Y:S01]  /*0020*/  LDCU UR4, c[0x0][0x3a8] ;  /* 0x00007500ff0477ac */ /* 0x000e620008000800 */
[----:B------:R-:W-:Y:S01]  /*0030*/  BSSY.RECONVERGENT B0, `(.L_x_460) ;  /* 0x0000012000007945 */ /* 0x000fe20003800200 */
[----:B------:R-:W-:Y:S02]  /*0040*/  IMAD.MOV.U32 R6, RZ, RZ, RZ ;  /* 0x000000ffff067224 */ /* 0x000fe400078e00ff */
[----:B-1----:R-:W-:Y:S01]  /*0050*/  IMAD.U32 R7, RZ, RZ, UR4 ;  /* 0x00000004ff077e24 */ /* 0x002fe2000f8e00ff */
[----:B------:R-:W1:Y:S04]  /*0060*/  LDCU.64 UR4, c[0x0][0x358] ;  /* 0x00006b00ff0477ac */ /* 0x000e680008000a00 */
[----:B0-----:R-:W-:-:S13]  /*0070*/  ISETP.GE.AND P0, PT, R0, R7, PT ;  /* 0x000000070000720c */ /* 0x001fda0003f06270 */
[----:B-1----:R-:W-:Y:S05]  /*0080*/  @P0 BRA `(.L_x_461) ;  /* 0x0000000000300947 */ /* 0x002fea0003800000 */
[----:B------:R-:W0:Y:S01]  /*0090*/  S2R R9, SR_CTAID.X ;  /* 0x0000000000097919 */ /* 0x000e220000002500 */
[----:B------:R-:W1:Y:S01]  /*00a0*/  LDC R11, c[0x0][0x360] ;  /* 0x0000d800ff0b7b82 */ /* 0x000e620000000800 */
[----:B------:R-:W-:Y:S02]  /*00b0*/  IMAD.MOV.U32 R6, RZ, RZ, RZ ;  /* 0x000000ffff067224 */ /* 0x000fe400078e00ff */
[----:B------:R-:W-:-:S05]  /*00c0*/  IMAD.MOV.U32 R8, RZ, RZ, R0 ;  /* 0x000000ffff087224 */ /* 0x000fca00078e0000 */
[----:B------:R-:W2:Y:S02]  /*00d0*/  LDC.64 R4, c[0x0][0x380] ;  /* 0x0000e000ff047b82 */ /* 0x000ea40000000a00 */
.L_x_462:
[----:B0-----:R-:W-:-:S04]  /*00e0*/  IMAD R3, R9, R7, R8 ;  /* 0x0000000709037224 */ /* 0x001fc800078e0208 */
[----:B--2---:R-:W-:-:S06]  /*00f0*/  IMAD.WIDE.U32 R2, R3, 0x4, R4 ;  /* 0x0000000403027825 */ /* 0x004fcc00078e0004 */
[----:B------:R-:W2:Y:S01]  /*0100*/  LDG.E.CONSTANT R3, desc[UR4][R2.64] ;  /* 0x0000000402037981 */ /* 0x000ea2000c1e9900 */
[----:B-1----:R-:W-:-:S05]  /*0110*/  IMAD.IADD R8, R11, 0x1, R8 ;  /* 0x000000010b087824 */ /* 0x002fca00078e0208 */
[----:B------:R-:W-:Y:S01]  /*0120*/  ISETP.GE.AND P1, PT, R8, R7, PT ;  /* 0x000000070800720c */ /* 0x000fe20003f26270 */
[----:B--2---:R-:W-:-:S12]  /*0130*/  FADD.FTZ R6, R3, R6 ;  /* 0x0000000603067221 */ /* 0x004fd80000010000 */
[----:B------:R-:W-:Y:S05]  /*0140*/  @!P1 BRA `(.L_x_462) ;  /* 0xfffffffc00e49947 */ /* 0x000fea000383ffff */
.L_x_461:
[----:B------:R-:W-:Y:S05]  /*0150*/  BSYNC.RECONVERGENT B0 ;  /* 0x0000000000007941 */ /* 0x000fea0003800200 */
.L_x_460:
[----:B------:R-:W0:Y:S01]  /*0160*/  SHFL.BFLY PT, R3, R6, 0x10, 0x1f ;  /* 0x0e001f0006037f89 */ /* 0x000e2200000e0000 */
[----:B------:R-:W1:Y:S01]  /*0170*/  LDCU UR6, c[0x0][0x360] ;  /* 0x00006c00ff0677ac */ /* 0x000e620008000800 */
[----:B------:R-:W-:Y:S01]  /*0180*/  MOV R10, 0x400 ;  /* 0x00000400000a7802 */ /* 0x000fe20000000f00 */
[----:B------:R-:W-:Y:S01]  /*0190*/  BSSY.RECONVERGENT B0, `(.L_x_463) ;  /* 0x0000039000007945 */ /* 0x000fe20003800200 */
[----:B------:R-:W2:Y:S01]  /*01a0*/  S2R R9, SR_CgaCtaId ;  /* 0x0000000000097919 */ /* 0x000ea20000008800 */
[----:B------:R-:W-:Y:S01]  /*01b0*/  LOP3.LUT P2, R8, R0, 0x1f, RZ, 0xc0, !PT ;  /* 0x0000001f00087812 */ /* 0x000fe2000784c0ff */
[----:B------:R-:W-:Y:S02]  /*01c0*/  IMAD.MOV.U32 R16, RZ, RZ, RZ ;  /* 0x000000ffff107224 */ /* 0x000fe400078e00ff */
[----:B0-----:R-:W-:Y:S01]  /*01d0*/  FADD.FTZ R3, R3, R6 ;  /* 0x0000000603037221 */ /* 0x001fe20000010000 */
[----:B-1----:R-:W-:-:S04]  /*01e0*/  I2FP.F32.U32 R6, UR6 ;  /* 0x0000000600067c45 */ /* 0x002fc80008201000 */
[----:B------:R-:W0:Y:S01]  /*01f0*/  SHFL.BFLY PT, R2, R3, 0x8, 0x1f ;  /* 0x0d001f0003027f89 */ /* 0x000e2200000e0000 */
[----:B------:R-:W-:Y:S01]  /*0200*/  FMUL.FTZ R6, R6, 0.03125 ;  /* 0x3d00000006067820 */ /* 0x000fe20000410000 */
[----:B0-----:R-:W-:Y:S01]  /*0210*/  FADD.FTZ R2, R3, R2 ;  /* 0x0000000203027221 */ /* 0x001fe20000010000 */
[----:B------:R-:W-:-:S04]  /*0220*/  I2FP.F32.U32 R3, R0 ;  /* 0x0000000000037245 */ /* 0x000fc80000201000 */
[----:B------:R-:W0:Y:S01]  /*0230*/  SHFL.BFLY PT, R5, R2, 0x4, 0x1f ;  /* 0x0c801f0002057f89 */ /* 0x000e2200000e0000 */
[----:B------:R-:W-:Y:S01]  /*0240*/  FSETP.GT.FTZ.AND P1, PT, R6, R3, PT ;  /* 0x000000030600720b */ /* 0x000fe20003f34000 */
[----:B0-----:R-:W-:Y:S01]  /*0250*/  FADD.FTZ R5, R2, R5 ;  /* 0x0000000502057221 */ /* 0x001fe20000010000 */
[----:B------:R-:W-:-:S04]  /*0260*/  IADD3 R2, PT, PT, R10, 0x8, RZ ;  /* 0x000000080a027810 */ /* 0x000fc80007ffe0ff */
[----:B------:R-:W0:Y:S01]  /*0270*/  SHFL.BFLY PT, R4, R5, 0x2, 0x1f ;  /* 0x0c401f0005047f89 */ /* 0x000e2200000e0000 */
[----:B--2---:R-:W-:-:S04]  /*0280*/  LEA R3, R9, R2, 0x18 ;  /* 0x0000000209037211 */ /* 0x004fc800078ec0ff */
[----:B------:R-:W-:Y:S01]  /*0290*/  LEA.HI R2, R0, R3, RZ, 0x1d ;  /* 0x0000000300027211 */ /* 0x000fe200078fe8ff */
[----:B------:R-:W-:Y:S02]  /*02a0*/  IMAD R3, R8, 0x4, R3 ;  /* 0x0000000408037824 */ /* 0x000fe400078e0203 */
[----:B0-----:R-:W-:-:S05]  /*02b0*/  FADD.FTZ R4, R5, R4 ;  /* 0x0000000405047221 */ /* 0x001fca0000010000 */
[----:B------:R-:W0:Y:S02]  /*02c0*/  SHFL.BFLY PT, R11, R4, 0x1, 0x1f ;  /* 0x0c201f00040b7f89 */ /* 0x000e2400000e0000 */
[----:B0-----:R-:W-:Y:S01]  /*02d0*/  FADD.FTZ R13, R4, R11 ;  /* 0x0000000b040d7221 */ /* 0x001fe20000010000 */
[----:B------:R-:W-:-:S04]  /*02e0*/  IMAD.MOV.U32 R4, RZ, RZ, RZ ;  /* 0x000000ffff047224 */ /* 0x000fc800078e00ff */
[----:B------:R-:W-:Y:S01]  /*02f0*/  @!P2 STS [R2], R13 ;  /* 0x0000000d0200a388 */ /* 0x000fe20000000800 */
[----:B------:R-:W-:Y:S01]  /*0300*/  BAR.SYNC.DEFER_BLOCKING 0x0 ;  /* 0x0000000000007b1d */ /* 0x000fe20000010000 */
[----:B------:R-:W-:-:S13]  /*0310*/  ISETP.NE.AND P2, PT, R0, RZ, PT ;  /* 0x000000ff0000720c */ /* 0x000fda0003f45270 */
[----:B------:R-:W-:Y:S01]  /*0320*/  @!P2 I2FP.F32.S32 R15, R7 ;  /* 0x00000007000fa245 */ /* 0x000fe20000201400 */
[----:B------:R-:W0:Y:S04]  /*0330*/  @P1 LDS R4, [R3] ;  /* 0x0000000003041984 */ /* 0x000e280000000800 */
[----:B0-----:R-:W0:Y:S02]  /*0340*/  SHFL.BFLY PT, R5, R4, 0x10, 0x1f ;  /* 0x0e001f0004057f89 */ /* 0x001e2400000e0000 */
[----:B0-----:R-:W-:Y:S02]  /*0350*/  FADD.FTZ R5, R5, R4 ;  /* 0x0000000405057221 */ /* 0x001fe40000010000 */
[----:B------:R-:W0:Y:S03]  /*0360*/  @!P2 MUFU.RCP R4, R15 ;  /* 0x0000000f0004a308 */ /* 0x000e260000001000 */
[----:B------:R-:W1:Y:S02]  /*0370*/  SHFL.BFLY PT, R12, R5, 0x8, 0x1f ;  /* 0x0d001f00050c7f89 */ /* 0x000e6400000e0000 */
[----:B-1----:R-:W-:Y:S01]  /*0380*/  FADD.FTZ R12, R5, R12 ;  /* 0x0000000c050c7221 */ /* 0x002fe20000010000 */
[----:B------:R-:W-:-:S04]  /*0390*/  @!P2 LEA R5, R9, R10, 0x18 ;  /* 0x0000000a0905a211 */ /* 0x000fc800078ec0ff */
        /* <DEDUP_REMOVED lines=10> */
[----:B------:R-:W-:Y:S01]  /*0440*/  LEA R11, R9, R10, 0x18 ;  /* 0x0000000a090b7211 */ /* 0x000fe200078ec0ff */
[----:B------:R-:W1:Y:S01]  /*0450*/  S2R R17, SR_CTAID.X ;  /* 0x0000000000117919 */ /* 0x000e620000002500 */
[----:B0-----:R-:W0:Y:S01]  /*0460*/  LDC.64 R4, c[0x0][0x380] ;  /* 0x0000e000ff047b82 */ /* 0x001e220000000a00 */
[----:B------:R-:W-:Y:S01]  /*0470*/  IMAD.MOV.U32 R16, RZ, RZ, RZ ;  /* 0x000000ffff107224 */ /* 0x000fe200078e00ff */
[----:B------:R-:W-:Y:S02]  /*0480*/  MOV R14, R0 ;  /* 0x00000000000e7202 */ /* 0x000fe40000000f00 */
[----:B------:R-:W2:Y:S05]  /*0490*/  LDS R11, [R11] ;  /* 0x000000000b0b7984 */ /* 0x000eaa0000000800 */
.L_x_465:
[----:B-1----:R-:W-:-:S04]  /*04a0*/  IMAD R13, R17, R7, R14 ;  /* 0x00000007110d7224 */ /* 0x002fc800078e020e */
[----:B0-----:R-:W-:-:S06]  /*04b0*/  IMAD.WIDE.U32 R12, R13, 0x4, R4 ;  /* 0x000000040d0c7825 */ /* 0x001fcc00078e0004 */
[----:B------:R-:W2:Y:S01]  /*04c0*/  LDG.E.CONSTANT R12, desc[UR4][R12.64] ;  /* 0x000000040c0c7981 */ /* 0x000ea2000c1e9900 */
[----:B------:R-:W-:-:S05]  /*04d0*/  VIADD R14, R14, UR6 ;  /* 0x000000060e0e7c36 */ /* 0x000fca0008000000 */
[----:B------:R-:W-:Y:S01]  /*04e0*/  ISETP.GE.AND P3, PT, R14, R7, PT ;  /* 0x000000070e00720c */ /* 0x000fe20003f66270 */
[----:B--2---:R-:W-:-:S04]  /*04f0*/  FADD.FTZ R15, R12, -R11 ;  /* 0x8000000b0c0f7221 */ /* 0x004fc80000010000 */
[----:B------:R-:W-:-:S08]  /*0500*/  FFMA.FTZ R16, R15, R15, R16 ;  /* 0x0000000f0f107223 */ /* 0x000fd00000010010 */
[----:B------:R-:W-:Y:S05]  /*0510*/  @!P3 BRA `(.L_x_465) ;  /* 0xfffffffc00e0b947 */ /* 0x000fea000383ffff */
.L_x_464:
[----:B------:R-:W-:Y:S05]  /*0520*/  BSYNC.RECONVERGENT B0 ;  /* 0x0000000000007941 */ /* 0x000fea0003800200 */
.L_x_463:
[----:B0-----:R-:W0:Y:S01]  /*0530*/  SHFL.BFLY PT, R5, R16, 0x10, 0x1f ;  /* 0x0e001f0010057f89 */ /* 0x001e2200000e0000 */
[----:B------:R-:W-:Y:S01]  /*0540*/  ISETP.NE.AND P3, PT, R8, RZ, PT ;  /* 0x000000ff0800720c */ /* 0x000fe20003f65270 */
[----:B------:R-:W1:Y:S01]  /*0550*/  @!P2 LDC R14, c[0x0][0x3a0] ;  /* 0x0000e800ff0eab82 */ /* 0x000e620000000800 */
[----:B------:R-:W2:Y:S01]  /*0560*/  LDCU UR7, c[0x0][0x3a8] ;  /* 0x00007500ff0777ac */ /* 0x000ea20008000800 */
[----:B------:R-:W-:Y:S01]  /*0570*/  BSSY.RECONVERGENT B0, `(.L_x_466) ;  /* 0x0000041000007945 */ /* 0x000fe20003800200 */
[----:B0-----:R-:W-:Y:S01]  /*0580*/  FADD.FTZ R5, R5, R16 ;  /* 0x0000001005057221 */ /* 0x001fe20000010000 */
[----:B------:R-:W-:-:S04]  /*0590*/  @!P2 I2FP.F32.S32 R16, R7 ;  /* 0x000000070010a245 */ /* 0x000fc80000201400 */
[----:B------:R-:W0:Y:S02]  /*05a0*/  SHFL.BFLY PT, R4, R5, 0x8, 0x1f ;  /* 0x0d001f0005047f89 */ /* 0x000e2400000e0000 */
[----:B------:R-:W1:Y:S01]  /*05b0*/  @!P2 MUFU.RCP R16, R16 ;  /* 0x000000100010a308 */ /* 0x000e620000001000 */
[----:B0-----:R-:W-:-:S05]  /*05c0*/  FADD.FTZ R4, R5, R4 ;  /* 0x0000000405047221 */ /* 0x001fca0000010000 */
[----:B------:R-:W0:Y:S02]  /*05d0*/  SHFL.BFLY PT, R11, R4, 0x4, 0x1f ;  /* 0x0c801f00040b7f89 */ /* 0x000e2400000e0000 */
[----:B0-----:R-:W-:-:S05]  /*05e0*/  FADD.FTZ R11, R4, R11 ;  /* 0x0000000b040b7221 */ /* 0x001fca0000010000 */
[----:B------:R-:W0:Y:S02]  /*05f0*/  SHFL.BFLY PT, R12, R11, 0x2, 0x1f ;  /* 0x0c401f000b0c7f89 */ /* 0x000e2400000e0000 */
[----:B0-----:R-:W-:-:S05]  /*0600*/  FADD.FTZ R12, R11, R12 ;  /* 0x0000000c0b0c7221 */ /* 0x001fca0000010000 */
[----:B------:R-:W0:Y:S02]  /*0610*/  SHFL.BFLY PT, R13, R12, 0x1, 0x1f ;  /* 0x0c201f000c0d7f89 */ /* 0x000e2400000e0000 */
[----:B0-----:R-:W-:Y:S01]  /*0620*/  FADD.FTZ R15, R12, R13 ;  /* 0x0000000d0c0f7221 */ /* 0x001fe20000010000 */
[----:B------:R-:W-:-:S04]  /*0630*/  IMAD.MOV.U32 R13, RZ, RZ, RZ ;  /* 0x000000ffff0d7224 */ /* 0x000fc800078e00ff */
[----:B------:R0:W-:Y:S01]  /*0640*/  @!P3 STS [R2], R15 ;  /* 0x0000000f0200b388 */ /* 0x0001e20000000800 */
[----:B------:R-:W-:Y:S01]  /*0650*/  BAR.SYNC.DEFER_BLOCKING 0x0 ;  /* 0x0000000000007b1d */ /* 0x000fe20000010000 */
[----:B0-----:R-:W-:-:S05]  /*0660*/  IMAD.MOV.U32 R15, RZ, RZ, 0x358637bd ;  /* 0x358637bdff0f7424 */ /* 0x001fca00078e00ff */
[----:B------:R-:W0:Y:S04]  /*0670*/  @P1 LDS R13, [R3] ;  /* 0x00000000030d1984 */ /* 0x000e280000000800 */
        /* <DEDUP_REMOVED lines=9> */
[----:B0-----:R-:W-:-:S04]  /*0710*/  FADD.FTZ R3, R11, R2 ;  /* 0x000000020b037221 */ /* 0x001fc80000010000 */
[----:B-1----:R-:W-:Y:S01]  /*0720*/  @!P2 FFMA.FTZ R2, R3, R16, R14 ;  /* 0x000000100302a223 */ /* 0x002fe2000001000e */
[----:B------:R-:W-:-:S05]  /*0730*/  @!P2 LEA R3, R9, R10, 0x18 ;  /* 0x0000000a0903a211 */ /* 0x000fca00078ec0ff */
[----:B------:R-:W0:Y:S02]  /*0740*/  @!P2 MUFU.RSQ R2, R2 ;  /* 0x000000020002a308 */ /* 0x000e240000001400 */
[----:B0-----:R0:W-:Y:S01]  /*0750*/  @!P2 STS [R3+0x4], R2 ;  /* 0x000004020300a388 */ /* 0x0011e20000000800 */
[----:B------:R-:W-:Y:S06]  /*0760*/  BAR.SYNC.DEFER_BLOCKING 0x0 ;  /* 0x0000000000007b1d */ /* 0x000fec0000010000 */
[----:B--2---:R-:W-:Y:S05]  /*0770*/  @P0 BRA `(.L_x_467) ;  /* 0x0000000000800947 */ /* 0x004fea0003800000 */
[----:B------:R-:W1:Y:S01]  /*0780*/  LDCU.64 UR8, c[0x0][0x390] ;  /* 0x00007200ff0877ac */ /* 0x000e620008000a00 */
[----:B------:R-:W2:Y:S01]  /*0790*/  S2R R14, SR_CTAID.X ;  /* 0x00000000000e7919 */ /* 0x000ea20000002500 */
[----:B------:R-:W3:Y:S01]  /*07a0*/  LDC.64 R4, c[0x0][0x380] ;  /* 0x0000e000ff047b82 */ /* 0x000ee20000000a00 */
[----:B------:R-:W-:Y:S02]  /*07b0*/  VIADD R20, R10, 0x110 ;  /* 0x000001100a147836 */ /* 0x000fe40000000000 */
[----:B------:R-:W-:Y:S01]  /*07c0*/  HFMA2 R15, -RZ, RZ, 0.34521484375, 0.483642578125 ;  /* 0x358637bdff0f7431 */ /* 0x000fe200000001ff */
[C---:B------:R-:W-:Y:S02]  /*07d0*/  LEA R18, R9.reuse, R10, 0x18 ;  /* 0x0000000a09127211 */ /* 0x040fe400078ec0ff */
[----:B------:R-:W-:Y:S01]  /*07e0*/  LEA R20, R9, R20, 0x18 ;  /* 0x0000001409147211 */ /* 0x000fe200078ec0ff */
[----:B------:R-:W-:Y:S01]  /*07f0*/  IMAD.MOV.U32 R9, RZ, RZ, R0 ;  /* 0x000000ffff097224 */ /* 0x000fe200078e0000 */
[----:B0-----:R-:W0:Y:S01]  /*0800*/  LDC.64 R2, c[0x0][0x388] ;  /* 0x0000e200ff027b82 */ /* 0x001e220000000a00 */
[----:B-1----:R-:W-:-:S04]  /*0810*/  ISETP.NE.U32.AND P0, PT, RZ, UR8, PT ;  /* 0x00000008ff007c0c */ /* 0x002fc8000bf05070 */
[----:B------:R-:W-:-:S13]  /*0820*/  ISETP.NE.AND.EX P0, PT, RZ, UR9, PT, P0 ;  /* 0x00000009ff007c0c */ /* 0x000fda000bf05300 */
.L_x_468:
[----:B------:R-:W1:Y:S01]  /*0830*/  @P0 LDC.64 R10, c[0x0][0x390] ;  /* 0x0000e400ff0a0b82 */ /* 0x000e620000000a00 */
[----:B------:R-:W-:Y:S01]  /*0840*/  IMAD.U32 R7, RZ, RZ, UR7 ;  /* 0x00000007ff077e24 */ /* 0x000fe2000f8e00ff */
[----:B------:R-:W4:Y:S03]  /*0850*/  LDS.64 R16, [R18] ;  /* 0x0000000012107984 */ /* 0x000f260000000a00 */
[----:B--2---:R-:W-:-:S04]  /*0860*/  IMAD R23, R14, R7, R9 ;  /* 0x000000070e177224 */ /* 0x004fc800078e0209 */
[----:B---3--:R-:W-:-:S04]  /*0870*/  IMAD.WIDE R22, R23, 0x4, R4 ;  /* 0x0000000417167825 */ /* 0x008fc800078e0204 */
[----:B------:R-:W-:Y:S02]  /*0880*/  IMAD.MOV.U32 R19, RZ, RZ, RZ ;  /* 0x000000ffff137224 */ /* 0x000fe400078e00ff */
[----:B------:R-:W4:Y:S01]  /*0890*/  LDG.E R23, desc[UR4][R22.64] ;  /* 0x0000000416177981 */ /* 0x000f22000c1e1900 */
[----:B0-----:R-:W-:-:S06]  /*08a0*/  IMAD.WIDE R12, R9, 0x4, R2 ;  /* 0x00000004090c7825 */ /* 0x001fcc00078e0202 */
[----:B------:R-:W2:Y:S01]  /*08b0*/  LDG.E.CONSTANT R12, desc[UR4][R12.64] ;  /* 0x000000040c0c7981 */ /* 0x000ea2000c1e9900 */
[----:B-1----:R-:W-:-:S05]  /*08c0*/  @P0 IMAD.WIDE R10, R9, 0x4, R10 ;  /* 0x00000004090a0825 */ /* 0x002fca00078e020a */
[----:B------:R-:W2:Y:S01]  /*08d0*/  @P0 LDG.E.CONSTANT R19, desc[UR4][R10.64] ;  /* 0x000000040a130981 */ /* 0x000ea2000c1e9900 */
[----:B----4-:R-:W-:-:S04]  /*08e0*/  FADD.FTZ R16, R23, -R16 ;  /* 0x8000001017107221 */ /* 0x010fc80000010000 */
[----:B------:R-:W-:Y:S01]  /*08f0*/  FMUL.FTZ R16, R16, R17 ;  /* 0x0000001110107220 */ /* 0x000fe20000410000 */
[C---:B------:R-:W-:Y:S01]  /*0900*/  IMAD R17, R9.reuse, 0x4, R20 ;  /* 0x0000000409117824 */ /* 0x040fe200078e0214 */
[----:B------:R-:W-:Y:S02]  /*0910*/  IADD3 R9, PT, PT, R9, UR6, RZ ;  /* 0x0000000609097c10 */ /* 0x000fe4000fffe0ff */
[----:B--2---:R-:W-:-:S05]  /*0920*/  FFMA.FTZ R16, R16, R12, R19 ;  /* 0x0000000c10107223 */ /* 0x004fca0000010013 */
[----:B------:R1:W-:Y:S01]  /*0930*/  STS [R17], R16 ;  /* 0x0000001011007388 */ /* 0x0003e20000000800 */
[----:B------:R-:W-:Y:S02]  /*0940*/  ISETP.GE.AND P2, PT, R9, R7, PT ;  /* 0x000000070900720c */ /* 0x000fe40003f46270 */
[----:B------:R-:W-:-:S13]  /*0950*/  FSETP.GT.FTZ.AND P1, PT, |R16|, R15, PT ;  /* 0x0000000f1000720b */ /* 0x000fda0003f34200 */
[----:B------:R-:W-:Y:S01]  /*0960*/  @P1 FADD.FTZ R15, |R16|, -RZ ;  /* 0x800000ff100f1221 */ /* 0x000fe20000010200 */
[----:B-1----:R-:W-:Y:S06]  /*0970*/  @!P2 BRA `(.L_x_468) ;  /* 0xfffffffc00aca947 */ /* 0x002fec000383ffff */
.L_x_467:
[----:B------:R-:W-:Y:S05]  /*0980*/  BSYNC.RECONVERGENT B0 ;  /* 0x0000000000007941 */ /* 0x000fea0003800200 */
.L_x_466:
[----:B0-----:R-:W0:Y:S01]  /*0990*/  SHFL.BFLY PT, R2, R15, 0x10, 0x1f ;  /* 0x0e001f000f027f89 */ /* 0x001e2200000e0000 */
[----:B------:R-:W-:Y:S01]  /*09a0*/  I2FP.F32.U32 R9, R8 ;  /* 0x0000000800097245 */ /* 0x000fe20000201000 */
[----:B------:R-:W-:Y:S01]  /*09b0*/  BSSY.RECONVERGENT B0, `(.L_x_469) ;  /* 0x0000053000007945 */ /* 0x000fe20003800200 */
[----:B------:R-:W-:Y:S02]  /*09c0*/  ISETP.NE.AND P1, PT, R8, RZ, PT ;  /* 0x000000ff0800720c */ /* 0x000fe40003f25270 */
[----:B------:R-:W-:-:S11]  /*09d0*/  FSETP.GT.FTZ.AND P0, PT, R6, R9, PT ;  /* 0x000000090600720b */ /* 0x000fd60003f14000 */
[----:B------:R-:W1:Y:S01]  /*09e0*/  @!P1 S2R R10, SR_CgaCtaId ;  /* 0x00000000000a9919 */ /* 0x000e620000008800 */
[----:B------:R-:W-:Y:S02]  /*09f0*/  @!P1 MOV R6, 0x400 ;  /* 0x0000040000069802 */ /* 0x000fe40000000f00 */
[----:B------:R-:W-:Y:S01]  /*0a00*/  @P0 MOV R9, 0x400 ;  /* 0x0000040000090802 */ /* 0x000fe20000000f00 */
[----:B------:R-:W2:Y:S01]  /*0a10*/  @P0 S2R R12, SR_CgaCtaId ;  /* 0x00000000000c0919 */ /* 0x000ea20000008800 */
[----:B0-----:R-:W-:-:S03]  /*0a20*/  FMNMX.FTZ R2, R2, R15, !PT ;  /* 0x0000000f02027209 */ /* 0x001fc60007810000 */
[----:B------:R-:W-:Y:S02]  /*0a30*/  @P0 VIADD R9, R9, 0x88 ;  /* 0x0000008809090836 */ /* 0x000fe40000000000 */
[----:B------:R-:W0:Y:S03]  /*0a40*/  SHFL.BFLY PT, R3, R2, 0x8, 0x1f ;  /* 0x0d001f0002037f89 */ /* 0x000e2600000e0000 */
[----:B--2---:R-:W-:Y:S02]  /*0a50*/  @P0 LEA R9, R12, R9, 0x18 ;  /* 0x000000090c090211 */ /* 0x004fe400078ec0ff */
[----:B0-----:R-:W-:-:S03]  /*0a60*/  FMNMX.FTZ R3, R2, R3, !PT ;  /* 0x0000000302037209 */ /* 0x001fc60007810000 */
[----:B------:R-:W-:Y:S02]  /*0a70*/  @P0 IMAD R8, R8, 0x4, R9 ;  /* 0x0000000408080824 */ /* 0x000fe400078e0209 */
[----:B------:R-:W0:Y:S02]  /*0a80*/  SHFL.BFLY PT, R4, R3, 0x4, 0x1f ;  /* 0x0c801f0003047f89 */ /* 0x000e2400000e0000 */
[----:B0-----:R-:W-:Y:S01]  /*0a90*/  FMNMX.FTZ R4, R3, R4, !PT ;  /* 0x0000000403047209 */ /* 0x001fe20007810000 */
[----:B------:R-:W-:-:S04]  /*0aa0*/  @!P1 VIADD R3, R6, 0x88 ;  /* 0x0000008806039836 */ /* 0x000fc80000000000 */
[----:B------:R-:W0:Y:S01]  /*0ab0*/  SHFL.BFLY PT, R5, R4, 0x2, 0x1f ;  /* 0x0c401f0004057f89 */ /* 0x000e2200000e0000 */
[----:B-1----:R-:W-:-:S04]  /*0ac0*/  @!P1 LEA R3, R10, R3, 0x18 ;  /* 0x000000030a039211 */ /* 0x002fc800078ec0ff */
[----:B------:R-:W-:Y:S02]  /*0ad0*/  @!P1 LEA.HI R3, R0, R3, RZ, 0x1d ;  /* 0x0000000300039211 */ /* 0x000fe400078fe8ff */
[----:B0-----:R-:W-:-:S05]  /*0ae0*/  FMNMX.FTZ R5, R4, R5, !PT ;  /* 0x0000000504057209 */ /* 0x001fca0007810000 */
[----:B------:R-:W0:Y:S02]  /*0af0*/  SHFL.BFLY PT, R2, R5, 0x1, 0x1f ;  /* 0x0c201f0005027f89 */ /* 0x000e2400000e0000 */
[----:B0-----:R-:W-:Y:S01]  /*0b00*/  FMNMX.FTZ R12, R5, R2, !PT ;  /* 0x00000002050c7209 */ /* 0x001fe20007810000 */
[----:B------:R-:W-:-:S04]  /*0b10*/  IMAD.MOV.U32 R2, RZ, RZ, -0x1f528714 ;  /* 0xe0ad78ecff027424 */ /* 0x000fc800078e00ff */
[----:B------:R-:W-:Y:S01]  /*0b20*/  @!P1 STS [R3], R12 ;  /* 0x0000000c03009388 */ /* 0x000fe20000000800 */
[----:B------:R-:W-:Y:S06]  /*0b30*/  BAR.SYNC.DEFER_BLOCKING 0x0 ;  /* 0x0000000000007b1d */ /* 0x000fec0000010000 */
[----:B------:R-:W0:Y:S01]  /*0b40*/  @P0 LDS R2, [R8] ;  /* 0x0000000008020984 */ /* 0x000e220000000800 */
[----:B------:R-:W-:-:S03]  /*0b50*/  ISETP.GE.AND P0, PT, R0, R7, PT ;  /* 0x000000070000720c */ /* 0x000fc60003f06270 */
        /* <DEDUP_REMOVED lines=9> */
[----:B0-----:R-:W-:Y:S01]  /*0bf0*/  FMNMX.FTZ R4, R10, R3, !PT ;  /* 0x000000030a047209 */ /* 0x001fe20007810000 */
[----:B------:R-:W-:Y:S06]  /*0c00*/  @P0 BRA `(.L_x_470) ;  /* 0x0000000000b40947 */ /* 0x000fec0003800000 */
[----:B------:R-:W-:Y:S01]  /*0c10*/  FMUL.FTZ R6, R4, 1 ;  /* 0x3f80000004067820 */ /* 0x000fe20000410000 */
[----:B------:R-:W-:Y:S01]  /*0c20*/  MOV R2, 0x1 ;  /* 0x0000000100027802 */ /* 0x000fe20000000f00 */
[----:B------:R-:W0:Y:S01]  /*0c30*/  S2R R5, SR_CTAID.X ;  /* 0x0000000000057919 */ /* 0x000e220000002500 */
[----:B------:R-:W-:Y:S03]  /*0c40*/  BSSY.RECONVERGENT B1, `(.L_x_471) ;  /* 0x0000010000017945 */ /* 0x000fe60003800200 */
[----:B------:R-:W1:Y:S08]  /*0c50*/  F2F.F64.F32 R6, R6 ;  /* 0x0000000600067310 */ /* 0x000e700000201800 */
[----:B-1----:R-:W1:Y:S02]  /*0c60*/  MUFU.RCP64H R3, R7 ;  /* 0x0000000700037308 */ /* 0x002e640000001800 */
[----:B-1----:R-:W-:-:S08]  /*0c70*/  DFMA R8, -R6, R2, 1 ;  /* 0x3ff000000608742b */ /* 0x002fd00000000102 */
        /* <DEDUP_REMOVED lines=9> */
[----:B0-----:R-:W-:Y:S05]  /*0d10*/  @P0 BRA `(.L_x_472) ;  /* 0x0000000000080947 */ /* 0x001fea0003800000 */
[----:B------:R-:W-:-:S07]  /*0d20*/  MOV R8, 0xd40 ;  /* 0x00000d4000087802 */ /* 0x000fce0000000f00 */
[----:B------:R-:W-:Y:S05]  /*0d30*/  CALL.REL.NOINC `($__internal_1_$__cuda_sm20_div_rn_f64_full) ;  /* 0x0000000000987944 */ /* 0x000fea0003c00000 */
.L_x_472:
[----:B------:R-:W-:Y:S05]  /*0d40*/  BSYNC.RECONVERGENT B1 ;  /* 0x0000000000017941 */ /* 0x000fea0003800200 */
.L_x_471:
[----:B------:R-:W0:Y:S01]  /*0d50*/  S2R R10, SR_CgaCtaId ;  /* 0x00000000000a7919 */ /* 0x000e220000008800 */
[----:B------:R-:W1:Y:S01]  /*0d60*/  LDC R17, c[0x0][0x3a8] ;  /* 0x0000ea00ff117b82 */ /* 0x000e620000000800 */
[----:B------:R-:W-:Y:S01]  /*0d70*/  UMOV UR8, 0xf0000000 ;  /* 0xf000000000087882 */ /* 0x000fe20000000000 */
[----:B------:R-:W-:Y:S01]  /*0d80*/  UMOV UR9, 0x380fffff ;  /* 0x380fffff00097882 */ /* 0x000fe20000000000 */
[----:B------:R-:W2:Y:S01]  /*0d90*/  F2F.F32.F64 R8, R2 ;  /* 0x0000000200087310 */ /* 0x000ea20000301000 */
[----:B------:R-:W-:Y:S01]  /*0da0*/  DSETP.GEU.AND P0, PT, |R2|, UR8, PT ;  /* 0x0000000802007e2a */ /* 0x000fe2000bf0e200 */
[----:B------:R-:W-:-:S03]  /*0db0*/  MOV R9, 0x400 ;  /* 0x0000040000097802 */ /* 0x000fc60000000f00 */
[----:B------:R-:W3:Y:S02]  /*0dc0*/  LDC.64 R6, c[0x0][0x398] ;  /* 0x0000e600ff067b82 */ /* 0x000ee40000000a00 */
[----:B------:R-:W-:-:S08]  /*0dd0*/  VIADD R9, R9, 0x110 ;  /* 0x0000011009097836 */ /* 0x000fd00000000000 */
[----:B--2---:R-:W-:Y:S01]  /*0de0*/  @!P0 FMUL R8, R8, 1.175494350822287508e-38 ;  /* 0x0080000008088820 */ /* 0x004fe20000400000 */
[----:B0-----:R-:W-:Y:S01]  /*0df0*/  LEA R15, R10, R9, 0x18 ;  /* 0x000000090a0f7211 */ /* 0x001fe200078ec0ff */
[----:B------:R-:W-:-:S07]  /*0e00*/  IMAD.MOV.U32 R10, RZ, RZ, R0 ;  /* 0x000000ffff0a7224 */ /* 0x000fce00078e0000 */
.L_x_473:
[C---:B------:R-:W-:Y:S02]  /*0e10*/  IMAD R9, R10.reuse, 0x4, R15 ;  /* 0x000000040a097824 */ /* 0x040fe400078e020f */
[----:B01----:R-:W-:Y:S02]  /*0e20*/  IMAD R3, R5, R17, R10 ;  /* 0x0000001105037224 */ /* 0x003fe400078e020a */
[----:B------:R-:W-:Y:S02]  /*0e30*/  VIADD R10, R10, UR6 ;  /* 0x000000060a0a7c36 */ /* 0x000fe40008000000 */
[----:B------:R-:W0:Y:S01]  /*0e40*/  LDS R9, [R9] ;  /* 0x0000000009097984 */ /* 0x000e220000000800 */
[----:B---3--:R-:W-:-:S04]  /*0e50*/  IADD3 R2, P0, PT, R3, R6, RZ ;  /* 0x0000000603027210 */ /* 0x008fc80007f1e0ff */
[----:B------:R-:W-:Y:S02]  /*0e60*/  LEA.HI.X.SX32 R3, R3, R7, 0x1, P0 ;  /* 0x0000000703037211 */ /* 0x000fe400000f0eff */
[----:B------:R-:W-:Y:S01]  /*0e70*/  ISETP.GE.AND P0, PT, R10, R17, PT ;  /* 0x000000110a00720c */ /* 0x000fe20003f06270 */
[----:B0-----:R-:W-:-:S06]  /*0e80*/  FMUL.FTZ R11, R8, R9 ;  /* 0x00000009080b7220 */ /* 0x001fcc0000410000 */
[----:B------:R-:W0:Y:S02]  /*0e90*/  F2I.S8.NTZ R11, R11 ;  /* 0x0000000b000b7305 */ /* 0x000e240000202100 */
[----:B0-----:R-:W-:-:S04]  /*0ea0*/  PRMT R13, R11, 0x8880, RZ ;  /* 0x000088800b0d7816 */ /* 0x001fc800000000ff */
[----:B------:R-:W-:-:S05]  /*0eb0*/  PRMT R13, R13, 0x7710, RZ ;  /* 0x000077100d0d7816 */ /* 0x000fca00000000ff */
[----:B------:R0:W-:Y:S01]  /*0ec0*/  STG.E.U8 desc[UR4][R2.64], R13 ;  /* 0x0000000d02007986 */ /* 0x0001e2000c101104 */
[----:B------:R-:W-:Y:S05]  /*0ed0*/  @!P0 BRA `(.L_x_473) ;  /* 0xfffffffc00cc8947 */ /* 0x000fea000383ffff */
.L_x_470:
[----:B------:R-:W-:Y:S05]  /*0ee0*/  BSYNC.RECONVERGENT B0 ;  /* 0x0000000000007941 */ /* 0x000fea0003800200 */
.L_x_469:
[----:B------:R-:W-:-:S13]  /*0ef0*/  ISETP.NE.AND P0, PT, R0, RZ, PT ;  /* 0x000000ff0000720c */ /* 0x000fda0003f05270 */
[----:B------:R-:W-:Y:S05]  /*0f00*/  @P0 EXIT ;  /* 0x000000000000094d */ /* 0x000fea0003800000 */
[----:B0-----:R-:W0:Y:S01]  /*0f10*/  LDC.64 R2, c[0x0][0x3b0] ;  /* 0x0000ec00ff027b82 */ /* 0x001e220000000a00 */
[----:B------:R-:W1:Y:S07]  /*0f20*/  S2R R5, SR_CTAID.X ;  /* 0x0000000000057919 */ /* 0x000e6e0000002500 */
[----:B------:R-:W1:Y:S01]  /*0f30*/  LDC.64 R6, c[0x0][0x3b8] ;  /* 0x0000ee00ff067b82 */ /* 0x000e620000000a00 */
[----:B0-----:R-:W2:Y:S02]  /*0f40*/  LDG.E R3, desc[UR4][R2.64] ;  /* 0x0000000402037981 */ /* 0x001ea4000c1e1900 */
[----:B--2---:R-:W-:Y:S01]  /*0f50*/  FMUL.FTZ R0, R4, R3 ;  /* 0x0000000304007220 */ /* 0x004fe20000410000 */
[----:B-1----:R-:W-:-:S04]  /*0f60*/  IMAD.WIDE.U32 R4, R5, 0x4, R6 ;  /* 0x0000000405047825 */ /* 0x002fc800078e0006 */
[----:B------:R-:W-:-:S05]  /*0f70*/  FMUL.FTZ R7, R0, 0.0078740157186985015869 ;  /* 0x3c01020400077820 */ /* 0x000fca0000410000 */
[----:B------:R-:W-:Y:S01]  /*0f80*/  STG.E desc[UR4][R4.64], R7 ;  /* 0x0000000704007986 */ /* 0x000fe2000c101904 */
[----:B------:R-:W-:Y:S05]  /*0f90*/  EXIT ;  /* 0x000000000000794d */ /* 0x000fea0003800000 */
        .weak           $__internal_1_$__cuda_sm20_div_rn_f64_full
        .type           $__internal_1_$__cuda_sm20_div_rn_f64_full,@function
        .size           $__internal_1_$__cuda_sm20_div_rn_f64_full,(.L_x_2479 - $__internal_1_$__cuda_sm20_div_rn_f64_full)
$__internal_1_$__cuda_sm20_div_rn_f64_full:
[C---:B------:R-:W-:Y:S01]  /*0fa0*/  FSETP.GEU.AND P0, PT, |R7|.reuse, 1.469367938527859385e-39, PT ;  /* 0x001000000700780b */ /* 0x040fe20003f0e200 */
[----:B------:R-:W-:Y:S01]  /*0fb0*/  IMAD.MOV.U32 R10, RZ, RZ, 0x1 ;  /* 0x00000001ff0a7424 */ /* 0x000fe200078e00ff */
[C---:B------:R-:W-:Y:S01]  /*0fc0*/  LOP3.LUT R2, R7.reuse, 0x800fffff, RZ, 0xc0, !PT ;  /* 0x800fffff07027812 */ /* 0x040fe200078ec0ff */
[----:B------:R-:W-:Y:S01]  /*0fd0*/  IMAD.MOV.U32 R9, RZ, RZ, 0x1ca00000 ;  /* 0x1ca00000ff097424 */ /* 0x000fe200078e00ff */
[----:B------:R-:W-:Y:S01]  /*0fe0*/  LOP3.LUT R18, R7, 0x7ff00000, RZ, 0xc0, !PT ;  /* 0x7ff0000007127812 */ /* 0x000fe200078ec0ff */
[----:B------:R-:W-:Y:S01]  /*0ff0*/  IMAD.MOV.U32 R19, RZ, RZ, 0x40500000 ;  /* 0x40500000ff137424 */ /* 0x000fe200078e00ff */
[----:B------:R-:W-:Y:S01]  /*1000*/  LOP3.LUT R3, R2, 0x3ff00000, RZ, 0xfc, !PT ;  /* 0x3ff0000002037812 */ /* 0x000fe200078efcff */
[----:B------:R-:W-:Y:S01]  /*1010*/  BSSY.RECONVERGENT B2, `(.L_x_474) ;  /* 0x0000044000027945 */ /* 0x000fe20003800200 */
[----:B------:R-:W-:Y:S02]  /*1020*/  MOV R2, R6 ;  /* 0x0000000600027202 */ /* 0x000fe40000000f00 */
[----:B------:R-:W-:-:S02]  /*1030*/  ISETP.LE.U32.AND P1, PT, R18, 0x40500000, PT ;  /* 0x405000001200780c */ /* 0x000fc40003f23070 */
[----:B------:R-:W-:Y:S01]  /*1040*/  IADD3 R20, PT, PT, R19, -0x1, RZ ;  /* 0xffffffff13147810 */ /* 0x000fe20007ffe0ff */
[----:B------:R-:W-:Y:S01]  /*1050*/  @!P0 DMUL R2, R6, 8.98846567431157953865e+307 ;  /* 0x7fe0000006028828 */ /* 0x000fe20000000000 */
[----:B------:R-:W-:-:S04]  /*1060*/  SEL R14, R9, 0x63400000, !P1 ;  /* 0x63400000090e7807 */ /* 0x000fc80004800000 */
[----:B------:R-:W-:Y:S01]  /*1070*/  LOP3.LUT R15, R14, 0xfc000, RZ, 0xfc, !PT ;  /* 0x000fc0000e0f7812 */ /* 0x000fe200078efcff */
[----:B------:R-:W0:Y:S01]  /*1080*/  MUFU.RCP64H R11, R3 ;  /* 0x00000003000b7308 */ /* 0x000e220000001800 */
[----:B------:R-:W-:-:S03]  /*1090*/  IMAD.MOV.U32 R14, RZ, RZ, RZ ;  /* 0x000000ffff0e7224 */ /* 0x000fc600078e00ff */
        /* <DEDUP_REMOVED lines=14> */
[----:B------:R-:W-:-:S03]  /*1180*/  IMAD.MOV.U32 R12, RZ, RZ, 0x40500000 ;  /* 0x40500000ff0c7424 */ /* 0x000fc600078e00ff */
[----:B------:R-:W-:Y:S01]  /*1190*/  ISETP.LE.U32.AND P0, PT, R16, 0x40500000, PT ;  /* 0x405000001000780c */ /* 0x000fe20003f03070 */
[----:B------:R-:W-:Y:S02]  /*11a0*/  IMAD.MOV R13, RZ, RZ, -R16 ;  /* 0x000000ffff0d7224 */ /* 0x000fe400078e0a10 */
[----:B------:R-:W-:Y:S01]  /*11b0*/  IMAD.MOV.U32 R16, RZ, RZ, RZ ;  /* 0x000000ffff107224 */ /* 0x000fe200078e00ff */
[----:B------:R-:W-:Y:S02]  /*11c0*/  SEL R9, R9, 0x63400000, !P0 ;  /* 0x6340000009097807 */ /* 0x000fe40004000000 */
[----:B------:R-:W-:-:S04]  /*11d0*/  VIADDMNMX R12, R13, R12, 0xb9600000, !PT ;  /* 0xb96000000d0c7446 */ /* 0x000fc8000780010c */
        /* <DEDUP_REMOVED lines=12> */
[----:B------:R-:W-:Y:S02]  /*12a0*/  IMAD.MOV R3, RZ, RZ, -R9 ;  /* 0x000000ffff037224 */ /* 0x000fe400078e0a09 */
        /* <DEDUP_REMOVED lines=9> */
.L_x_475:
[----:B------:R-:W-:-:S14]  /*1340*/  DSETP.NAN.AND P0, PT, R6, R6, PT ;  /* 0x000000060600722a */ /* 0x000fdc0003f08000 */
[----:B------:R-:W-:Y:S05]  /*1350*/  @P0 BRA `(.L_x_477) ;  /* 0x0000000000340947 */ /* 0x000fea0003800000 */
[----:B------:R-:W-:Y:S01]  /*1360*/  ISETP.NE.AND P0, PT, R19, R18, PT ;  /* 0x000000121300720c */ /* 0x000fe20003f05270 */
[----:B------:R-:W-:Y:S01]  /*1370*/  IMAD.MOV.U32 R13, RZ, RZ, -0x80000 ;  /* 0xfff80000ff0d7424 */ /* 0x000fe200078e00ff */
        /* <DEDUP_REMOVED lines=8> */
[----:B------:R-:W-:Y:S02]  /*1400*/  @P0 IMAD.MOV.U32 R12, RZ, RZ, RZ ;  /* 0x000000ffff0c0224 */ /* 0x000fe400078e00ff */
[----:B------:R-:W-:Y:S01]  /*1410*/  @P0 IMAD.MOV.U32 R13, RZ, RZ, R2 ;  /* 0x000000ffff0d0224 */ /* 0x000fe200078e0002 */
[----:B------:R-:W-:Y:S06]  /*1420*/  BRA `(.L_x_476) ;  /* 0x0000000000087947 */ /* 0x000fec0003800000 */
.L_x_477:
[----:B------:R-:W-:Y:S02]  /*1430*/  LOP3.LUT R13, R7, 0x80000, RZ, 0xfc, !PT ;  /* 0x00080000070d7812 */ /* 0x000fe400078efcff */
[----:B------:R-:W-:-:S07]  /*1440*/  MOV R12, R6 ;  /* 0x00000006000c7202 */ /* 0x000fce0000000f00 */
.L_x_476:
[----:B------:R-:W-:Y:S05]  /*1450*/  BSYNC.RECONVERGENT B2 ;  /* 0x0000000000027941 */ /* 0x000fea0003800200 */
.L_x_474:
[----:B------:R-:W-:Y:S02]  /*1460*/  IMAD.MOV.U32 R9, RZ, RZ, 0x0 ;  /* 0x00000000ff097424 */ /* 0x000fe400078e00ff */
[----:B------:R-:W-:Y:S02]  /*1470*/  IMAD.MOV.U32 R2, RZ, RZ, R12 ;  /* 0x000000ffff027224 */ /* 0x000fe400078e000c */
[----:B------:R-:W-:Y:S01]  /*1480*/  IMAD.MOV.U32 R3, RZ, RZ, R13 ;  /* 0x000000ffff037224 */ /* 0x000fe200078e000d */
[----:B------:R-:W-:Y:S06]  /*1490*/  RET.REL.NODEC R8 `(_ZN17fastertransformer16generalLayerNormIfLb1EEEvPKT_S3_S3_PS1_fiiPfS5_i) ;  /* 0xffffffe808d87950 */ /* 0x000fec0003c3ffff */
.L_x_478:
        /* <DEDUP_REMOVED lines=14> */
.L_x_2479:


//--------------------- .text._ZN17fastertransformer29generalAddResidualT5LayerNormI6__halfEEvPKT_S4_PS2_S5_fii --------------------------
	.section	.text._ZN17fastertransformer29generalAddResidualT5LayerNormI6__halfEEvPKT_S4_PS2_S5_fii,"ax",@progbits
	.align	128
        .global         _ZN17fastertransformer29generalAddResidualT5LayerNormI6__halfEEvPKT_S4_PS2_S5_fii
        .type           _ZN17fastertransformer29generalAddResidualT5LayerNormI6__halfEEvPKT_S4_PS2_S5_fii,@function
        .size           _ZN17fastertransformer29generalAddResidualT5LayerNormI6__halfEEvPKT_S4_PS2_S5_fii,(.L_x_2586 - _ZN17fastertransformer29generalAddResidualT5LayerNormI6__halfEEvPKT_S4_PS2_S5_fii)
        .other          _ZN17fastertransformer29generalAddResidualT5LayerNormI6__halfEEvPKT_S4_PS2_S5_fii,@"STO_CUDA_ENTRY STV_DEFAULT"
_ZN17fastertransformer29generalAddResidualT5LayerNormI6__halfEEvPKT_S4_PS2_S5_fii:
.text._ZN17fastertransformer29generalAddResidualT5LayerNormI6__halfEEvPKT_S4_PS2_S5_fii:
[----:B------:R-:W-:Y:S01]  /*0000*/  LDC R1, c[0x0][0x37c] ;  /* 0x0000df00ff017b82 */ /* 0x000fe20000000800 */
[----:B------:R-:W0:Y:S01]  /*0010*/  S2R R0, SR_TID.X ;  /* 0x0000000000007919 */ /* 0x000e220000002100 */
[----:B------:R-:W1:Y:S01]  /*0020*/  LDCU UR4, c[0x0][0x3a8] ;  /* 0x00007500ff0477ac */ /* 0x000e620008000800 */
[----:B------:R-:W-:Y:S01]  /*0030*/  BSSY.RECONVERGENT B0, `(.L_x_479) ;  /* 0x0000022000007945 */ /* 0x000fe20003800200 */
[----:B------:R-:W-:Y:S01]  /*0040*/  IMAD.MOV.U32 R8, RZ, RZ, RZ ;  /* 0x000000ffff087224 */ /* 0x000fe200078e00ff */
[----:B------:R-:W2:Y:S01]  /*0050*/  LDCU.64 UR6, c[0x0][0x358] ;  /* 0x00006b00ff0677ac */ /* 0x000ea20008000a00 */
[----:B-1----:R-:W-:Y:S01]  /*0060*/  MOV R9, UR4 ;  /* 0x0000000400097c02 */ /* 0x002fe20008000f00 */
[----:B------:R-:W1:Y:S03]  /*0070*/  LDCU UR4, c[0x0][0x3a8] ;  /* 0x00007500ff0477ac */ /* 0x000e660008000800 */
[----:B0-----:R-:W-:-:S13]  /*0080*/  ISETP.GE.AND P0, PT, R0, R9, PT ;  /* 0x000000090000720c */ /* 0x001fda0003f06270 */
[----:B-12---:R-:W-:Y:S05]  /*0090*/  @P0 BRA `(.L_x_480) ;  /* 0x00000000006c0947 */ /* 0x006fea0003800000 */
[----:B------:R-:W0:Y:S01]  /*00a0*/  S2R R15, SR_CTAID.X ;  /* 0x00000000000f7919 */ /* 0x000e220000002500 */
[----:B------:R-:W1:Y:S01]  /*00b0*/  LDC R17, c[0x0][0x360] ;  /* 0x0000d800ff117b82 */ /* 0x000e620000000800 */
[----:B------:R-:W-:Y:S02]  /*00c0*/  HFMA2 R8, -RZ, RZ, 0, 0 ;  /* 0x00000000ff087431 */ /* 0x000fe400000001ff */
[----:B------:R-:W-:-:S05]  /*00d0*/  IMAD.MOV.U32 R12, RZ, RZ, R0 ;  /* 0x000000ffff0c7224 */ /* 0x000fca00078e0000 */
[----:B------:R-:W2:Y:S08]  /*00e0*/  LDC.64 R2, c[0x0][0x390] ;  /* 0x0000e400ff027b82 */ /* 0x000eb00000000a00 */
[----:B------:R-:W3:Y:S02]  /*00f0*/  LDC.64 R4, c[0x0][0x380] ;  /* 0x0000e000ff047b82 */ /* 0x000ee40000000a00 */
.L_x_481:
[----:B------:R-:W-:-:S05]  /*0100*/  MOV R9, UR4 ;  /* 0x0000000400097c02 */ /* 0x000fca0008000f00 */
[----:B0---4-:R-:W-:-:S04]  /*0110*/  IMAD R7, R15, R9, R12 ;  /* 0x000000090f077224 */ /* 0x011fc800078e020c */
[----:B---3--:R-:W-:-:S04]  /*0120*/  IMAD.WIDE.U32 R10, R7, 0x2, R4 ;  /* 0x00000002070a7825 */ /* 0x008fc800078e0004 */
[----:B--2---:R-:W-:Y:S02]  /*0130*/  IMAD.WIDE.U32 R6, R7, 0x2, R2 ;  /* 0x0000000207067825 */ /* 0x004fe400078e0002 */
[----:B------:R-:W2:Y:S04]  /*0140*/  LDG.E.U16.CONSTANT R10, desc[UR6][R10.64] ;  /* 0x000000060a0a7981 */ /* 0x000ea8000c1e9500 */
[----:B------:R-:W3:Y:S01]  /*0150*/  LDG.E.U16 R14, desc[UR6][R6.64] ;  /* 0x00000006060e7981 */ /* 0x000ee2000c1e1500 */
[----:B-1----:R-:W-:Y:S02]  /*0160*/  IMAD.IADD R12, R17, 0x1, R12 ;  /* 0x00000001110c7824 */ /* 0x002fe400078e020c */
[----:B--2---:R-:W-:Y:S02]  /*0170*/  HADD2.F32 R13, -RZ, R10.H0_H0 ;  /* 0x2000000aff0d7230 */ /* 0x004fe40000004100 */
[----:B---3--:R-:W-:-:S05]  /*0180*/  HADD2.F32 R14, -RZ, R14.H0_H0 ;  /* 0x2000000eff0e7230 */ /* 0x008fca0000004100 */
[----:B------:R-:W-:-:S05]  /*0190*/  FADD.FTZ R14, R13, R14 ;  /* 0x0000000e0d0e7221 */ /* 0x000fca0000010000 */
[----:B------:R-:W-:-:S13]  /*01a0*/  FSETP.GT.FTZ.AND P0, PT, R14, RZ, PT ;  /* 0x000000ff0e00720b */ /* 0x000fda0003f14000 */
[C---:B------:R-:W-:Y:S02]  /*01b0*/  @P0 FMNMX.FTZ R13, R14.reuse, 64504, PT ;  /* 0x477bf8000e0d0809 */ /* 0x040fe40003810000 */
[----:B------:R-:W-:Y:S02]  /*01c0*/  @!P0 FMNMX.FTZ R14, R14, -64504, !PT ;  /* 0xc77bf8000e0e8809 */ /* 0x000fe40007810000 */
[----:B------:R-:W-:Y:S02]  /*01d0*/  @P0 F2FP.F16.F32.PACK_AB R13, RZ, R13 ;  /* 0x0000000dff0d023e */ /* 0x000fe400000000ff */
[----:B------:R-:W-:Y:S02]  /*01e0*/  @!P0 F2FP.F16.F32.PACK_AB R13, RZ, R14 ;  /* 0x0000000eff0d823e */ /* 0x000fe400000000ff */
[----:B------:R-:W-:Y:S02]  /*01f0*/  ISETP.GE.AND P0, PT, R12, R9, PT ;  /* 0x000000090c00720c */ /* 0x000fe40003f06270 */
[----:B------:R-:W-:Y:S01]  /*0200*/  PRMT R11, R13, 0x7610, R11 ;  /* 0x000076100d0b7816 */ /* 0x000fe2000000000b */
[----:B------:R-:W-:-:S04]  /*0210*/  HADD2.F32 R13, -RZ, R13.H0_H0 ;  /* 0x2000000dff0d7230 */ /* 0x000fc80000004100 */
[----:B------:R4:W-:Y:S01]  /*0220*/  STG.E.U16 desc[UR6][R6.64], R11 ;  /* 0x0000000b06007986 */ /* 0x0009e2000c101506 */
[----:B------:R-:W-:-:S05]  /*0230*/  FFMA.FTZ R8, R13, R13, R8 ;  /* 0x0000000d0d087223 */ /* 0x000fca0000010008 */
[----:B------:R-:W-:Y:S05]  /*0240*/  @!P0 BRA `(.L_x_481) ;  /* 0xfffffffc00ac8947 */ /* 0x000fea000383ffff */
.L_x_480:
[----:B------:R-:W-:Y:S05]  /*0250*/  BSYNC.RECONVERGENT B0 ;  /* 0x0000000000007941 */ /* 0x000fea0003800200 */
.L_x_479:
[----:B------:R-:W0:Y:S01]  /*0260*/  SHFL.BFLY PT, R3, R8, 0x10, 0x1f ;  /* 0x0e001f0008037f89 */ /* 0x000e2200000e0000 */
[----:B------:R-:W1:Y:S01]  /*0270*/  LDCU UR8, c[0x0][0x360] ;  /* 0x00006c00ff0877ac */ /* 0x000e620008000800 */
[----:B------:R-:W-:Y:S01]  /*0280*/  LOP3.LUT P0, R10, R0, 0x1f, RZ, 0xc0, !PT ;  /* 0x0000001f000a7812 */ /* 0x000fe2000780c0ff */
[----:B------:R-:W-:Y:S01]  /*0290*/  BSSY.RECONVERGENT B0, `(.L_x_482) ;  /* 0x0000031000007945 */ /* 0x000fe20003800200 */
[----:B----4-:R-:W-:Y:S02]  /*02a0*/  I2FP.F32.U32 R6, R0 ;  /* 0x0000000000067245 */ /* 0x010fe40000201000 */
[----:B-1----:R-:W-:Y:S01]  /*02b0*/  I2FP.F32.U32 R4, UR8 ;  /* 0x0000000800047c45 */ /* 0x002fe20008201000 */
[----:B0-----:R-:W-:-:S04]  /*02c0*/  FADD.FTZ R3, R3, R8 ;  /* 0x0000000803037221 */ /* 0x001fc80000010000 */
[----:B------:R-:W-:Y:S01]  /*02d0*/  FMUL.FTZ R7, R4, 0.03125 ;  /* 0x3d00000004077820 */ /* 0x000fe20000410000 */
[----:B------:R-:W0:Y:S04]  /*02e0*/  SHFL.BFLY PT, R2, R3, 0x8, 0x1f ;  /* 0x0d001f0003027f89 */ /* 0x000e2800000e0000 */
[----:B------:R-:W-:Y:S02]  /*02f0*/  FSETP.GT.FTZ.AND P1, PT, R7, R6, PT ;  /* 0x000000060700720b */ /* 0x000fe40003f34000 */
[----:B------:R-:W1:Y:S11]  /*0300*/  @!P0 S2R R7, SR_CgaCtaId ;  /* 0x0000000000078919 */ /* 0x000e760000008800 */
        /* <DEDUP_REMOVED lines=32> */
[----:B------:R-:W-:Y:S01]  /*0510*/  I2FP.F32.S32 R2, R9 ;  /* 0x0000000900027245 */ /* 0x000fe20000201400 */
        /* <DEDUP_REMOVED lines=8> */
.L_x_483:
[----:B------:R-:W-:Y:S05]  /*05a0*/  BSYNC.RECONVERGENT B0 ;  /* 0x0000000000007941 */ /* 0x000fea0003800200 */
.L_x_482:
[----:B------:R-:W-:Y:S01]  /*05b0*/  BAR.SYNC.DEFER_BLOCKING 0x0 ;  /* 0x0000000000007b1d */ /* 0x000fe20000010000 */
[----:B------:R-:W-:-:S13]  /*05c0*/  ISETP.GE.AND P0, PT, R0, R9, PT ;  /* 0x000000090000720c */ /* 0x000fda0003f06270 */
        /* <DEDUP_REMOVED lines=10> */
.L_x_484:
[----:B0-2---:R-:W-:Y:S02]  /*0670*/  IMAD R15, R17, UR4, R0 ;  /* 0x00000004110f7c24 */ /* 0x005fe4000f8e0200 */
[----:B-1----:R-:W-:-:S04]  /*0680*/  IMAD.WIDE R10, R0, 0x2, R6 ;  /* 0x00000002000a7825 */ /* 0x002fc800078e0206 */
[----:B---3--:R-:W-:Y:S02]  /*0690*/  IMAD.WIDE.U32 R8, R15, 0x2, R4 ;  /* 0x000000020f087825 */ /* 0x008fe400078e0004 */
[----:B------:R-:W2:Y:S04]  /*06a0*/  LDG.E.U16.CONSTANT R10, desc[UR6][R10.64] ;  /* 0x000000060a0a7981 */ /* 0x000ea8000c1e9500 */
[----:B------:R-:W3:Y:S01]  /*06b0*/  LDG.E.U16 R8, desc[UR6][R8.64] ;  /* 0x0000000608087981 */ /* 0x000ee2000c1e1500 */
[----:B------:R-:W-:Y:S01]  /*06c0*/  IADD3 R0, PT, PT, R0, UR8, RZ ;  /* 0x0000000800007c10 */ /* 0x000fe2000fffe0ff */
[----:B--2---:R-:W-:Y:S02]  /*06d0*/  HADD2.F32 R14, -RZ, R10.H0_H0 ;  /* 0x2000000aff0e7230 */ /* 0x004fe40000004100 */
[----:B---3--:R-:W-:-:S05]  /*06e0*/  HADD2.F32 R13, -RZ, R8.H0_H0 ;  /* 0x20000008ff0d7230 */ /* 0x008fca0000004100 */
[----:B----4-:R-:W-:-:S04]  /*06f0*/  FMUL.FTZ R13, R12, R13 ;  /* 0x0000000d0c0d7220 */ /* 0x010fc80000410000 */
[----:B------:R-:W-:-:S05]  /*0700*/  FMUL.FTZ R14, R13, R14 ;  /* 0x0000000e0d0e7220 */ /* 0x000fca0000410000 */
[----:B------:R-:W-:Y:S01]  /*0710*/  FSETP.GT.FTZ.AND P0, PT, R14, RZ, PT ;  /* 0x000000ff0e00720b */ /* 0x000fe20003f14000 */
[----:B------:R-:W-:-:S12]  /*0720*/  IMAD.WIDE.U32 R8, R15, 0x2, R2 ;  /* 0x000000020f087825 */ /* 0x000fd800078e0002 */
        /* <DEDUP_REMOVED lines=8> */
.L_x_485:
        /* <DEDUP_REMOVED lines=13> */
.L_x_2586:


//--------------------- .text._ZN17fastertransformer29generalAddResidualT5LayerNormIfEEvPKT_S3_PS1_S4_fii --------------------------
	.section	.text._ZN17fastertransformer29generalAddResidualT5LayerNormIfEEvPKT_S3_PS1_S4_fii,"ax",@progbits
	.align	128
        .global         _ZN17fastertransformer29generalAddResidualT5LayerNormIfEEvPKT_S3_PS1_S4_fii
        .type           _ZN17fastertransformer29generalAddResidualT5LayerNormIfEEvPKT_S3_PS1_S4_fii,@function
        .size           _ZN17fastertransformer29generalAddResidualT5LayerNormIfEEvPKT_S3_PS1_S4_fii,(.L_x_2587 - _ZN17fastertransformer29generalAddResidualT5LayerNormIfEEvPKT_S3_PS1_S4_fii)
        .other          _ZN17fastertransformer29generalAddResidualT5LayerNormIfEEvPKT_S3_PS1_S4_fii,@"STO_CUDA_ENTRY STV_DEFAULT"
_ZN17fastertransformer29generalAddResidualT5LayerNormIfEEvPKT_S3_PS1_S4_fii:
.text._ZN17fastertransformer29generalAddResidualT5LayerNormIfEEvPKT_S3_PS1_S4_fii:
        /* <DEDUP_REMOVED lines=12> */
[----:B------:R-:W2:Y:S08]  /*00c0*/  LDC.64 R6, c[0x0][0x380] ;  /* 0x0000e000ff067b82 */ /* 0x000eb00000000a00 */
[----:B------:R-:W3:Y:S02]  /*00d0*/  LDC.64 R8, c[0x0][0x390] ;  /* 0x0000e400ff087b82 */ /* 0x000ee40000000a00 */
.L_x_488:
[----:B0---4-:R-:W-:-:S04]  /*00e0*/  IMAD R5, R12, UR9, R11 ;  /* 0x000000090c057c24 */ /* 0x011fc8000f8e020b */
[----:B--2---:R-:W-:-:S04]  /*00f0*/  IMAD.WIDE.U32 R2, R5, 0x4, R6 ;  /* 0x0000000405027825 */ /* 0x004fc800078e0006 */
[----:B---3--:R-:W-:Y:S02]  /*0100*/  IMAD.WIDE.U32 R4, R5, 0x4, R8 ;  /* 0x0000000405047825 */ /* 0x008fe400078e0008 */
[----:B------:R-:W2:Y:S04]  /*0110*/  LDG.E.CONSTANT R2, desc[UR6][R2.64] ;  /* 0x0000000602027981 */ /* 0x000ea8000c1e9900 */
[----:B------:R-:W2:Y:S01]  /*0120*/  LDG.E R13, desc[UR6][R4.64] ;  /* 0x00000006040d7981 */ /* 0x000ea2000c1e1900 */
[----:B-1----:R-:W-:-:S04]  /*0130*/  IADD3 R11, PT, PT, R14, R11, RZ ;  /* 0x0000000b0e0b7210 */ /* 0x002fc80007ffe0ff */
[----:B------:R-:W-:Y:S01]  /*0140*/  ISETP.GE.AND P0, PT, R11, UR9, PT ;  /* 0x000000090b007c0c */ /* 0x000fe2000bf06270 */
[----:B--2---:R-:W-:-:S04]  /*0150*/  FADD.FTZ R13, R2, R13 ;  /* 0x0000000d020d7221 */ /* 0x004fc80000010000 */
[----:B------:R-:W-:Y:S01]  /*0160*/  FFMA.FTZ R10, R13, R13, R10 ;  /* 0x0000000d0d0a7223 */ /* 0x000fe2000001000a */
[----:B------:R4:W-:Y:S07]  /*0170*/  STG.E desc[UR6][R4.64], R13 ;  /* 0x0000000d04007986 */ /* 0x0009ee000c101906 */
[----:B------:R-:W-:Y:S05]  /*0180*/  @!P0 BRA `(.L_x_488) ;  /* 0xfffffffc00d48947 */ /* 0x000fea000383ffff */
.L_x_487:
[----:B------:R-:W-:Y:S05]  /*0190*/  BSYNC.RECONVERGENT B0 ;  /* 0x0000000000007941 */ /* 0x000fea0003800200 */
.L_x_486:
[----:B------:R-:W0:Y:S01]  /*01a0*/  SHFL.BFLY PT, R3, R10, 0x10, 0x1f ;  /* 0x0e001f000a037f89 */ /* 0x000e2200000e0000 */
[----:B------:R-:W4:Y:S01]  /*01b0*/  LDCU UR8, c[0x0][0x360] ;  /* 0x00006c00ff0877ac */ /* 0x000f220008000800 */
[----:B------:R-:W-:Y:S01]  /*01c0*/  LOP3.LUT P0, R9, R0, 0x1f, RZ, 0xc0, !PT ;  /* 0x0000001f00097812 */ /* 0x000fe2000780c0ff */
[----:B------:R-:W-:Y:S01]  /*01d0*/  BSSY.RECONVERGENT B0, `(.L_x_489) ;  /* 0x0000032000007945 */ /* 0x000fe20003800200 */
[----:B------:R-:W-:Y:S02]  /*01e0*/  I2FP.F32.U32 R6, R0 ;  /* 0x0000000000067245 */ /* 0x000fe40000201000 */
[----:B----4-:R-:W-:Y:S01]  /*01f0*/  I2FP.F32.U32 R4, UR8 ;  /* 0x0000000800047c45 */ /* 0x010fe20008201000 */
        /* <DEDUP_REMOVED lines=47> */
.L_x_490:
[----:B------:R-:W-:Y:S05]  /*04f0*/  BSYNC.RECONVERGENT B0 ;  /* 0x0000000000007941 */ /* 0x000fea0003800200 */
.L_x_489:
        /* <DEDUP_REMOVED lines=10> */
.L_x_491:
[----:B0-2---:R-:W-:Y:S02]  /*05a0*/  IMAD R7, R19, UR9, R0 ;  /* 0x0000000913077c24 */ /* 0x005fe4000f8e0200 */
[----:B---3--:R-:W-:-:S04]  /*05b0*/  IMAD.WIDE R4, R0, 0x4, R8 ;  /* 0x0000000400047825 */ /* 0x008fc800078e0208 */
[C---:B0---4-:R-:W-:Y:S02]  /*05c0*/  IMAD.WIDE.U32 R2, R7.reuse, 0x4, R12 ;  /* 0x0000000407027825 */ /* 0x051fe400078e000c */
[----:B------:R-:W2:Y:S04]  /*05d0*/  LDG.E.CONSTANT R5, desc[UR6][R4.64] ;  /* 0x0000000604057981 */ /* 0x000ea8000c1e9900 */
[----:B------:R-:W3:Y:S01]  /*05e0*/  LDG.E R2, desc[UR6][R2.64] ;  /* 0x0000000602027981 */ /* 0x000ee2000c1e1900 */
[----:B-1----:R-:W-:Y:S01]  /*05f0*/  IMAD.WIDE.U32 R6, R7, 0x4, R10 ;  /* 0x0000000407067825 */ /* 0x002fe200078e000a */
[----:B------:R-:W-:-:S04]  /*0600*/  IADD3 R0, PT, PT, R0, UR8, RZ ;  /* 0x0000000800007c10 */ /* 0x000fc8000fffe0ff */
[----:B------:R-:W-:Y:S01]  /*0610*/  ISETP.GE.AND P0, PT, R0, UR9, PT ;  /* 0x0000000900007c0c */ /* 0x000fe2000bf06270 */
[----:B---3--:R-:W-:-:S04]  /*0620*/  FMUL.FTZ R14, R2, R15 ;  /* 0x0000000f020e7220 */ /* 0x008fc80000410000 */
[----:B--2---:R-:W-:-:S05]  /*0630*/  FMUL.FTZ R17, R14, R5 ;  /* 0x000000050e117220 */ /* 0x004fca0000410000 */
[----:B------:R0:W-:Y:S03]  /*0640*/  STG.E desc[UR6][R6.64], R17 ;  /* 0x0000001106007986 */ /* 0x0001e6000c101906 */
[----:B------:R-:W-:Y:S05]  /*0650*/  @!P0 BRA `(.L_x_491) ;  /* 0xfffffffc00d08947 */ /* 0x000fea000383ffff */
[----:B------:R-:W-:Y:S05]  /*0660*/  EXIT ;  /* 0x000000000000794d */ /* 0x000fea0003800000 */
.L_x_492:
        /* <DEDUP_REMOVED lines=9> */
.L_x_2587:


//--------------------- .text._ZN17fastertransformer31generalAddBiasResidualLayerNormI6__halfLi2EEEvPKT_S4_S4_S4_S4_S4_PS2_S5_fiiPKfS7_S7_Pfi --------------------------
	.section	.text._ZN17fastertransformer31generalAddBiasResidualLayerNormI6__halfLi2EEEvPKT_S4_S4_S4_S4_S4_PS2_S5_fiiPKfS7_S7_Pfi,"ax",@progbits
	.align	128
        .global         _ZN17fastertransformer31generalAddBiasResidualLayerNormI6__halfLi2EEEvPKT_S4_S4_S4_S4_S4_PS2_S5_fiiPKfS7_S7_Pfi
        .type           _ZN17fastertransformer31generalAddBiasResidualLayerNormI6__halfLi2EEEvPKT_S4_S4_S4_S4_S4_PS2_S5_fiiPKfS7_S7_Pfi,@function
        .size           _ZN17fastertransformer31generalAddBiasResidualLayerNormI6__halfLi2EEEvPKT_S4_S4_S4_S4_S4_PS2_S5_fiiPKfS7_S7_Pfi,(.L_x_2480 - _ZN17fastertransformer31generalAddBiasResidualLayerNormI6__halfLi2EEEvPKT_S4_S4_S4_S4_S4_PS2_S5_fiiPKfS7_S7_Pfi)
        .other          _ZN17fastertransformer31generalAddBiasResidualLayerNormI6__halfLi2EEEvPKT_S4_S4_S4_S4_S4_PS2_S5_fiiPKfS7_S7_Pfi,@"STO_CUDA_ENTRY STV_DEFAULT"
_ZN17fastertransformer31generalAddBiasResidualLayerNormI6__halfLi2EEEvPKT_S4_S4_S4_S4_S4_PS2_S5_fiiPKfS7_S7_Pfi:
.text._ZN17fastertransformer31generalAddBiasResidualLayerNormI6__halfLi2EEEvPKT_S4_S4_S4_S4_S4_PS2_S5_fiiPKfS7_S7_Pfi:
[----:B------:R-:W-:Y:S01]  /*0000*/  LDC R1, c[0x0][0x37c] ;  /* 0x0000df00ff017b82 */ /* 0x000fe20000000800 */
[----:B------:R-:W0:Y:S07]  /*0010*/  LDCU.128 UR4, c[0x0][0x3d0] ;  /* 0x00007a00ff0477ac */ /* 0x000e2e0008000c00 */
[----:B------:R-:W1:Y:S01]  /*0020*/  LDC R19, c[0x0][0x3f0] ;  /* 0x0000fc00ff137b82 */ /* 0x000e620000000800 */
[----:B0-----:R-:W-:Y:S01]  /*0030*/  ISETP.NE.U32.AND P0, PT, RZ, UR6, PT ;  /* 0x00000006ff007c0c */ /* 0x001fe2000bf05070 */
[----:B------:R-:W0:Y:S01]  /*0040*/  S2R R0, SR_TID.X ;  /* 0x0000000000007919 */ /* 0x000e220000002100 */
[----:B------:R-:W-:Y:S01]  /*0050*/  ISETP.NE.U32.AND P1, PT, RZ, UR4, PT ;  /* 0x00000004ff007c0c */ /* 0x000fe2000bf25070 */
[----:B------:R-:W2:Y:S01]  /*0060*/  LDCU UR6, c[0x0][0x3c8] ;  /* 0x00007900ff0677ac */ /* 0x000ea20008000800 */
[----:B------:R-:W-:-:S04]  /*0070*/  ISETP.NE.AND.EX P0, PT, RZ, UR7, PT, P0 ;  /* 0x00000007ff007c0c */ /* 0x000fc8000bf05300 */
[----:B------:R-:W-:Y:S01]  /*0080*/  ISETP.NE.AND.EX P0, PT, RZ, UR5, P0, P1 ;  /* 0x00000005ff007c0c */ /* 0x000fe20008705310 */
[----:B------:R-:W3:Y:S03]  /*0090*/  LDCU.64 UR4, c[0x0][0x358] ;  /* 0x00006b00ff0477ac */ /* 0x000ee60008000a00 */
[----:B-1----:R-:W-:-:S13]  /*00a0*/  ISETP.EQ.AND P0, PT, R19, 0x2, P0 ;  /* 0x000000021300780c */ /* 0x002fda0000702270 */
[----:B------:R-:W3:Y:S08]  /*00b0*/  @P0 LDC.64 R2, c[0x0][0x3d0] ;  /* 0x0000f400ff020b82 */ /* 0x000ef00000000a00 */
[----:B------:R-:W1:Y:S01]  /*00c0*/  @P0 LDC.64 R4, c[0x0][0x3d8] ;  /* 0x0000f600ff040b82 */ /* 0x000e620000000a00 */
[----:B---3--:R-:W3:Y:S04]  /*00d0*/  @P0 LDG.E R2, desc[UR4][R2.64] ;  /* 0x0000000402020981 */ /* 0x008ee8000c1e1900 */
[----:B-1----:R-:W3:Y:S01]  /*00e0*/  @P0 LDG.E R5, desc[UR4][R4.64] ;  /* 0x0000000404050981 */ /* 0x002ee2000c1e1900 */
[----:B--2---:R-:W-:Y:S01]  /*00f0*/  IMAD.U32 R18, RZ, RZ, UR6 ;  /* 0x00000006ff127e24 */ /* 0x004fe2000f8e00ff */
[----:B------:R-:W-:Y:S01]  /*0100*/  BSSY.RECONVERGENT B0, `(.L_x_493) ;  /* 0x000009a000007945 */ /* 0x000fe20003800200 */
[----:B------:R-:W-:-:S03]  /*0110*/  CS2R R16, SRZ ;  /* 0x0000000000107805 */ /* 0x000fc6000001ff00 */
[----:B0-----:R-:W-:Y:S01]  /*0120*/  ISETP.GE.AND P1, PT, R0, R18, PT ;  /* 0x000000120000720c */ /* 0x001fe20003f26270 */
[----:B---3--:R-:W-:-:S12]  /*0130*/  @P0 FMUL.FTZ R17, R2, R5 ;  /* 0x0000000502110220 */ /* 0x008fd80000410000 */
[----:B------:R-:W-:Y:S05]  /*0140*/  @P1 BRA `(.L_x_494) ;  /* 0x0000000800541947 */ /* 0x000fea0003800000 */
[----:B------:R-:W0:Y:S01]  /*0150*/  S2R R15, SR_CTAID.X ;  /* 0x00000000000f7919 */ /* 0x000e220000002500 */
[----:B------:R-:W1:Y:S01]  /*0160*/  LDC R14, c[0x0][0x360] ;  /* 0x0000d800ff0e7b82 */ /* 0x000e620000000800 */
[----:B------:R-:W-:Y:S01]  /*0170*/  IMAD.MOV.U32 R16, RZ, RZ, RZ ;  /* 0x000000ffff107224 */ /* 0x000fe200078e00ff */
[----:B------:R-:W-:Y:S06]  /*0180*/  @!P0 BRA `(.L_x_495) ;  /* 0x0000000400248947 */ /* 0x000fec0003800000 */
[----:B------:R-:W2:Y:S02]  /*0190*/  LDCU.64 UR6, c[0x0][0x3a8] ;  /* 0x00007500ff0677ac */ /* 0x000ea40008000a00 */
[----:B--2---:R-:W-:-:S04]  /*01a0*/  UISETP.NE.U32.AND UP0, UPT, UR6, URZ, UPT ;  /* 0x000000ff0600728c */ /* 0x004fc8000bf05070 */
[----:B------:R-:W-:-:S09]  /*01b0*/  UISETP.NE.AND.EX UP0, UPT, UR7, URZ, UPT, UP0 ;  /* 0x000000ff0700728c */ /* 0x000fd2000bf05300 */
[----:B------:R-:W-:Y:S05]  /*01c0*/  BRA.U !UP0, `(.L_x_496) ;  /* 0x0000000108947547 */ /* 0x000fea000b800000 */
[----:B------:R-:W2:Y:S01]  /*01d0*/  S2R R13, SR_CgaCtaId ;  /* 0x00000000000d7919 */ /* 0x000ea20000008800 */
[----:B------:R-:W3:Y:S01]  /*01e0*/  LDC.64 R2, c[0x0][0x3b0] ;  /* 0x0000ec00ff027b82 */ /* 0x000ee20000000a00 */
[----:B------:R-:W-:Y:S01]  /*01f0*/  MOV R12, 0x400 ;  /* 0x00000400000c7802 */ /* 0x000fe20000000f00 */
[----:B------:R-:W-:-:S03]  /*0200*/  IMAD.MOV.U32 R27, RZ, RZ, R0 ;  /* 0x000000ffff1b7224 */ /* 0x000fc600078e0000 */
[----:B------:R-:W-:-:S03]  /*0210*/  IADD3 R12, PT, PT, R12, 0x110, RZ ;  /* 0x000001100c0c7810 */ /* 0x000fc60007ffe0ff */
[----:B------:R-:W4:Y:S08]  /*0220*/  LDC.64 R4, c[0x0][0x390] ;  /* 0x0000e400ff047b82 */ /* 0x000f300000000a00 */
[----:B------:R-:W0:Y:S08]  /*0230*/  LDC.64 R6, c[0x0][0x380] ;  /* 0x0000e000ff067b82 */ /* 0x000e300000000a00 */
[----:B------:R-:W0:Y:S01]  /*0240*/  LDC.64 R8, c[0x0][0x388] ;  /* 0x0000e200ff087b82 */ /* 0x000e220000000a00 */
[----:B--2---:R-:W-:-:S07]  /*0250*/  LEA R26, R13, R12, 0x18 ;  /* 0x0000000c0d1a7211 */ /* 0x004fce00078ec0ff */
[----:B------:R-:W2:Y:S02]  /*0260*/  LDC.64 R10, c[0x0][0x3a8] ;  /* 0x0000ea00ff0a7b82 */ /* 0x000ea40000000a00 */
.L_x_497:
[----:B0-----:R-:W-:-:S04]  /*0270*/  IMAD R29, R15, R18, R27 ;  /* 0x000000120f1d7224 */ /* 0x001fc800078e021b */
[----:B------:R-:W-:-:S04]  /*0280*/  IMAD.WIDE.U32 R20, R29, 0x2, R8 ;  /* 0x000000021d147825 */ /* 0x000fc800078e0008 */
[C---:B----4-:R-:W-:Y:S02]  /*0290*/  IMAD.WIDE.U32 R12, R29.reuse, 0x2, R4 ;  /* 0x000000021d0c7825 */ /* 0x050fe400078e0004 */
[----:B------:R-:W4:Y:S02]  /*02a0*/  LDG.E.U16.CONSTANT R20, desc[UR4][R20.64] ;  /* 0x0000000414147981 */ /* 0x000f24000c1e9500 */
[----:B------:R-:W-:Y:S02]  /*02b0*/  IMAD.WIDE.U32 R22, R29, 0x4, R6 ;  /* 0x000000041d167825 */ /* 0x000fe400078e0006 */
[----:B------:R-:W5:Y:S02]  /*02c0*/  LDG.E.U16.CONSTANT R12, desc[UR4][R12.64] ;  /* 0x000000040c0c7981 */ /* 0x000f64000c1e9500 */
[----:B--2---:R-:W-:Y:S02]  /*02d0*/  IMAD.WIDE R24, R27, 0x2, R10 ;  /* 0x000000021b187825 */ /* 0x004fe400078e020a */
[----:B------:R-:W2:Y:S04]  /*02e0*/  LDG.E.CONSTANT R22, desc[UR4][R22.64] ;  /* 0x0000000416167981 */ /* 0x000ea8000c1e9900 */
[----:B------:R-:W3:Y:S01]  /*02f0*/  LDG.E.U16.CONSTANT R24, desc[UR4][R24.64] ;  /* 0x0000000418187981 */ /* 0x000ee2000c1e9500 */
[----:B----4-:R-:W-:-:S02]  /*0300*/  HADD2.F32 R28, -RZ, R20.H0_H0 ;  /* 0x20000014ff1c7230 */ /* 0x010fc40000004100 */
[----:B-----5:R-:W-:Y:S01]  /*0310*/  HADD2.F32 R13, -RZ, R12.H0_H0 ;  /* 0x2000000cff0d7230 */ /* 0x020fe20000004100 */
[----:B--2---:R-:W-:-:S04]  /*0320*/  I2FP.F32.S32 R21, R22 ;  /* 0x0000001600157245 */ /* 0x004fc80000201400 */
[----:B------:R-:W-:Y:S01]  /*0330*/  FADD.FTZ R28, R28, R13 ;  /* 0x0000000d1c1c7221 */ /* 0x000fe20000010000 */
[----:B------:R-:W-:Y:S01]  /*0340*/  IMAD R22, R27, 0x2, R26 ;  /* 0x000000021b167824 */ /* 0x000fe200078e021a */
[----:B-1----:R-:W-:Y:S01]  /*0350*/  IADD3 R27, PT, PT, R14, R27, RZ ;  /* 0x0000001b0e1b7210 */ /* 0x002fe20007ffe0ff */
[----:B---3--:R-:W-:Y:S02]  /*0360*/  HADD2.F32 R24, -RZ, R24.H0_H0 ;  /* 0x20000018ff187230 */ /* 0x008fe40000004100 */
[----:B------:R-:W-:Y:S01]  /*0370*/  FFMA.FTZ R21, R21, R17, R28 ;  /* 0x0000001115157223 */ /* 0x000fe2000001001c */
[----:B------:R-:W-:Y:S01]  /*0380*/  IMAD.WIDE.U32 R12, R29, 0x2, R2 ;  /* 0x000000021d0c7825 */ /* 0x000fe200078e0002 */
[----:B------:R-:W-:-:S03]  /*0390*/  ISETP.GE.AND P0, PT, R27, R18, PT ;  /* 0x000000121b00720c */ /* 0x000fc60003f06270 */
[----:B------:R-:W-:-:S04]  /*03a0*/  FADD.FTZ R21, R21, R24 ;  /* 0x0000001815157221 */ /* 0x000fc80000010000 */
[----:B------:R-:W-:Y:S01]  /*03b0*/  FADD.FTZ R16, R21, R16 ;  /* 0x0000001015107221 */ /* 0x000fe20000010000 */
[----:B------:R-:W-:-:S04]  /*03c0*/  F2FP.F16.F32.PACK_AB R20, RZ, R21 ;  /* 0x00000015ff14723e */ /* 0x000fc800000000ff */
[----:B------:R-:W-:Y:S01]  /*03d0*/  PRMT R23, R20, 0x7610, R23 ;  /* 0x0000761014177816 */ /* 0x000fe20000000017 */
[----:B------:R0:W-:Y:S04]  /*03e0*/  STS.U16 [R22], R20 ;  /* 0x0000001416007388 */ /* 0x0001e80000000400 */
[----:B------:R0:W-:Y:S01]  /*03f0*/  STG.E.U16 desc[UR4][R12.64], R23 ;  /* 0x000000170c007986 */ /* 0x0001e2000c101504 */
[----:B------:R-:W-:Y:S05]  /*0400*/  @!P0 BRA `(.L_x_497) ;  /* 0xfffffffc00988947 */ /* 0x000fea000383ffff */
[----:B------:R-:W-:Y:S05]  /*0410*/  BRA `(.L_x_494) ;  /* 0x0000000400a07947 */ /* 0x000fea0003800000 */
.L_x_496:
[----:B------:R-:W2:Y:S01]  /*0420*/  S2R R11, SR_CgaCtaId ;  /* 0x00000000000b7919 */ /* 0x000ea20000008800 */
[----:B------:R-:W3:Y:S01]  /*0430*/  LDC.64 R8, c[0x0][0x3b0] ;  /* 0x0000ec00ff087b82 */ /* 0x000ee20000000a00 */
[----:B------:R-:W-:Y:S01]  /*0440*/  MOV R10, 0x400 ;  /* 0x00000400000a7802 */ /* 0x000fe20000000f00 */
[----:B------:R-:W-:-:S04]  /*0450*/  IMAD.MOV.U32 R23, RZ, RZ, R0 ;  /* 0x000000ffff177224 */ /* 0x000fc800078e0000 */
[----:B------:R-:W-:Y:S02]  /*0460*/  VIADD R10, R10, 0x110 ;  /* 0x000001100a0a7836 */ /* 0x000fe40000000000 */
[----:B------:R-:W4:Y:S08]  /*0470*/  LDC.64 R6, c[0x0][0x390] ;  /* 0x0000e400ff067b82 */ /* 0x000f300000000a00 */
[----:B------:R-:W0:Y:S08]  /*0480*/  LDC.64 R4, c[0x0][0x380] ;  /* 0x0000e000ff047b82 */ /* 0x000e300000000a00 */
[----:B------:R-:W0:Y:S01]  /*0490*/  LDC.64 R2, c[0x0][0x388] ;  /* 0x0000e200ff027b82 */ /* 0x000e220000000a00 */
[----:B--2---:R-:W-:-:S07]  /*04a0*/  LEA R22, R11, R10, 0x18 ;  /* 0x0000000a0b167211 */ /* 0x004fce00078ec0ff */
.L_x_498:
[----:B0-2---:R-:W-:-:S04]  /*04b0*/  IMAD R25, R15, R18, R23 ;  /* 0x000000120f197224 */ /* 0x005fc800078e0217 */
[----:B------:R-:W-:-:S04]  /*04c0*/  IMAD.WIDE.U32 R10, R25, 0x2, R2 ;  /* 0x00000002190a7825 */ /* 0x000fc800078e0002 */
[C---:B----4-:R-:W-:Y:S02]  /*04d0*/  IMAD.WIDE.U32 R12, R25.reuse, 0x2, R6 ;  /* 0x00000002190c7825 */ /* 0x050fe400078e0006 */
[----:B------:R-:W2:Y:S02]  /*04e0*/  LDG.E.U16.CONSTANT R10, desc[UR4][R10.64] ;  /* 0x000000040a0a7981 */ /* 0x000ea4000c1e9500 */
[----:B------:R-:W-:Y:S02]  /*04f0*/  IMAD.WIDE.U32 R20, R25, 0x4, R4 ;  /* 0x0000000419147825 */ /* 0x000fe400078e0004 */
[----:B------:R-:W4:Y:S04]  /*0500*/  LDG.E.U16.CONSTANT R12, desc[UR4][R12.64] ;  /* 0x000000040c0c7981 */ /* 0x000f28000c1e9500 */
[----:B------:R-:W5:Y:S01]  /*0510*/  LDG.E.CONSTANT R20, desc[UR4][R20.64] ;  /* 0x0000000414147981 */ /* 0x000f62000c1e9900 */
[----:B------:R-:W-:Y:S01]  /*0520*/  LEA R26, R23, R22, 0x1 ;  /* 0x00000016171a7211 */ /* 0x000fe200078e08ff */
[----:B-1----:R-:W-:-:S05]  /*0530*/  IMAD.IADD R23, R14, 0x1, R23 ;  /* 0x000000010e177824 */ /* 0x002fca00078e0217 */
[----:B------:R-:W-:Y:S01]  /*0540*/  ISETP.GE.AND P0, PT, R23, R18, PT ;  /* 0x000000121700720c */ /* 0x000fe20003f06270 */
[----:B--2---:R-:W-:Y:S02]  /*0550*/  HADD2.F32 R24, -RZ, R10.H0_H0 ;  /* 0x2000000aff187230 */ /* 0x004fe40000004100 */
[----:B----4-:R-:W-:Y:S01]  /*0560*/  HADD2.F32 R27, -RZ, R12.H0_H0 ;  /* 0x2000000cff1b7230 */ /* 0x010fe20000004100 */
[----:B-----5:R-:W-:-:S04]  /*0570*/  I2FP.F32.S32 R29, R20 ;  /* 0x00000014001d7245 */ /* 0x020fc80000201400 */
[----:B------:R-:W-:-:S04]  /*0580*/  FADD.FTZ R24, R24, R27 ;  /* 0x0000001b18187221 */ /* 0x000fc80000010000 */
[----:B------:R-:W-:Y:S01]  /*0590*/  FFMA.FTZ R29, R29, R17, R24 ;  /* 0x000000111d1d7223 */ /* 0x000fe20000010018 */
[----:B---3--:R-:W-:-:S04]  /*05a0*/  IMAD.WIDE.U32 R24, R25, 0x2, R8 ;  /* 0x0000000219187825 */ /* 0x008fc800078e0008 */
[----:B------:R-:W-:-:S04]  /*05b0*/  F2FP.F16.F32.PACK_AB R11, RZ, R29 ;  /* 0x0000001dff0b723e */ /* 0x000fc800000000ff */
[----:B------:R-:W-:Y:S01]  /*05c0*/  PRMT R10, R11, 0x7610, R10 ;  /* 0x000076100b0a7816 */ /* 0x000fe2000000000a */
[----:B------:R2:W-:Y:S04]  /*05d0*/  STS.U16 [R26], R11 ;  /* 0x0000000b1a007388 */ /* 0x0005e80000000400 */
[----:B------:R2:W-:Y:S01]  /*05e0*/  STG.E.U16 desc[UR4][R24.64], R10 ;  /* 0x0000000a18007986 */ /* 0x0005e2000c101504 */
[----:B------:R-:W-:Y:S01]  /*05f0*/  FADD.FTZ R16, R29, R16 ;  /* 0x000000101d107221 */ /* 0x000fe20000010000 */
[----:B------:R-:W-:Y:S06]  /*0600*/  @!P0 BRA `(.L_x_498) ;  /* 0xfffffffc00a88947 */ /* 0x000fec000383ffff */
[----:B------:R-:W-:Y:S05]  /*0610*/  BRA `(.L_x_494) ;  /* 0x0000000400207947 */ /* 0x000fea0003800000 */
.L_x_495:
[----:B------:R-:W2:Y:S02]  /*0620*/  LDCU.64 UR6, c[0x0][0x3a8] ;  /* 0x00007500ff0677ac */ /* 0x000ea40008000a00 */
[----:B--2---:R-:W-:-:S04]  /*0630*/  UISETP.NE.U32.AND UP0, UPT, UR6, URZ, UPT ;  /* 0x000000ff0600728c */ /* 0x004fc8000bf05070 */
[----:B------:R-:W-:-:S09]  /*0640*/  UISETP.NE.AND.EX UP0, UPT, UR7, URZ, UPT, UP0 ;  /* 0x000000ff0700728c */ /* 0x000fd2000bf05300 */
[----:B------:R-:W-:Y:S05]  /*0650*/  BRA.U !UP0, `(.L_x_499) ;  /* 0x0000000108947547 */ /* 0x000fea000b800000 */
[----:B------:R-:W2:Y:S01]  /*0660*/  S2R R17, SR_CgaCtaId ;  /* 0x0000000000117919 */ /* 0x000ea20000008800 */
[----:B------:R-:W3:Y:S01]  /*0670*/  LDC.64 R2, c[0x0][0x3b0] ;  /* 0x0000ec00ff027b82 */ /* 0x000ee20000000a00 */
[----:B------:R-:W-:Y:S02]  /*0680*/  MOV R12, 0x400 ;  /* 0x00000400000c7802 */ /* 0x000fe40000000f00 */
[----:B------:R-:W-:-:S03]  /*0690*/  MOV R27, R0 ;  /* 0x00000000001b7202 */ /* 0x000fc60000000f00 */
[----:B------:R-:W-:Y:S02]  /*06a0*/  VIADD R12, R12, 0x110 ;  /* 0x000001100c0c7836 */ /* 0x000fe40000000000 */
[----:B------:R-:W4:Y:S08]  /*06b0*/  LDC.64 R4, c[0x0][0x390] ;  /* 0x0000e400ff047b82 */ /* 0x000f300000000a00 */
[----:B------:R-:W0:Y:S08]  /*06c0*/  LDC.64 R6, c[0x0][0x380] ;  /* 0x0000e000ff067b82 */ /* 0x000e300000000a00 */
[----:B------:R-:W0:Y:S01]  /*06d0*/  LDC.64 R8, c[0x0][0x388] ;  /* 0x0000e200ff087b82 */ /* 0x000e220000000a00 */
[----:B--2---:R-:W-:-:S07]  /*06e0*/  LEA R17, R17, R12, 0x18 ;  /* 0x0000000c11117211 */ /* 0x004fce00078ec0ff */
[----:B------:R-:W2:Y:S02]  /*06f0*/  LDC.64 R10, c[0x0][0x3a8] ;  /* 0x0000ea00ff0a7b82 */ /* 0x000ea40000000a00 */
.L_x_500:
[----:B0-----:R-:W-:-:S04]  /*0700*/  IMAD R29, R15, R18, R27 ;  /* 0x000000120f1d7224 */ /* 0x001fc800078e021b */
[----:B------:R-:W-:-:S04]  /*0710*/  IMAD.WIDE.U32 R22, R29, 0x2, R8 ;  /* 0x000000021d167825 */ /* 0x000fc800078e0008 */
[C---:B----4-:R-:W-:Y:S02]  /*0720*/  IMAD.WIDE.U32 R12, R29.reuse, 0x2, R4 ;  /* 0x000000021d0c7825 */ /* 0x050fe400078e0004 */
[----:B------:R-:W4:Y:S02]  /*0730*/  LDG.E.U16.CONSTANT R22, desc[UR4][R22.64] ;  /* 0x0000000416167981 */ /* 0x000f24000c1e9500 */
[----:B------:R-:W-:Y:S02]  /*0740*/  IMAD.WIDE.U32 R20, R29, 0x2, R6 ;  /* 0x000000021d147825 */ /* 0x000fe400078e0006 */
[----:B------:R-:W5:Y:S02]  /*0750*/  LDG.E.U16.CONSTANT R12, desc[UR4][R12.64] ;  /* 0x000000040c0c7981 */ /* 0x000f64000c1e9500 */
[----:B--2---:R-:W-:Y:S02]  /*0760*/  IMAD.WIDE R24, R27, 0x2, R10 ;  /* 0x000000021b187825 */ /* 0x004fe400078e020a */
[----:B------:R-:W2:Y:S04]  /*0770*/  LDG.E.U16.CONSTANT R20, desc[UR4][R20.64] ;  /* 0x0000000414147981 */ /* 0x000ea8000c1e9500 */
[----:B------:R-:W3:Y:S01]  /*0780*/  LDG.E.U16.CONSTANT R24, desc[UR4][R24.64] ;  /* 0x0000000418187981 */ /* 0x000ee2000c1e9500 */
[----:B----4-:R-:W-:-:S02]  /*0790*/  HADD2.F32 R26, -RZ, R22.H0_H0 ;  /* 0x20000016ff1a7230 */ /* 0x010fc40000004100 */
[----:B------:R-:W-:Y:S02]  /*07a0*/  IMAD R22, R27, 0x2, R17 ;  /* 0x000000021b167824 */ /* 0x000fe400078e0211 */
[----:B-----5:R-:W-:Y:S02]  /*07b0*/  HADD2.F32 R28, -RZ, R12.H0_H0 ;  /* 0x2000000cff1c7230 */ /* 0x020fe40000004100 */
[----:B-1----:R-:W-:Y:S02]  /*07c0*/  IMAD.IADD R27, R14, 0x1, R27 ;  /* 0x000000010e1b7824 */ /* 0x002fe400078e021b */
[----:B--2---:R-:W-:Y:S02]  /*07d0*/  HADD2.F32 R13, -RZ, R20.H0_H0 ;  /* 0x20000014ff0d7230 */ /* 0x004fe40000004100 */
[----:B------:R-:W-:Y:S01]  /*07e0*/  FADD.FTZ R26, R26, R28 ;  /* 0x0000001c1a1a7221 */ /* 0x000fe20000010000 */
[----:B------:R-:W-:Y:S01]  /*07f0*/  ISETP.GE.AND P0, PT, R27, R18, PT ;  /* 0x000000121b00720c */ /* 0x000fe20003f06270 */
[----:B---3--:R-:W-:-:S02]  /*0800*/  HADD2.F32 R28, -RZ, R24.H0_H0 ;  /* 0x20000018ff1c7230 */ /* 0x008fc40000004100 */
[----:B------:R-:W-:Y:S01]  /*0810*/  FADD.FTZ R26, R26, R13 ;  /* 0x0000000d1a1a7221 */ /* 0x000fe20000010000 */
[----:B------:R-:W-:-:S04]  /*0820*/  IMAD.WIDE.U32 R12, R29, 0x2, R2 ;  /* 0x000000021d0c7825 */ /* 0x000fc800078e0002 */
        /* <DEDUP_REMOVED lines=8> */
.L_x_499:
        /* <DEDUP_REMOVED lines=9> */
.L_x_501:
[----:B0-----:R-:W-:-:S04]  /*0940*/  IMAD R25, R15, R18, R23 ;  /* 0x000000120f197224 */ /* 0x001fc800078e0217 */
[----:B------:R-:W-:-:S04]  /*0950*/  IMAD.WIDE.U32 R10, R25, 0x2, R2 ;  /* 0x00000002190a7825 */ /* 0x000fc800078e0002 */
[C---:B----4-:R-:W-:Y:S02]  /*0960*/  IMAD.WIDE.U32 R12, R25.reuse, 0x2, R6 ;  /* 0x00000002190c7825 */ /* 0x050fe400078e0006 */
[----:B------:R-:W2:Y:S02]  /*0970*/  LDG.E.U16.CONSTANT R10, desc[UR4][R10.64] ;  /* 0x000000040a0a7981 */ /* 0x000ea4000c1e9500 */
[C---:B------:R-:W-:Y:S02]  /*0980*/  IMAD.WIDE.U32 R20, R25.reuse, 0x2, R4 ;  /* 0x0000000219147825 */ /* 0x040fe400078e0004 */
[----:B------:R-:W4:Y:S04]  /*0990*/  LDG.E.U16.CONSTANT R12, desc[UR4][R12.64] ;  /* 0x000000040c0c7981 */ /* 0x000f28000c1e9500 */
[----:B------:R-:W5:Y:S01]  /*09a0*/  LDG.E.U16.CONSTANT R20, desc[UR4][R20.64] ;  /* 0x0000000414147981 */ /* 0x000f62000c1e9500 */
[----:B---3--:R-:W-:-:S04]  /*09b0*/  IMAD.WIDE.U32 R24, R25, 0x2, R8 ;  /* 0x0000000219187825 */ /* 0x008fc800078e0008 */
[----:B--2---:R-:W-:Y:S02]  /*09c0*/  HADD2.F32 R22, -RZ, R10.H0_H0 ;  /* 0x2000000aff167230 */ /* 0x004fe40000004100 */
[----:B----4-:R-:W-:Y:S02]  /*09d0*/  HADD2.F32 R27, -RZ, R12.H0_H0 ;  /* 0x2000000cff1b7230 */ /* 0x010fe40000004100 */
[----:B-----5:R-:W-:-:S03]  /*09e0*/  HADD2.F32 R29, -RZ, R20.H0_H0 ;  /* 0x20000014ff1d7230 */ /* 0x020fc60000004100 */
[----:B------:R-:W-:-:S04]  /*09f0*/  FADD.FTZ R22, R22, R27 ;  /* 0x0000001b16167221 */ /* 0x000fc80000010000 */
[----:B------:R-:W-:Y:S01]  /*0a00*/  FADD.FTZ R29, R22, R29 ;  /* 0x0000001d161d7221 */ /* 0x000fe20000010000 */
[----:B------:R-:W-:-:S04]  /*0a10*/  IMAD R22, R23, 0x2, R17 ;  /* 0x0000000217167824 */ /* 0x000fc800078e0211 */
[----:B------:R-:W-:-:S04]  /*0a20*/  F2FP.F16.F32.PACK_AB R11, RZ, R29 ;  /* 0x0000001dff0b723e */ /* 0x000fc800000000ff */
[----:B------:R-:W-:Y:S01]  /*0a30*/  PRMT R10, R11, 0x7610, R10 ;  /* 0x000076100b0a7816 */ /* 0x000fe2000000000a */
[----:B------:R0:W-:Y:S01]  /*0a40*/  STS.U16 [R22], R11 ;  /* 0x0000000b16007388 */ /* 0x0001e20000000400 */
[----:B-1----:R-:W-:-:S03]  /*0a50*/  IADD3 R23, PT, PT, R14, R23, RZ ;  /* 0x000000170e177210 */ /* 0x002fc60007ffe0ff */
[----:B------:R0:W-:Y:S01]  /*0a60*/  STG.E.U16 desc[UR4][R24.64], R10 ;  /* 0x0000000a18007986 */ /* 0x0001e2000c101504 */
[----:B------:R-:W-:Y:S01]  /*0a70*/  ISETP.GE.AND P0, PT, R23, R18, PT ;  /* 0x000000121700720c */ /* 0x000fe20003f06270 */
[----:B------:R-:W-:-:S12]  /*0a80*/  FADD.FTZ R16, R29, R16 ;  /* 0x000000101d107221 */ /* 0x000fd80000010000 */
[----:B0-----:R-:W-:Y:S05]  /*0a90*/  @!P0 BRA `(.L_x_501) ;  /* 0xfffffffc00a88947 */ /* 0x001fea000383ffff */
.L_x_494:
[----:B------:R-:W-:Y:S05]  /*0aa0*/  BSYNC.RECONVERGENT B0 ;  /* 0x0000000000007941 */ /* 0x000fea0003800200 */
.L_x_493:
[----:B------:R-:W1:Y:S01]  /*0ab0*/  SHFL.BFLY PT, R3, R16, 0x10, 0x1f ;  /* 0x0e001f0010037f89 */ /* 0x000e6200000e0000 */
[----:B------:R-:W3:Y:S01]  /*0ac0*/  S2UR UR8, SR_CgaCtaId ;  /* 0x00000000000879c3 */ /* 0x000ee20000008800 */
[----:B------:R-:W-:Y:S01]  /*0ad0*/  UMOV UR7, 0x400 ;  /* 0x0000040000077882 */ /* 0x000fe20000000000 */
[----:B------:R-:W4:Y:S01]  /*0ae0*/  LDCU UR6, c[0x0][0x360] ;  /* 0x00006c00ff0677ac */ /* 0x000f220008000800 */
[----:B------:R-:W-:Y:S01]  /*0af0*/  IMAD.U32 R8, RZ, RZ, UR7 ;  /* 0x00000007ff087e24 */ /* 0x000fe2000f8e00ff */
[----:B------:R-:W-:Y:S01]  /*0b00*/  LOP3.LUT P2, R6, R0, 0x1f, RZ, 0xc0, !PT ;  /* 0x0000001f00067812 */ /* 0x000fe2000784c0ff */
[----:B------:R-:W-:Y:S01]  /*0b10*/  BSSY.RECONVERGENT B0, `(.L_x_502) ;  /* 0x0000039000007945 */ /* 0x000fe20003800200 */
[----:B--2---:R-:W-:Y:S02]  /*0b20*/  I2FP.F32.U32 R10, R0 ;  /* 0x00000000000a7245 */ /* 0x004fe40000201000 */
[----:B----4-:R-:W-:Y:S01]  /*0b30*/  I2FP.F32.U32 R7, UR6 ;  /* 0x0000000600077c45 */ /* 0x010fe20008201000 */
[----:B-1----:R-:W-:Y:S01]  /*0b40*/  FADD.FTZ R3, R3, R16 ;  /* 0x0000001003037221 */ /* 0x002fe20000010000 */
[----:B---3--:R-:W-:-:S03]  /*0b50*/  IMAD.U32 R9, RZ, RZ, UR8 ;  /* 0x00000008ff097e24 */ /* 0x008fc6000f8e00ff */
[----:B------:R-:W-:Y:S01]  /*0b60*/  FMUL.FTZ R7, R7, 0.03125 ;  /* 0x3d00000007077820 */ /* 0x000fe20000410000 */
[----:B------:R-:W1:Y:S04]  /*0b70*/  SHFL.BFLY PT, R2, R3, 0x8, 0x1f ;  /* 0x0d001f0003027f89 */ /* 0x000e6800000e0000 */
[----:B------:R-:W-:Y:S01]  /*0b80*/  FSETP.GT.FTZ.AND P0, PT, R7, R10, PT ;  /* 0x0000000a0700720b */ /* 0x000fe20003f14000 */
[----:B-1----:R-:W-:-:S05]  /*0b90*/  FADD.FTZ R2, R3, R2 ;  /* 0x0000000203027221 */ /* 0x002fca0000010000 */
[----:B------:R-:W1:Y:S02]  /*0ba0*/  SHFL.BFLY PT, R5, R2, 0x4, 0x1f ;  /* 0x0c801f0002057f89 */ /* 0x000e6400000e0000 */
[----:B-1----:R-:W-:Y:S01]  /*0bb0*/  FADD.FTZ R5, R2, R5 ;  /* 0x0000000502057221 */ /* 0x002fe20000010000 */
[----:B------:R-:W-:-:S04]  /*0bc0*/  IADD3 R2, PT, PT, R8, 0x8, RZ ;  /* 0x0000000808027810 */ /* 0x000fc80007ffe0ff */
[----:B------:R-:W1:Y:S01]  /*0bd0*/  SHFL.BFLY PT, R4, R5, 0x2, 0x1f ;  /* 0x0c401f0005047f89 */ /* 0x000e6200000e0000 */
[----:B------:R-:W-:-:S04]  /*0be0*/  LEA R3, R9, R2, 0x18 ;  /* 0x0000000209037211 */ /* 0x000fc800078ec0ff */
[----:B------:R-:W-:Y:S01]  /*0bf0*/  LEA.HI R2, R0, R3, RZ, 0x1d ;  /* 0x0000000300027211 */ /* 0x000fe200078fe8ff */
[----:B------:R-:W-:Y:S02]  /*0c00*/  IMAD R3, R6, 0x4, R3 ;  /* 0x0000000406037824 */ /* 0x000fe400078e0203 */
[----:B-1----:R-:W-:-:S05]  /*0c10*/  FADD.FTZ R4, R5, R4 ;  /* 0x0000000405047221 */ /* 0x002fca0000010000 */
        /* <DEDUP_REMOVED lines=20> */
[----:B0-----:R-:W-:Y:S01]  /*0d60*/  @!P2 FMUL.FTZ R4, R13, R4 ;  /* 0x000000040d04a220 */ /* 0x001fe20000410000 */
[----:B------:R-:W-:-:S04]  /*0d70*/  HFMA2 R13, -RZ, RZ, 0, 0 ;  /* 0x00000000ff0d7431 */ /* 0x000fc800000001ff */
[----:B------:R0:W-:Y:S01]  /*0d80*/  @!P2 STS [R5], R4 ;  /* 0x000000040500a388 */ /* 0x0001e20000000800 */
[----:B------:R-:W-:Y:S06]  /*0d90*/  BAR.SYNC.DEFER_BLOCKING 0x0 ;  /* 0x0000000000007b1d */ /* 0x000fec0000010000 */
[----:B------:R-:W-:Y:S05]  /*0da0*/  @P1 BRA `(.L_x_503) ;  /* 0x00000000003c1947 */ /* 0x000fea0003800000 */
[----:B------:R-:W-:Y:S01]  /*0db0*/  LEA R12, R9, R8, 0x18 ;  /* 0x00000008090c7211 */ /* 0x000fe200078ec0ff */
[----:B------:R-:W1:Y:S01]  /*0dc0*/  S2R R16, SR_CTAID.X ;  /* 0x0000000000107919 */ /* 0x000e620000002500 */
[----:B0-----:R-:W0:Y:S01]  /*0dd0*/  LDC.64 R4, c[0x0][0x3b0] ;  /* 0x0000ec00ff047b82 */ /* 0x001e220000000a00 */
[----:B------:R-:W-:Y:S02]  /*0de0*/  IMAD.MOV.U32 R13, RZ, RZ, RZ ;  /* 0x000000ffff0d7224 */ /* 0x000fe400078e00ff */
[----:B------:R-:W-:Y:S01]  /*0df0*/  IMAD.MOV.U32 R15, RZ, RZ, R0 ;  /* 0x000000ffff0f7224 */ /* 0x000fe200078e0000 */
[----:B------:R-:W2:Y:S06]  /*0e00*/  LDS R12, [R12] ;  /* 0x000000000c0c7984 */ /* 0x000eac0000000800 */
.L_x_504:
[----:B-1----:R-:W-:-:S04]  /*0e10*/  IMAD R11, R16, R18, R15 ;  /* 0x00000012100b7224 */ /* 0x002fc800078e020f */
[----:B0-----:R-:W-:-:S06]  /*0e20*/  IMAD.WIDE.U32 R10, R11, 0x2, R4 ;  /* 0x000000020b0a7825 */ /* 0x001fcc00078e0004 */
[----:B------:R-:W3:Y:S01]  /*0e30*/  LDG.E.U16 R10, desc[UR4][R10.64] ;  /* 0x000000040a0a7981 */ /* 0x000ee2000c1e1500 */
[----:B------:R-:W-:-:S04]  /*0e40*/  IADD3 R15, PT, PT, R15, UR6, RZ ;  /* 0x000000060f0f7c10 */ /* 0x000fc8000fffe0ff */
[----:B------:R-:W-:Y:S01]  /*0e50*/  ISETP.GE.AND P3, PT, R15, R18, PT ;  /* 0x000000120f00720c */ /* 0x000fe20003f66270 */
[----:B---3--:R-:W-:-:S05]  /*0e60*/  HADD2.F32 R17, -RZ, R10.H0_H0 ;  /* 0x2000000aff117230 */ /* 0x008fca0000004100 */
[----:B--2---:R-:W-:-:S04]  /*0e70*/  FADD.FTZ R14, -R12, R17 ;  /* 0x000000110c0e7221 */ /* 0x004fc80000010100 */
[----:B------:R-:W-:-:S03]  /*0e80*/  FFMA.FTZ R13, R14, R14, R13 ;  /* 0x0000000e0e0d7223 */ /* 0x000fc6000001000d */
[----:B------:R-:W-:Y:S05]  /*0e90*/  @!P3 BRA `(.L_x_504) ;  /* 0xfffffffc00dcb947 */ /* 0x000fea000383ffff */
.L_x_503:
[----:B------:R-:W-:Y:S05]  /*0ea0*/  BSYNC.RECONVERGENT B0 ;  /* 0x0000000000007941 */ /* 0x000fea0003800200 */
.L_x_502:
[----:B0-----:R-:W0:Y:S01]  /*0eb0*/  SHFL.BFLY PT, R4, R13, 0x10, 0x1f ;  /* 0x0e001f000d047f89 */ /* 0x001e2200000e0000 */
[----:B------:R-:W-:Y:S01]  /*0ec0*/  ISETP.NE.AND P3, PT, R6, RZ, PT ;  /* 0x000000ff0600720c */ /* 0x000fe20003f65270 */
[----:B------:R-:W1:Y:S01]  /*0ed0*/  LDCU UR14, c[0x0][0x3c8] ;  /* 0x00007900ff0e77ac */ /* 0x000e620008000800 */
[----:B------:R-:W-:Y:S01]  /*0ee0*/  IMAD.MOV.U32 R14, RZ, RZ, 0x11 ;  /* 0x00000011ff0e7424 */ /* 0x000fe200078e00ff */
[----:B------:R-:W2:Y:S01]  /*0ef0*/  LDCU UR7, c[0x0][0x3f0] ;  /* 0x00007e00ff0777ac */ /* 0x000ea20008000800 */
[----:B------:R-:W3:Y:S01]  /*0f00*/  LDCU.64 UR10, c[0x0][0x3e8] ;  /* 0x00007d00ff0a77ac */ /* 0x000ee20008000a00 */
[----:B------:R-:W4:Y:S01]  /*0f10*/  LDCU.64 UR12, c[0x0][0x3b8] ;  /* 0x00007700ff0c77ac */ /* 0x000f220008000a00 */
        /* <DEDUP_REMOVED lines=11> */
[----:B------:R-:W-:Y:S08]  /*0fd0*/  BAR.SYNC.DEFER_BLOCKING 0x0 ;  /* 0x0000000000007b1d */ /* 0x000ff00000010000 */
[----:B0-----:R-:W0:Y:S01]  /*0fe0*/  @!P2 LDC R2, c[0x0][0x3c0] ;  /* 0x0000f000ff02ab82 */ /* 0x001e220000000800 */
[----:B------:R5:W1:Y:S01]  /*0ff0*/  @P0 LDS R12, [R3] ;  /* 0x00000000030c0984 */ /* 0x000a620000000800 */
[----:B------:R-:W-:-:S02]  /*1000*/  ISETP.NE.AND P0, PT, R19, 0x2, PT ;  /* 0x000000021300780c */ /* 0x000fc40003f05270 */
[----:B-----5:R-:W-:-:S06]  /*1010*/  @!P2 I2FP.F32.S32 R3, R18 ;  /* 0x000000120003a245 */ /* 0x020fcc0000201400 */
[----:B------:R-:W0:Y:S01]  /*1020*/  @!P2 MUFU.RCP R3, R3 ;  /* 0x000000030003a308 */ /* 0x000e220000001000 */
[----:B-1----:R-:W1:Y:S02]  /*1030*/  SHFL.BFLY PT, R5, R12, 0x10, 0x1f ;  /* 0x0e001f000c057f89 */ /* 0x002e6400000e0000 */
[----:B-1----:R-:W-:Y:S01]  /*1040*/  FADD.FTZ R5, R5, R12 ;  /* 0x0000000c05057221 */ /* 0x002fe20000010000 */
[----:B------:R-:W-:-:S04]  /*1050*/  MOV R12, RZ ;  /* 0x000000ff000c7202 */ /* 0x000fc80000000f00 */
        /* <DEDUP_REMOVED lines=13> */
[----:B--234-:R-:W-:Y:S05]  /*1130*/  @P0 BRA `(.L_x_505) ;  /* 0x0000000000080947 */ /* 0x01cfea0003800000 */
[----:B------:R-:W1:Y:S02]  /*1140*/  LDC.64 R12, c[0x0][0x3e0] ;  /* 0x0000f800ff0c7b82 */ /* 0x000e640000000a00 */
[----:B-1----:R1:W5:Y:S02]  /*1150*/  LDG.E R12, desc[UR4][R12.64] ;  /* 0x000000040c0c7981 */ /* 0x002364000c1e1900 */
.L_x_505:
[----:B------:R-:W-:Y:S04]  /*1160*/  BSSY.RECONVERGENT B0, `(.L_x_506) ;  /* 0x000003d000007945 */ /* 0x000fe80003800200 */
[----:B------:R-:W-:Y:S05]  /*1170*/  @P1 BRA `(.L_x_507) ;  /* 0x0000000000ec1947 */ /* 0x000fea0003800000 */
[----:B------:R-:W2:Y:S01]  /*1180*/  LDCU.64 UR8, c[0x0][0x3a0] ;  /* 0x00007400ff0877ac */ /* 0x000ea20008000a00 */
[----:B------:R-:W3:Y:S01]  /*1190*/  S2R R16, SR_CTAID.X ;  /* 0x0000000000107919 */ /* 0x000ee20000002500 */
[----:B0-----:R-:W0:Y:S01]  /*11a0*/  LDC.64 R2, c[0x0][0x398] ;  /* 0x0000e600ff027b82 */ /* 0x001e220000000a00 */
[----:B------:R-:W-:Y:S02]  /*11b0*/  VIADD R20, R8, 0x110 ;  /* 0x0000011008147836 */ /* 0x000fe40000000000 */
[----:B-1----:R-:W-:-:S03]  /*11c0*/  IMAD.MOV.U32 R13, RZ, RZ, R0 ;  /* 0x000000ffff0d7224 */ /* 0x002fc600078e0000 */
[----:B------:R-:W-:Y:S02]  /*11d0*/  LEA R20, R9, R20, 0x18 ;  /* 0x0000001409147211 */ /* 0x000fe400078ec0ff */
[----:B------:R-:W1:Y:S01]  /*11e0*/  LDC.64 R4, c[0x0][0x3b8] ;  /* 0x0000ee00ff047b82 */ /* 0x000e620000000a00 */
[----:B--2---:R-:W-:-:S04]  /*11f0*/  ISETP.NE.U32.AND P0, PT, RZ, UR8, PT ;  /* 0x00000008ff007c0c */ /* 0x004fc8000bf05070 */
[----:B------:R-:W-:-:S13]  /*1200*/  ISETP.NE.AND.EX P0, PT, RZ, UR9, PT, P0 ;  /* 0x00000009ff007c0c */ /* 0x000fda000bf05300 */
.L_x_511:
[----:B--2---:R-:W2:Y:S01]  /*1210*/  @P0 LDC.64 R18, c[0x0][0x3a0] ;  /* 0x0000e800ff120b82 */ /* 0x004ea20000000a00 */
[----:B0-----:R-:W-:-:S06]  /*1220*/  IMAD.WIDE R22, R13, 0x2, R2 ;  /* 0x000000020d167825 */ /* 0x001fcc00078e0202 */
[----:B------:R-:W4:Y:S01]  /*1230*/  LDG.E.U16.CONSTANT R22, desc[UR4][R22.64] ;  /* 0x0000000416167981 */ /* 0x000f22000c1e9500 */
[----:B--2---:R-:W-:-:S06]  /*1240*/  @P0 IMAD.WIDE R18, R13, 0x2, R18 ;  /* 0x000000020d120825 */ /* 0x004fcc00078e0212 */
[----:B------:R-:W2:Y:S01]  /*1250*/  @P0 LDG.E.U16.CONSTANT R18, desc[UR4][R18.64] ;  /* 0x0000000412120981 */ /* 0x000ea2000c1e9500 */
[----:B------:R-:W0:Y:S01]  /*1260*/  S2UR UR9, SR_CgaCtaId ;  /* 0x00000000000979c3 */ /* 0x000e220000008800 */
[----:B------:R-:W-:Y:S01]  /*1270*/  UMOV UR8, 0x400 ;  /* 0x0000040000087882 */ /* 0x000fe20000000000 */
[----:B---3--:R-:W-:Y:S01]  /*1280*/  LEA R15, R13, R20, 0x1 ;  /* 0x000000140d0f7211 */ /* 0x008fe200078e08ff */
[----:B------:R-:W-:-:S04]  /*1290*/  IMAD.U32 R8, RZ, RZ, UR8 ;  /* 0x00000008ff087e24 */ /* 0x000fc8000f8e00ff */
[----:B------:R-:W3:Y:S01]  /*12a0*/  LDS.U16 R17, [R15] ;  /* 0x000000000f117984 */ /* 0x000ee20000000400 */
[----:B0-----:R-:W-:-:S05]  /*12b0*/  IMAD.U32 R9, RZ, RZ, UR9 ;  /* 0x00000009ff097e24 */ /* 0x001fca000f8e00ff */
[----:B------:R-:W-:-:S06]  /*12c0*/  LEA R11, R9, R8, 0x18 ;  /* 0x00000008090b7211 */ /* 0x000fcc00078ec0ff */
[----:B------:R-:W0:Y:S01]  /*12d0*/  LDS.64 R10, [R11] ;  /* 0x000000000b0a7984 */ /* 0x000e220000000a00 */
[----:B------:R-:W-:-:S04]  /*12e0*/  UISETP.NE.U32.AND UP0, UPT, UR10, URZ, UPT ;  /* 0x000000ff0a00728c */ /* 0x000fc8000bf05070 */
[----:B------:R-:W-:Y:S01]  /*12f0*/  UISETP.NE.AND.EX UP0, UPT, UR11, URZ, UPT, UP0 ;  /* 0x000000ff0b00728c */ /* 0x000fe2000bf05300 */
[----:B---3--:R-:W-:Y:S02]  /*1300*/  HADD2.F32 R21, -RZ, R17.H0_H0 ;  /* 0x20000011ff157230 */ /* 0x008fe40000004100 */
[----:B------:R-:W-:-:S03]  /*1310*/  HFMA2 R17, -RZ, RZ, 0, 0 ;  /* 0x00000000ff117431 */ /* 0x000fc600000001ff */
[----:B0-----:R-:W-:-:S04]  /*1320*/  FADD.FTZ R10, R21, -R10 ;  /* 0x8000000a150a7221 */ /* 0x001fc80000010000 */
[----:B------:R-:W-:Y:S01]  /*1330*/  FMUL.FTZ R10, R10, R11 ;  /* 0x0000000b0a0a7220 */ /* 0x000fe20000410000 */
[----:B----4-:R-:W-:Y:S02]  /*1340*/  HADD2.F32 R22, -RZ, R22.H0_H0 ;  /* 0x20000016ff167230 */ /* 0x010fe40000004100 */
[----:B--2---:R-:W-:-:S05]  /*1350*/  @P0 HADD2.F32 R17, -RZ, R18.H0_H0 ;  /* 0x20000012ff110230 */ /* 0x004fca0000004100 */
[----:B------:R-:W-:Y:S01]  /*1360*/  FFMA.FTZ R17, R10, R22, R17 ;  /* 0x000000160a117223 */ /* 0x000fe20000010011 */
[----:B------:R-:W-:Y:S06]  /*1370*/  BRA.U !UP0, `(.L_x_508) ;  /* 0x0000000108207547 */ /* 0x000fec000b800000 */
[----:B------:R-:W-:-:S05]  /*1380*/  FADD.FTZ R10, |R17|, -RZ ;  /* 0x800000ff110a7221 */ /* 0x000fca0000010200 */
[----:B------:R-:W-:-:S04]  /*1390*/  F2FP.F16.F32.PACK_AB R10, R17, R10 ;  /* 0x0000000a110a723e */ /* 0x000fc800000000ff */
[C---:B------:R-:W-:Y:S02]  /*13a0*/  PRMT R17, R10.reuse, 0x7632, R17 ;  /* 0x000076320a117816 */ /* 0x040fe40000000011 */
[----:B------:R-:W-:-:S03]  /*13b0*/  PRMT R11, R10, 0x7610, R11 ;  /* 0x000076100a0b7816 */ /* 0x000fc6000000000b */
[----:B------:R3:W-:Y:S02]  /*13c0*/  STS.U16 [R15], R17 ;  /* 0x000000110f007388 */ /* 0x0007e40000000400 */
[----:B------:R-:W-:-:S05]  /*13d0*/  HSETP2.GT.AND P1, PT, R11.H0_H0, R14.H0_H0, PT ;  /* 0x2000000e0b007234 */ /* 0x000fca0003f24800 */
[----:B------:R-:W-:Y:S01]  /*13e0*/  SEL R14, R14, R11, !P1 ;  /* 0x0000000b0e0e7207 */ /* 0x000fe20004800000 */
[----:B------:R-:W-:Y:S07]  /*13f0*/  BRA `(.L_x_509) ;  /* 0x00000000003c7947 */ /* 0x000fee0003800000 */
.L_x_508:
[----:B------:R-:W-:-:S09]  /*1400*/  UISETP.NE.AND UP0, UPT, UR7, 0x2, UPT ;  /* 0x000000020700788c */ /* 0x000fd2000bf05270 */
[----:B------:R-:W-:Y:S05]  /*1410*/  BRA.U UP0, `(.L_x_510) ;  /* 0x0000000100247547 */ /* 0x000fea000b800000 */
[----:B-----5:R-:W-:Y:S01]  /*1420*/  FMUL.FTZ R15, R17, R12 ;  /* 0x0000000c110f7220 */ /* 0x020fe20000410000 */
[----:B------:R-:W-:-:S05]  /*1430*/  IMAD R10, R16, UR14, R13 ;  /* 0x0000000e100a7c24 */ /* 0x000fca000f8e020d */
[----:B------:R-:W0:Y:S01]  /*1440*/  F2I.S8.NTZ R15, R15 ;  /* 0x0000000f000f7305 */ /* 0x000e220000202100 */
[----:B------:R-:W-:-:S05]  /*1450*/  IADD3 R10, P1, PT, R10, UR12, RZ ;  /* 0x0000000c0a0a7c10 */ /* 0x000fca000ff3e0ff */
[----:B------:R-:W-:Y:S01]  /*1460*/  IMAD.X R11, RZ, RZ, UR13, P1 ;  /* 0x0000000dff0b7e24 */ /* 0x000fe200088e06ff */
[----:B0-----:R-:W-:-:S04]  /*1470*/  PRMT R17, R15, 0x8880, RZ ;  /* 0x000088800f117816 */ /* 0x001fc800000000ff */
[----:B------:R-:W-:-:S05]  /*1480*/  PRMT R17, R17, 0x7710, RZ ;  /* 0x0000771011117816 */ /* 0x000fca00000000ff */
[----:B------:R0:W-:Y:S01]  /*1490*/  STG.E.U8 desc[UR4][R10.64], R17 ;  /* 0x000000110a007986 */ /* 0x0001e2000c101104 */
[----:B------:R-:W-:Y:S05]  /*14a0*/  BRA `(.L_x_509) ;  /* 0x0000000000107947 */ /* 0x000fea0003800000 */
.L_x_510:
[----:B------:R-:W-:Y:S01]  /*14b0*/  IMAD R11, R16, UR14, R13 ;  /* 0x0000000e100b7c24 */ /* 0x000fe2000f8e020d */
[----:B------:R-:W-:-:S03]  /*14c0*/  F2FP.F16.F32.PACK_AB R17, RZ, R17 ;  /* 0x00000011ff11723e */ /* 0x000fc600000000ff */
[----:B-1----:R-:W-:-:S05]  /*14d0*/  IMAD.WIDE.U32 R10, R11, 0x2, R4 ;  /* 0x000000020b0a7825 */ /* 0x002fca00078e0004 */
[----:B------:R2:W-:Y:S02]  /*14e0*/  STG.E.U16 desc[UR4][R10.64], R17 ;  /* 0x000000110a007986 */ /* 0x0005e4000c101504 */
.L_x_509:
[----:B------:R-:W-:Y:S01]  /*14f0*/  VIADD R13, R13, UR6 ;  /* 0x000000060d0d7c36 */ /* 0x000fe20008000000 */
[----:B------:R-:W-:-:S04]  /*1500*/  MOV R18, UR14 ;  /* 0x0000000e00127c02 */ /* 0x000fc80008000f00 */
[----:B------:R-:W-:-:S13]  /*1510*/  ISETP.GE.AND P1, PT, R13, R18, PT ;  /* 0x000000120d00720c */ /* 0x000fda0003f26270 */
[----:B------:R-:W-:Y:S05]  /*1520*/  @!P1 BRA `(.L_x_511) ;  /* 0xfffffffc00389947 */ /* 0x000fea000383ffff */
.L_x_507:
[----:B------:R-:W-:Y:S05]  /*1530*/  BSYNC.RECONVERGENT B0 ;  /* 0x0000000000007941 */ /* 0x000fea0003800200 */
.L_x_506:
[----:B------:R-:W4:Y:S02]  /*1540*/  LDCU.64 UR8, c[0x0][0x3e8] ;  /* 0x00007d00ff0877ac */ /* 0x000f240008000a00 */
[----:B----4-:R-:W-:-:S04]  /*1550*/  ISETP.NE.U32.AND P0, PT, RZ, UR8, PT ;  /* 0x00000008ff007c0c */ /* 0x010fc8000bf05070 */
[----:B------:R-:W-:-:S13]  /*1560*/  ISETP.NE.AND.EX P0, PT, RZ, UR9, PT, P0 ;  /* 0x00000009ff007c0c */ /* 0x000fda000bf05300 */
[----:B------:R-:W-:Y:S05]  /*1570*/  @!P0 EXIT ;  /* 0x000000000000894d */ /* 0x000fea0003800000 */
[----:B------:R-:W-:Y:S01]  /*1580*/  HADD2.F32 R14, -RZ, R14.H0_H0 ;  /* 0x2000000eff0e7230 */ /* 0x000fe20000004100 */
[----:B------:R-:W-:Y:S01]  /*1590*/  ISETP.NE.AND P1, PT, R6, RZ, PT ;  /* 0x000000ff0600720c */ /* 0x000fe20003f25270 */
[----:B------:R-:W-:Y:S01]  /*15a0*/  BSSY.RECONVERGENT B0, `(.L_x_512) ;  /* 0x0000051000007945 */ /* 0x000fe20003800200 */
[----:B0-2---:R-:W-:Y:S02]  /*15b0*/  I2FP.F32.U32 R10, R6 ;  /* 0x00000006000a7245 */ /* 0x005fe40000201000 */
[----:B------:R-:W0:Y:S02]  /*15c0*/  SHFL.BFLY PT, R3, R14, 0x10, 0x1f ;  /* 0x0e001f000e037f89 */ /* 0x000e2400000e0000 */
[----:B------:R-:W-:-:S07]  /*15d0*/  FSETP.GT.FTZ.AND P0, PT, R7, R10, PT ;  /* 0x0000000a0700720b */ /* 0x000fce0003f14000 */
[----:B------:R-:W-:-:S06]  /*15e0*/  @!P1 VIADD R10, R8, 0x88 ;  /* 0x00000088080a9836 */ /* 0x000fcc0000000000 */
[----:B------:R-:W-:Y:S01]  /*15f0*/  @P0 VIADD R8, R8, 0x88 ;  /* 0x0000008808080836 */ /* 0x000fe20000000000 */
[----:B0-----:R-:W-:-:S05]  /*1600*/  FMNMX.FTZ R3, R14, R3, !PT ;  /* 0x000000030e037209 */ /* 0x001fca0007810000 */
[----:B------:R-:W0:Y:S02]  /*1610*/  SHFL.BFLY PT, R2, R3, 0x8, 0x1f ;  /* 0x0d001f0003027f89 */ /* 0x000e2400000e0000 */
[----:B0-----:R-:W-:Y:S02]  /*1620*/  FMNMX.FTZ R2, R3, R2, !PT ;  /* 0x0000000203027209 */ /* 0x001fe40007810000 */
[C---:B------:R-:W-:Y:S02]  /*1630*/  @!P1 LEA R3, R9.reuse, R10, 0x18 ;  /* 0x0000000a09039211 */ /* 0x040fe400078ec0ff */
[----:B------:R-:W-:Y:S01]  /*1640*/  @P0 LEA R9, R9, R8, 0x18 ;  /* 0x0000000809090211 */ /* 0x000fe200078ec0ff */
[----:B-1----:R-:W0:Y:S01]  /*1650*/  SHFL.BFLY PT, R5, R2, 0x4, 0x1f ;  /* 0x0c801f0002057f89 */ /* 0x002e2200000e0000 */
[----:B------:R-:W-:Y:S02]  /*1660*/  @!P1 LEA.HI R3, R0, R3, RZ, 0x1d ;  /* 0x0000000300039211 */ /* 0x000fe400078fe8ff */
[----:B------:R-:W-:-:S02]  /*1670*/  @P0 LEA R6, R6, R9, 0x2 ;  /* 0x0000000906060211 */ /* 0x000fc400078e10ff */
[----:B0-----:R-:W-:Y:S01]  /*1680*/  FMNMX.FTZ R5, R2, R5, !PT ;  /* 0x0000000502057209 */ /* 0x001fe20007810000 */
[----:B------:R-:W-:-:S04]  /*1690*/  IMAD.MOV.U32 R2, RZ, RZ, -0x1f528714 ;  /* 0xe0ad78ecff027424 */ /* 0x000fc800078e00ff */
[----:B------:R-:W0:Y:S02]  /*16a0*/  SHFL.BFLY PT, R4, R5, 0x2, 0x1f ;  /* 0x0c401f0005047f89 */ /* 0x000e2400000e0000 */
[----:B0-----:R-:W-:-:S05]  /*16b0*/  FMNMX.FTZ R4, R5, R4, !PT ;  /* 0x0000000405047209 */ /* 0x001fca0007810000 */
[----:B------:R-:W0:Y:S02]  /*16c0*/  SHFL.BFLY PT, R11, R4, 0x1, 0x1f ;  /* 0x0c201f00040b7f89 */ /* 0x000e2400000e0000 */
[----:B0-----:R-:W-:-:S05]  /*16d0*/  FMNMX.FTZ R10, R4, R11, !PT ;  /* 0x0000000b040a7209 */ /* 0x001fca0007810000 */
        /* <DEDUP_REMOVED lines=16> */
[----:B------:R-:W-:Y:S01]  /*17e0*/  IMAD.MOV.U32 R2, RZ, RZ, 0x1 ;  /* 0x00000001ff027424 */ /* 0x000fe200078e00ff */
        /* <DEDUP_REMOVED lines=16> */
[----:B---3-5:R-:W-:Y:S05]  /*18f0*/  CALL.REL.NOINC `($__internal_2_$__cuda_sm20_div_rn_f64_full) ;  /* 0x00000000009c7944 */ /* 0x028fea0003c00000 */
.L_x_515:
[----:B------:R-:W-:Y:S05]  /*1900*/  BSYNC.RECONVERGENT B1 ;  /* 0x0000000000017941 */ /* 0x000fea0003800200 */
.L_x_514:
[----:B------:R-:W0:Y:S01]  /*1910*/  S2R R10, SR_CgaCtaId ;  /* 0x00000000000a7919 */ /* 0x000e220000008800 */
[----:B---3--:R-:W1:Y:S01]  /*1920*/  LDC R17, c[0x0][0x3c8] ;  /* 0x0000f200ff117b82 */ /* 0x008e620000000800 */
[----:B------:R-:W-:Y:S01]  /*1930*/  UMOV UR8, 0xf0000000 ;  /* 0xf000000000087882 */ /* 0x000fe20000000000 */
[----:B------:R-:W-:Y:S01]  /*1940*/  UMOV UR9, 0x380fffff ;  /* 0x380fffff00097882 */ /* 0x000fe20000000000 */
[----:B------:R-:W2:Y:S01]  /*1950*/  F2F.F32.F64 R8, R2 ;  /* 0x0000000200087310 */ /* 0x000ea20000301000 */
[----:B------:R-:W-:Y:S01]  /*1960*/  DSETP.GEU.AND P0, PT, |R2|, UR8, PT ;  /* 0x0000000802007e2a */ /* 0x000fe2000bf0e200 */
[----:B------:R-:W-:-:S03]  /*1970*/  MOV R9, 0x400 ;  /* 0x0000040000097802 */ /* 0x000fc60000000f00 */
[----:B------:R-:W3:Y:S01]  /*1980*/  LDC.64 R6, c[0x0][0x3b8] ;  /* 0x0000ee00ff067b82 */ /* 0x000ee20000000a00 */
[----:B------:R-:W-:-:S09]  /*1990*/  IADD3 R9, PT, PT, R9, 0x110, RZ ;  /* 0x0000011009097810 */ /* 0x000fd20007ffe0ff */
[----:B--2---:R-:W-:Y:S01]  /*19a0*/  @!P0 FMUL R8, R8, 1.175494350822287508e-38 ;  /* 0x0080000008088820 */ /* 0x004fe20000400000 */
[----:B0-----:R-:W-:Y:S01]  /*19b0*/  LEA R15, R10, R9, 0x18 ;  /* 0x000000090a0f7211 */ /* 0x001fe200078ec0ff */
[----:B------:R-:W-:-:S07]  /*19c0*/  IMAD.MOV.U32 R10, RZ, RZ, R0 ;  /* 0x000000ffff0a7224 */ /* 0x000fce00078e0000 */
.L_x_516:
[----:B------:R-:W-:-:S06]  /*19d0*/  IMAD R9, R10, 0x2, R15 ;  /* 0x000000020a097824 */ /* 0x000fcc00078e020f */
[----:B0-----:R-:W0:Y:S02]  /*19e0*/  LDS.U16 R9, [R9] ;  /* 0x0000000009097984 */ /* 0x001e240000000400 */
[----:B0-----:R-:W-:-:S05]  /*19f0*/  HADD2.F32 R3, -RZ, R9.H0_H0 ;  /* 0x20000009ff037230 */ /* 0x001fca0000004100 */
[----:B------:R-:W-:Y:S01]  /*1a00*/  FMUL.FTZ R11, R8, R3 ;  /* 0x00000003080b7220 */ /* 0x000fe20000410000 */
[----:B-1----:R-:W-:Y:S01]  /*1a10*/  IMAD R3, R5, R17, R10 ;  /* 0x0000001105037224 */ /* 0x002fe200078e020a */
[----:B------:R-:W-:-:S04]  /*1a20*/  IADD3 R10, PT, PT, R10, UR6, RZ ;  /* 0x000000060a0a7c10 */ /* 0x000fc8000fffe0ff */
[----:B------:R-:W0:Y:S01]  /*1a30*/  F2I.S8.NTZ R11, R11 ;  /* 0x0000000b000b7305 */ /* 0x000e220000202100 */
[----:B---3--:R-:W-:-:S04]  /*1a40*/  IADD3 R2, P0, PT, R3, R6, RZ ;  /* 0x0000000603027210 */ /* 0x008fc80007f1e0ff */
[----:B------:R-:W-:Y:S02]  /*1a50*/  LEA.HI.X.SX32 R3, R3, R7, 0x1, P0 ;  /* 0x0000000703037211 */ /* 0x000fe400000f0eff */
[----:B------:R-:W-:Y:S02]  /*1a60*/  ISETP.GE.AND P0, PT, R10, R17, PT ;  /* 0x000000110a00720c */ /* 0x000fe40003f06270 */
[----:B0-----:R-:W-:-:S04]  /*1a70*/  PRMT R13, R11, 0x8880, RZ ;  /* 0x000088800b0d7816 */ /* 0x001fc800000000ff */
[----:B------:R-:W-:-:S05]  /*1a80*/  PRMT R13, R13, 0x7710, RZ ;  /* 0x000077100d0d7816 */ /* 0x000fca00000000ff */
[----:B------:R0:W-:Y:S02]  /*1a90*/  STG.E.U8 desc[UR4][R2.64], R13 ;  /* 0x0000000d02007986 */ /* 0x0001e4000c101104 */
[----:B------:R-:W-:Y:S05]  /*1aa0*/  @!P0 BRA `(.L_x_516) ;  /* 0xfffffffc00c88947 */ /* 0x000fea000383ffff */
.L_x_513:
[----:B------:R-:W-:Y:S05]  /*1ab0*/  BSYNC.RECONVERGENT B0 ;  /* 0x0000000000007941 */ /* 0x000fea0003800200 */
.L_x_512:
[----:B------:R-:W-:-:S13]  /*1ac0*/  ISETP.NE.AND P0, PT, R0, RZ, PT ;  /* 0x000000ff0000720c */ /* 0x000fda0003f05270 */
[----:B------:R-:W-:Y:S05]  /*1ad0*/  @P0 EXIT ;  /* 0x000000000000094d */ /* 0x000fea0003800000 */
[----:B------:R-:W1:Y:S01]  /*1ae0*/  LDC.64 R6, c[0x0][0x3e0] ;  /* 0x0000f800ff067b82 */ /* 0x000e620000000a00 */
[----:B------:R-:W2:Y:S07]  /*1af0*/  S2R R5, SR_CTAID.X ;  /* 0x0000000000057919 */ /* 0x000eae0000002500 */
[----:B0-----:R-:W2:Y:S01]  /*1b00*/  LDC.64 R2, c[0x0][0x3e8] ;  /* 0x0000fa00ff027b82 */ /* 0x001ea20000000a00 */
[----:B-1----:R-:W4:Y:S01]  /*1b10*/  LDG.E R7, desc[UR4][R6.64] ;  /* 0x0000000406077981 */ /* 0x002f22000c1e1900 */
[----:B--2---:R-:W-:-:S04]  /*1b20*/  IMAD.WIDE.U32 R2, R5, 0x4, R2 ;  /* 0x0000000405027825 */ /* 0x004fc800078e0002 */
[----:B----4-:R-:W-:-:S04]  /*1b30*/  FMUL.FTZ R4, R4, R7 ;  /* 0x0000000704047220 */ /* 0x010fc80000410000 */
[----:B------:R-:W-:-:S05]  /*1b40*/  FMUL.FTZ R5, R4, 0.0078740157186985015869 ;  /* 0x3c01020404057820 */ /* 0x000fca0000410000 */
[----:B------:R-:W-:Y:S01]  /*1b50*/  STG.E desc[UR4][R2.64], R5 ;  /* 0x0000000502007986 */ /* 0x000fe2000c101904 */
[----:B------:R-:W-:Y:S05]  /*1b60*/  EXIT ;  /* 0x000000000000794d */ /* 0x000fea0003800000 */
        .weak           $__internal_2_$__cuda_sm20_div_rn_f64_full
        .type           $__internal_2_$__cuda_sm20_div_rn_f64_full,@function
        .size           $__internal_2_$__cuda_sm20_div_rn_f64_full,(.L_x_2480 - $__internal_2_$__cuda_sm20_div_rn_f64_full)
$__internal_2_$__cuda_sm20_div_rn_f64_full:
[C---:B------:R-:W-:Y:S01]  /*1b70*/  FSETP.GEU.AND P0, PT, |R7|.reuse, 1.469367938527859385e-39, PT ;  /* 0x001000000700780b */ /* 0x040fe20003f0e200 */
[----:B------:R-:W-:Y:S01]  /*1b80*/  IMAD.MOV.U32 R9, RZ, RZ, 0x1ca00000 ;  /* 0x1ca00000ff097424 */ /* 0x000fe200078e00ff */
[C---:B------:R-:W-:Y:S01]  /*1b90*/  LOP3.LUT R2, R7.reuse, 0x800fffff, RZ, 0xc0, !PT ;  /* 0x800fffff07027812 */ /* 0x040fe200078ec0ff */
[----:B------:R-:W-:Y:S01]  /*1ba0*/  IMAD.MOV.U32 R19, RZ, RZ, 0x40500000 ;  /* 0x40500000ff137424 */ /* 0x000fe200078e00ff */
[----:B------:R-:W-:Y:S01]  /*1bb0*/  MOV R10, 0x1 ;  /* 0x00000001000a7802 */ /* 0x000fe20000000f00 */
[----:B------:R-:W-:Y:S01]  /*1bc0*/  BSSY.RECONVERGENT B2, `(.L_x_517) ;  /* 0x0000046000027945 */ /* 0x000fe20003800200 */
[----:B------:R-:W-:Y:S01]  /*1bd0*/  LOP3.LUT R3, R2, 0x3ff00000, RZ, 0xfc, !PT ;  /* 0x3ff0000002037812 */ /* 0x000fe200078efcff */
[----:B------:R-:W-:Y:S01]  /*1be0*/  IMAD.MOV.U32 R2, RZ, RZ, R6 ;  /* 0x000000ffff027224 */ /* 0x000fe200078e0006 */
[----:B------:R-:W-:Y:S02]  /*1bf0*/  LOP3.LUT R18, R7, 0x7ff00000, RZ, 0xc0, !PT ;  /* 0x7ff0000007127812 */ /* 0x000fe400078ec0ff */
[----:B------:R-:W-:-:S02]  /*1c00*/  IADD3 R20, PT, PT, R19, -0x1, RZ ;  /* 0xffffffff13147810 */ /* 0x000fc40007ffe0ff */
[----:B------:R-:W-:Y:S01]  /*1c10*/  ISETP.LE.U32.AND P1, PT, R18, 0x40500000, PT ;  /* 0x405000001200780c */ /* 0x000fe20003f23070 */
[----:B------:R-:W-:-:S03]  /*1c20*/  @!P0 DMUL R2, R6, 8.98846567431157953865e+307 ;  /* 0x7fe0000006028828 */ /* 0x000fc60000000000 */
[----:B------:R-:W-:-:S03]  /*1c30*/  SEL R14, R9, 0x63400000, !P1 ;  /* 0x63400000090e7807 */ /* 0x000fc60004800000 */
[----:B------:R-:W0:Y:S01]  /*1c40*/  MUFU.RCP64H R11, R3 ;  /* 0x00000003000b7308 */ /* 0x000e220000001800 */
[----:B------:R-:W-:Y:S02]  /*1c50*/  LOP3.LUT R15, R14, 0xfc000, RZ, 0xfc, !PT ;  /* 0x000fc0000e0f7812 */ /* 0x000fe400078efcff */
[----:B------:R-:W-:Y:S02]  /*1c60*/  MOV R14, RZ ;  /* 0x000000ff000e7202 */ /* 0x000fe40000000f00 */
        /* <DEDUP_REMOVED lines=13> */
[----:B------:R-:W-:Y:S02]  /*1d40*/  LOP3.LUT R16, R7, 0x7ff00000, RZ, 0xc0, !PT ;  /* 0x7ff0000007107812 */ /* 0x000fe400078ec0ff */
[----:B------:R-:W-:Y:S02]  /*1d50*/  MOV R12, 0x40500000 ;  /* 0x40500000000c7802 */ /* 0x000fe40000000f00 */
[----:B------:R-:W-:Y:S01]  /*1d60*/  ISETP.LE.U32.AND P0, PT, R16, 0x40500000, PT ;  /* 0x405000001000780c */ /* 0x000fe20003f03070 */
[----:B------:R-:W-:Y:S01]  /*1d70*/  IMAD.MOV R13, RZ, RZ, -R16 ;  /* 0x000000ffff0d7224 */ /* 0x000fe200078e0a10 */
[----:B------:R-:W-:Y:S02]  /*1d80*/  MOV R16, RZ ;  /* 0x000000ff00107202 */ /* 0x000fe40000000f00 */
[----:B------:R-:W-:Y:S02]  /*1d90*/  SEL R9, R9, 0x63400000, !P0 ;  /* 0x6340000009097807 */ /* 0x000fe40004000000 */
[----:B------:R-:W-:-:S04]  /*1da0*/  VIADDMNMX R12, R13, R12, 0xb9600000, !PT ;  /* 0xb96000000d0c7446 */ /* 0x000fc8000780010c */
[----:B------:R-:W-:-:S04]  /*1db0*/  VIMNMX R12, PT, PT, R12, 0x46a00000, PT ;  /* 0x46a000000c0c7848 */ /* 0x000fc80003fe0100 */
[----:B------:R-:W-:-:S05]  /*1dc0*/  IADD3 R9, PT, PT, R12, -R9, RZ ;  /* 0x800000090c097210 */ /* 0x000fca0007ffe0ff */
[----:B------:R-:W-:-:S06]  /*1dd0*/  VIADD R17, R9, 0x7fe00000 ;  /* 0x7fe0000009117836 */ /* 0x000fcc0000000000 */
        /* <DEDUP_REMOVED lines=19> */
.L_x_518:
        /* <DEDUP_REMOVED lines=10> */
[----:B------:R-:W-:Y:S02]  /*1fb0*/  @P0 LOP3.LUT R2, R13, 0x7ff00000, RZ, 0xfc, !PT ;  /* 0x7ff000000d020812 */ /* 0x000fe400078efcff */
[----:B------:R-:W-:Y:S01]  /*1fc0*/  @!P0 MOV R12, RZ ;  /* 0x000000ff000c8202 */ /* 0x000fe20000000f00 */
[----:B------:R-:W-:Y:S01]  /*1fd0*/  @P0 IMAD.MOV.U32 R12, RZ, RZ, RZ ;  /* 0x000000ffff0c0224 */ /* 0x000fe200078e00ff */
[----:B------:R-:W-:Y:S01]  /*1fe0*/  @P0 MOV R13, R2 ;  /* 0x00000002000d0202 */ /* 0x000fe20000000f00 */
[----:B------:R-:W-:Y:S06]  /*1ff0*/  BRA `(.L_x_519) ;  /* 0x0000000000087947 */ /* 0x000fec0003800000 */
.L_x_520:
[----:B------:R-:W-:Y:S01]  /*2000*/  LOP3.LUT R13, R7, 0x80000, RZ, 0xfc, !PT ;  /* 0x00080000070d7812 */ /* 0x000fe200078efcff */
[----:B------:R-:W-:-:S07]  /*2010*/  IMAD.MOV.U32 R12, RZ, RZ, R6 ;  /* 0x000000ffff0c7224 */ /* 0x000fce00078e0006 */
.L_x_519:
[----:B------:R-:W-:Y:S05]  /*2020*/  BSYNC.RECONVERGENT B2 ;  /* 0x0000000000027941 */ /* 0x000fea0003800200 */
.L_x_517:
[----:B------:R-:W-:Y:S01]  /*2030*/  HFMA2 R9, -RZ, RZ, 0, 0 ;  /* 0x00000000ff097431 */ /* 0x000fe200000001ff */
[----:B------:R-:W-:Y:S01]  /*2040*/  MOV R2, R12 ;  /* 0x0000000c00027202 */ /* 0x000fe20000000f00 */
[----:B------:R-:W-:Y:S02]  /*2050*/  IMAD.MOV.U32 R3, RZ, RZ, R13 ;  /* 0x000000ffff037224 */ /* 0x000fe400078e000d */
[----:B------:R-:W-:Y:S05]  /*2060*/  RET.REL.NODEC R8 `(_ZN17fastertransformer31generalAddBiasResidualLayerNormI6__halfLi2EEEvPKT_S4_S4_S4_S4_S4_PS2_S5_fiiPKfS7_S7_Pfi) ;  /* 0xffffffdc08e47950 */ /* 0x000fea0003c3ffff */
.L_x_521:
        /* <DEDUP_REMOVED lines=9> */
.L_x_2480:


//--------------------- .text._ZN17fastertransformer31generalAddBiasResidualLayerNormI6__halfLi1EEEvPKT_S4_S4_S4_S4_S4_PS2_S5_fiiPKfS7_S7_Pfi --------------------------
	.section	.text._ZN17fastertransformer31generalAddBiasResidualLayerNormI6__halfLi1EEEvPKT_S4_S4_S4_S4_S4_PS2_S5_fiiPKfS7_S7_Pfi,"ax",@progbits
	.align	128
        .global         _ZN17fastertransformer31generalAddBiasResidualLayerNormI6__halfLi1EEEvPKT_S4_S4_S4_S4_S4_PS2_S5_fiiPKfS7_S7_Pfi
        .type           _ZN17fastertransformer31generalAddBiasResidualLayerNormI6__halfLi1EEEvPKT_S4_S4_S4_S4_S4_PS2_S5_fiiPKfS7_S7_Pfi,@function
        .size           _ZN17fastertransformer31generalAddBiasResidualLayerNormI6__halfLi1EEEvPKT_S4_S4_S4_S4_S4_PS2_S5_fiiPKfS7_S7_Pfi,(.L_x_2481 - _ZN17fastertransformer31generalAddBiasResidualLayerNormI6__halfLi1EEEvPKT_S4_S4_S4_S4_S4_PS2_S5_fiiPKfS7_S7_Pfi)
        .other          _ZN17fastertransformer31generalAddBiasResidualLayerNormI6__halfLi1EEEvPKT_S4_S4_S4_S4_S4_PS2_S5_fiiPKfS7_S7_Pfi,@"STO_CUDA_ENTRY STV_DEFAULT"
_ZN17fastertransformer31generalAddBiasResidualLayerNormI6__halfLi1EEEvPKT_S4_S4_S4_S4_S4_PS2_S5_fiiPKfS7_S7_Pfi:
.text._ZN17fastertransformer31generalAddBiasResidualLayerNormI6__halfLi1EEEvPKT_S4_S4_S4_S4_S4_PS2_S5_fiiPKfS7_S7_Pfi:
        /* <DEDUP_REMOVED lines=17> */
[----:B------:R-:W-:-:S02]  /*0110*/  IMAD.MOV.U32 R20, RZ, RZ, RZ ;  /* 0x000000ffff147224 */ /* 0x000fc400078e00ff */
[----:B------:R-:W-:Y:S01]  /*0120*/  IMAD.MOV.U32 R2, RZ, RZ, RZ ;  /* 0x000000ffff027224 */ /* 0x000fe200078e00ff */
[----:B0-----:R-:W-:Y:S01]  /*0130*/  ISETP.GE.AND P1, PT, R0, R3, PT ;  /* 0x000000030000720c */ /* 0x001fe20003f26270 */
[----:B---3--:R-:W-:-:S12]  /*0140*/  @P0 FMUL.FTZ R20, R4, R7 ;  /* 0x0000000704140220 */ /* 0x008fd80000410000 */
[----:B------:R-:W-:Y:S05]  /*0150*/  @P1 BRA `(.L_x_523) ;  /* 0x0000000800041947 */ /* 0x000fea0003800000 */
[----:B------:R-:W0:Y:S01]  /*0160*/  S2R R4, SR_CTAID.X ;  /* 0x0000000000047919 */ /* 0x000e220000002500 */
[----:B------:R-:W1:Y:S01]  /*0170*/  LDC R5, c[0x0][0x360] ;  /* 0x0000d800ff057b82 */ /* 0x000e620000000800 */
[----:B------:R-:W-:Y:S01]  /*0180*/  HFMA2 R2, -RZ, RZ, 0, 0 ;  /* 0x00000000ff027431 */ /* 0x000fe200000001ff */
        /* <DEDUP_REMOVED lines=14> */
.L_x_526:
[----:B0-2---:R-:W-:Y:S02]  /*0270*/  IMAD R25, R4, R3, R23 ;  /* 0x0000000304197224 */ /* 0x005fe400078e0217 */
[----:B------:R-:W-:-:S04]  /*0280*/  IMAD.WIDE R18, R23, 0x2, R6 ;  /* 0x0000000217127825 */ /* 0x000fc800078e0206 */
[C---:B------:R-:W-:Y:S02]  /*0290*/  IMAD.WIDE.U32 R14, R25.reuse, 0x2, R8 ;  /* 0x00000002190e7825 */ /* 0x040fe400078e0008 */
[----:B------:R-:W2:Y:S02]  /*02a0*/  LDG.E.U16.CONSTANT R18, desc[UR4][R18.64] ;  /* 0x0000000412127981 */ /* 0x000ea4000c1e9500 */
[----:B----4-:R-:W-:Y:S02]  /*02b0*/  IMAD.WIDE.U32 R16, R25, 0x4, R10 ;  /* 0x0000000419107825 */ /* 0x010fe400078e000a */
[----:B------:R-:W4:Y:S04]  /*02c0*/  LDG.E.U16.CONSTANT R14, desc[UR4][R14.64] ;  /* 0x000000040e0e7981 */ /* 0x000f28000c1e9500 */
[----:B------:R-:W5:Y:S01]  /*02d0*/  LDG.E.CONSTANT R16, desc[UR4][R16.64] ;  /* 0x0000000410107981 */ /* 0x000f62000c1e9900 */
[----:B------:R-:W-:Y:S01]  /*02e0*/  LEA R26, R23, R22, 0x1 ;  /* 0x00000016171a7211 */ /* 0x000fe200078e08ff */
[----:B-1----:R-:W-:-:S05]  /*02f0*/  IMAD.IADD R23, R5, 0x1, R23 ;  /* 0x0000000105177824 */ /* 0x002fca00078e0217 */
[----:B------:R-:W-:Y:S01]  /*0300*/  ISETP.GE.AND P0, PT, R23, R3, PT ;  /* 0x000000031700720c */ /* 0x000fe20003f06270 */
[----:B--2---:R-:W-:Y:S02]  /*0310*/  HADD2.F32 R29, -RZ, R18.H0_H0 ;  /* 0x20000012ff1d7230 */ /* 0x004fe40000004100 */
[----:B----4-:R-:W-:Y:S01]  /*0320*/  HADD2.F32 R27, -RZ, R14.H0_H0 ;  /* 0x2000000eff1b7230 */ /* 0x010fe20000004100 */
[----:B-----5:R-:W-:-:S05]  /*0330*/  I2FP.F32.S32 R24, R16 ;  /* 0x0000001000187245 */ /* 0x020fca0000201400 */
[----:B------:R-:W-:-:S04]  /*0340*/  FFMA.FTZ R24, R24, R20, R27 ;  /* 0x0000001418187223 */ /* 0x000fc8000001001b */
[----:B------:R-:W-:Y:S01]  /*0350*/  FADD.FTZ R29, R24, R29 ;  /* 0x0000001d181d7221 */ /* 0x000fe20000010000 */
        /* <DEDUP_REMOVED lines=8> */
.L_x_525:
[----:B------:R-:W2:Y:S01]  /*03e0*/  S2R R13, SR_CgaCtaId ;  /* 0x00000000000d7919 */ /* 0x000ea20000008800 */
[----:B------:R-:W3:Y:S01]  /*03f0*/  LDC.64 R10, c[0x0][0x3b0] ;  /* 0x0000ec00ff0a7b82 */ /* 0x000ee20000000a00 */
[----:B------:R-:W-:Y:S02]  /*0400*/  MOV R12, 0x400 ;  /* 0x00000400000c7802 */ /* 0x000fe40000000f00 */
[----:B------:R-:W-:-:S03]  /*0410*/  MOV R22, R0 ;  /* 0x0000000000167202 */ /* 0x000fc60000000f00 */
[----:B------:R-:W-:Y:S02]  /*0420*/  VIADD R12, R12, 0x110 ;  /* 0x000001100c0c7836 */ /* 0x000fe40000000000 */
[----:B------:R-:W4:Y:S08]  /*0430*/  LDC.64 R8, c[0x0][0x380] ;  /* 0x0000e000ff087b82 */ /* 0x000f300000000a00 */
[----:B------:R-:W0:Y:S01]  /*0440*/  LDC.64 R6, c[0x0][0x388] ;  /* 0x0000e200ff067b82 */ /* 0x000e220000000a00 */
[----:B--2---:R-:W-:-:S07]  /*0450*/  LEA R18, R13, R12, 0x18 ;  /* 0x0000000c0d127211 */ /* 0x004fce00078ec0ff */
.L_x_527:
[----:B0-2---:R-:W-:-:S04]  /*0460*/  IMAD R17, R4, R3, R22 ;  /* 0x0000000304117224 */ /* 0x005fc800078e0216 */
[----:B------:R-:W-:-:S04]  /*0470*/  IMAD.WIDE.U32 R12, R17, 0x2, R6 ;  /* 0x00000002110c7825 */ /* 0x000fc800078e0006 */
[----:B----4-:R-:W-:Y:S02]  /*0480*/  IMAD.WIDE.U32 R14, R17, 0x4, R8 ;  /* 0x00000004110e7825 */ /* 0x010fe400078e0008 */
[----:B------:R-:W2:Y:S04]  /*0490*/  LDG.E.U16.CONSTANT R12, desc[UR4][R12.64] ;  /* 0x000000040c0c7981 */ /* 0x000ea8000c1e9500 */
[----:B------:R-:W4:Y:S01]  /*04a0*/  LDG.E.CONSTANT R14, desc[UR4][R14.64] ;  /* 0x000000040e0e7981 */ /* 0x000f22000c1e9900 */
[----:B------:R-:W-:Y:S02]  /*04b0*/  IMAD R23, R22, 0x2, R18 ;  /* 0x0000000216177824 */ /* 0x000fe400078e0212 */
[----:B-1----:R-:W-:-:S05]  /*04c0*/  IMAD.IADD R22, R5, 0x1, R22 ;  /* 0x0000000105167824 */ /* 0x002fca00078e0216 */
[----:B------:R-:W-:Y:S01]  /*04d0*/  ISETP.GE.AND P0, PT, R22, R3, PT ;  /* 0x000000031600720c */ /* 0x000fe20003f06270 */
[----:B--2---:R-:W-:Y:S01]  /*04e0*/  HADD2.F32 R19, -RZ, R12.H0_H0 ;  /* 0x2000000cff137230 */ /* 0x004fe20000004100 */
[----:B----4-:R-:W-:-:S05]  /*04f0*/  I2FP.F32.S32 R16, R14 ;  /* 0x0000000e00107245 */ /* 0x010fca0000201400 */
[----:B------:R-:W-:Y:S01]  /*0500*/  FFMA.FTZ R19, R16, R20, R19 ;  /* 0x0000001410137223 */ /* 0x000fe20000010013 */
[----:B---3--:R-:W-:-:S04]  /*0510*/  IMAD.WIDE.U32 R16, R17, 0x2, R10 ;  /* 0x0000000211107825 */ /* 0x008fc800078e000a */
[----:B------:R-:W-:Y:S01]  /*0520*/  FADD.FTZ R2, R19, R2 ;  /* 0x0000000213027221 */ /* 0x000fe20000010000 */
[----:B------:R-:W-:-:S04]  /*0530*/  F2FP.F16.F32.PACK_AB R13, RZ, R19 ;  /* 0x00000013ff0d723e */ /* 0x000fc800000000ff */
[----:B------:R-:W-:Y:S01]  /*0540*/  PRMT R15, R13, 0x7610, R15 ;  /* 0x000076100d0f7816 */ /* 0x000fe2000000000f */
[----:B------:R2:W-:Y:S04]  /*0550*/  STS.U16 [R23], R13 ;  /* 0x0000000d17007388 */ /* 0x0005e80000000400 */
[----:B------:R2:W-:Y:S01]  /*0560*/  STG.E.U16 desc[UR4][R16.64], R15 ;  /* 0x0000000f10007986 */ /* 0x0005e2000c101504 */
[----:B------:R-:W-:Y:S05]  /*0570*/  @!P0 BRA `(.L_x_527) ;  /* 0xfffffffc00b88947 */ /* 0x000fea000383ffff */
[----:B------:R-:W-:Y:S05]  /*0580*/  BRA `(.L_x_523) ;  /* 0x0000000000f87947 */ /* 0x000fea0003800000 */
.L_x_524:
        /* <DEDUP_REMOVED lines=13> */
.L_x_529:
[----:B0-----:R-:W-:Y:S02]  /*0660*/  IMAD R23, R4, R3, R22 ;  /* 0x0000000304177224 */ /* 0x001fe400078e0216 */
[----:B------:R-:W-:-:S04]  /*0670*/  IMAD.WIDE R18, R22, 0x2, R6 ;  /* 0x0000000216127825 */ /* 0x000fc800078e0206 */
[C---:B--2---:R-:W-:Y:S02]  /*0680*/  IMAD.WIDE.U32 R14, R23.reuse, 0x2, R8 ;  /* 0x00000002170e7825 */ /* 0x044fe400078e0008 */
[----:B------:R-:W2:Y:S02]  /*0690*/  LDG.E.U16.CONSTANT R18, desc[UR4][R18.64] ;  /* 0x0000000412127981 */ /* 0x000ea4000c1e9500 */
[----:B----4-:R-:W-:Y:S02]  /*06a0*/  IMAD.WIDE.U32 R16, R23, 0x2, R10 ;  /* 0x0000000217107825 */ /* 0x010fe400078e000a */
[----:B------:R-:W4:Y:S04]  /*06b0*/  LDG.E.U16.CONSTANT R14, desc[UR4][R14.64] ;  /* 0x000000040e0e7981 */ /* 0x000f28000c1e9500 */
[----:B------:R-:W5:Y:S01]  /*06c0*/  LDG.E.U16.CONSTANT R16, desc[UR4][R16.64] ;  /* 0x0000000410107981 */ /* 0x000f62000c1e9500 */
[----:B------:R-:W-:Y:S01]  /*06d0*/  IMAD R26, R22, 0x2, R20 ;  /* 0x00000002161a7824 */ /* 0x000fe200078e0214 */
[----:B-1----:R-:W-:-:S04]  /*06e0*/  IADD3 R22, PT, PT, R5, R22, RZ ;  /* 0x0000001605167210 */ /* 0x002fc80007ffe0ff */
[----:B------:R-:W-:Y:S01]  /*06f0*/  ISETP.GE.AND P0, PT, R22, R3, PT ;  /* 0x000000031600720c */ /* 0x000fe20003f06270 */
[----:B--2---:R-:W-:Y:S02]  /*0700*/  HADD2.F32 R27, -RZ, R18.H0_H0 ;  /* 0x20000012ff1b7230 */ /* 0x004fe40000004100 */
[----:B----4-:R-:W-:Y:S02]  /*0710*/  HADD2.F32 R24, -RZ, R14.H0_H0 ;  /* 0x2000000eff187230 */ /* 0x010fe40000004100 */
[----:B-----5:R-:W-:-:S05]  /*0720*/  HADD2.F32 R25, -RZ, R16.H0_H0 ;  /* 0x20000010ff197230 */ /* 0x020fca0000004100 */
[----:B------:R-:W-:-:S04]  /*0730*/  FADD.FTZ R24, R24, R25 ;  /* 0x0000001918187221 */ /* 0x000fc80000010000 */
        /* <DEDUP_REMOVED lines=9> */
.L_x_528:
[----:B------:R-:W2:Y:S01]  /*07d0*/  S2R R13, SR_CgaCtaId ;  /* 0x00000000000d7919 */ /* 0x000ea20000008800 */
[----:B------:R-:W3:Y:S01]  /*07e0*/  LDC.64 R6, c[0x0][0x3b0] ;  /* 0x0000ec00ff067b82 */ /* 0x000ee20000000a00 */
[----:B------:R-:W-:Y:S01]  /*07f0*/  MOV R12, 0x400 ;  /* 0x00000400000c7802 */ /* 0x000fe20000000f00 */
[----:B------:R-:W-:-:S04]  /*0800*/  IMAD.MOV.U32 R18, RZ, RZ, R0 ;  /* 0x000000ffff127224 */ /* 0x000fc800078e0000 */
[----:B------:R-:W-:Y:S02]  /*0810*/  VIADD R12, R12, 0x110 ;  /* 0x000001100c0c7836 */ /* 0x000fe40000000000 */
[----:B------:R-:W4:Y:S08]  /*0820*/  LDC.64 R8, c[0x0][0x380] ;  /* 0x0000e000ff087b82 */ /* 0x000f300000000a00 */
[----:B------:R-:W0:Y:S01]  /*0830*/  LDC.64 R10, c[0x0][0x388] ;  /* 0x0000e200ff0a7b82 */ /* 0x000e220000000a00 */
[----:B--2---:R-:W-:-:S07]  /*0840*/  LEA R16, R13, R12, 0x18 ;  /* 0x0000000c0d107211 */ /* 0x004fce00078ec0ff */
.L_x_530:
[----:B0-----:R-:W-:-:S04]  /*0850*/  IMAD R15, R4, R3, R18 ;  /* 0x00000003040f7224 */ /* 0x001fc800078e0212 */
[----:B------:R-:W-:-:S04]  /*0860*/  IMAD.WIDE.U32 R22, R15, 0x2, R10 ;  /* 0x000000020f167825 */ /* 0x000fc800078e000a */
[----:B----4-:R-:W-:Y:S02]  /*0870*/  IMAD.WIDE.U32 R12, R15, 0x2, R8 ;  /* 0x000000020f0c7825 */ /* 0x010fe400078e0008 */
[----:B------:R-:W2:Y:S04]  /*0880*/  LDG.E.U16.CONSTANT R22, desc[UR4][R22.64] ;  /* 0x0000000416167981 */ /* 0x000ea8000c1e9500 */
[----:B------:R-:W4:Y:S01]  /*0890*/  LDG.E.U16.CONSTANT R12, desc[UR4][R12.64] ;  /* 0x000000040c0c7981 */ /* 0x000f22000c1e9500 */
[----:B------:R-:W-:Y:S01]  /*08a0*/  LEA R19, R18, R16, 0x1 ;  /* 0x0000001012137211 */ /* 0x000fe200078e08ff */
[----:B-1----:R-:W-:-:S05]  /*08b0*/  IMAD.IADD R18, R5, 0x1, R18 ;  /* 0x0000000105127824 */ /* 0x002fca00078e0212 */
[----:B------:R-:W-:Y:S01]  /*08c0*/  ISETP.GE.AND P0, PT, R18, R3, PT ;  /* 0x000000031200720c */ /* 0x000fe20003f06270 */
[----:B--2---:R-:W-:Y:S02]  /*08d0*/  HADD2.F32 R14, -RZ, R22.H0_H0 ;  /* 0x20000016ff0e7230 */ /* 0x004fe40000004100 */
[----:B----4-:R-:W-:-:S05]  /*08e0*/  HADD2.F32 R17, -RZ, R12.H0_H0 ;  /* 0x2000000cff117230 */ /* 0x010fca0000004100 */
[----:B------:R-:W-:Y:S01]  /*08f0*/  FADD.FTZ R17, R14, R17 ;  /* 0x000000110e117221 */ /* 0x000fe20000010000 */
[----:B---3--:R-:W-:-:S04]  /*0900*/  IMAD.WIDE.U32 R14, R15, 0x2, R6 ;  /* 0x000000020f0e7825 */ /* 0x008fc800078e0006 */
[----:B------:R-:W-:Y:S01]  /*0910*/  FADD.FTZ R2, R17, R2 ;  /* 0x0000000211027221 */ /* 0x000fe20000010000 */
[----:B------:R-:W-:-:S04]  /*0920*/  F2FP.F16.F32.PACK_AB R13, RZ, R17 ;  /* 0x00000011ff0d723e */ /* 0x000fc800000000ff */
[----:B------:R-:W-:Y:S01]  /*0930*/  PRMT R20, R13, 0x7610, R20 ;  /* 0x000076100d147816 */ /* 0x000fe20000000014 */
[----:B------:R0:W-:Y:S04]  /*0940*/  STS.U16 [R19], R13 ;  /* 0x0000000d13007388 */ /* 0x0001e80000000400 */
[----:B------:R0:W-:Y:S01]  /*0950*/  STG.E.U16 desc[UR4][R14.64], R20 ;  /* 0x000000140e007986 */ /* 0x0001e2000c101504 */
[----:B------:R-:W-:Y:S05]  /*0960*/  @!P0 BRA `(.L_x_530) ;  /* 0xfffffffc00b88947 */ /* 0x000fea000383ffff */
.L_x_523:
[----:B------:R-:W-:Y:S05]  /*0970*/  BSYNC.RECONVERGENT B0 ;  /* 0x0000000000007941 */ /* 0x000fea0003800200 */
.L_x_522:
[----:B------:R-:W1:Y:S01]  /*0980*/  SHFL.BFLY PT, R5, R2, 0x10, 0x1f ;  /* 0x0e001f0002057f89 */ /* 0x000e6200000e0000 */
[----:B------:R-:W3:Y:S01]  /*0990*/  S2UR UR8, SR_CgaCtaId ;  /* 0x00000000000879c3 */ /* 0x000ee20000008800 */
[----:B------:R-:W4:Y:S01]  /*09a0*/  LDCU UR6, c[0x0][0x360] ;  /* 0x00006c00ff0677ac */ /* 0x000f220008000800 */
[----:B0-2---:R-:W-:Y:S01]  /*09b0*/  I2FP.F32.U32 R13, R0 ;  /* 0x00000000000d7245 */ /* 0x005fe20000201000 */
[----:B------:R-:W-:Y:S01]  /*09c0*/  BSSY.RECONVERGENT B0, `(.L_x_531) ;  /* 0x000003b000007945 */ /* 0x000fe20003800200 */
[----:B------:R-:W-:Y:S01]  /*09d0*/  IMAD.MOV.U32 R16, RZ, RZ, RZ ;  /* 0x000000ffff107224 */ /* 0x000fe200078e00ff */
[----:B------:R-:W-:Y:S02]  /*09e0*/  UMOV UR7, 0x400 ;  /* 0x0000040000077882 */ /* 0x000fe40000000000 */
[----:B------:R-:W-:Y:S01]  /*09f0*/  IMAD.U32 R9, RZ, RZ, UR7 ;  /* 0x00000007ff097e24 */ /* 0x000fe2000f8e00ff */
[----:B----4-:R-:W-:Y:S01]  /*0a00*/  I2FP.F32.U32 R8, UR6 ;  /* 0x0000000600087c45 */ /* 0x010fe20008201000 */
[----:B-1----:R-:W-:Y:S01]  /*0a10*/  FADD.FTZ R5, R5, R2 ;  /* 0x0000000205057221 */ /* 0x002fe20000010000 */
[----:B------:R-:W-:-:S03]  /*0a20*/  LOP3.LUT P2, R2, R0, 0x1f, RZ, 0xc0, !PT ;  /* 0x0000001f00027812 */ /* 0x000fc6000784c0ff */
[----:B------:R-:W-:Y:S01]  /*0a30*/  FMUL.FTZ R8, R8, 0.03125 ;  /* 0x3d00000008087820 */ /* 0x000fe20000410000 */
[----:B---3--:R-:W-:Y:S01]  /*0a40*/  MOV R10, UR8 ;  /* 0x00000008000a7c02 */ /* 0x008fe20008000f00 */
[----:B------:R-:W0:Y:S03]  /*0a50*/  SHFL.BFLY PT, R4, R5, 0x8, 0x1f ;  /* 0x0d001f0005047f89 */ /* 0x000e2600000e0000 */
[----:B------:R-:W-:Y:S01]  /*0a60*/  FSETP.GT.FTZ.AND P0, PT, R8, R13, PT ;  /* 0x0000000d0800720b */ /* 0x000fe20003f14000 */
[----:B0-----:R-:W-:Y:S01]  /*0a70*/  FADD.FTZ R4, R5, R4 ;  /* 0x0000000405047221 */ /* 0x001fe20000010000 */
[----:B------:R-:W-:-:S04]  /*0a80*/  VIADD R5, R9, 0x8 ;  /* 0x0000000809057836 */ /* 0x000fc80000000000 */
[----:B------:R-:W0:Y:S01]  /*0a90*/  SHFL.BFLY PT, R7, R4, 0x4, 0x1f ;  /* 0x0c801f0004077f89 */ /* 0x000e2200000e0000 */
[----:B------:R-:W-:Y:S01]  /*0aa0*/  LEA R5, R10, R5, 0x18 ;  /* 0x000000050a057211 */ /* 0x000fe200078ec0ff */
[----:B0-----:R-:W-:-:S03]  /*0ab0*/  FADD.FTZ R7, R4, R7 ;  /* 0x0000000704077221 */ /* 0x001fc60000010000 */
[-C--:B------:R-:W-:Y:S02]  /*0ac0*/  LEA.HI R4, R0, R5.reuse, RZ, 0x1d ;  /* 0x0000000500047211 */ /* 0x080fe400078fe8ff */
[----:B------:R-:W-:Y:S01]  /*0ad0*/  LEA R5, R2, R5, 0x2 ;  /* 0x0000000502057211 */ /* 0x000fe200078e10ff */
[----:B------:R-:W0:Y:S02]  /*0ae0*/  SHFL.BFLY PT, R6, R7, 0x2, 0x1f ;  /* 0x0c401f0007067f89 */ /* 0x000e2400000e0000 */
        /* <DEDUP_REMOVED lines=31> */
.L_x_533:
[----:B-1----:R-:W-:-:S04]  /*0ce0*/  IMAD R13, R17, R3, R14 ;  /* 0x00000003110d7224 */ /* 0x002fc800078e020e */
[----:B0-----:R-:W-:-:S06]  /*0cf0*/  IMAD.WIDE.U32 R12, R13, 0x2, R6 ;  /* 0x000000020d0c7825 */ /* 0x001fcc00078e0006 */
[----:B------:R-:W3:Y:S01]  /*0d00*/  LDG.E.U16 R12, desc[UR4][R12.64] ;  /* 0x000000040c0c7981 */ /* 0x000ee2000c1e1500 */
[----:B------:R-:W-:-:S05]  /*0d10*/  VIADD R14, R14, UR6 ;  /* 0x000000060e0e7c36 */ /* 0x000fca0008000000 */
[----:B------:R-:W-:Y:S01]  /*0d20*/  ISETP.GE.AND P3, PT, R14, R3, PT ;  /* 0x000000030e00720c */ /* 0x000fe20003f66270 */
[----:B---3--:R-:W-:-:S05]  /*0d30*/  HADD2.F32 R18, -RZ, R12.H0_H0 ;  /* 0x2000000cff127230 */ /* 0x008fca0000004100 */
[----:B--2---:R-:W-:-:S04]  /*0d40*/  FADD.FTZ R15, -R11, R18 ;  /* 0x000000120b0f7221 */ /* 0x004fc80000010100 */
[----:B------:R-:W-:-:S03]  /*0d50*/  FFMA.FTZ R16, R15, R15, R16 ;  /* 0x0000000f0f107223 */ /* 0x000fc60000010010 */
[----:B------:R-:W-:Y:S05]  /*0d60*/  @!P3 BRA `(.L_x_533) ;  /* 0xfffffffc00dcb947 */ /* 0x000fea000383ffff */
.L_x_532:
[----:B------:R-:W-:Y:S05]  /*0d70*/  BSYNC.RECONVERGENT B0 ;  /* 0x0000000000007941 */ /* 0x000fea0003800200 */
.L_x_531:
[----:B0-----:R-:W0:Y:S01]  /*0d80*/  SHFL.BFLY PT, R7, R16, 0x10, 0x1f ;  /* 0x0e001f0010077f89 */ /* 0x001e2200000e0000 */
[----:B------:R-:W-:Y:S01]  /*0d90*/  ISETP.NE.AND P3, PT, R2, RZ, PT ;  /* 0x000000ff0200720c */ /* 0x000fe20003f65270 */
[----:B------:R-:W1:Y:S01]  /*0da0*/  @!P2 LDC R14, c[0x0][0x3c0] ;  /* 0x0000f000ff0eab82 */ /* 0x000e620000000800 */
[----:B------:R-:W2:Y:S01]  /*0db0*/  LDCU UR14, c[0x0][0x3c8] ;  /* 0x00007900ff0e77ac */ /* 0x000ea20008000800 */
[----:B------:R-:W3:Y:S01]  /*0dc0*/  LDCU UR7, c[0x0][0x3f0] ;  /* 0x00007e00ff0777ac */ /* 0x000ee20008000800 */
[----:B------:R-:W4:Y:S01]  /*0dd0*/  LDCU.64 UR10, c[0x0][0x3e8] ;  /* 0x00007d00ff0a77ac */ /* 0x000f220008000a00 */
[----:B------:R-:W0:Y:S02]  /*0de0*/  LDCU.64 UR12, c[0x0][0x3b8] ;  /* 0x00007700ff0c77ac */ /* 0x000e240008000a00 */
        /* <DEDUP_REMOVED lines=12> */
[----:B0-----:R-:W-:-:S06]  /*0eb0*/  @!P2 I2FP.F32.S32 R15, R3 ;  /* 0x00000003000fa245 */ /* 0x001fcc0000201400 */
[----:B------:R-:W1:Y:S01]  /*0ec0*/  @!P2 MUFU.RCP R15, R15 ;  /* 0x0000000f000fa308 */ /* 0x000e620000001000 */
[----:B------:R-:W0:Y:S01]  /*0ed0*/  @P0 LDS R13, [R5] ;  /* 0x00000000050d0984 */ /* 0x000e220000000800 */
[----:B------:R-:W-:-:S03]  /*0ee0*/  ISETP.NE.AND P0, PT, R21, 0x2, PT ;  /* 0x000000021500780c */ /* 0x000fc60003f05270 */
[----:B0-----:R-:W0:Y:S02]  /*0ef0*/  SHFL.BFLY PT, R6, R13, 0x10, 0x1f ;  /* 0x0e001f000d067f89 */ /* 0x001e2400000e0000 */
[----:B0-----:R-:W-:-:S05]  /*0f00*/  FADD.FTZ R6, R6, R13 ;  /* 0x0000000d06067221 */ /* 0x001fca0000010000 */
[----:B------:R-:W0:Y:S02]  /*0f10*/  SHFL.BFLY PT, R7, R6, 0x8, 0x1f ;  /* 0x0d001f0006077f89 */ /* 0x000e2400000e0000 */
[----:B0-----:R-:W-:Y:S01]  /*0f20*/  FADD.FTZ R7, R6, R7 ;  /* 0x0000000706077221 */ /* 0x001fe20000010000 */
[----:B------:R-:W-:-:S04]  /*0f30*/  HFMA2 R6, -RZ, RZ, 0, 1.013278961181640625e-06 ;  /* 0x00000011ff067431 */ /* 0x000fc800000001ff */
[----:B------:R-:W0:Y:S02]  /*0f40*/  SHFL.BFLY PT, R12, R7, 0x4, 0x1f ;  /* 0x0c801f00070c7f89 */ /* 0x000e2400000e0000 */
[----:B0-----:R-:W-:-:S05]  /*0f50*/  FADD.FTZ R12, R7, R12 ;  /* 0x0000000c070c7221 */ /* 0x001fca0000010000 */
[----:B------:R-:W0:Y:S02]  /*0f60*/  SHFL.BFLY PT, R11, R12, 0x2, 0x1f ;  /* 0x0c401f000c0b7f89 */ /* 0x000e2400000e0000 */
[----:B0-----:R-:W-:-:S05]  /*0f70*/  FADD.FTZ R11, R12, R11 ;  /* 0x0000000b0c0b7221 */ /* 0x001fca0000010000 */
[----:B------:R-:W0:Y:S02]  /*0f80*/  SHFL.BFLY PT, R4, R11, 0x1, 0x1f ;  /* 0x0c201f000b047f89 */ /* 0x000e2400000e0000 */
[----:B0-----:R-:W-:-:S04]  /*0f90*/  FADD.FTZ R5, R11, R4 ;  /* 0x000000040b057221 */ /* 0x001fc80000010000 */
[----:B-1----:R-:W-:Y:S01]  /*0fa0*/  @!P2 FFMA.FTZ R4, R5, R15, R14 ;  /* 0x0000000f0504a223 */ /* 0x002fe2000001000e */
[----:B------:R-:W-:Y:S01]  /*0fb0*/  @!P2 LEA R5, R10, R9, 0x18 ;  /* 0x000000090a05a211 */ /* 0x000fe200078ec0ff */
[----:B------:R-:W-:-:S04]  /*0fc0*/  IMAD.MOV.U32 R14, RZ, RZ, RZ ;  /* 0x000000ffff0e7224 */ /* 0x000fc800078e00ff */
[----:B------:R-:W0:Y:S02]  /*0fd0*/  @!P2 MUFU.RSQ R4, R4 ;  /* 0x000000040004a308 */ /* 0x000e240000001400 */
[----:B0-----:R0:W-:Y:S01]  /*0fe0*/  @!P2 STS [R5+0x4], R4 ;  /* 0x000004040500a388 */ /* 0x0011e20000000800 */
[----:B------:R-:W-:Y:S06]  /*0ff0*/  BAR.SYNC.DEFER_BLOCKING 0x0 ;  /* 0x0000000000007b1d */ /* 0x000fec0000010000 */
[----:B--234-:R-:W-:Y:S05]  /*1000*/  @P0 BRA `(.L_x_534) ;  /* 0x0000000000080947 */ /* 0x01cfea0003800000 */
[----:B------:R-:W1:Y:S02]  /*1010*/  LDC.64 R14, c[0x0][0x3e0] ;  /* 0x0000f800ff0e7b82 */ /* 0x000e640000000a00 */
[----:B-1----:R1:W5:Y:S02]  /*1020*/  LDG.E R14, desc[UR4][R14.64] ;  /* 0x000000040e0e7981 */ /* 0x002364000c1e1900 */
.L_x_534:
[----:B------:R-:W-:Y:S01]  /*1030*/  BSSY.RECONVERGENT B0, `(.L_x_535) ;  /* 0x000003d000007945 */ /* 0x000fe20003800200 */
[----:B-1----:R-:W-:-:S03]  /*1040*/  PRMT R15, R6, 0x7610, R15 ;  /* 0x00007610060f7816 */ /* 0x002fc6000000000f */
[----:B------:R-:W-:Y:S05]  /*1050*/  @P1 BRA `(.L_x_536) ;  /* 0x0000000000e81947 */ /* 0x000fea0003800000 */
[----:B------:R-:W1:Y:S01]  /*1060*/  LDCU.64 UR8, c[0x0][0x3a0] ;  /* 0x00007400ff0877ac */ /* 0x000e620008000a00 */
[----:B------:R-:W2:Y:S01]  /*1070*/  S2R R16, SR_CTAID.X ;  /* 0x0000000000107919 */ /* 0x000ea20000002500 */
[----:B0-----:R-:W0:Y:S01]  /*1080*/  LDC.64 R4, c[0x0][0x398] ;  /* 0x0000e600ff047b82 */ /* 0x001e220000000a00 */
[----:B------:R-:W-:Y:S01]  /*1090*/  VIADD R9, R9, 0x110 ;  /* 0x0000011009097836 */ /* 0x000fe20000000000 */
[----:B------:R-:W-:-:S04]  /*10a0*/  MOV R11, R0 ;  /* 0x00000000000b7202 */ /* 0x000fc80000000f00 */
[----:B------:R-:W-:Y:S02]  /*10b0*/  LEA R18, R10, R9, 0x18 ;  /* 0x000000090a127211 */ /* 0x000fe400078ec0ff */
[----:B------:R-:W3:Y:S01]  /*10c0*/  LDC.64 R6, c[0x0][0x3b8] ;  /* 0x0000ee00ff067b82 */ /* 0x000ee20000000a00 */
[----:B-1----:R-:W-:-:S04]  /*10d0*/  ISETP.NE.U32.AND P0, PT, RZ, UR8, PT ;  /* 0x00000008ff007c0c */ /* 0x002fc8000bf05070 */
[----:B------:R-:W-:-:S13]  /*10e0*/  ISETP.NE.AND.EX P0, PT, RZ, UR9, PT, P0 ;  /* 0x00000009ff007c0c */ /* 0x000fda000bf05300 */
.L_x_540:
[----:B-1----:R-:W1:Y:S01]  /*10f0*/  @P0 LDC.64 R20, c[0x0][0x3a0] ;  /* 0x0000e800ff140b82 */ /* 0x002e620000000a00 */
[----:B0-----:R-:W-:-:S06]  /*1100*/  IMAD.WIDE R22, R11, 0x2, R4 ;  /* 0x000000020b167825 */ /* 0x001fcc00078e0204 */
[----:B------:R-:W4:Y:S01]  /*1110*/  LDG.E.U16.CONSTANT R22, desc[UR4][R22.64] ;  /* 0x0000000416167981 */ /* 0x000f22000c1e9500 */
[----:B-1----:R-:W-:-:S06]  /*1120*/  @P0 IMAD.WIDE R20, R11, 0x2, R20 ;  /* 0x000000020b140825 */ /* 0x002fcc00078e0214 */
[----:B------:R-:W2:Y:S01]  /*1130*/  @P0 LDG.E.U16.CONSTANT R20, desc[UR4][R20.64] ;  /* 0x0000000414140981 */ /* 0x000ea2000c1e9500 */
[----:B------:R-:W0:Y:S01]  /*1140*/  S2UR UR9, SR_CgaCtaId ;  /* 0x00000000000979c3 */ /* 0x000e220000008800 */
[----:B------:R-:W-:Y:S01]  /*1150*/  UMOV UR8, 0x400 ;  /* 0x0000040000087882 */ /* 0x000fe20000000000 */
[----:B------:R-:W-:Y:S02]  /*1160*/  IMAD R3, R11, 0x2, R18 ;  /* 0x000000020b037824 */ /* 0x000fe400078e0212 */
[----:B------:R-:W-:-:S03]  /*1170*/  IMAD.U32 R9, RZ, RZ, UR8 ;  /* 0x00000008ff097e24 */ /* 0x000fc6000f8e00ff */
[----:B------:R-:W1:Y:S01]  /*1180*/  LDS.U16 R17, [R3] ;  /* 0x0000000003117984 */ /* 0x000e620000000400 */
[----:B0-----:R-:W-:-:S04]  /*1190*/  MOV R10, UR9 ;  /* 0x00000009000a7c02 */ /* 0x001fc80008000f00 */
[----:B------:R-:W-:-:S06]  /*11a0*/  LEA R13, R10, R9, 0x18 ;  /* 0x000000090a0d7211 */ /* 0x000fcc00078ec0ff */
[----:B------:R-:W0:Y:S01]  /*11b0*/  LDS.64 R12, [R13] ;  /* 0x000000000d0c7984 */ /* 0x000e220000000a00 */
[----:B------:R-:W-:-:S04]  /*11c0*/  UISETP.NE.U32.AND UP0, UPT, UR10, URZ, UPT ;  /* 0x000000ff0a00728c */ /* 0x000fc8000bf05070 */
[----:B------:R-:W-:Y:S01]  /*11d0*/  UISETP.NE.AND.EX UP0, UPT, UR11, URZ, UPT, UP0 ;  /* 0x000000ff0b00728c */ /* 0x000fe2000bf05300 */
[----:B-1----:R-:W-:Y:S02]  /*11e0*/  HADD2.F32 R19, -RZ, R17.H0_H0 ;  /* 0x20000011ff137230 */ /* 0x002fe40000004100 */
[----:B------:R-:W-:-:S03]  /*11f0*/  IMAD.MOV.U32 R17, RZ, RZ, RZ ;  /* 0x000000ffff117224 */ /* 0x000fc600078e00ff */
        /* <DEDUP_REMOVED lines=8> */
[----:B------:R-:W-:Y:S02]  /*1280*/  PRMT R13, R12, 0x7632, R13 ;  /* 0x000076320c0d7816 */ /* 0x000fe4000000000d */
[----:B------:R-:W-:-:S03]  /*1290*/  HSETP2.GT.AND P1, PT, R12.H0_H0, R15.H0_H0, PT ;  /* 0x2000000f0c007234 */ /* 0x000fc60003f24800 */
[----:B------:R2:W-:Y:S02]  /*12a0*/  STS.U16 [R3], R13 ;  /* 0x0000000d03007388 */ /* 0x0005e40000000400 */
[----:B------:R-:W-:Y:S01]  /*12b0*/  SEL R15, R15, R12, !P1 ;  /* 0x0000000c0f0f7207 */ /* 0x000fe20004800000 */
[----:B------:R-:W-:Y:S07]  /*12c0*/  BRA `(.L_x_538) ;  /* 0x00000000003c7947 */ /* 0x000fee0003800000 */
.L_x_537:
        /* <DEDUP_REMOVED lines=11> */
.L_x_539:
[----:B------:R-:W-:Y:S01]  /*1380*/  IMAD R13, R16, UR14, R11 ;  /* 0x0000000e100d7c24 */ /* 0x000fe2000f8e020b */
[----:B------:R-:W-:-:S03]  /*1390*/  F2FP.F16.F32.PACK_AB R17, RZ, R17 ;  /* 0x00000011ff11723e */ /* 0x000fc600000000ff */
[----:B---3--:R-:W-:-:S05]  /*13a0*/  IMAD.WIDE.U32 R12, R13, 0x2, R6 ;  /* 0x000000020d0c7825 */ /* 0x008fca00078e0006 */
[----:B------:R1:W-:Y:S02]  /*13b0*/  STG.E.U16 desc[UR4][R12.64], R17 ;  /* 0x000000110c007986 */ /* 0x0003e4000c101504 */
.L_x_538:
[----:B--2---:R-:W-:Y:S01]  /*13c0*/  IMAD.U32 R3, RZ, RZ, UR14 ;  /* 0x0000000eff037e24 */ /* 0x004fe2000f8e00ff */
[----:B------:R-:W-:-:S04]  /*13d0*/  IADD3 R11, PT, PT, R11, UR6, RZ ;  /* 0x000000060b0b7c10 */ /* 0x000fc8000fffe0ff */
[----:B------:R-:W-:-:S13]  /*13e0*/  ISETP.GE.AND P1, PT, R11, R3, PT ;  /* 0x000000030b00720c */ /* 0x000fda0003f26270 */
[----:B------:R-:W-:Y:S05]  /*13f0*/  @!P1 BRA `(.L_x_540) ;  /* 0xfffffffc003c9947 */ /* 0x000fea000383ffff */
.L_x_536:
[----:B------:R-:W-:Y:S05]  /*1400*/  BSYNC.RECONVERGENT B0 ;  /* 0x0000000000007941 */ /* 0x000fea0003800200 */
.L_x_535:
[----:B------:R-:W2:Y:S02]  /*1410*/  LDCU.64 UR8, c[0x0][0x3e8] ;  /* 0x00007d00ff0877ac */ /* 0x000ea40008000a00 */
[----:B--2---:R-:W-:-:S04]  /*1420*/  ISETP.NE.U32.AND P0, PT, RZ, UR8, PT ;  /* 0x00000008ff007c0c */ /* 0x004fc8000bf05070 */
[----:B------:R-:W-:-:S13]  /*1430*/  ISETP.NE.AND.EX P0, PT, RZ, UR9, PT, P0 ;  /* 0x00000009ff007c0c */ /* 0x000fda000bf05300 */
[----:B------:R-:W-:Y:S05]  /*1440*/  @!P0 EXIT ;  /* 0x000000000000894d */ /* 0x000fea0003800000 */
[----:B------:R-:W-:Y:S01]  /*1450*/  HADD2.F32 R15, -RZ, R15.H0_H0 ;  /* 0x2000000fff0f7230 */ /* 0x000fe20000004100 */
[----:B------:R-:W-:Y:S01]  /*1460*/  ISETP.NE.AND P1, PT, R2, RZ, PT ;  /* 0x000000ff0200720c */ /* 0x000fe20003f25270 */
[----:B------:R-:W-:Y:S01]  /*1470*/  BSSY.RECONVERGENT B0, `(.L_x_541) ;  /* 0x0000051000007945 */ /* 0x000fe20003800200 */
[----:B------:R-:W-:Y:S02]  /*1480*/  I2FP.F32.U32 R11, R2 ;  /* 0x00000002000b7245 */ /* 0x000fe40000201000 */
[----:B0-----:R-:W0:Y:S02]  /*1490*/  SHFL.BFLY PT, R4, R15, 0x10, 0x1f ;  /* 0x0e001f000f047f89 */ /* 0x001e2400000e0000 */
[----:B------:R-:W-:-:S07]  /*14a0*/  FSETP.GT.FTZ.AND P0, PT, R8, R11, PT ;  /* 0x0000000b0800720b */ /* 0x000fce0003f14000 */
[----:B------:R-:W-:-:S05]  /*14b0*/  @!P1 VIADD R11, R9, 0x88 ;  /* 0x00000088090b9836 */ /* 0x000fca0000000000 */
[----:B------:R-:W-:Y:S02]  /*14c0*/  @!P1 LEA R11, R10, R11, 0x18 ;  /* 0x0000000b0a0b9211 */ /* 0x000fe400078ec0ff */
[----:B------:R-:W-:Y:S02]  /*14d0*/  @P0 IADD3 R9, PT, PT, R9, 0x88, RZ ;  /* 0x0000008809090810 */ /* 0x000fe40007ffe0ff */
[----:B------:R-:W-:Y:S02]  /*14e0*/  @!P1 LEA.HI R11, R0, R11, RZ, 0x1d ;  /* 0x0000000b000b9211 */ /* 0x000fe400078fe8ff */
[----:B------:R-:W-:Y:S02]  /*14f0*/  @P0 LEA R9, R10, R9, 0x18 ;  /* 0x000000090a090211 */ /* 0x000fe400078ec0ff */
[----:B0-----:R-:W-:-:S05]  /*1500*/  FMNMX.FTZ R4, R15, R4, !PT ;  /* 0x000000040f047209 */ /* 0x001fca0007810000 */
[----:B------:R-:W0:Y:S02]  /*1510*/  SHFL.BFLY PT, R5, R4, 0x8, 0x1f ;  /* 0x0d001f0004057f89 */ /* 0x000e2400000e0000 */
[----:B0-----:R-:W-:Y:S01]  /*1520*/  FMNMX.FTZ R5, R4, R5, !PT ;  /* 0x0000000504057209 */ /* 0x001fe20007810000 */
[----:B------:R-:W-:Y:S02]  /*1530*/  @P0 IMAD R4, R2, 0x4, R9 ;  /* 0x0000000402040824 */ /* 0x000fe400078e0209 */
[----:B------:R-:W-:Y:S02]  /*1540*/  IMAD.MOV.U32 R2, RZ, RZ, -0x1f528714 ;  /* 0xe0ad78ecff027424 */ /* 0x000fe400078e00ff */
[----:B---3--:R-:W0:Y:S02]  /*1550*/  SHFL.BFLY PT, R6, R5, 0x4, 0x1f ;  /* 0x0c801f0005067f89 */ /* 0x008e2400000e0000 */
[----:B0-----:R-:W-:-:S05]  /*1560*/  FMNMX.FTZ R6, R5, R6, !PT ;  /* 0x0000000605067209 */ /* 0x001fca0007810000 */
[----:B------:R-:W0:Y:S02]  /*1570*/  SHFL.BFLY PT, R7, R6, 0x2, 0x1f ;  /* 0x0c401f0006077f89 */ /* 0x000e2400000e0000 */
[----:B0-----:R-:W-:-:S05]  /*1580*/  FMNMX.FTZ R7, R6, R7, !PT ;  /* 0x0000000706077209 */ /* 0x001fca0007810000 */
[----:B-1----:R-:W0:Y:S02]  /*1590*/  SHFL.BFLY PT, R12, R7, 0x1, 0x1f ;  /* 0x0c201f00070c7f89 */ /* 0x002e2400000e0000 */
        /* <DEDUP_REMOVED lines=17> */
[----:B------:R-:W-:Y:S01]  /*16b0*/  HFMA2 R2, -RZ, RZ, 0, 5.9604644775390625e-08 ;  /* 0x00000001ff027431 */ /* 0x000fe200000001ff */
        /* <DEDUP_REMOVED lines=16> */
[----:B-----5:R-:W-:Y:S05]  /*17c0*/  CALL.REL.NOINC `($__internal_3_$__cuda_sm20_div_rn_f64_full) ;  /* 0x00000000009c7944 */ /* 0x020fea0003c00000 */
.L_x_544:
[----:B------:R-:W-:Y:S05]  /*17d0*/  BSYNC.RECONVERGENT B1 ;  /* 0x0000000000017941 */ /* 0x000fea0003800200 */
.L_x_543:
        /* <DEDUP_REMOVED lines=12> */
.L_x_545:
[----:B------:R-:W-:-:S06]  /*18a0*/  LEA R9, R10, R15, 0x1 ;  /* 0x0000000f0a097211 */ /* 0x000fcc00078e08ff */
[----:B0-----:R-:W0:Y:S02]  /*18b0*/  LDS.U16 R9, [R9] ;  /* 0x0000000009097984 */ /* 0x001e240000000400 */
[----:B0-----:R-:W-:-:S05]  /*18c0*/  HADD2.F32 R3, -RZ, R9.H0_H0 ;  /* 0x20000009ff037230 */ /* 0x001fca0000004100 */
[----:B------:R-:W-:Y:S01]  /*18d0*/  FMUL.FTZ R11, R8, R3 ;  /* 0x00000003080b7220 */ /* 0x000fe20000410000 */
[----:B-1----:R-:W-:Y:S02]  /*18e0*/  IMAD R3, R5, R17, R10 ;  /* 0x0000001105037224 */ /* 0x002fe400078e020a */
[----:B------:R-:W-:-:S03]  /*18f0*/  VIADD R10, R10, UR6 ;  /* 0x000000060a0a7c36 */ /* 0x000fc60008000000 */
        /* <DEDUP_REMOVED lines=8> */
.L_x_542:
[----:B------:R-:W-:Y:S05]  /*1980*/  BSYNC.RECONVERGENT B0 ;  /* 0x0000000000007941 */ /* 0x000fea0003800200 */
.L_x_541:
[----:B------:R-:W-:-:S13]  /*1990*/  ISETP.NE.AND P0, PT, R0, RZ, PT ;  /* 0x000000ff0000720c */ /* 0x000fda0003f05270 */
[----:B------:R-:W-:Y:S05]  /*19a0*/  @P0 EXIT ;  /* 0x000000000000094d */ /* 0x000fea0003800000 */
[----:B------:R-:W1:Y:S01]  /*19b0*/  LDC.64 R6, c[0x0][0x3e0] ;  /* 0x0000f800ff067b82 */ /* 0x000e620000000a00 */
[----:B------:R-:W2:Y:S07]  /*19c0*/  S2R R5, SR_CTAID.X ;  /* 0x0000000000057919 */ /* 0x000eae0000002500 */
[----:B0-----:R-:W2:Y:S01]  /*19d0*/  LDC.64 R2, c[0x0][0x3e8] ;  /* 0x0000fa00ff027b82 */ /* 0x001ea20000000a00 */
[----:B-1----:R-:W3:Y:S01]  /*19e0*/  LDG.E R7, desc[UR4][R6.64] ;  /* 0x0000000406077981 */ /* 0x002ee2000c1e1900 */
[----:B--2---:R-:W-:-:S04]  /*19f0*/  IMAD.WIDE.U32 R2, R5, 0x4, R2 ;  /* 0x0000000405027825 */ /* 0x004fc800078e0002 */
[----:B---3--:R-:W-:-:S04]  /*1a00*/  FMUL.FTZ R4, R4, R7 ;  /* 0x0000000704047220 */ /* 0x008fc80000410000 */
[----:B------:R-:W-:-:S05]  /*1a10*/  FMUL.FTZ R5, R4, 0.0078740157186985015869 ;  /* 0x3c01020404057820 */ /* 0x000fca0000410000 */
[----:B------:R-:W-:Y:S01]  /*1a20*/  STG.E desc[UR4][R2.64], R5 ;  /* 0x0000000502007986 */ /* 0x000fe2000c101904 */
[----:B------:R-:W-:Y:S05]  /*1a30*/  EXIT ;  /* 0x000000000000794d */ /* 0x000fea0003800000 */
        .weak           $__internal_3_$__cuda_sm20_div_rn_f64_full
        .type           $__internal_3_$__cuda_sm20_div_rn_f64_full,@function
        .size           $__internal_3_$__cuda_sm20_div_rn_f64_full,(.L_x_2481 - $__internal_3_$__cuda_sm20_div_rn_f64_full)
$__internal_3_$__cuda_sm20_div_rn_f64_full:
        /* <DEDUP_REMOVED lines=58> */
.L_x_547:
        /* <DEDUP_REMOVED lines=15> */
.L_x_549:
[----:B------:R-:W-:Y:S01]  /*1ed0*/  LOP3.LUT R13, R7, 0x80000, RZ, 0xfc, !PT ;  /* 0x00080000070d7812 */ /* 0x000fe200078efcff */
[----:B------:R-:W-:-:S07]  /*1ee0*/  IMAD.MOV.U32 R12, RZ, RZ, R6 ;  /* 0x000000ffff0c7224 */ /* 0x000fce00078e0006 */
.L_x_548:
[----:B------:R-:W-:Y:S05]  /*1ef0*/  BSYNC.RECONVERGENT B2 ;  /* 0x0000000000027941 */ /* 0x000fea0003800200 */
.L_x_546:
[----:B------:R-:W-:Y:S01]  /*1f00*/  IMAD.MOV.U32 R9, RZ, RZ, 0x0 ;  /* 0x00000000ff097424 */ /* 0x000fe200078e00ff */
[----:B------:R-:W-:Y:S01]  /*1f10*/  MOV R3, R13 ;  /* 0x0000000d00037202 */ /* 0x000fe20000000f00 */
[----:B------:R-:W-:Y:S02]  /*1f20*/  IMAD.MOV.U32 R2, RZ, RZ, R12 ;  /* 0x000000ffff027224 */ /* 0x000fe400078e000c */
[----:B------:R-:W-:Y:S05]  /*1f30*/  RET.REL.NODEC R8 `(_ZN17fastertransformer31generalAddBiasResidualLayerNormI6__halfLi1EEEvPKT_S4_S4_S4_S4_S4_PS2_S5_fiiPKfS7_S7_Pfi) ;  /* 0xffffffe008307950 */ /* 0x000fea0003c3ffff */
.L_x_550:
        /* <DEDUP_REMOVED lines=12> */
.L_x_2481:


//--------------------- .text._ZN17fastertransformer31generalAddBiasResidualLayerNormIfLi2EEEvPKT_S3_S3_S3_S3_S3_PS1_S4_fiiPKfS6_S6_Pfi --------------------------
	.section	.text._ZN17fastertransformer31generalAddBiasResidualLayerNormIfLi2EEEvPKT_S3_S3_S3_S3_S3_PS1_S4_fiiPKfS6_S6_Pfi,"ax",@progbits
	.align	128
        .global         _ZN17fastertransformer31generalAddBiasResidualLayerNormIfLi2EEEvPKT_S3_S3_S3_S3_S3_PS1_S4_fiiPKfS6_S6_Pfi
        .type           _ZN17fastertransformer31generalAddBiasResidualLayerNormIfLi2EEEvPKT_S3_S3_S3_S3_S3_PS1_S4_fiiPKfS6_S6_Pfi,@function
        .size           _ZN17fastertransformer31generalAddBiasResidualLayerNormIfLi2EEEvPKT_S3_S3_S3_S3_S3_PS1_S4_fiiPKfS6_S6_Pfi,(.L_x_2482 - _ZN17fastertransformer31generalAddBiasResidualLayerNormIfLi2EEEvPKT_S3_S3_S3_S3_S3_PS1_S4_fiiPKfS6_S6_Pfi)
        .other          _ZN17fastertransformer31generalAddBiasResidualLayerNormIfLi2EEEvPKT_S3_S3_S3_S3_S3_PS1_S4_fiiPKfS6_S6_Pfi,@"STO_CUDA_ENTRY STV_DEFAULT"
_ZN17fastertransformer31generalAddBiasResidualLayerNormIfLi2EEEvPKT_S3_S3_S3_S3_S3_PS1_S4_fiiPKfS6_S6_Pfi:
.text._ZN17fastertransformer31generalAddBiasResidualLayerNormIfLi2EEEvPKT_S3_S3_S3_S3_S3_PS1_S4_fiiPKfS6_S6_Pfi:
[----:B------:R-:W-:Y:S01]  /*0000*/  LDC R1, c[0x0][0x37c] ;  /* 0x0000df00ff017b82 */ /* 0x000fe20000000800 */
[----:B------:R-:W0:Y:S07]  /*0010*/  LDCU.128 UR4, c[0x0][0x3d0] ;  /* 0x00007a00ff0477ac */ /* 0x000e2e0008000c00 */
[----:B------:R-:W1:Y:S01]  /*0020*/  LDC R0, c[0x0][0x3f0] ;  /* 0x0000fc00ff007b82 */ /* 0x000e620000000800 */
[----:B------:R-:W-:Y:S01]  /*0030*/  IMAD.MOV.U32 R16, RZ, RZ, RZ ;  /* 0x000000ffff107224 */ /* 0x000fe200078e00ff */
[----:B------:R-:W2:Y:S01]  /*0040*/  LDCU UR8, c[0x0][0x3c8] ;  /* 0x00007900ff0877ac */ /* 0x000ea20008000800 */
[----:B0-----:R-:W-:Y:S01]  /*0050*/  ISETP.NE.U32.AND P0, PT, RZ, UR6, PT ;  /* 0x00000006ff007c0c */ /* 0x001fe2000bf05070 */
[----:B------:R-:W0:Y:S01]  /*0060*/  LDCU UR6, c[0x0][0x3c8] ;  /* 0x00007900ff0677ac */ /* 0x000e220008000800 */
[----:B------:R-:W-:-:S02]  /*0070*/  ISETP.NE.U32.AND P1, PT, RZ, UR4, PT ;  /* 0x00000004ff007c0c */ /* 0x000fc4000bf25070 */
        /* <DEDUP_REMOVED lines=8> */
[----:B0-----:R-:W-:Y:S01]  /*0100*/  IMAD.U32 R17, RZ, RZ, UR6 ;  /* 0x00000006ff117e24 */ /* 0x001fe2000f8e00ff */
[----:B------:R-:W0:Y:S01]  /*0110*/  LDCU.64 UR6, c[0x0][0x3a8] ;  /* 0x00007500ff0677ac */ /* 0x000e220008000a00 */
[----:B------:R-:W-:Y:S01]  /*0120*/  BSSY.RECONVERGENT B0, `(.L_x_551) ;  /* 0x000002d000007945 */ /* 0x000fe20003800200 */
[----:B------:R-:W1:Y:S01]  /*0130*/  S2R R0, SR_TID.X ;  /* 0x0000000000007919 */ /* 0x000e620000002100 */
[----:B------:R-:W-:Y:S01]  /*0140*/  IMAD.MOV.U32 R20, RZ, RZ, RZ ;  /* 0x000000ffff147224 */ /* 0x000fe200078e00ff */
[----:B-1----:R-:W-:Y:S01]  /*0150*/  ISETP.GE.AND P1, PT, R0, R17, PT ;  /* 0x000000110000720c */ /* 0x002fe20003f26270 */
[----:B---3--:R-:W-:-:S12]  /*0160*/  @P0 FMUL.FTZ R16, R2, R5 ;  /* 0x0000000502100220 */ /* 0x008fd80000410000 */
[----:B0-2---:R-:W-:Y:S05]  /*0170*/  @P1 BRA `(.L_x_552) ;  /* 0x00000000009c1947 */ /* 0x005fea0003800000 */
[----:B------:R-:W0:Y:S01]  /*0180*/  S2R R23, SR_CgaCtaId ;  /* 0x0000000000177919 */ /* 0x000e220000008800 */
[----:B------:R-:W1:Y:S01]  /*0190*/  LDC R21, c[0x0][0x360] ;  /* 0x0000d800ff157b82 */ /* 0x000e620000000800 */
[----:B------:R-:W-:Y:S01]  /*01a0*/  MOV R10, 0x400 ;  /* 0x00000400000a7802 */ /* 0x000fe20000000f00 */
[----:B------:R-:W-:Y:S01]  /*01b0*/  IMAD.MOV.U32 R20, RZ, RZ, RZ ;  /* 0x000000ffff147224 */ /* 0x000fe200078e00ff */
[----:B------:R-:W2:Y:S01]  /*01c0*/  S2R R22, SR_CTAID.X ;  /* 0x0000000000167919 */ /* 0x000ea20000002500 */
[----:B------:R-:W-:Y:S02]  /*01d0*/  MOV R24, R0 ;  /* 0x0000000000187202 */ /* 0x000fe40000000f00 */
[----:B------:R-:W-:Y:S02]  /*01e0*/  VIADD R10, R10, 0x110 ;  /* 0x000001100a0a7836 */ /* 0x000fe40000000000 */
[----:B------:R-:W3:Y:S08]  /*01f0*/  LDC.64 R2, c[0x0][0x3b0] ;  /* 0x0000ec00ff027b82 */ /* 0x000ef00000000a00 */
[----:B------:R-:W4:Y:S08]  /*0200*/  LDC.64 R4, c[0x0][0x388] ;  /* 0x0000e200ff047b82 */ /* 0x000f300000000a00 */
[----:B------:R-:W1:Y:S01]  /*0210*/  LDC.64 R6, c[0x0][0x390] ;  /* 0x0000e400ff067b82 */ /* 0x000e620000000a00 */
[----:B0-----:R-:W-:-:S07]  /*0220*/  LEA R23, R23, R10, 0x18 ;  /* 0x0000000a17177211 */ /* 0x001fce00078ec0ff */
[----:B--2---:R-:W0:Y:S02]  /*0230*/  LDC.64 R8, c[0x0][0x380] ;  /* 0x0000e000ff087b82 */ /* 0x004e240000000a00 */
.L_x_553:
[----:B------:R-:W-:Y:S01]  /*0240*/  ISETP.NE.U32.AND P1, PT, RZ, UR6, PT ;  /* 0x00000006ff007c0c */ /* 0x000fe2000bf25070 */
[----:B------:R-:W-:-:S03]  /*0250*/  IMAD.U32 R17, RZ, RZ, UR8 ;  /* 0x00000008ff117e24 */ /* 0x000fc6000f8e00ff */
[----:B------:R-:W-:Y:S01]  /*0260*/  ISETP.NE.AND.EX P1, PT, RZ, UR7, PT, P1 ;  /* 0x00000007ff007c0c */ /* 0x000fe2000bf25310 */
[----:B------:R-:W-:-:S04]  /*0270*/  IMAD R25, R22, R17, R24 ;  /* 0x0000001116197224 */ /* 0x000fc800078e0218 */
[----:B0-2---:R-:W-:-:S08]  /*0280*/  IMAD.WIDE.U32 R18, R25, 0x4, R8 ;  /* 0x0000000419127825 */ /* 0x005fd000078e0008 */
[----:B------:R-:W0:Y:S01]  /*0290*/  @P1 LDC.64 R10, c[0x0][0x3a8] ;  /* 0x0000ea00ff0a1b82 */ /* 0x000e220000000a00 */
[----:B------:R-:W2:Y:S01]  /*02a0*/  LDG.E.CONSTANT R18, desc[UR4][R18.64] ;  /* 0x0000000412127981 */ /* 0x000ea2000c1e9900 */
[----:B----4-:R-:W-:-:S04]  /*02b0*/  IMAD.WIDE.U32 R12, R25, 0x4, R4 ;  /* 0x00000004190c7825 */ /* 0x010fc800078e0004 */
[----:B-1----:R-:W-:Y:S02]  /*02c0*/  IMAD.WIDE.U32 R14, R25, 0x4, R6 ;  /* 0x00000004190e7825 */ /* 0x002fe400078e0006 */
[----:B------:R-:W4:Y:S04]  /*02d0*/  LDG.E.CONSTANT R12, desc[UR4][R12.64] ;  /* 0x000000040c0c7981 */ /* 0x000f28000c1e9900 */
[----:B------:R-:W4:Y:S01]  /*02e0*/  LDG.E.CONSTANT R15, desc[UR4][R14.64] ;  /* 0x000000040e0f7981 */ /* 0x000f22000c1e9900 */
[----:B0-----:R-:W-:-:S06]  /*02f0*/  @P1 IMAD.WIDE R10, R24, 0x4, R10 ;  /* 0x00000004180a1825 */ /* 0x001fcc00078e020a */
[----:B------:R-:W5:Y:S01]  /*0300*/  @P1 LDG.E.CONSTANT R10, desc[UR4][R10.64] ;  /* 0x000000040a0a1981 */ /* 0x000f62000c1e9900 */
[----:B--2---:R-:W-:-:S05]  /*0310*/  @P0 I2FP.F32.S32 R27, R18 ;  /* 0x00000012001b0245 */ /* 0x004fca0000201400 */
[----:B------:R-:W-:Y:S01]  /*0320*/  @P0 FMUL.FTZ R27, R27, R16 ;  /* 0x000000101b1b0220 */ /* 0x000fe20000410000 */
[----:B------:R-:W-:Y:S02]  /*0330*/  @!P0 IMAD.MOV.U32 R27, RZ, RZ, R18 ;  /* 0x000000ffff1b8224 */ /* 0x000fe400078e0012 */
[----:B---3--:R-:W-:-:S04]  /*0340*/  IMAD.WIDE.U32 R18, R25, 0x4, R2 ;  /* 0x0000000419127825 */ /* 0x008fc800078e0002 */
[----:B----4-:R-:W-:Y:S01]  /*0350*/  FADD.FTZ R26, R12, R15 ;  /* 0x0000000f0c1a7221 */ /* 0x010fe20000010000 */
[----:B------:R-:W-:Y:S02]  /*0360*/  IMAD R12, R24, 0x4, R23 ;  /* 0x00000004180c7824 */ /* 0x000fe400078e0217 */
[----:B------:R-:W-:Y:S02]  /*0370*/  IMAD.IADD R24, R21, 0x1, R24 ;  /* 0x0000000115187824 */ /* 0x000fe400078e0218 */
[----:B------:R-:W-:-:S04]  /*0380*/  FADD.FTZ R27, R26, R27 ;  /* 0x0000001b1a1b7221 */ /* 0x000fc80000010000 */
[----:B-----5:R-:W-:Y:S01]  /*0390*/  @P1 FADD.FTZ R27, R27, R10 ;  /* 0x0000000a1b1b1221 */ /* 0x020fe20000010000 */
[----:B------:R-:W-:-:S03]  /*03a0*/  ISETP.GE.AND P1, PT, R24, R17, PT ;  /* 0x000000111800720c */ /* 0x000fc60003f26270 */
[----:B------:R-:W-:Y:S01]  /*03b0*/  FADD.FTZ R20, R27, R20 ;  /* 0x000000141b147221 */ /* 0x000fe20000010000 */
[----:B------:R2:W-:Y:S04]  /*03c0*/  STG.E desc[UR4][R18.64], R27 ;  /* 0x0000001b12007986 */ /* 0x0005e8000c101904 */
[----:B------:R2:W-:Y:S05]  /*03d0*/  STS [R12], R27 ;  /* 0x0000001b0c007388 */ /* 0x0005ea0000000800 */
[----:B------:R-:W-:Y:S05]  /*03e0*/  @!P1 BRA `(.L_x_553) ;  /* 0xfffffffc00949947 */ /* 0x000fea000383ffff */
.L_x_552:
[----:B------:R-:W-:Y:S05]  /*03f0*/  BSYNC.RECONVERGENT B0 ;  /* 0x0000000000007941 */ /* 0x000fea0003800200 */
.L_x_551:
[----:B------:R-:W0:Y:S01]  /*0400*/  SHFL.BFLY PT, R3, R20, 0x10, 0x1f ;  /* 0x0e001f0014037f89 */ /* 0x000e2200000e0000 */
[----:B------:R-:W1:Y:S01]  /*0410*/  S2UR UR8, SR_CgaCtaId ;  /* 0x00000000000879c3 */ /* 0x000e620000008800 */
[----:B------:R-:W3:Y:S01]  /*0420*/  LDCU UR6, c[0x0][0x360] ;  /* 0x00006c00ff0677ac */ /* 0x000ee20008000800 */
[C---:B------:R-:W-:Y:S01]  /*0430*/  LOP3.LUT P1, R6, R0.reuse, 0x1f, RZ, 0xc0, !PT ;  /* 0x0000001f00067812 */ /* 0x040fe2000782c0ff */
[----:B------:R-:W-:Y:S01]  /*0440*/  BSSY.RECONVERGENT B0, `(.L_x_554) ;  /* 0x000003b000007945 */ /* 0x000fe20003800200 */
[----:B------:R-:W-:Y:S01]  /*0450*/  ISETP.NE.AND P2, PT, R0, RZ, PT ;  /* 0x000000ff0000720c */ /* 0x000fe20003f45270 */
[----:B------:R-:W-:Y:S02]  /*0460*/  UMOV UR7, 0x400 ;  /* 0x0000040000077882 */ /* 0x000fe40000000000 */
[----:B------:R-:W-:-:S10]  /*0470*/  MOV R9, UR7 ;  /* 0x0000000700097c02 */ /* 0x000fd40008000f00 */
[----:B------:R-:W-:Y:S02]  /*0480*/  @!P2 I2FP.F32.S32 R14, R17 ;  /* 0x00000011000ea245 */ /* 0x000fe40000201400 */
[----:B---3--:R-:W-:Y:S01]  /*0490*/  I2FP.F32.U32 R7, UR6 ;  /* 0x0000000600077c45 */ /* 0x008fe20008201000 */
[----:B0-----:R-:W-:Y:S01]  /*04a0*/  FADD.FTZ R3, R3, R20 ;  /* 0x0000001403037221 */ /* 0x001fe20000010000 */
[----:B-1----:R-:W-:-:S03]  /*04b0*/  IMAD.U32 R8, RZ, RZ, UR8 ;  /* 0x00000008ff087e24 */ /* 0x002fc6000f8e00ff */
[----:B------:R-:W-:Y:S01]  /*04c0*/  FMUL.FTZ R7, R7, 0.03125 ;  /* 0x3d00000007077820 */ /* 0x000fe20000410000 */
[----:B------:R-:W0:Y:S02]  /*04d0*/  SHFL.BFLY PT, R2, R3, 0x8, 0x1f ;  /* 0x0d001f0003027f89 */ /* 0x000e2400000e0000 */
[----:B0-----:R-:W-:Y:S01]  /*04e0*/  FADD.FTZ R2, R3, R2 ;  /* 0x0000000203027221 */ /* 0x001fe20000010000 */
[----:B------:R-:W-:-:S04]  /*04f0*/  VIADD R3, R9, 0x8 ;  /* 0x0000000809037836 */ /* 0x000fc80000000000 */
[----:B------:R-:W0:Y:S01]  /*0500*/  SHFL.BFLY PT, R5, R2, 0x4, 0x1f ;  /* 0x0c801f0002057f89 */ /* 0x000e2200000e0000 */
[----:B------:R-:W-:Y:S01]  /*0510*/  LEA R3, R8, R3, 0x18 ;  /* 0x0000000308037211 */ /* 0x000fe200078ec0ff */
[----:B0-----:R-:W-:Y:S01]  /*0520*/  FADD.FTZ R5, R2, R5 ;  /* 0x0000000502057221 */ /* 0x001fe20000010000 */
[----:B------:R-:W-:-:S04]  /*0530*/  I2FP.F32.U32 R2, R0 ;  /* 0x0000000000027245 */ /* 0x000fc80000201000 */
[----:B------:R-:W0:Y:S01]  /*0540*/  SHFL.BFLY PT, R4, R5, 0x2, 0x1f ;  /* 0x0c401f0005047f89 */ /* 0x000e2200000e0000 */
[----:B------:R-:W-:Y:S02]  /*0550*/  FSETP.GT.FTZ.AND P0, PT, R7, R2, PT ;  /* 0x000000020700720b */ /* 0x000fe40003f14000 */
        /* <DEDUP_REMOVED lines=8> */
[----:B------:R-:W-:-:S05]  /*05e0*/  ISETP.GE.AND P1, PT, R0, R17, PT ;  /* 0x000000110000720c */ /* 0x000fca0003f26270 */
        /* <DEDUP_REMOVED lines=9> */
[----:B--2---:R-:W1:Y:S02]  /*0680*/  SHFL.BFLY PT, R12, R11, 0x2, 0x1f ;  /* 0x0c401f000b0c7f89 */ /* 0x004e6400000e0000 */
        /* <DEDUP_REMOVED lines=14> */
.L_x_556:
[----:B-1----:R-:W-:-:S04]  /*0770*/  IMAD R11, R15, R17, R14 ;  /* 0x000000110f0b7224 */ /* 0x002fc800078e020e */
[----:B0-----:R-:W-:-:S06]  /*0780*/  IMAD.WIDE.U32 R10, R11, 0x4, R4 ;  /* 0x000000040b0a7825 */ /* 0x001fcc00078e0004 */
[----:B------:R-:W2:Y:S01]  /*0790*/  LDG.E R11, desc[UR4][R10.64] ;  /* 0x000000040a0b7981 */ /* 0x000ea2000c1e1900 */
[----:B------:R-:W-:-:S05]  /*07a0*/  VIADD R14, R14, UR6 ;  /* 0x000000060e0e7c36 */ /* 0x000fca0008000000 */
[----:B------:R-:W-:Y:S01]  /*07b0*/  ISETP.GE.AND P3, PT, R14, R17, PT ;  /* 0x000000110e00720c */ /* 0x000fe20003f66270 */
[----:B--2---:R-:W-:-:S04]  /*07c0*/  FADD.FTZ R16, -R12, R11 ;  /* 0x0000000b0c107221 */ /* 0x004fc80000010100 */
[----:B------:R-:W-:-:S08]  /*07d0*/  FFMA.FTZ R13, R16, R16, R13 ;  /* 0x00000010100d7223 */ /* 0x000fd0000001000d */
[----:B------:R-:W-:Y:S05]  /*07e0*/  @!P3 BRA `(.L_x_556) ;  /* 0xfffffffc00e0b947 */ /* 0x000fea000383ffff */
.L_x_555:
[----:B------:R-:W-:Y:S05]  /*07f0*/  BSYNC.RECONVERGENT B0 ;  /* 0x0000000000007941 */ /* 0x000fea0003800200 */
.L_x_554:
[----:B0-----:R-:W0:Y:S01]  /*0800*/  SHFL.BFLY PT, R4, R13, 0x10, 0x1f ;  /* 0x0e001f000d047f89 */ /* 0x001e2200000e0000 */
[----:B------:R-:W-:Y:S01]  /*0810*/  ISETP.NE.AND P3, PT, R6, RZ, PT ;  /* 0x000000ff0600720c */ /* 0x000fe20003f65270 */
[----:B------:R-:W1:Y:S01]  /*0820*/  LDCU UR7, c[0x0][0x3f0] ;  /* 0x00007e00ff0777ac */ /* 0x000e620008000800 */
[----:B------:R-:W2:Y:S01]  /*0830*/  LDCU UR15, c[0x0][0x3c8] ;  /* 0x00007900ff0f77ac */ /* 0x000ea20008000800 */
[----:B------:R-:W3:Y:S01]  /*0840*/  LDCU UR14, c[0x0][0x3f0] ;  /* 0x00007e00ff0e77ac */ /* 0x000ee20008000800 */
[----:B------:R-:W4:Y:S01]  /*0850*/  LDCU.64 UR10, c[0x0][0x3e8] ;  /* 0x00007d00ff0a77ac */ /* 0x000f220008000a00 */
[----:B------:R-:W0:Y:S01]  /*0860*/  LDCU.64 UR12, c[0x0][0x3b8] ;  /* 0x00007700ff0c77ac */ /* 0x000e220008000a00 */
[----:B-1----:R-:W-:Y:S01]  /*0870*/  UISETP.NE.AND UP0, UPT, UR7, 0x2, UPT ;  /* 0x000000020700788c */ /* 0x002fe2000bf05270 */
        /* <DEDUP_REMOVED lines=13> */
[----:B------:R1:W5:Y:S02]  /*0950*/  @P0 LDS R12, [R3] ;  /* 0x00000000030c0984 */ /* 0x0003640000000800 */
[----:B-1----:R-:W-:-:S06]  /*0960*/  @!P2 I2FP.F32.S32 R3, R17 ;  /* 0x000000110003a245 */ /* 0x002fcc0000201400 */
[----:B------:R-:W0:Y:S01]  /*0970*/  @!P2 MUFU.RCP R3, R3 ;  /* 0x000000030003a308 */ /* 0x000e220000001000 */
[----:B-----5:R-:W1:Y:S02]  /*0980*/  SHFL.BFLY PT, R5, R12, 0x10, 0x1f ;  /* 0x0e001f000c057f89 */ /* 0x020e6400000e0000 */
        /* <DEDUP_REMOVED lines=15> */
[----:B--234-:R-:W-:Y:S05]  /*0a80*/  BRA.U UP0, `(.L_x_557) ;  /* 0x0000000100087547 */ /* 0x01cfea000b800000 */
[----:B------:R-:W1:Y:S02]  /*0a90*/  LDC.64 R12, c[0x0][0x3e0] ;  /* 0x0000f800ff0c7b82 */ /* 0x000e640000000a00 */
[----:B-1----:R1:W5:Y:S02]  /*0aa0*/  LDG.E R12, desc[UR4][R12.64] ;  /* 0x000000040c0c7981 */ /* 0x002364000c1e1900 */
.L_x_557:
[----:B------:R-:W-:Y:S01]  /*0ab0*/  BSSY.RECONVERGENT B0, `(.L_x_558) ;  /* 0x0000036000007945 */ /* 0x000fe20003800200 */
[----:B-1----:R-:W-:-:S03]  /*0ac0*/  IMAD.MOV.U32 R13, RZ, RZ, 0x358637bd ;  /* 0x358637bdff0d7424 */ /* 0x002fc600078e00ff */
[----:B------:R-:W-:Y:S05]  /*0ad0*/  @P1 BRA `(.L_x_559) ;  /* 0x0000000000cc1947 */ /* 0x000fea0003800000 */
[----:B------:R-:W1:Y:S01]  /*0ae0*/  LDCU.64 UR8, c[0x0][0x3a0] ;  /* 0x00007400ff0877ac */ /* 0x000e620008000a00 */
[----:B------:R-:W2:Y:S01]  /*0af0*/  S2R R14, SR_CTAID.X ;  /* 0x00000000000e7919 */ /* 0x000ea20000002500 */
[----:B0-----:R-:W0:Y:S01]  /*0b00*/  LDC.64 R2, c[0x0][0x398] ;  /* 0x0000e600ff027b82 */ /* 0x001e220000000a00 */
[----:B------:R-:W-:Y:S02]  /*0b10*/  VIADD R15, R9, 0x110 ;  /* 0x00000110090f7836 */ /* 0x000fe40000000000 */
[----:B------:R-:W-:Y:S02]  /*0b20*/  IMAD.MOV.U32 R13, RZ, RZ, 0x358637bd ;  /* 0x358637bdff0d7424 */ /* 0x000fe400078e00ff */
[----:B------:R-:W-:Y:S01]  /*0b30*/  IMAD.MOV.U32 R19, RZ, RZ, R0 ;  /* 0x000000ffff137224 */ /* 0x000fe200078e0000 */
[----:B------:R-:W-:Y:S02]  /*0b40*/  LEA R15, R8, R15, 0x18 ;  /* 0x0000000f080f7211 */ /* 0x000fe400078ec0ff */
[----:B------:R-:W3:Y:S01]  /*0b50*/  LDC.64 R4, c[0x0][0x3b8] ;  /* 0x0000ee00ff047b82 */ /* 0x000ee20000000a00 */
[----:B-1----:R-:W-:-:S04]  /*0b60*/  ISETP.NE.U32.AND P0, PT, RZ, UR8, PT ;  /* 0x00000008ff007c0c */ /* 0x002fc8000bf05070 */
[----:B------:R-:W-:-:S13]  /*0b70*/  ISETP.NE.AND.EX P0, PT, RZ, UR9, PT, P0 ;  /* 0x00000009ff007c0c */ /* 0x000fda000bf05300 */
.L_x_562:
[----:B------:R-:W1:Y:S01]  /*0b80*/  @P0 LDC.64 R16, c[0x0][0x3a0] ;  /* 0x0000e800ff100b82 */ /* 0x000e620000000a00 */
[----:B------:R-:W-:Y:S02]  /*0b90*/  HFMA2 R18, -RZ, RZ, 0, 0 ;  /* 0x00000000ff127431 */ /* 0x000fe400000001ff */
[----:B0-----:R-:W-:-:S06]  /*0ba0*/  IMAD.WIDE R20, R19, 0x4, R2 ;  /* 0x0000000413147825 */ /* 0x001fcc00078e0202 */
[----:B------:R-:W4:Y:S01]  /*0bb0*/  LDG.E.CONSTANT R20, desc[UR4][R20.64] ;  /* 0x0000000414147981 */ /* 0x000f22000c1e9900 */
[----:B-1----:R-:W-:-:S05]  /*0bc0*/  @P0 IMAD.WIDE R16, R19, 0x4, R16 ;  /* 0x0000000413100825 */ /* 0x002fca00078e0210 */
[----:B------:R-:W4:Y:S01]  /*0bd0*/  @P0 LDG.E.CONSTANT R18, desc[UR4][R16.64] ;  /* 0x0000000410120981 */ /* 0x000f22000c1e9900 */
[----:B------:R-:W0:Y:S01]  /*0be0*/  S2UR UR8, SR_CgaCtaId ;  /* 0x00000000000879c3 */ /* 0x000e220000008800 */
[----:B------:R-:W-:Y:S02]  /*0bf0*/  UMOV UR7, 0x400 ;  /* 0x0000040000077882 */ /* 0x000fe40000000000 */
[----:B------:R-:W-:Y:S02]  /*0c00*/  IMAD.U32 R9, RZ, RZ, UR7 ;  /* 0x00000007ff097e24 */ /* 0x000fe4000f8e00ff */
[----:B------:R-:W-:-:S05]  /*0c10*/  IMAD R22, R19, 0x4, R15 ;  /* 0x0000000413167824 */ /* 0x000fca00078e020f */
[----:B------:R-:W-:Y:S01]  /*0c20*/  LDS R23, [R22] ;  /* 0x0000000016177984 */ /* 0x000fe20000000800 */
[----:B0-----:R-:W-:-:S05]  /*0c30*/  IMAD.U32 R8, RZ, RZ, UR8 ;  /* 0x00000008ff087e24 */ /* 0x001fca000f8e00ff */
[----:B------:R-:W-:-:S05]  /*0c40*/  LEA R24, R8, R9, 0x18 ;  /* 0x0000000908187211 */ /* 0x000fca00078ec0ff */
[----:B------:R-:W0:Y:S01]  /*0c50*/  LDS.64 R10, [R24] ;  /* 0x00000000180a7984 */ /* 0x000e220000000a00 */
[----:B------:R-:W-:-:S04]  /*0c60*/  ISETP.NE.U32.AND P1, PT, RZ, UR10, PT ;  /* 0x0000000aff007c0c */ /* 0x000fc8000bf25070 */
[----:B------:R-:W-:Y:S01]  /*0c70*/  ISETP.NE.AND.EX P1, PT, RZ, UR11, PT, P1 ;  /* 0x0000000bff007c0c */ /* 0x000fe2000bf25310 */
[----:B0-----:R-:W-:-:S04]  /*0c80*/  FADD.FTZ R10, R23, -R10 ;  /* 0x8000000a170a7221 */ /* 0x001fc80000010000 */
[----:B------:R-:W-:-:S04]  /*0c90*/  FMUL.FTZ R11, R10, R11 ;  /* 0x0000000b0a0b7220 */ /* 0x000fc80000410000 */
[----:B----4-:R-:W-:-:S05]  /*0ca0*/  FFMA.FTZ R17, R11, R20, R18 ;  /* 0x000000140b117223 */ /* 0x010fca0000010012 */
[----:B------:R0:W-:Y:S01]  /*0cb0*/  @P1 STS [R22], R17 ;  /* 0x0000001116001388 */ /* 0x0001e20000000800 */
[----:B------:R-:W-:-:S13]  /*0cc0*/  FSETP.GT.AND P2, PT, |R17|, R13, P1 ;  /* 0x0000000d1100720b */ /* 0x000fda0000f44200 */
[----:B------:R-:W-:Y:S01]  /*0cd0*/  @P2 FADD.FTZ R13, |R17|, -RZ ;  /* 0x800000ff110d2221 */ /* 0x000fe20000010200 */
[----:B0-----:R-:W-:Y:S06]  /*0ce0*/  @P1 BRA `(.L_x_560) ;  /* 0x0000000000381947 */ /* 0x001fec0003800000 */
[----:B------:R-:W-:-:S09]  /*0cf0*/  UISETP.NE.AND UP0, UPT, UR14, 0x2, UPT ;  /* 0x000000020e00788c */ /* 0x000fd2000bf05270 */
[----:B------:R-:W-:Y:S05]  /*0d00*/  BRA.U UP0, `(.L_x_561) ;  /* 0x0000000100247547 */ /* 0x000fea000b800000 */
[----:B-----5:R-:W-:Y:S01]  /*0d10*/  FMUL.FTZ R16, R17, R12 ;  /* 0x0000000c11107220 */ /* 0x020fe20000410000 */
[----:B--2---:R-:W-:-:S05]  /*0d20*/  IMAD R10, R14, UR15, R19 ;  /* 0x0000000f0e0a7c24 */ /* 0x004fca000f8e0213 */
[----:B------:R-:W0:Y:S01]  /*0d30*/  F2I.S8.NTZ R16, R16 ;  /* 0x0000001000107305 */ /* 0x000e220000202100 */
[----:B------:R-:W-:-:S05]  /*0d40*/  IADD3 R10, P1, PT, R10, UR12, RZ ;  /* 0x0000000c0a0a7c10 */ /* 0x000fca000ff3e0ff */
[----:B------:R-:W-:Y:S01]  /*0d50*/  IMAD.X R11, RZ, RZ, UR13, P1 ;  /* 0x0000000dff0b7e24 */ /* 0x000fe200088e06ff */
[----:B0-----:R-:W-:-:S04]  /*0d60*/  PRMT R17, R16, 0x8880, RZ ;  /* 0x0000888010117816 */ /* 0x001fc800000000ff */
[----:B------:R-:W-:-:S05]  /*0d70*/  PRMT R17, R17, 0x7710, RZ ;  /* 0x0000771011117816 */ /* 0x000fca00000000ff */
[----:B------:R0:W-:Y:S01]  /*0d80*/  STG.E.U8 desc[UR4][R10.64], R17 ;  /* 0x000000110a007986 */ /* 0x0001e2000c101104 */
[----:B------:R-:W-:Y:S05]  /*0d90*/  BRA `(.L_x_560) ;  /* 0x00000000000c7947 */ /* 0x000fea0003800000 */
.L_x_561:
[----:B--2---:R-:W-:-:S04]  /*0da0*/  IMAD R11, R14, UR15, R19 ;  /* 0x0000000f0e0b7c24 */ /* 0x004fc8000f8e0213 */
[----:B---3--:R-:W-:-:S05]  /*0db0*/  IMAD.WIDE.U32 R10, R11, 0x4, R4 ;  /* 0x000000040b0a7825 */ /* 0x008fca00078e0004 */
[----:B------:R1:W-:Y:S02]  /*0dc0*/  STG.E desc[UR4][R10.64], R17 ;  /* 0x000000110a007986 */ /* 0x0003e4000c101904 */
.L_x_560:
[----:B01----:R-:W-:Y:S01]  /*0dd0*/  IMAD.U32 R17, RZ, RZ, UR15 ;  /* 0x0000000fff117e24 */ /* 0x003fe2000f8e00ff */
[----:B------:R-:W-:-:S04]  /*0de0*/  IADD3 R19, PT, PT, R19, UR6, RZ ;  /* 0x0000000613137c10 */ /* 0x000fc8000fffe0ff */
[----:B------:R-:W-:-:S13]  /*0df0*/  ISETP.GE.AND P1, PT, R19, R17, PT ;  /* 0x000000111300720c */ /* 0x000fda0003f26270 */
[----:B------:R-:W-:Y:S05]  /*0e00*/  @!P1 BRA `(.L_x_562) ;  /* 0xfffffffc005c9947 */ /* 0x000fea000383ffff */
.L_x_559:
[----:B------:R-:W-:Y:S05]  /*0e10*/  BSYNC.RECONVERGENT B0 ;  /* 0x0000000000007941 */ /* 0x000fea0003800200 */
.L_x_558:
[----:B------:R-:W1:Y:S02]  /*0e20*/  LDCU.64 UR8, c[0x0][0x3e8] ;  /* 0x00007d00ff0877ac */ /* 0x000e640008000a00 */
[----:B-1----:R-:W-:-:S04]  /*0e30*/  ISETP.NE.U32.AND P0, PT, RZ, UR8, PT ;  /* 0x00000008ff007c0c */ /* 0x002fc8000bf05070 */
[----:B------:R-:W-:-:S13]  /*0e40*/  ISETP.NE.AND.EX P0, PT, RZ, UR9, PT, P0 ;  /* 0x00000009ff007c0c */ /* 0x000fda000bf05300 */
[----:B------:R-:W-:Y:S05]  /*0e50*/  @!P0 EXIT ;  /* 0x000000000000894d */ /* 0x000fea0003800000 */
[----:B0-----:R-:W0:Y:S01]  /*0e60*/  SHFL.BFLY PT, R2, R13, 0x10, 0x1f ;  /* 0x0e001f000d027f89 */ /* 0x001e2200000e0000 */
[----:B------:R-:W-:Y:S01]  /*0e70*/  ISETP.NE.AND P1, PT, R6, RZ, PT ;  /* 0x000000ff0600720c */ /* 0x000fe20003f25270 */
[----:B------:R-:W-:Y:S01]  /*0e80*/  BSSY.RECONVERGENT B0, `(.L_x_563) ;  /* 0x000004f000007945 */ /* 0x000fe20003800200 */
[----:B-----5:R-:W-:-:S04]  /*0e90*/  I2FP.F32.U32 R12, R6 ;  /* 0x00000006000c7245 */ /* 0x020fc80000201000 */
[----:B------:R-:W-:-:S07]  /*0ea0*/  FSETP.GT.FTZ.AND P0, PT, R7, R12, PT ;  /* 0x0000000c0700720b */ /* 0x000fce0003f14000 */
[----:B------:R-:W-:-:S05]  /*0eb0*/  @!P1 VIADD R7, R9, 0x88 ;  /* 0x0000008809079836 */ /* 0x000fca0000000000 */
[----:B------:R-:W-:Y:S01]  /*0ec0*/  @!P1 LEA R7, R8, R7, 0x18 ;  /* 0x0000000708079211 */ /* 0x000fe200078ec0ff */
[----:B------:R-:W-:-:S03]  /*0ed0*/  @P0 VIADD R9, R9, 0x88 ;  /* 0x0000008809090836 */ /* 0x000fc60000000000 */
[----:B------:R-:W-:Y:S02]  /*0ee0*/  @!P1 LEA.HI R7, R0, R7, RZ, 0x1d ;  /* 0x0000000700079211 */ /* 0x000fe400078fe8ff */
[----:B0-----:R-:W-:Y:S02]  /*0ef0*/  FMNMX.FTZ R2, R2, R13, !PT ;  /* 0x0000000d02027209 */ /* 0x001fe40007810000 */
[----:B------:R-:W-:-:S03]  /*0f00*/  @P0 LEA R9, R8, R9, 0x18 ;  /* 0x0000000908090211 */ /* 0x000fc600078ec0ff */
[----:B------:R-:W0:Y:S02]  /*0f10*/  SHFL.BFLY PT, R3, R2, 0x8, 0x1f ;  /* 0x0d001f0002037f89 */ /* 0x000e2400000e0000 */
[----:B------:R-:W-:Y:S01]  /*0f20*/  @P0 IMAD R6, R6, 0x4, R9 ;  /* 0x0000000406060824 */ /* 0x000fe200078e0209 */
[----:B0-----:R-:W-:Y:S02]  /*0f30*/  FMNMX.FTZ R3, R2, R3, !PT ;  /* 0x0000000302037209 */ /* 0x001fe40007810000 */
[----:B------:R-:W-:-:S03]  /*0f40*/  MOV R2, 0xe0ad78ec ;  /* 0xe0ad78ec00027802 */ /* 0x000fc60000000f00 */
[----:B---3--:R-:W0:Y:S02]  /*0f50*/  SHFL.BFLY PT, R4, R3, 0x4, 0x1f ;  /* 0x0c801f0003047f89 */ /* 0x008e2400000e0000 */
[----:B0-----:R-:W-:-:S05]  /*0f60*/  FMNMX.FTZ R4, R3, R4, !PT ;  /* 0x0000000403047209 */ /* 0x001fca0007810000 */
        /* <DEDUP_REMOVED lines=37> */
[----:B--2---:R-:W-:Y:S05]  /*11c0*/  CALL.REL.NOINC `($__internal_4_$__cuda_sm20_div_rn_f64_full) ;  /* 0x0000000000987944 */ /* 0x004fea0003c00000 */
.L_x_566:
[----:B------:R-:W-:Y:S05]  /*11d0*/  BSYNC.RECONVERGENT B1 ;  /* 0x0000000000017941 */ /* 0x000fea0003800200 */
.L_x_565:
[----:B------:R-:W0:Y:S01]  /*11e0*/  S2R R10, SR_CgaCtaId ;  /* 0x00000000000a7919 */ /* 0x000e220000008800 */
[----:B------:R-:W1:Y:S01]  /*11f0*/  LDC R17, c[0x0][0x3c8] ;  /* 0x0000f200ff117b82 */ /* 0x000e620000000800 */
[----:B------:R-:W-:Y:S01]  /*1200*/  UMOV UR8, 0xf0000000 ;  /* 0xf000000000087882 */ /* 0x000fe20000000000 */
[----:B------:R-:W-:Y:S01]  /*1210*/  UMOV UR9, 0x380fffff ;  /* 0x380fffff00097882 */ /* 0x000fe20000000000 */
[----:B------:R-:W3:Y:S01]  /*1220*/  F2F.F32.F64 R8, R2 ;  /* 0x0000000200087310 */ /* 0x000ee20000301000 */
[----:B------:R-:W-:Y:S01]  /*1230*/  DSETP.GEU.AND P0, PT, |R2|, UR8, PT ;  /* 0x0000000802007e2a */ /* 0x000fe2000bf0e200 */
[----:B------:R-:W-:-:S03]  /*1240*/  MOV R9, 0x400 ;  /* 0x0000040000097802 */ /* 0x000fc60000000f00 */
[----:B------:R-:W4:Y:S02]  /*1250*/  LDC.64 R6, c[0x0][0x3b8] ;  /* 0x0000ee00ff067b82 */ /* 0x000f240000000a00 */
[----:B------:R-:W-:-:S08]  /*1260*/  VIADD R9, R9, 0x110 ;  /* 0x0000011009097836 */ /* 0x000fd00000000000 */
[----:B---3--:R-:W-:Y:S01]  /*1270*/  @!P0 FMUL R8, R8, 1.175494350822287508e-38 ;  /* 0x0080000008088820 */ /* 0x008fe20000400000 */
[----:B0-----:R-:W-:Y:S01]  /*1280*/  LEA R15, R10, R9, 0x18 ;  /* 0x000000090a0f7211 */ /* 0x001fe200078ec0ff */
[----:B------:R-:W-:-:S07]  /*1290*/  IMAD.MOV.U32 R10, RZ, RZ, R0 ;  /* 0x000000ffff0a7224 */ /* 0x000fce00078e0000 */
.L_x_567:
[C---:B------:R-:W-:Y:S02]  /*12a0*/  IMAD R9, R10.reuse, 0x4, R15 ;  /* 0x000000040a097824 */ /* 0x040fe400078e020f */
[----:B01----:R-:W-:Y:S01]  /*12b0*/  IMAD R3, R5, R17, R10 ;  /* 0x0000001105037224 */ /* 0x003fe200078e020a */
[----:B------:R-:W-:-:S03]  /*12c0*/  IADD3 R10, PT, PT, R10, UR6, RZ ;  /* 0x000000060a0a7c10 */ /* 0x000fc6000fffe0ff */
[----:B------:R-:W0:Y:S01]  /*12d0*/  LDS R9, [R9] ;  /* 0x0000000009097984 */ /* 0x000e220000000800 */
[----:B----4-:R-:W-:-:S04]  /*12e0*/  IADD3 R2, P0, PT, R3, R6, RZ ;  /* 0x0000000603027210 */ /* 0x010fc80007f1e0ff */
        /* <DEDUP_REMOVED lines=8> */
.L_x_564:
[----:B------:R-:W-:Y:S05]  /*1370*/  BSYNC.RECONVERGENT B0 ;  /* 0x0000000000007941 */ /* 0x000fea0003800200 */
.L_x_563:
[----:B------:R-:W-:-:S13]  /*1380*/  ISETP.NE.AND P0, PT, R0, RZ, PT ;  /* 0x000000ff0000720c */ /* 0x000fda0003f05270 */
[----:B------:R-:W-:Y:S05]  /*1390*/  @P0 EXIT ;  /* 0x000000000000094d */ /* 0x000fea0003800000 */
[----:B------:R-:W1:Y:S01]  /*13a0*/  LDC.64 R6, c[0x0][0x3e0] ;  /* 0x0000f800ff067b82 */ /* 0x000e620000000a00 */
[----:B------:R-:W3:Y:S07]  /*13b0*/  S2R R5, SR_CTAID.X ;  /* 0x0000000000057919 */ /* 0x000eee0000002500 */
[----:B0-----:R-:W3:Y:S01]  /*13c0*/  LDC.64 R2, c[0x0][0x3e8] ;  /* 0x0000fa00ff027b82 */ /* 0x001ee20000000a00 */
[----:B-1----:R-:W4:Y:S01]  /*13d0*/  LDG.E R7, desc[UR4][R6.64] ;  /* 0x0000000406077981 */ /* 0x002f22000c1e1900 */
[----:B---3--:R-:W-:-:S04]  /*13e0*/  IMAD.WIDE.U32 R2, R5, 0x4, R2 ;  /* 0x0000000405027825 */ /* 0x008fc800078e0002 */
[----:B----4-:R-:W-:-:S04]  /*13f0*/  FMUL.FTZ R4, R4, R7 ;  /* 0x0000000704047220 */ /* 0x010fc80000410000 */
[----:B------:R-:W-:-:S05]  /*1400*/  FMUL.FTZ R5, R4, 0.0078740157186985015869 ;  /* 0x3c01020404057820 */ /* 0x000fca0000410000 */
[----:B------:R-:W-:Y:S01]  /*1410*/  STG.E desc[UR4][R2.64], R5 ;  /* 0x0000000502007986 */ /* 0x000fe2000c101904 */
[----:B------:R-:W-:Y:S05]  /*1420*/  EXIT ;  /* 0x000000000000794d */ /* 0x000fea0003800000 */
        .weak           $__internal_4_$__cuda_sm20_div_rn_f64_full
        .type           $__internal_4_$__cuda_sm20_div_rn_f64_full,@function
        .size           $__internal_4_$__cuda_sm20_div_rn_f64_full,(.L_x_2482 - $__internal_4_$__cuda_sm20_div_rn_f64_full)
$__internal_4_$__cuda_sm20_div_rn_f64_full:
[C---:B------:R-:W-:Y:S01]  /*1430*/  FSETP.GEU.AND P0, PT, |R7|.reuse, 1.469367938527859385e-39, PT ;  /* 0x001000000700780b */ /* 0x040fe20003f0e200 */
[----:B------:R-:W-:Y:S01]  /*1440*/  IMAD.MOV.U32 R10, RZ, RZ, 0x1 ;  /* 0x00000001ff0a7424 */ /* 0x000fe200078e00ff */
[C---:B------:R-:W-:Y:S01]  /*1450*/  LOP3.LUT R2, R7.reuse, 0x800fffff, RZ, 0xc0, !PT ;  /* 0x800fffff07027812 */ /* 0x040fe200078ec0ff */
[----:B------:R-:W-:Y:S01]  /*1460*/  IMAD.MOV.U32 R9, RZ, RZ, 0x1ca00000 ;  /* 0x1ca00000ff097424 */ /* 0x000fe200078e00ff */
[----:B------:R-:W-:Y:S01]  /*1470*/  LOP3.LUT R18, R7, 0x7ff00000, RZ, 0xc0, !PT ;  /* 0x7ff0000007127812 */ /* 0x000fe200078ec0ff */
[----:B------:R-:W-:Y:S01]  /*1480*/  BSSY.RECONVERGENT B2, `(.L_x_568) ;  /* 0x0000046000027945 */ /* 0x000fe20003800200 */
[----:B------:R-:W-:Y:S01]  /*1490*/  LOP3.LUT R3, R2, 0x3ff00000, RZ, 0xfc, !PT ;  /* 0x3ff0000002037812 */ /* 0x000fe200078efcff */
[----:B------:R-:W-:Y:S01]  /*14a0*/  IMAD.MOV.U32 R2, RZ, RZ, R6 ;  /* 0x000000ffff027224 */ /* 0x000fe200078e0006 */
[----:B------:R-:W-:Y:S02]  /*14b0*/  ISETP.LE.U32.AND P1, PT, R18, 0x40500000, PT ;  /* 0x405000001200780c */ /* 0x000fe40003f23070 */
[----:B------:R-:W-:-:S02]  /*14c0*/  MOV R19, 0x40500000 ;  /* 0x4050000000137802 */ /* 0x000fc40000000f00 */
[----:B------:R-:W-:Y:S01]  /*14d0*/  SEL R14, R9, 0x63400000, !P1 ;  /* 0x63400000090e7807 */ /* 0x000fe20004800000 */
[----:B------:R-:W-:Y:S02]  /*14e0*/  @!P0 DMUL R2, R6, 8.98846567431157953865e+307 ;  /* 0x7fe0000006028828 */ /* 0x000fe40000000000 */
[----:B------:R-:W-:Y:S01]  /*14f0*/  VIADD R20, R19, 0xffffffff ;  /* 0xffffffff13147836 */ /* 0x000fe20000000000 */
[----:B------:R-:W-:Y:S01]  /*1500*/  LOP3.LUT R15, R14, 0xfc000, RZ, 0xfc, !PT ;  /* 0x000fc0000e0f7812 */ /* 0x000fe200078efcff */
[----:B------:R-:W-:Y:S02]  /*1510*/  IMAD.MOV.U32 R14, RZ, RZ, RZ ;  /* 0x000000ffff0e7224 */ /* 0x000fe400078e00ff */
[----:B------:R-:W0:Y:S04]  /*1520*/  MUFU.RCP64H R11, R3 ;  /* 0x00000003000b7308 */ /* 0x000e280000001800 */
[----:B------:R-:W-:-:S02]  /*1530*/  @!P0 LOP3.LUT R18, R3, 0x7ff00000, RZ, 0xc0, !PT ;  /* 0x7ff0000003128812 */ /* 0x000fc400078ec0ff */
        /* <DEDUP_REMOVED lines=41> */
.L_x_569:
[----:B------:R-:W-:-:S14]  /*17d0*/  DSETP.NAN.AND P0, PT, R6, R6, PT ;  /* 0x000000060600722a */ /* 0x000fdc0003f08000 */
[----:B------:R-:W-:Y:S05]  /*17e0*/  @P0 BRA `(.L_x_571) ;  /* 0x0000000000340947 */ /* 0x000fea0003800000 */
[----:B------:R-:W-:Y:S01]  /*17f0*/  ISETP.NE.AND P0, PT, R19, R18, PT ;  /* 0x000000121300720c */ /* 0x000fe20003f05270 */
[----:B------:R-:W-:Y:S02]  /*1800*/  IMAD.MOV.U32 R12, RZ, RZ, 0x0 ;  /* 0x00000000ff0c7424 */ /* 0x000fe400078e00ff */
[----:B------:R-:W-:-:S10]  /*1810*/  IMAD.MOV.U32 R13, RZ, RZ, -0x80000 ;  /* 0xfff80000ff0d7424 */ /* 0x000fd400078e00ff */
[----:B------:R-:W-:Y:S05]  /*1820*/  @!P0 BRA `(.L_x_570) ;  /* 0x00000000002c8947 */ /* 0x000fea0003800000 */
[----:B------:R-:W-:Y:S02]  /*1830*/  ISETP.NE.AND P0, PT, R19, 0x7ff00000, PT ;  /* 0x7ff000001300780c */ /* 0x000fe40003f05270 */
[----:B------:R-:W-:Y:S02]  /*1840*/  LOP3.LUT R6, R7, 0x405fc000, RZ, 0x3c, !PT ;  /* 0x405fc00007067812 */ /* 0x000fe400078e3cff */
[----:B------:R-:W-:Y:S02]  /*1850*/  ISETP.EQ.OR P0, PT, R18, RZ, !P0 ;  /* 0x000000ff1200720c */ /* 0x000fe40004702670 */
[----:B------:R-:W-:-:S11]  /*1860*/  LOP3.LUT R13, R6, 0x80000000, RZ, 0xc0, !PT ;  /* 0x80000000060d7812 */ /* 0x000fd600078ec0ff */
[----:B------:R-:W-:Y:S02]  /*1870*/  @P0 LOP3.LUT R2, R13, 0x7ff00000, RZ, 0xfc, !PT ;  /* 0x7ff000000d020812 */ /* 0x000fe400078efcff */
[----:B------:R-:W-:Y:S01]  /*1880*/  @!P0 MOV R12, RZ ;  /* 0x000000ff000c8202 */ /* 0x000fe20000000f00 */
[----:B------:R-:W-:Y:S02]  /*1890*/  @P0 IMAD.MOV.U32 R12, RZ, RZ, RZ ;  /* 0x000000ffff0c0224 */ /* 0x000fe400078e00ff */
[----:B------:R-:W-:Y:S01]  /*18a0*/  @P0 IMAD.MOV.U32 R13, RZ, RZ, R2 ;  /* 0x000000ffff0d0224 */ /* 0x000fe200078e0002 */
[----:B------:R-:W-:Y:S06]  /*18b0*/  BRA `(.L_x_570) ;  /* 0x0000000000087947 */ /* 0x000fec0003800000 */
.L_x_571:
[----:B------:R-:W-:Y:S01]  /*18c0*/  LOP3.LUT R13, R7, 0x80000, RZ, 0xfc, !PT ;  /* 0x00080000070d7812 */ /* 0x000fe200078efcff */
[----:B------:R-:W-:-:S07]  /*18d0*/  IMAD.MOV.U32 R12, RZ, RZ, R6 ;  /* 0x000000ffff0c7224 */ /* 0x000fce00078e0006 */
.L_x_570:
[----:B------:R-:W-:Y:S05]  /*18e0*/  BSYNC.RECONVERGENT B2 ;  /* 0x0000000000027941 */ /* 0x000fea0003800200 */
.L_x_568:
[----:B------:R-:W-:Y:S01]  /*18f0*/  IMAD.MOV.U32 R9, RZ, RZ, 0x0 ;  /* 0x00000000ff097424 */ /* 0x000fe200078e00ff */
[----:B------:R-:W-:Y:S01]  /*1900*/  MOV R2, R12 ;  /* 0x0000000c00027202 */ /* 0x000fe20000000f00 */
[----:B------:R-:W-:Y:S02]  /*1910*/  IMAD.MOV.U32 R3, RZ, RZ, R13 ;  /* 0x000000ffff037224 */ /* 0x000fe400078e000d */
[----:B------:R-:W-:Y:S05]  /*1920*/  RET.REL.NODEC R8 `(_ZN17fastertransformer31generalAddBiasResidualLayerNormIfLi2EEEvPKT_S3_S3_S3_S3_S3_PS1_S4_fiiPKfS6_S6_Pfi) ;  /* 0xffffffe408b47950 */ /* 0x000fea0003c3ffff */
.L_x_572:
        /* <DEDUP_REMOVED lines=13> */
.L_x_2482:


//--------------------- .text._ZN17fastertransformer31generalAddBiasResidualLayerNormIfLi1EEEvPKT_S3_S3_S3_S3_S3_PS1_S4_fiiPKfS6_S6_Pfi --------------------------
	.section	.text._ZN17fastertransformer31generalAddBiasResidualLayerNormIfLi1EEEvPKT_S3_S3_S3_S3_S3_PS1_S4_fiiPKfS6_S6_Pfi,"ax",@progbits
	.align	128
        .global         _ZN17fastertransformer31generalAddBiasResidualLayerNormIfLi1EEEvPKT_S3_S3_S3_S3_S3_PS1_S4_fiiPKfS6_S6_Pfi
        .type           _ZN17fastertransformer31generalAddBiasResidualLayerNormIfLi1EEEvPKT_S3_S3_S3_S3_S3_PS1_S4_fiiPKfS6_S6_Pfi,@function
        .size           _ZN17fastertransformer31generalAddBiasResidualLayerNormIfLi1EEEvPKT_S3_S3_S3_S3_S3_PS1_S4_fiiPKfS6_S6_Pfi,(.L_x_2483 - _ZN17fastertransformer31generalAddBiasResidualLayerNormIfLi1EEEvPKT_S3_S3_S3_S3_S3_PS1_S4_fiiPKfS6_S6_Pfi)
        .other          _ZN17fastertransformer31generalAddBiasResidualLayerNormIfLi1EEEvPKT_S3_S3_S3_S3_S3_PS1_S4_fiiPKfS6_S6_Pfi,@"STO_CUDA_ENTRY STV_DEFAULT"
_ZN17fastertransformer31generalAddBiasResidualLayerNormIfLi1EEEvPKT_S3_S3_S3_S3_S3_PS1_S4_fiiPKfS6_S6_Pfi:
.text._ZN17fastertransformer31generalAddBiasResidualLayerNormIfLi1EEEvPKT_S3_S3_S3_S3_S3_PS1_S4_fiiPKfS6_S6_Pfi:
        /* <DEDUP_REMOVED lines=35> */
.L_x_575:
[----:B------:R-:W-:Y:S01]  /*0230*/  ISETP.NE.U32.AND P1, PT, RZ, UR6, PT ;  /* 0x00000006ff007c0c */ /* 0x000fe2000bf25070 */
[----:B------:R-:W-:-:S03]  /*0240*/  IMAD.U32 R3, RZ, RZ, UR8 ;  /* 0x00000008ff037e24 */ /* 0x000fc6000f8e00ff */
[----:B------:R-:W-:Y:S01]  /*0250*/  ISETP.NE.AND.EX P1, PT, RZ, UR7, PT, P1 ;  /* 0x00000007ff007c0c */ /* 0x000fe2000bf25310 */
[----:B--2---:R-:W-:-:S04]  /*0260*/  IMAD R25, R14, R3, R18 ;  /* 0x000000030e197224 */ /* 0x004fc800078e0212 */
[----:B-1----:R-:W-:-:S06]  /*0270*/  IMAD.WIDE.U32 R22, R25, 0x4, R8 ;  /* 0x0000000419167825 */ /* 0x002fcc00078e0008 */
[----:B------:R-:W2:Y:S02]  /*0280*/  LDG.E.CONSTANT R22, desc[UR4][R22.64] ;  /* 0x0000000416167981 */ /* 0x000ea4000c1e9900 */
[----:B------:R-:W0:Y:S01]  /*0290*/  @P1 LDC.64 R10, c[0x0][0x3a8] ;  /* 0x0000ea00ff0a1b82 */ /* 0x000e220000000a00 */
[----:B----4-:R-:W-:-:S06]  /*02a0*/  IMAD.WIDE.U32 R12, R25, 0x4, R6 ;  /* 0x00000004190c7825 */ /* 0x010fcc00078e0006 */
[----:B------:R-:W4:Y:S01]  /*02b0*/  LDG.E.CONSTANT R12, desc[UR4][R12.64] ;  /* 0x000000040c0c7981 */ /* 0x000f22000c1e9900 */
[----:B0-----:R-:W-:-:S06]  /*02c0*/  @P1 IMAD.WIDE R20, R18, 0x4, R10 ;  /* 0x0000000412141825 */ /* 0x001fcc00078e020a */
[----:B------:R-:W5:Y:S01]  /*02d0*/  @P1 LDG.E.CONSTANT R20, desc[UR4][R20.64] ;  /* 0x0000000414141981 */ /* 0x000f62000c1e9900 */
[----:B--2---:R-:W-:-:S05]  /*02e0*/  @P0 I2FP.F32.S32 R11, R22 ;  /* 0x00000016000b0245 */ /* 0x004fca0000201400 */
[----:B------:R-:W-:Y:S01]  /*02f0*/  @P0 FMUL.FTZ R11, R11, R2 ;  /* 0x000000020b0b0220 */ /* 0x000fe20000410000 */
[----:B------:R-:W-:-:S04]  /*0300*/  @!P0 IMAD.MOV.U32 R11, RZ, RZ, R22 ;  /* 0x000000ffff0b8224 */ /* 0x000fc800078e0016 */
[----:B----4-:R-:W-:Y:S01]  /*0310*/  FADD.FTZ R19, R12, R11 ;  /* 0x0000000b0c137221 */ /* 0x010fe20000010000 */
[----:B---3--:R-:W-:-:S04]  /*0320*/  IMAD.WIDE.U32 R10, R25, 0x4, R4 ;  /* 0x00000004190a7825 */ /* 0x008fc800078e0004 */
[----:B------:R-:W-:Y:S02]  /*0330*/  IMAD R22, R18, 0x4, R17 ;  /* 0x0000000412167824 */ /* 0x000fe400078e0211 */
[----:B------:R-:W-:Y:S02]  /*0340*/  IMAD.IADD R18, R15, 0x1, R18 ;  /* 0x000000010f127824 */ /* 0x000fe400078e0212 */
[----:B-----5:R-:W-:-:S05]  /*0350*/  @P1 FADD.FTZ R19, R19, R20 ;  /* 0x0000001413131221 */ /* 0x020fca0000010000 */
[----:B------:R0:W-:Y:S04]  /*0360*/  STG.E desc[UR4][R10.64], R19 ;  /* 0x000000130a007986 */ /* 0x0001e8000c101904 */
[----:B------:R0:W-:Y:S01]  /*0370*/  STS [R22], R19 ;  /* 0x0000001316007388 */ /* 0x0001e20000000800 */
[----:B------:R-:W-:Y:S01]  /*0380*/  ISETP.GE.AND P1, PT, R18, R3, PT ;  /* 0x000000031200720c */ /* 0x000fe20003f26270 */
[----:B------:R-:W-:-:S12]  /*0390*/  FADD.FTZ R16, R19, R16 ;  /* 0x0000001013107221 */ /* 0x000fd80000010000 */
[----:B0-----:R-:W-:Y:S05]  /*03a0*/  @!P1 BRA `(.L_x_575) ;  /* 0xfffffffc00a09947 */ /* 0x001fea000383ffff */
.L_x_574:
[----:B------:R-:W-:Y:S05]  /*03b0*/  BSYNC.RECONVERGENT B0 ;  /* 0x0000000000007941 */ /* 0x000fea0003800200 */
.L_x_573:
[----:B------:R-:W0:Y:S01]  /*03c0*/  SHFL.BFLY PT, R5, R16, 0x10, 0x1f ;  /* 0x0e001f0010057f89 */ /* 0x000e2200000e0000 */
[----:B------:R-:W1:Y:S01]  /*03d0*/  LDCU UR6, c[0x0][0x360] ;  /* 0x00006c00ff0677ac */ /* 0x000e620008000800 */
[----:B------:R-:W2:Y:S01]  /*03e0*/  S2UR UR8, SR_CgaCtaId ;  /* 0x00000000000879c3 */ /* 0x000ea20000008800 */
[----:B------:R-:W-:Y:S01]  /*03f0*/  ISETP.NE.AND P2, PT, R0, RZ, PT ;  /* 0x000000ff0000720c */ /* 0x000fe20003f45270 */
[----:B------:R-:W-:Y:S01]  /*0400*/  BSSY.RECONVERGENT B0, `(.L_x_576) ;  /* 0x000003b000007945 */ /* 0x000fe20003800200 */
[----:B------:R-:W-:Y:S02]  /*0410*/  UMOV UR7, 0x400 ;  /* 0x0000040000077882 */ /* 0x000fe40000000000 */
[----:B------:R-:W-:-:S09]  /*0420*/  IMAD.U32 R10, RZ, RZ, UR7 ;  /* 0x00000007ff0a7e24 */ /* 0x000fd2000f8e00ff */
[----:B------:R-:W-:Y:S02]  /*0430*/  @!P2 I2FP.F32.S32 R15, R3 ;  /* 0x00000003000fa245 */ /* 0x000fe40000201400 */
[----:B-1----:R-:W-:Y:S01]  /*0440*/  I2FP.F32.U32 R8, UR6 ;  /* 0x0000000600087c45 */ /* 0x002fe20008201000 */
[----:B0-----:R-:W-:-:S04]  /*0450*/  FADD.FTZ R5, R5, R16 ;  /* 0x0000001005057221 */ /* 0x001fc80000010000 */
[----:B------:R-:W-:Y:S01]  /*0460*/  FMUL.FTZ R8, R8, 0.03125 ;  /* 0x3d00000008087820 */ /* 0x000fe20000410000 */
[----:B--2---:R-:W-:Y:S01]  /*0470*/  MOV R9, UR8 ;  /* 0x0000000800097c02 */ /* 0x004fe20008000f00 */
[----:B------:R-:W-:Y:S01]  /*0480*/  IMAD.MOV.U32 R16, RZ, RZ, RZ ;  /* 0x000000ffff107224 */ /* 0x000fe200078e00ff */
[----:B------:R-:W0:Y:S02]  /*0490*/  SHFL.BFLY PT, R2, R5, 0x8, 0x1f ;  /* 0x0d001f0005027f89 */ /* 0x000e2400000e0000 */
[----:B0-----:R-:W-:Y:S01]  /*04a0*/  FADD.FTZ R4, R5, R2 ;  /* 0x0000000205047221 */ /* 0x001fe20000010000 */
[----:B------:R-:W-:-:S04]  /*04b0*/  I2FP.F32.U32 R5, R0 ;  /* 0x0000000000057245 */ /* 0x000fc80000201000 */
[----:B------:R-:W0:Y:S01]  /*04c0*/  SHFL.BFLY PT, R7, R4, 0x4, 0x1f ;  /* 0x0c801f0004077f89 */ /* 0x000e2200000e0000 */
[----:B------:R-:W-:Y:S01]  /*04d0*/  FSETP.GT.FTZ.AND P0, PT, R8, R5, PT ;  /* 0x000000050800720b */ /* 0x000fe20003f14000 */
[----:B0-----:R-:W-:Y:S01]  /*04e0*/  FADD.FTZ R7, R4, R7 ;  /* 0x0000000704077221 */ /* 0x001fe20000010000 */
[----:B------:R-:W-:-:S04]  /*04f0*/  VIADD R4, R10, 0x8 ;  /* 0x000000080a047836 */ /* 0x000fc80000000000 */
[----:B------:R-:W0:Y:S01]  /*0500*/  SHFL.BFLY PT, R2, R7, 0x2, 0x1f ;  /* 0x0c401f0007027f89 */ /* 0x000e2200000e0000 */
[----:B------:R-:W-:-:S04]  /*0510*/  LEA R5, R9, R4, 0x18 ;  /* 0x0000000409057211 */ /* 0x000fc800078ec0ff */
[C---:B------:R-:W-:Y:S01]  /*0520*/  LEA.HI R4, R0.reuse, R5, RZ, 0x1d ;  /* 0x0000000500047211 */ /* 0x040fe200078fe8ff */
[----:B0-----:R-:W-:Y:S01]  /*0530*/  FADD.FTZ R6, R7, R2 ;  /* 0x0000000207067221 */ /* 0x001fe20000010000 */
[----:B------:R-:W-:-:S04]  /*0540*/  LOP3.LUT P1, R2, R0, 0x1f, RZ, 0xc0, !PT ;  /* 0x0000001f00027812 */ /* 0x000fc8000782c0ff */
[----:B------:R-:W0:Y:S01]  /*0550*/  SHFL.BFLY PT, R11, R6, 0x1, 0x1f ;  /* 0x0c201f00060b7f89 */ /* 0x000e2200000e0000 */
[----:B------:R-:W-:Y:S02]  /*0560*/  IMAD R5, R2, 0x4, R5 ;  /* 0x0000000402057824 */ /* 0x000fe400078e0205 */
[----:B0-----:R-:W-:Y:S01]  /*0570*/  FADD.FTZ R13, R6, R11 ;  /* 0x0000000b060d7221 */ /* 0x001fe20000010000 */
[----:B------:R-:W-:-:S05]  /*0580*/  IMAD.MOV.U32 R6, RZ, RZ, RZ ;  /* 0x000000ffff067224 */ /* 0x000fca00078e00ff */
        /* <DEDUP_REMOVED lines=23> */
[----:B------:R-:W-:Y:S02]  /*0700*/  HFMA2 R16, -RZ, RZ, 0, 0 ;  /* 0x00000000ff107431 */ /* 0x000fe400000001ff */
[----:B------:R-:W-:Y:S01]  /*0710*/  IMAD.MOV.U32 R14, RZ, RZ, R0 ;  /* 0x000000ffff0e7224 */ /* 0x000fe200078e0000 */
[----:B------:R-:W2:Y:S06]  /*0720*/  LDS R11, [R11] ;  /* 0x000000000b0b7984 */ /* 0x000eac0000000800 */
.L_x_578:
        /* <DEDUP_REMOVED lines=8> */
.L_x_577:
[----:B------:R-:W-:Y:S05]  /*07b0*/  BSYNC.RECONVERGENT B0 ;  /* 0x0000000000007941 */ /* 0x000fea0003800200 */
.L_x_576:
[----:B0-----:R-:W0:Y:S01]  /*07c0*/  SHFL.BFLY PT, R7, R16, 0x10, 0x1f ;  /* 0x0e001f0010077f89 */ /* 0x001e2200000e0000 */
[----:B------:R-:W-:Y:S01]  /*07d0*/  ISETP.NE.AND P3, PT, R2, RZ, PT ;  /* 0x000000ff0200720c */ /* 0x000fe20003f65270 */
[----:B------:R-:W1:Y:S01]  /*07e0*/  @!P2 LDC R14, c[0x0][0x3c0] ;  /* 0x0000f000ff0eab82 */ /* 0x000e620000000800 */
[----:B------:R-:W2:Y:S01]  /*07f0*/  LDCU UR7, c[0x0][0x3f0] ;  /* 0x00007e00ff0777ac */ /* 0x000ea20008000800 */
[----:B------:R-:W3:Y:S01]  /*0800*/  LDCU UR15, c[0x0][0x3c8] ;  /* 0x00007900ff0f77ac */ /* 0x000ee20008000800 */
[----:B------:R-:W4:Y:S01]  /*0810*/  LDCU UR14, c[0x0][0x3f0] ;  /* 0x00007e00ff0e77ac */ /* 0x000f220008000800 */
[----:B------:R-:W0:Y:S01]  /*0820*/  LDCU.64 UR10, c[0x0][0x3e8] ;  /* 0x00007d00ff0a77ac */ /* 0x000e220008000a00 */
[----:B------:R-:W1:Y:S01]  /*0830*/  LDCU.64 UR12, c[0x0][0x3b8] ;  /* 0x00007700ff0c77ac */ /* 0x000e620008000a00 */
[----:B--2---:R-:W-:Y:S01]  /*0840*/  UISETP.NE.AND UP0, UPT, UR7, 0x2, UPT ;  /* 0x000000020700788c */ /* 0x004fe2000bf05270 */
        /* <DEDUP_REMOVED lines=25> */
[----:B------:R-:W-:-:S03]  /*09e0*/  IMAD.MOV.U32 R11, RZ, RZ, RZ ;  /* 0x000000ffff0b7224 */ /* 0x000fc600078e00ff */
[----:B-1----:R-:W-:Y:S01]  /*09f0*/  @!P2 FFMA.FTZ R4, R5, R15, R14 ;  /* 0x0000000f0504a223 */ /* 0x002fe2000001000e */
[----:B------:R-:W-:-:S05]  /*0a00*/  @!P2 LEA R5, R9, R10, 0x18 ;  /* 0x0000000a0905a211 */ /* 0x000fca00078ec0ff */
[----:B------:R-:W0:Y:S02]  /*0a10*/  @!P2 MUFU.RSQ R4, R4 ;  /* 0x000000040004a308 */ /* 0x000e240000001400 */
[----:B0-----:R0:W-:Y:S01]  /*0a20*/  @!P2 STS [R5+0x4], R4 ;  /* 0x000004040500a388 */ /* 0x0011e20000000800 */
[----:B------:R-:W-:Y:S06]  /*0a30*/  BAR.SYNC.DEFER_BLOCKING 0x0 ;  /* 0x0000000000007b1d */ /* 0x000fec0000010000 */
[----:B---34-:R-:W-:Y:S05]  /*0a40*/  BRA.U UP0, `(.L_x_579) ;  /* 0x0000000100087547 */ /* 0x018fea000b800000 */
[----:B0-----:R-:W0:Y:S02]  /*0a50*/  LDC.64 R4, c[0x0][0x3e0] ;  /* 0x0000f800ff047b82 */ /* 0x001e240000000a00 */
[----:B0-----:R1:W5:Y:S02]  /*0a60*/  LDG.E R11, desc[UR4][R4.64] ;  /* 0x00000004040b7981 */ /* 0x001364000c1e1900 */
.L_x_579:
[----:B------:R-:W-:Y:S01]  /*0a70*/  BSSY.RECONVERGENT B0, `(.L_x_580) ;  /* 0x0000036000007945 */ /* 0x000fe20003800200 */
[----:B------:R-:W-:-:S03]  /*0a80*/  HFMA2 R14, -RZ, RZ, 0.34521484375, 0.483642578125 ;  /* 0x358637bdff0e7431 */ /* 0x000fc600000001ff */
[----:B------:R-:W-:Y:S05]  /*0a90*/  @P1 BRA `(.L_x_581) ;  /* 0x0000000000cc1947 */ /* 0x000fea0003800000 */
[----:B------:R-:W2:Y:S01]  /*0aa0*/  LDCU.64 UR8, c[0x0][0x3a0] ;  /* 0x00007400ff0877ac */ /* 0x000ea20008000a00 */
[----:B------:R-:W3:Y:S01]  /*0ab0*/  S2R R15, SR_CTAID.X ;  /* 0x00000000000f7919 */ /* 0x000ee20000002500 */
[----:B01----:R-:W0:Y:S01]  /*0ac0*/  LDC.64 R4, c[0x0][0x398] ;  /* 0x0000e600ff047b82 */ /* 0x003e220000000a00 */
[----:B------:R-:W-:Y:S02]  /*0ad0*/  VIADD R16, R10, 0x110 ;  /* 0x000001100a107836 */ /* 0x000fe40000000000 */
[----:B------:R-:W-:Y:S02]  /*0ae0*/  IMAD.MOV.U32 R14, RZ, RZ, 0x358637bd ;  /* 0x358637bdff0e7424 */ /* 0x000fe400078e00ff */
[----:B------:R-:W-:Y:S01]  /*0af0*/  IMAD.MOV.U32 R18, RZ, RZ, R0 ;  /* 0x000000ffff127224 */ /* 0x000fe200078e0000 */
[----:B------:R-:W-:Y:S02]  /*0b00*/  LEA R16, R9, R16, 0x18 ;  /* 0x0000001009107211 */ /* 0x000fe400078ec0ff */
[----:B------:R-:W1:Y:S01]  /*0b10*/  LDC.64 R6, c[0x0][0x3b8] ;  /* 0x0000ee00ff067b82 */ /* 0x000e620000000a00 */
[----:B--2---:R-:W-:-:S04]  /*0b20*/  ISETP.NE.U32.AND P0, PT, RZ, UR8, PT ;  /* 0x00000008ff007c0c */ /* 0x004fc8000bf05070 */
[----:B------:R-:W-:-:S13]  /*0b30*/  ISETP.NE.AND.EX P0, PT, RZ, UR9, PT, P0 ;  /* 0x00000009ff007c0c */ /* 0x000fda000bf05300 */
.L_x_584:
[----:B------:R-:W2:Y:S01]  /*0b40*/  @P0 LDC.64 R20, c[0x0][0x3a0] ;  /* 0x0000e800ff140b82 */ /* 0x000ea20000000a00 */
[----:B------:R-:W-:Y:S02]  /*0b50*/  IMAD.MOV.U32 R3, RZ, RZ, RZ ;  /* 0x000000ffff037224 */ /* 0x000fe400078e00ff */
[----:B0-----:R-:W-:-:S06]  /*0b60*/  IMAD.WIDE R22, R18, 0x4, R4 ;  /* 0x0000000412167825 */ /* 0x001fcc00078e0204 */
[----:B------:R-:W4:Y:S01]  /*0b70*/  LDG.E.CONSTANT R22, desc[UR4][R22.64] ;  /* 0x0000000416167981 */ /* 0x000f22000c1e9900 */
[----:B--2---:R-:W-:-:S05]  /*0b80*/  @P0 IMAD.WIDE R20, R18, 0x4, R20 ;  /* 0x0000000412140825 */ /* 0x004fca00078e0214 */
[----:B------:R-:W4:Y:S01]  /*0b90*/  @P0 LDG.E.CONSTANT R3, desc[UR4][R20.64] ;  /* 0x0000000414030981 */ /* 0x000f22000c1e9900 */
[----:B------:R-:W0:Y:S01]  /*0ba0*/  S2UR UR8, SR_CgaCtaId ;  /* 0x00000000000879c3 */ /* 0x000e220000008800 */
[----:B------:R-:W-:Y:S02]  /*0bb0*/  UMOV UR7, 0x400 ;  /* 0x0000040000077882 */ /* 0x000fe40000000000 */
[----:B------:R-:W-:Y:S01]  /*0bc0*/  MOV R10, UR7 ;  /* 0x00000007000a7c02 */ /* 0x000fe20008000f00 */
[----:B------:R-:W-:-:S05]  /*0bd0*/  IMAD R19, R18, 0x4, R16 ;  /* 0x0000000412137824 */ /* 0x000fca00078e0210 */
[----:B------:R-:W-:Y:S01]  /*0be0*/  LDS R17, [R19] ;  /* 0x0000000013117984 */ /* 0x000fe20000000800 */
[----:B0-----:R-:W-:-:S05]  /*0bf0*/  IMAD.U32 R9, RZ, RZ, UR8 ;  /* 0x00000008ff097e24 */ /* 0x001fca000f8e00ff */
[----:B------:R-:W-:-:S06]  /*0c00*/  LEA R13, R9, R10, 0x18 ;  /* 0x0000000a090d7211 */ /* 0x000fcc00078ec0ff */
        /* <DEDUP_REMOVED lines=13> */
[----:B---3--:R-:W-:-:S05]  /*0ce0*/  IMAD R12, R15, UR15, R18 ;  /* 0x0000000f0f0c7c24 */ /* 0x008fca000f8e0212 */
[----:B------:R-:W0:Y:S01]  /*0cf0*/  F2I.S8.NTZ R3, R3 ;  /* 0x0000000300037305 */ /* 0x000e220000202100 */
[----:B------:R-:W-:-:S05]  /*0d00*/  IADD3 R12, P1, PT, R12, UR12, RZ ;  /* 0x0000000c0c0c7c10 */ /* 0x000fca000ff3e0ff */
[----:B------:R-:W-:Y:S01]  /*0d10*/  IMAD.X R13, RZ, RZ, UR13, P1 ;  /* 0x0000000dff0d7e24 */ /* 0x000fe200088e06ff */
[----:B0-----:R-:W-:-:S04]  /*0d20*/  PRMT R17, R3, 0x8880, RZ ;  /* 0x0000888003117816 */ /* 0x001fc800000000ff */
[----:B------:R-:W-:-:S05]  /*0d30*/  PRMT R17, R17, 0x7710, RZ ;  /* 0x0000771011117816 */ /* 0x000fca00000000ff */
[----:B------:R0:W-:Y:S01]  /*0d40*/  STG.E.U8 desc[UR4][R12.64], R17 ;  /* 0x000000110c007986 */ /* 0x0001e2000c101104 */
[----:B------:R-:W-:Y:S05]  /*0d50*/  BRA `(.L_x_582) ;  /* 0x00000000000c7947 */ /* 0x000fea0003800000 */
.L_x_583:
[----:B---3--:R-:W-:-:S04]  /*0d60*/  IMAD R13, R15, UR15, R18 ;  /* 0x0000000f0f0d7c24 */ /* 0x008fc8000f8e0212 */
[----:B-1----:R-:W-:-:S05]  /*0d70*/  IMAD.WIDE.U32 R12, R13, 0x4, R6 ;  /* 0x000000040d0c7825 */ /* 0x002fca00078e0006 */
[----:B------:R2:W-:Y:S02]  /*0d80*/  STG.E desc[UR4][R12.64], R3 ;  /* 0x000000030c007986 */ /* 0x0005e4000c101904 */
.L_x_582:
[----:B------:R-:W-:Y:S01]  /*0d90*/  VIADD R18, R18, UR6 ;  /* 0x0000000612127c36 */ /* 0x000fe20008000000 */
[----:B--2---:R-:W-:-:S04]  /*0da0*/  MOV R3, UR15 ;  /* 0x0000000f00037c02 */ /* 0x004fc80008000f00 */
[----:B------:R-:W-:-:S13]  /*0db0*/  ISETP.GE.AND P1, PT, R18, R3, PT ;  /* 0x000000031200720c */ /* 0x000fda0003f26270 */
[----:B------:R-:W-:Y:S05]  /*0dc0*/  @!P1 BRA `(.L_x_584) ;  /* 0xfffffffc005c9947 */ /* 0x000fea000383ffff */
.L_x_581:
[----:B------:R-:W-:Y:S05]  /*0dd0*/  BSYNC.RECONVERGENT B0 ;  /* 0x0000000000007941 */ /* 0x000fea0003800200 */
.L_x_580:
[----:B------:R-:W2:Y:S02]  /*0de0*/  LDCU.64 UR8, c[0x0][0x3e8] ;  /* 0x00007d00ff0877ac */ /* 0x000ea40008000a00 */
[----:B--2---:R-:W-:-:S04]  /*0df0*/  ISETP.NE.U32.AND P0, PT, RZ, UR8, PT ;  /* 0x00000008ff007c0c */ /* 0x004fc8000bf05070 */
[----:B------:R-:W-:-:S13]  /*0e00*/  ISETP.NE.AND.EX P0, PT, RZ, UR9, PT, P0 ;  /* 0x00000009ff007c0c */ /* 0x000fda000bf05300 */
[----:B------:R-:W-:Y:S05]  /*0e10*/  @!P0 EXIT ;  /* 0x000000000000894d */ /* 0x000fea0003800000 */
[----:B01----:R-:W0:Y:S01]  /*0e20*/  SHFL.BFLY PT, R5, R14, 0x10, 0x1f ;  /* 0x0e001f000e057f89 */ /* 0x003e2200000e0000 */
[----:B------:R-:W-:Y:S01]  /*0e30*/  I2FP.F32.U32 R13, R2 ;  /* 0x00000002000d7245 */ /* 0x000fe20000201000 */
[----:B------:R-:W-:Y:S01]  /*0e40*/  BSSY.RECONVERGENT B0, `(.L_x_585) ;  /* 0x000004f000007945 */ /* 0x000fe20003800200 */
[----:B------:R-:W-:Y:S02]  /*0e50*/  ISETP.NE.AND P1, PT, R2, RZ, PT ;  /* 0x000000ff0200720c */ /* 0x000fe40003f25270 */
[----:B------:R-:W-:-:S11]  /*0e60*/  FSETP.GT.FTZ.AND P0, PT, R8, R13, PT ;  /* 0x0000000d0800720b */ /* 0x000fd60003f14000 */
[C---:B------:R-:W-:Y:S02]  /*0e70*/  @!P1 VIADD R8, R10.reuse, 0x88 ;  /* 0x000000880a089836 */ /* 0x040fe40000000000 */
[----:B------:R-:W-:Y:S01]  /*0e80*/  @P0 VIADD R10, R10, 0x88 ;  /* 0x000000880a0a0836 */ /* 0x000fe20000000000 */
[----:B0-----:R-:W-:-:S05]  /*0e90*/  FMNMX.FTZ R5, R5, R14, !PT ;  /* 0x0000000e05057209 */ /* 0x001fca0007810000 */
[----:B------:R-:W0:Y:S02]  /*0ea0*/  SHFL.BFLY PT, R4, R5, 0x8, 0x1f ;  /* 0x0d001f0005047f89 */ /* 0x000e2400000e0000 */
[----:B0-----:R-:W-:Y:S02]  /*0eb0*/  FMNMX.FTZ R4, R5, R4, !PT ;  /* 0x0000000405047209 */ /* 0x001fe40007810000 */
[C---:B------:R-:W-:Y:S02]  /*0ec0*/  @!P1 LEA R5, R9.reuse, R8, 0x18 ;  /* 0x0000000809059211 */ /* 0x040fe400078ec0ff */
[----:B------:R-:W-:Y:S01]  /*0ed0*/  @P0 LEA R9, R9, R10, 0x18 ;  /* 0x0000000a09090211 */ /* 0x000fe200078ec0ff */
[----:B------:R-:W0:Y:S01]  /*0ee0*/  SHFL.BFLY PT, R7, R4, 0x4, 0x1f ;  /* 0x0c801f0004077f89 */ /* 0x000e2200000e0000 */
[----:B------:R-:W-:Y:S02]  /*0ef0*/  @!P1 LEA.HI R5, R0, R5, RZ, 0x1d ;  /* 0x0000000500059211 */ /* 0x000fe400078fe8ff */
[----:B0-----:R-:W-:Y:S01]  /*0f00*/  FMNMX.FTZ R7, R4, R7, !PT ;  /* 0x0000000704077209 */ /* 0x001fe20007810000 */
[----:B------:R-:W-:-:S02]  /*0f10*/  @P0 IMAD R4, R2, 0x4, R9 ;  /* 0x0000000402040824 */ /* 0x000fc400078e0209 */
[----:B------:R-:W-:Y:S02]  /*0f20*/  IMAD.MOV.U32 R2, RZ, RZ, -0x1f528714 ;  /* 0xe0ad78ecff027424 */ /* 0x000fe400078e00ff */
[----:B------:R-:W0:Y:S02]  /*0f30*/  SHFL.BFLY PT, R6, R7, 0x2, 0x1f ;  /* 0x0c401f0007067f89 */ /* 0x000e2400000e0000 */
[----:B0-----:R-:W-:-:S05]  /*0f40*/  FMNMX.FTZ R6, R7, R6, !PT ;  /* 0x0000000607067209 */ /* 0x001fca0007810000 */
[----:B-----5:R-:W0:Y:S02]  /*0f50*/  SHFL.BFLY PT, R11, R6, 0x1, 0x1f ;  /* 0x0c201f00060b7f89 */ /* 0x020e2400000e0000 */
        /* <DEDUP_REMOVED lines=34> */
[----:B---3--:R-:W-:Y:S05]  /*1180*/  CALL.REL.NOINC `($__internal_5_$__cuda_sm20_div_rn_f64_full) ;  /* 0x0000000000987944 */ /* 0x008fea0003c00000 */
.L_x_588:
[----:B------:R-:W-:Y:S05]  /*1190*/  BSYNC.RECONVERGENT B1 ;  /* 0x0000000000017941 */ /* 0x000fea0003800200 */
.L_x_587:
[----:B------:R-:W3:Y:S01]  /*11a0*/  S2R R10, SR_CgaCtaId ;  /* 0x00000000000a7919 */ /* 0x000ee20000008800 */
[----:B------:R-:W0:Y:S01]  /*11b0*/  LDC R17, c[0x0][0x3c8] ;  /* 0x0000f200ff117b82 */ /* 0x000e220000000800 */
[----:B------:R-:W-:Y:S01]  /*11c0*/  UMOV UR8, 0xf0000000 ;  /* 0xf000000000087882 */ /* 0x000fe20000000000 */
[----:B------:R-:W-:Y:S01]  /*11d0*/  UMOV UR9, 0x380fffff ;  /* 0x380fffff00097882 */ /* 0x000fe20000000000 */
[----:B------:R-:W1:Y:S01]  /*11e0*/  F2F.F32.F64 R8, R2 ;  /* 0x0000000200087310 */ /* 0x000e620000301000 */
[----:B------:R-:W-:Y:S01]  /*11f0*/  DSETP.GEU.AND P0, PT, |R2|, UR8, PT ;  /* 0x0000000802007e2a */ /* 0x000fe2000bf0e200 */
[----:B------:R-:W-:-:S03]  /*1200*/  MOV R9, 0x400 ;  /* 0x0000040000097802 */ /* 0x000fc60000000f00 */
[----:B------:R-:W2:Y:S02]  /*1210*/  LDC.64 R6, c[0x0][0x3b8] ;  /* 0x0000ee00ff067b82 */ /* 0x000ea40000000a00 */
[----:B------:R-:W-:-:S08]  /*1220*/  VIADD R9, R9, 0x110 ;  /* 0x0000011009097836 */ /* 0x000fd00000000000 */
[----:B-1----:R-:W-:Y:S01]  /*1230*/  @!P0 FMUL R8, R8, 1.175494350822287508e-38 ;  /* 0x0080000008088820 */ /* 0x002fe20000400000 */
[----:B---3--:R-:W-:Y:S01]  /*1240*/  LEA R15, R10, R9, 0x18 ;  /* 0x000000090a0f7211 */ /* 0x008fe200078ec0ff */
[----:B------:R-:W-:-:S07]  /*1250*/  IMAD.MOV.U32 R10, RZ, RZ, R0 ;  /* 0x000000ffff0a7224 */ /* 0x000fce00078e0000 */
.L_x_589:
[C---:B------:R-:W-:Y:S02]  /*1260*/  IMAD R9, R10.reuse, 0x4, R15 ;  /* 0x000000040a097824 */ /* 0x040fe400078e020f */
[----:B01----:R-:W-:Y:S02]  /*1270*/  IMAD R3, R5, R17, R10 ;  /* 0x0000001105037224 */ /* 0x003fe400078e020a */
[----:B------:R-:W-:Y:S02]  /*1280*/  VIADD R10, R10, UR6 ;  /* 0x000000060a0a7c36 */ /* 0x000fe40008000000 */
[----:B------:R-:W0:Y:S01]  /*1290*/  LDS R9, [R9] ;  /* 0x0000000009097984 */ /* 0x000e220000000800 */
[----:B--2---:R-:W-:-:S04]  /*12a0*/  IADD3 R2, P0, PT, R3, R6, RZ ;  /* 0x0000000603027210 */ /* 0x004fc80007f1e0ff */
        /* <DEDUP_REMOVED lines=8> */
.L_x_586:
[----:B------:R-:W-:Y:S05]  /*1330*/  BSYNC.RECONVERGENT B0 ;  /* 0x0000000000007941 */ /* 0x000fea0003800200 */
.L_x_585:
[----:B------:R-:W-:-:S13]  /*1340*/  ISETP.NE.AND P0, PT, R0, RZ, PT ;  /* 0x000000ff0000720c */ /* 0x000fda0003f05270 */
[----:B------:R-:W-:Y:S05]  /*1350*/  @P0 EXIT ;  /* 0x000000000000094d */ /* 0x000fea0003800000 */
[----:B------:R-:W0:Y:S01]  /*1360*/  LDC.64 R6, c[0x0][0x3e0] ;  /* 0x0000f800ff067b82 */ /* 0x000e220000000a00 */
[----:B------:R-:W2:Y:S07]  /*1370*/  S2R R5, SR_CTAID.X ;  /* 0x0000000000057919 */ /* 0x000eae0000002500 */
[----:B-1----:R-:W2:Y:S01]  /*1380*/  LDC.64 R2, c[0x0][0x3e8] ;  /* 0x0000fa00ff027b82 */ /* 0x002ea20000000a00 */
[----:B0-----:R-:W4:Y:S01]  /*1390*/  LDG.E R7, desc[UR4][R6.64] ;  /* 0x0000000406077981 */ /* 0x001f22000c1e1900 */
[----:B--2---:R-:W-:-:S04]  /*13a0*/  IMAD.WIDE.U32 R2, R5, 0x4, R2 ;  /* 0x0000000405027825 */ /* 0x004fc800078e0002 */
[----:B----4-:R-:W-:-:S04]  /*13b0*/  FMUL.FTZ R4, R4, R7 ;  /* 0x0000000704047220 */ /* 0x010fc80000410000 */
[----:B------:R-:W-:-:S05]  /*13c0*/  FMUL.FTZ R5, R4, 0.0078740157186985015869 ;  /* 0x3c01020404057820 */ /* 0x000fca0000410000 */
[----:B------:R-:W-:Y:S01]  /*13d0*/  STG.E desc[UR4][R2.64], R5 ;  /* 0x0000000502007986 */ /* 0x000fe2000c101904 */
[----:B------:R-:W-:Y:S05]  /*13e0*/  EXIT ;  /* 0x000000000000794d */ /* 0x000fea0003800000 */
        .weak           $__internal_5_$__cuda_sm20_div_rn_f64_full
        .type           $__internal_5_$__cuda_sm20_div_rn_f64_full,@function
        .size           $__internal_5_$__cuda_sm20_div_rn_f64_full,(.L_x_2483 - $__internal_5_$__cuda_sm20_div_rn_f64_full)
$__internal_5_$__cuda_sm20_div_rn_f64_full:
        /* <DEDUP_REMOVED lines=58> */
.L_x_591:
        /* <DEDUP_REMOVED lines=15> */
.L_x_593:
[----:B------:R-:W-:Y:S02]  /*1880*/  LOP3.LUT R13, R7, 0x80000, RZ, 0xfc, !PT ;  /* 0x00080000070d7812 */ /* 0x000fe400078efcff */
[----:B------:R-:W-:-:S07]  /*1890*/  MOV R12, R6 ;  /* 0x00000006000c7202 */ /* 0x000fce0000000f00 */
.L_x_592:
[----:B------:R-:W-:Y:S05]  /*18a0*/  BSYNC.RECONVERGENT B2 ;  /* 0x0000000000027941 */ /* 0x000fea0003800200 */
.L_x_590:
[----:B------:R-:W-:Y:S02]  /*18b0*/  IMAD.MOV.U32 R9, RZ, RZ, 0x0 ;  /* 0x00000000ff097424 */ /* 0x000fe400078e00ff */
[----:B------:R-:W-:Y:S02]  /*18c0*/  IMAD.MOV.U32 R2, RZ, RZ, R12 ;  /* 0x000000ffff027224 */ /* 0x000fe400078e000c */
[----:B------:R-:W-:Y:S01]  /*18d0*/  IMAD.MOV.U32 R3, RZ, RZ, R13 ;  /* 0x000000ffff037224 */ /* 0x000fe200078e000d */
[----:B------:R-:W-:Y:S06]  /*18e0*/  RET.REL.NODEC R8 `(_ZN17fastertransformer31generalAddBiasResidualLayerNormIfLi1EEEvPKT_S3_S3_S3_S3_S3_PS1_S4_fiiPKfS6_S6_Pfi) ;  /* 0xffffffe408c47950 */ /* 0x000fec0003c3ffff */
.L_x_594:
        /* <DEDUP_REMOVED lines=9> */
.L_x_2483:


//--------------------- .text._ZN17fastertransformer35generalAddBiasResidualLayerNormOpt2I7__half2Lb0ELb0ELi2ELb1ELi8EEEvPT_S3_PKS2_S5_S5_S5_S5_S5_fiiPKfS7_S7_Pfi --------------------------
	.section	.text._ZN17fastertransformer35generalAddBiasResidualLayerNormOpt2I7__half2Lb0ELb0ELi2ELb1ELi8EEEvPT_S3_PKS2_S5_S5_S5_S5_S5_fiiPKfS7_S7_Pfi,"ax",@progbits
	.align	128
        .global         _ZN17fastertransformer35generalAddBiasResidualLayerNormOpt2I7__half2Lb0ELb0ELi2ELb1ELi8EEEvPT_S3_PKS2_S5_S5_S5_S5_S5_fiiPKfS7_S7_Pfi
        .type           _ZN17fastertransformer35generalAddBiasResidualLayerNormOpt2I7__half2Lb0ELb0ELi2ELb1ELi8EEEvPT_S3_PKS2_S5_S5_S5_S5_S5_fiiPKfS7_S7_Pfi,@function
        .size           _ZN17fastertransformer35generalAddBiasResidualLayerNormOpt2I7__half2Lb0ELb0ELi2ELb1ELi8EEEvPT_S3_PKS2_S5_S5_S5_S5_S5_fiiPKfS7_S7_Pfi,(.L_x_2484 - _ZN17fastertransformer35generalAddBiasResidualLayerNormOpt2I7__half2Lb0ELb0ELi2ELb1ELi8EEEvPT_S3_PKS2_S5_S5_S5_S5_S5_fiiPKfS7_S7_Pfi)
        .other          _ZN17fastertransformer35generalAddBiasResidualLayerNormOpt2I7__half2Lb0ELb0ELi2ELb1ELi8EEEvPT_S3_PKS2_S5_S5_S5_S5_S5_fiiPKfS7_S7_Pfi,@"STO_CUDA_ENTRY STV_DEFAULT"
_ZN17fastertransformer35generalAddBiasResidualLayerNormOpt2I7__half2Lb0ELb0ELi2ELb1ELi8EEEvPT_S3_PKS2_S5_S5_S5_S5_S5_fiiPKfS7_S7_Pfi:
.text._ZN17fastertransformer35generalAddBiasResidualLayerNormOpt2I7__half2Lb0ELb0ELi2ELb1ELi8EEEvPT_S3_PKS2_S5_S5_S5_S5_S5_fiiPKfS7_S7_Pfi:
[----:B------:R-:W-:Y:S08]  /*0000*/  LDC R1, c[0x0][0x37c] ;  /* 0x0000df00ff017b82 */ /* 0x000ff00000000800 */
[----:B------:R-:W0:Y:S01]  /*0010*/  LDC R0, c[0x0][0x3f0] ;  /* 0x0000fc00ff007b82 */ /* 0x000e220000000800 */
[----:B------:R-:W1:Y:S01]  /*0020*/  S2R R21, SR_TID.X ;  /* 0x0000000000157919 */ /* 0x000e620000002100 */
[----:B------:R-:W2:Y:S01]  /*0030*/  LDCU UR4, c[0x0][0x3c8] ;  /* 0x00007900ff0477ac */ /* 0x000ea20008000800 */
[----:B------:R-:W-:Y:S01]  /*0040*/  HFMA2 R18, -RZ, RZ, 0, 0 ;  /* 0x00000000ff127431 */ /* 0x000fe200000001ff */
[----:B------:R-:W3:Y:S01]  /*0050*/  LDCU.64 UR6, c[0x0][0x358] ;  /* 0x00006b00ff0677ac */ /* 0x000ee20008000a00 */
[----:B------:R-:W4:Y:S01]  /*0060*/  S2R R19, SR_CTAID.X ;  /* 0x0000000000137919 */ /* 0x000f220000002500 */
[----:B------:R-:W0:Y:S02]  /*0070*/  LDCU UR5, c[0x0][0x3c8] ;  /* 0x00007900ff0577ac */ /* 0x000e240008000800 */
[----:B0-----:R-:W-:-:S13]  /*0080*/  ISETP.NE.AND P0, PT, R0, 0x2, PT ;  /* 0x000000020000780c */ /* 0x001fda0003f05270 */
[----:B------:R-:W3:Y:S01]  /*0090*/  @!P0 LDC.64 R2, c[0x0][0x3e0] ;  /* 0x0000f800ff028b82 */ /* 0x000ee20000000a00 */
[----:B--2---:R-:W-:Y:S01]  /*00a0*/  IMAD.U32 R10, RZ, RZ, UR4 ;  /* 0x00000004ff0a7e24 */ /* 0x004fe2000f8e00ff */
[----:B------:R-:W-:Y:S01]  /*00b0*/  BSSY.RECONVERGENT B0, `(.L_x_595) ;  /* 0x00000f1000007945 */ /* 0x000fe20003800200 */
[----:B------:R-:W-:Y:S01]  /*00c0*/  MOV R14, RZ ;  /* 0x000000ff000e7202 */ /* 0x000fe20000000f00 */
[----:B------:R-:W-:Y:S01]  /*00d0*/  IMAD.MOV.U32 R13, RZ, RZ, RZ ;  /* 0x000000ffff0d7224 */ /* 0x000fe200078e00ff */
[----:B---3--:R0:W5:Y:S01]  /*00e0*/  @!P0 LDG.E R18, desc[UR6][R2.64] ;  /* 0x0000000602128981 */ /* 0x008162000c1e1900 */
[----:B-1----:R-:W-:-:S13]  /*00f0*/  ISETP.GE.AND P0, PT, R21, R10, PT ;  /* 0x0000000a1500720c */ /* 0x002fda0003f06270 */
[----:B0---4-:R-:W-:Y:S05]  /*0100*/  @P0 BRA `(.L_x_596) ;  /* 0x0000000c00ac0947 */ /* 0x011fea0003800000 */
[----:B------:R-:W0:Y:S01]  /*0110*/  S2R R5, SR_CgaCtaId ;  /* 0x0000000000057919 */ /* 0x000e220000008800 */
[----:B------:R-:W1:Y:S01]  /*0120*/  LDC R12, c[0x0][0x360] ;  /* 0x0000d800ff0c7b82 */ /* 0x000e620000000800 */
[----:B------:R-:W-:Y:S01]  /*0130*/  MOV R0, 0x400 ;  /* 0x0000040000007802 */ /* 0x000fe20000000f00 */
[----:B------:R-:W-:Y:S01]  /*0140*/  IMAD.MOV.U32 R13, RZ, RZ, RZ ;  /* 0x000000ffff0d7224 */ /* 0x000fe200078e00ff */
[----:B------:R-:W-:Y:S01]  /*0150*/  MOV R15, R21 ;  /* 0x00000015000f7202 */ /* 0x000fe20000000f00 */
[----:B------:R-:W-:Y:S01]  /*0160*/  IMAD.MOV.U32 R14, RZ, RZ, RZ ;  /* 0x000000ffff0e7224 */ /* 0x000fe200078e00ff */
[----:B------:R-:W-:-:S03]  /*0170*/  IADD3 R0, PT, PT, R0, 0x190, RZ ;  /* 0x0000019000007810 */ /* 0x000fc60007ffe0ff */
[----:B------:R-:W2:Y:S01]  /*0180*/  LDC.64 R2, c[0x0][0x388] ;  /* 0x0000e200ff027b82 */ /* 0x000ea20000000a00 */
[----:B-1----:R-:W-:Y:S02]  /*0190*/  SHF.L.U32 R11, R12, 0x2, RZ ;  /* 0x000000020c0b7819 */ /* 0x002fe400000006ff */
[----:B0-----:R-:W-:-:S07]  /*01a0*/  LEA R0, R5, R0, 0x18 ;  /* 0x0000000005007211 */ /* 0x001fce00078ec0ff */
.L_x_597:
[----:B------:R-:W0:Y:S01]  /*01b0*/  LDC.64 R6, c[0x0][0x3a0] ;  /* 0x0000e800ff067b82 */ /* 0x000e220000000a00 */
[----:B------:R-:W-:-:S04]  /*01c0*/  IMAD.U32 R10, RZ, RZ, UR5 ;  /* 0x00000005ff0a7e24 */ /* 0x000fc8000f8e00ff */
[----:B------:R-:W-:-:S03]  /*01d0*/  IMAD R5, R19, R10, R15 ;  /* 0x0000000a13057224 */ /* 0x000fc600078e020f */
[----:B------:R-:W1:Y:S01]  /*01e0*/  LDC.64 R8, c[0x0][0x3a8] ;  /* 0x0000ea00ff087b82 */ /* 0x000e620000000a00 */
[----:B0-----:R-:W-:-:S05]  /*01f0*/  IMAD.WIDE R6, R5, 0x4, R6 ;  /* 0x0000000405067825 */ /* 0x001fca00078e0206 */
[----:B------:R-:W3:Y:S01]  /*0200*/  LDG.E.CONSTANT R4, desc[UR6][R6.64] ;  /* 0x0000000606047981 */ /* 0x000ee2000c1e9900 */
[----:B-1----:R-:W-:-:S05]  /*0210*/  IMAD.WIDE R8, R5, 0x4, R8 ;  /* 0x0000000405087825 */ /* 0x002fca00078e0208 */
[----:B------:R-:W4:Y:S01]  /*0220*/  LDG.E.CONSTANT R16, desc[UR6][R8.64] ;  /* 0x0000000608107981 */ /* 0x000f22000c1e9900 */
[--C-:B---3--:R-:W-:Y:S02]  /*0230*/  HADD2.F32 R17, -RZ, R4.reuse.H0_H0 ;  /* 0x20000004ff117230 */ /* 0x108fe40000004100 */
[----:B------:R-:W-:Y:S02]  /*0240*/  HADD2.F32 R20, -RZ, R4.H1_H1 ;  /* 0x30000004ff147230 */ /* 0x000fe40000004100 */
[--C-:B----4-:R-:W-:Y:S02]  /*0250*/  HADD2.F32 R4, -RZ, R16.reuse.H0_H0 ;  /* 0x20000010ff047230 */ /* 0x110fe40000004100 */
[----:B------:R-:W-:-:S03]  /*0260*/  HADD2.F32 R23, -RZ, R16.H1_H1 ;  /* 0x30000010ff177230 */ /* 0x000fc60000004100 */
[----:B------:R-:W-:Y:S02]  /*0270*/  FADD.FTZ R4, R17, R4 ;  /* 0x0000000411047221 */ /* 0x000fe40000010000 */
[----:B------:R-:W-:Y:S02]  /*0280*/  FADD.FTZ R20, R20, R23 ;  /* 0x0000001714147221 */ /* 0x000fe40000010000 */
[----:B------:R-:W-:Y:S02]  /*0290*/  FADD.FTZ R16, RZ, R4 ;  /* 0x00000004ff107221 */ /* 0x000fe40000010000 */
[----:B------:R-:W-:Y:S01]  /*02a0*/  FADD.FTZ R17, RZ, R20 ;  /* 0x00000014ff117221 */ /* 0x000fe20000010000 */
[----:B------:R-:W-:Y:S01]  /*02b0*/  LEA R20, R15, R0, 0x2 ;  /* 0x000000000f147211 */ /* 0x000fe200078e10ff */
[----:B--2---:R-:W-:-:S03]  /*02c0*/  IMAD.WIDE R4, R5, 0x4, R2 ;  /* 0x0000000405047825 */ /* 0x004fc600078e0202 */
[----:B------:R-:W-:Y:S01]  /*02d0*/  F2FP.F16.F32.PACK_AB R23, R17, R16 ;  /* 0x000000101117723e */ /* 0x000fe200000000ff */
[----:B------:R-:W-:-:S04]  /*02e0*/  IMAD.IADD R15, R12, 0x1, R15 ;  /* 0x000000010c0f7824 */ /* 0x000fc800078e020f */
[----:B------:R0:W-:Y:S04]  /*02f0*/  STS [R20], R23 ;  /* 0x0000001714007388 */ /* 0x0001e80000000800 */
[----:B------:R0:W-:Y:S01]  /*0300*/  STG.E desc[UR6][R4.64], R23 ;  /* 0x0000001704007986 */ /* 0x0001e2000c101906 */
[----:B------:R-:W-:Y:S01]  /*0310*/  ISETP.GE.AND P0, PT, R15, R10, PT ;  /* 0x0000000a0f00720c */ /* 0x000fe20003f06270 */
[----:B------:R-:W-:Y:S01]  /*0320*/  FMUL.FTZ R25, R17, R17 ;  /* 0x0000001111197220 */ /* 0x000fe20000410000 */
[----:B------:R-:W-:-:S03]  /*0330*/  FADD.FTZ R17, R16, R17 ;  /* 0x0000001110117221 */ /* 0x000fc60000010000 */
[----:B------:R-:W-:Y:S01]  /*0340*/  FFMA.FTZ R16, R16, R16, R25 ;  /* 0x0000001010107223 */ /* 0x000fe20000010019 */
[----:B------:R-:W-:-:S03]  /*0350*/  FADD.FTZ R14, R17, R14 ;  /* 0x0000000e110e7221 */ /* 0x000fc60000010000 */
[----:B------:R-:W-:-:S04]  /*0360*/  FADD.FTZ R13, R16, R13 ;  /* 0x0000000d100d7221 */ /* 0x000fc80000010000 */
[----:B0-----:R-:W-:Y:S05]  /*0370*/  @P0 BRA `(.L_x_596) ;  /* 0x0000000c00100947 */ /* 0x001fea0003800000 */
[C---:B------:R-:W-:Y:S02]  /*0380*/  IADD3 R16, P0, PT, R11.reuse, R6, RZ ;  /* 0x000000060b107210 */ /* 0x040fe40007f1e0ff */
[----:B------:R-:W-:Y:S02]  /*0390*/  IADD3 R6, P1, PT, R11, R8, RZ ;  /* 0x000000080b067210 */ /* 0x000fe40007f3e0ff */
[----:B------:R-:W-:-:S03]  /*03a0*/  IADD3.X R17, PT, PT, RZ, R7, RZ, P0, !PT ;  /* 0x00000007ff117210 */ /* 0x000fc600007fe4ff */
[----:B------:R-:W-:Y:S02]  /*03b0*/  IMAD.X R7, RZ, RZ, R9, P1 ;  /* 0x000000ffff077224 */ /* 0x000fe400008e0609 */
[----:B------:R-:W2:Y:S04]  /*03c0*/  LDG.E.CONSTANT R8, desc[UR6][R16.64] ;  /* 0x0000000610087981 */ /* 0x000ea8000c1e9900 */
[----:B------:R-:W3:Y:S01]  /*03d0*/  LDG.E.CONSTANT R9, desc[UR6][R6.64] ;  /* 0x0000000606097981 */ /* 0x000ee2000c1e9900 */
[----:B------:R-:W-:Y:S01]  /*03e0*/  IMAD.IADD R20, R11, 0x1, R20 ;  /* 0x000000010b147824 */ /* 0x000fe200078e0214 */
[----:B------:R-:W-:Y:S01]  /*03f0*/  IADD3 R15, PT, PT, R15, R12, RZ ;  /* 0x0000000c0f0f7210 */ /* 0x000fe20007ffe0ff */
[--C-:B--2---:R-:W-:Y:S02]  /*0400*/  HADD2.F32 R22, -RZ, R8.reuse.H0_H0 ;  /* 0x20000008ff167230 */ /* 0x104fe40000004100 */
[----:B------:R-:W-:-:S02]  /*0410*/  HADD2.F32 R8, -RZ, R8.H1_H1 ;  /* 0x30000008ff087230 */ /* 0x000fc40000004100 */
[--C-:B---3--:R-:W-:Y:S02]  /*0420*/  HADD2.F32 R23, -RZ, R9.reuse.H0_H0 ;  /* 0x20000009ff177230 */ /* 0x108fe40000004100 */
[----:B------:R-:W-:-:S03]  /*0430*/  HADD2.F32 R9, -RZ, R9.H1_H1 ;  /* 0x30000009ff097230 */ /* 0x000fc60000004100 */
[----:B------:R-:W-:Y:S02]  /*0440*/  FADD.FTZ R22, R22, R23 ;  /* 0x0000001716167221 */ /* 0x000fe40000010000 */
[----:B------:R-:W-:Y:S01]  /*0450*/  FADD.FTZ R9, R8, R9 ;  /* 0x0000000908097221 */ /* 0x000fe20000010000 */
[----:B------:R-:W-:Y:S01]  /*0460*/  IADD3 R8, P0, PT, R11, R4, RZ ;  /* 0x000000040b087210 */ /* 0x000fe20007f1e0ff */
[----:B------:R-:W-:Y:S02]  /*0470*/  FADD.FTZ R22, RZ, R22 ;  /* 0x00000016ff167221 */ /* 0x000fe40000010000 */
[----:B------:R-:W-:Y:S01]  /*0480*/  FADD.FTZ R23, RZ, R9 ;  /* 0x00000009ff177221 */ /* 0x000fe20000010000 */
[----:B------:R-:W-:Y:S02]  /*0490*/  IADD3.X R9, PT, PT, RZ, R5, RZ, P0, !PT ;  /* 0x00000005ff097210 */ /* 0x000fe400007fe4ff */
[----:B------:R-:W-:Y:S01]  /*04a0*/  ISETP.GE.AND P0, PT, R15, R10, PT ;  /* 0x0000000a0f00720c */ /* 0x000fe20003f06270 */
[C---:B------:R-:W-:Y:S01]  /*04b0*/  FMUL.FTZ R25, R23.reuse, R23 ;  /* 0x0000001717197220 */ /* 0x040fe20000410000 */
[----:B------:R-:W-:Y:S01]  /*04c0*/  F2FP.F16.F32.PACK_AB R5, R23, R22 ;  /* 0x000000161705723e */ /* 0x000fe200000000ff */
[----:B------:R-:W-:-:S02]  /*04d0*/  FADD.FTZ R23, R22, R23 ;  /* 0x0000001716177221 */ /* 0x000fc40000010000 */
[----:B------:R-:W-:Y:S02]  /*04e0*/  FFMA.FTZ R22, R22, R22, R25 ;  /* 0x0000001616167223 */ /* 0x000fe40000010019 */
[----:B------:R0:W-:Y:S01]  /*04f0*/  STG.E desc[UR6][R8.64], R5 ;  /* 0x0000000508007986 */ /* 0x0001e2000c101906 */
[----:B------:R-:W-:Y:S01]  /*0500*/  FADD.FTZ R14, R14, R23 ;  /* 0x000000170e0e7221 */ /* 0x000fe20000010000 */
[----:B------:R-:W-:Y:S02]  /*0510*/  FADD.FTZ R13, R13, R22 ;  /* 0x000000160d0d7221 */ /* 0x000fe40000010000 */
[----:B------:R0:W-:Y:S02]  /*0520*/  STS [R20], R5 ;  /* 0x0000000514007388 */ /* 0x0001e40000000800 */
[----:B------:R-:W-:Y:S05]  /*0530*/  @P0 BRA `(.L_x_596) ;  /* 0x0000000800a00947 */ /* 0x000fea0003800000 */
[C---:B------:R-:W-:Y:S02]  /*0540*/  IADD3 R4, P0, PT, R11.reuse, R16, RZ ;  /* 0x000000100b047210 */ /* 0x040fe40007f1e0ff */
[----:B------:R-:W-:-:S03]  /*0550*/  IADD3 R16, P1, PT, R11, R6, RZ ;  /* 0x000000060b107210 */ /* 0x000fc60007f3e0ff */
[----:B0-----:R-:W-:Y:S01]  /*0560*/  IMAD.X R5, RZ, RZ, R17, P0 ;  /* 0x000000ffff057224 */ /* 0x001fe200000e0611 */
[----:B------:R-:W-:-:S04]  /*0570*/  IADD3.X R17, PT, PT, RZ, R7, RZ, P1, !PT ;  /* 0x00000007ff117210 */ /* 0x000fc80000ffe4ff */
[----:B------:R-:W2:Y:S04]  /*0580*/  LDG.E.CONSTANT R6, desc[UR6][R4.64] ;  /* 0x0000000604067981 */ /* 0x000ea8000c1e9900 */
[----:B------:R-:W3:Y:S01]  /*0590*/  LDG.E.CONSTANT R7, desc[UR6][R16.64] ;  /* 0x0000000610077981 */ /* 0x000ee2000c1e9900 */
[----:B------:R-:W-:Y:S01]  /*05a0*/  IADD3 R20, PT, PT, R11, R20, RZ ;  /* 0x000000140b147210 */ /* 0x000fe20007ffe0ff */
[----:B------:R-:W-:Y:S02]  /*05b0*/  IMAD.IADD R15, R15, 0x1, R12 ;  /* 0x000000010f0f7824 */ /* 0x000fe400078e020c */
        /* <DEDUP_REMOVED lines=8> */
[----:B------:R-:W-:Y:S02]  /*0640*/  FADD.FTZ R23, RZ, R7 ;  /* 0x00000007ff177221 */ /* 0x000fe40000010000 */
[----:B------:R-:W-:Y:S01]  /*0650*/  IMAD.X R7, RZ, RZ, R9, P0 ;  /* 0x000000ffff077224 */ /* 0x000fe200000e0609 */
        /* <DEDUP_REMOVED lines=11> */
[----:B------:R-:W-:Y:S02]  /*0710*/  IADD3 R4, P1, PT, R11, R16, RZ ;  /* 0x000000100b047210 */ /* 0x000fe40007f3e0ff */
[----:B-1----:R-:W-:-:S03]  /*0720*/  IADD3.X R9, PT, PT, RZ, R5, RZ, P0, !PT ;  /* 0x00000005ff097210 */ /* 0x002fc600007fe4ff */
[----:B------:R-:W-:Y:S02]  /*0730*/  IMAD.X R5, RZ, RZ, R17, P1 ;  /* 0x000000ffff057224 */ /* 0x000fe400008e0611 */
[----:B------:R-:W2:Y:S04]  /*0740*/  LDG.E.CONSTANT R16, desc[UR6][R8.64] ;  /* 0x0000000608107981 */ /* 0x000ea8000c1e9900 */
[----:B------:R-:W3:Y:S01]  /*0750*/  LDG.E.CONSTANT R17, desc[UR6][R4.64] ;  /* 0x0000000604117981 */ /* 0x000ee2000c1e9900 */
[C---:B------:R-:W-:Y:S01]  /*0760*/  IADD3 R6, P0, PT, R11.reuse, R6, RZ ;  /* 0x000000060b067210 */ /* 0x040fe20007f1e0ff */
[----:B------:R-:W-:Y:S01]  /*0770*/  IMAD.IADD R20, R11, 0x1, R20 ;  /* 0x000000010b147824 */ /* 0x000fe200078e0214 */
[----:B------:R-:W-:Y:S02]  /*0780*/  IADD3 R15, PT, PT, R15, R12, RZ ;  /* 0x0000000c0f0f7210 */ /* 0x000fe40007ffe0ff */
[----:B------:R-:W-:-:S02]  /*0790*/  IADD3.X R7, PT, PT, RZ, R7, RZ, P0, !PT ;  /* 0x00000007ff077210 */ /* 0x000fc400007fe4ff */
[----:B------:R-:W-:Y:S01]  /*07a0*/  ISETP.GE.AND P0, PT, R15, R10, PT ;  /* 0x0000000a0f00720c */ /* 0x000fe20003f06270 */
[--C-:B--2---:R-:W-:Y:S02]  /*07b0*/  HADD2.F32 R22, -RZ, R16.reuse.H0_H0 ;  /* 0x20000010ff167230 */ /* 0x104fe40000004100 */
[----:B------:R-:W-:Y:S02]  /*07c0*/  HADD2.F32 R16, -RZ, R16.H1_H1 ;  /* 0x30000010ff107230 */ /* 0x000fe40000004100 */
[--C-:B---3--:R-:W-:Y:S02]  /*07d0*/  HADD2.F32 R23, -RZ, R17.reuse.H0_H0 ;  /* 0x20000011ff177230 */ /* 0x108fe40000004100 */
[----:B------:R-:W-:-:S03]  /*07e0*/  HADD2.F32 R17, -RZ, R17.H1_H1 ;  /* 0x30000011ff117230 */ /* 0x000fc60000004100 */
[----:B------:R-:W-:Y:S02]  /*07f0*/  FADD.FTZ R22, R22, R23 ;  /* 0x0000001716167221 */ /* 0x000fe40000010000 */
[----:B------:R-:W-:Y:S02]  /*0800*/  FADD.FTZ R16, R16, R17 ;  /* 0x0000001110107221 */ /* 0x000fe40000010000 */
[----:B------:R-:W-:Y:S02]  /*0810*/  FADD.FTZ R22, RZ, R22 ;  /* 0x00000016ff167221 */ /* 0x000fe40000010000 */
[----:B------:R-:W-:-:S04]  /*0820*/  FADD.FTZ R17, RZ, R16 ;  /* 0x00000010ff117221 */ /* 0x000fc80000010000 */
[C---:B------:R-:W-:Y:S01]  /*0830*/  FMUL.FTZ R25, R17.reuse, R17 ;  /* 0x0000001111197220 */ /* 0x040fe20000410000 */
[-C--:B------:R-:W-:Y:S01]  /*0840*/  F2FP.F16.F32.PACK_AB R23, R17, R22.reuse ;  /* 0x000000161117723e */ /* 0x080fe200000000ff */
[C---:B------:R-:W-:Y:S02]  /*0850*/  FADD.FTZ R17, R22.reuse, R17 ;  /* 0x0000001116117221 */ /* 0x040fe40000010000 */
[----:B------:R-:W-:Y:S02]  /*0860*/  FFMA.FTZ R22, R22, R22, R25 ;  /* 0x0000001616167223 */ /* 0x000fe40000010019 */
[----:B------:R2:W-:Y:S01]  /*0870*/  STG.E desc[UR6][R6.64], R23 ;  /* 0x0000001706007986 */ /* 0x0005e2000c101906 */
[----:B------:R-:W-:Y:S01]  /*0880*/  FADD.FTZ R14, R14, R17 ;  /* 0x000000110e0e7221 */ /* 0x000fe20000010000 */
[----:B------:R-:W-:Y:S02]  /*0890*/  FADD.FTZ R13, R13, R22 ;  /* 0x000000160d0d7221 */ /* 0x000fe40000010000 */
[----:B------:R2:W-:Y:S01]  /*08a0*/  STS [R20], R23 ;  /* 0x0000001714007388 */ /* 0x0005e20000000800 */
[----:B------:R-:W-:Y:S05]  /*08b0*/  @P0 BRA `(.L_x_596) ;  /* 0x0000000400c00947 */ /* 0x000fea0003800000 */
[C---:B------:R-:W-:Y:S02]  /*08c0*/  IADD3 R8, P0, PT, R11.reuse, R8, RZ ;  /* 0x000000080b087210 */ /* 0x040fe40007f1e0ff */
[----:B------:R-:W-:-:S03]  /*08d0*/  IADD3 R4, P1, PT, R11, R4, RZ ;  /* 0x000000040b047210 */ /* 0x000fc60007f3e0ff */
[----:B------:R-:W-:Y:S01]  /*08e0*/  IMAD.X R9, RZ, RZ, R9, P0 ;  /* 0x000000ffff097224 */ /* 0x000fe200000e0609 */
[----:B------:R-:W-:-:S04]  /*08f0*/  IADD3.X R5, PT, PT, RZ, R5, RZ, P1, !PT ;  /* 0x00000005ff057210 */ /* 0x000fc80000ffe4ff */
[----:B------:R-:W3:Y:S04]  /*0900*/  LDG.E.CONSTANT R16, desc[UR6][R8.64] ;  /* 0x0000000608107981 */ /* 0x000ee8000c1e9900 */
[----:B------:R-:W4:Y:S01]  /*0910*/  LDG.E.CONSTANT R17, desc[UR6][R4.64] ;  /* 0x0000000604117981 */ /* 0x000f22000c1e9900 */
[----:B--2---:R-:W-:Y:S01]  /*0920*/  IADD3 R6, P0, PT, R11, R6, RZ ;  /* 0x000000060b067210 */ /* 0x004fe20007f1e0ff */
[----:B------:R-:W-:Y:S01]  /*0930*/  IMAD.IADD R15, R15, 0x1, R12 ;  /* 0x000000010f0f7824 */ /* 0x000fe200078e020c */
[----:B------:R-:W-:-:S03]  /*0940*/  IADD3 R20, PT, PT, R11, R20, RZ ;  /* 0x000000140b147210 */ /* 0x000fc60007ffe0ff */
[----:B------:R-:W-:Y:S01]  /*0950*/  IMAD.X R7, RZ, RZ, R7, P0 ;  /* 0x000000ffff077224 */ /* 0x000fe200000e0607 */
[----:B------:R-:W-:Y:S01]  /*0960*/  ISETP.GE.AND P0, PT, R15, R10, PT ;  /* 0x0000000a0f00720c */ /* 0x000fe20003f06270 */
[--C-:B---3--:R-:W-:Y:S02]  /*0970*/  HADD2.F32 R22, -RZ, R16.reuse.H0_H0 ;  /* 0x20000010ff167230 */ /* 0x108fe40000004100 */
[----:B------:R-:W-:Y:S02]  /*0980*/  HADD2.F32 R16, -RZ, R16.H1_H1 ;  /* 0x30000010ff107230 */ /* 0x000fe40000004100 */
[--C-:B----4-:R-:W-:Y:S02]  /*0990*/  HADD2.F32 R23, -RZ, R17.reuse.H0_H0 ;  /* 0x20000011ff177230 */ /* 0x110fe40000004100 */
        /* <DEDUP_REMOVED lines=18> */
[----:B------:R-:W2:Y:S04]  /*0ac0*/  LDG.E.CONSTANT R17, desc[UR6][R4.64] ;  /* 0x0000000604117981 */ /* 0x000ea8000c1e9900 */
[----:B------:R-:W4:Y:S01]  /*0ad0*/  LDG.E.CONSTANT R16, desc[UR6][R8.64] ;  /* 0x0000000608107981 */ /* 0x000f22000c1e9900 */
[C---:B---3--:R-:W-:Y:S01]  /*0ae0*/  IADD3 R6, P0, PT, R11.reuse, R6, RZ ;  /* 0x000000060b067210 */ /* 0x048fe20007f1e0ff */
[----:B------:R-:W-:-:S03]  /*0af0*/  IMAD.IADD R20, R11, 0x1, R20 ;  /* 0x000000010b147824 */ /* 0x000fc600078e0214 */
[----:B------:R-:W-:Y:S02]  /*0b00*/  IADD3.X R7, PT, PT, RZ, R7, RZ, P0, !PT ;  /* 0x00000007ff077210 */ /* 0x000fe400007fe4ff */
[----:B------:R-:W-:-:S04]  /*0b10*/  IADD3 R15, PT, PT, R15, R12, RZ ;  /* 0x0000000c0f0f7210 */ /* 0x000fc80007ffe0ff */
[----:B------:R-:W-:Y:S01]  /*0b20*/  ISETP.GE.AND P0, PT, R15, R10, PT ;  /* 0x0000000a0f00720c */ /* 0x000fe20003f06270 */
[--C-:B--2---:R-:W-:Y:S02]  /*0b30*/  HADD2.F32 R23, -RZ, R17.reuse.H0_H0 ;  /* 0x20000011ff177230 */ /* 0x104fe40000004100 */
[----:B------:R-:W-:Y:S02]  /*0b40*/  HADD2.F32 R17, -RZ, R17.H1_H1 ;  /* 0x30000011ff117230 */ /* 0x000fe40000004100 */
[--C-:B----4-:R-:W-:Y:S02]  /*0b50*/  HADD2.F32 R22, -RZ, R16.reuse.H0_H0 ;  /* 0x20000010ff167230 */ /* 0x110fe40000004100 */
[----:B------:R-:W-:-:S03]  /*0b60*/  HADD2.F32 R16, -RZ, R16.H1_H1 ;  /* 0x30000010ff107230 */ /* 0x000fc60000004100 */
[----:B------:R-:W-:Y:S02]  /*0b70*/  FADD.FTZ R22, R22, R23 ;  /* 0x0000001716167221 */ /* 0x000fe40000010000 */
[----:B------:R-:W-:Y:S02]  /*0b80*/  FADD.FTZ R16, R16, R17 ;  /* 0x0000001110107221 */ /* 0x000fe40000010000 */
[----:B------:R-:W-:Y:S02]  /*0b90*/  FADD.FTZ R22, RZ, R22 ;  /* 0x00000016ff167221 */ /* 0x000fe40000010000 */
[----:B------:R-:W-:-:S05]  /*0ba0*/  FADD.FTZ R17, RZ, R16 ;  /* 0x00000010ff117221 */ /* 0x000fca0000010000 */
[----:B------:R-:W-:-:S05]  /*0bb0*/  F2FP.F16.F32.PACK_AB R23, R17, R22 ;  /* 0x000000161117723e */ /* 0x000fca00000000ff */
[----:B------:R4:W-:Y:S04]  /*0bc0*/  STG.E desc[UR6][R6.64], R23 ;  /* 0x0000001706007986 */ /* 0x0009e8000c101906 */
[----:B------:R4:W-:Y:S01]  /*0bd0*/  STS [R20], R23 ;  /* 0x0000001714007388 */ /* 0x0009e20000000800 */
[----:B------:R-:W-:Y:S01]  /*0be0*/  FMUL.FTZ R25, R17, R17 ;  /* 0x0000001111197220 */ /* 0x000fe20000410000 */
[----:B------:R-:W-:-:S03]  /*0bf0*/  FADD.FTZ R17, R22, R17 ;  /* 0x0000001116117221 */ /* 0x000fc60000010000 */
[----:B------:R-:W-:Y:S01]  /*0c00*/  FFMA.FTZ R22, R22, R22, R25 ;  /* 0x0000001616167223 */ /* 0x000fe20000010019 */
[----:B------:R-:W-:-:S03]  /*0c10*/  FADD.FTZ R14, R14, R17 ;  /* 0x000000110e0e7221 */ /* 0x000fc60000010000 */
[----:B------:R-:W-:Y:S01]  /*0c20*/  FADD.FTZ R13, R13, R22 ;  /* 0x000000160d0d7221 */ /* 0x000fe20000010000 */
[----:B----4-:R-:W-:Y:S06]  /*0c30*/  @P0 BRA `(.L_x_596) ;  /* 0x0000000000e00947 */ /* 0x010fec0003800000 */
[C---:B------:R-:W-:Y:S02]  /*0c40*/  IADD3 R8, P0, PT, R11.reuse, R8, RZ ;  /* 0x000000080b087210 */ /* 0x040fe40007f1e0ff */
[----:B------:R-:W-:-:S03]  /*0c50*/  IADD3 R4, P1, PT, R11, R4, RZ ;  /* 0x000000040b047210 */ /* 0x000fc60007f3e0ff */
[----:B------:R-:W-:Y:S01]  /*0c60*/  IMAD.X R9, RZ, RZ, R9, P0 ;  /* 0x000000ffff097224 */ /* 0x000fe200000e0609 */
[----:B------:R-:W-:-:S04]  /*0c70*/  IADD3.X R5, PT, PT, RZ, R5, RZ, P1, !PT ;  /* 0x00000005ff057210 */ /* 0x000fc80000ffe4ff */
[----:B------:R-:W2:Y:S04]  /*0c80*/  LDG.E.CONSTANT R16, desc[UR6][R8.64] ;  /* 0x0000000608107981 */ /* 0x000ea8000c1e9900 */
[----:B------:R-:W3:Y:S01]  /*0c90*/  LDG.E.CONSTANT R17, desc[UR6][R4.64] ;  /* 0x0000000604117981 */ /* 0x000ee2000c1e9900 */
[----:B------:R-:W-:Y:S01]  /*0ca0*/  IADD3 R6, P0, PT, R11, R6, RZ ;  /* 0x000000060b067210 */ /* 0x000fe20007f1e0ff */
[----:B------:R-:W-:Y:S01]  /*0cb0*/  IMAD.IADD R15, R15, 0x1, R12 ;  /* 0x000000010f0f7824 */ /* 0x000fe200078e020c */
[----:B------:R-:W-:-:S03]  /*0cc0*/  IADD3 R20, PT, PT, R11, R20, RZ ;  /* 0x000000140b147210 */ /* 0x000fc60007ffe0ff */
[----:B------:R-:W-:Y:S01]  /*0cd0*/  IMAD.X R7, RZ, RZ, R7, P0 ;  /* 0x000000ffff077224 */ /* 0x000fe200000e0607 */
        /* <DEDUP_REMOVED lines=23> */
[----:B------:R-:W3:Y:S01]  /*0e50*/  LDG.E.CONSTANT R8, desc[UR6][R8.64] ;  /* 0x0000000608087981 */ /* 0x000ee2000c1e9900 */
[C---:B----4-:R-:W-:Y:S01]  /*0e60*/  IADD3 R6, P0, PT, R11.reuse, R6, RZ ;  /* 0x000000060b067210 */ /* 0x050fe20007f1e0ff */
[----:B------:R-:W-:-:S03]  /*0e70*/  IMAD.IADD R20, R11, 0x1, R20 ;  /* 0x000000010b147824 */ /* 0x000fc600078e0214 */
[----:B------:R-:W-:Y:S02]  /*0e80*/  IADD3.X R7, PT, PT, RZ, R7, RZ, P0, !PT ;  /* 0x00000007ff077210 */ /* 0x000fe400007fe4ff */
[----:B------:R-:W-:-:S04]  /*0e90*/  IADD3 R15, PT, PT, R15, R12, RZ ;  /* 0x0000000c0f0f7210 */ /* 0x000fc80007ffe0ff */
        /* <DEDUP_REMOVED lines=17> */
[----:B0-----:R-:W-:Y:S06]  /*0fb0*/  @!P0 BRA `(.L_x_597) ;  /* 0xfffffff0007c8947 */ /* 0x001fec000383ffff */
.L_x_596:
[----:B------:R-:W-:Y:S05]  /*0fc0*/  BSYNC.RECONVERGENT B0 ;  /* 0x0000000000007941 */ /* 0x000fea0003800200 */
.L_x_595:
[----:B------:R-:W1:Y:S01]  /*0fd0*/  SHFL.BFLY PT, R3, R14, 0x10, 0x1f ;  /* 0x0e001f000e037f89 */ /* 0x000e6200000e0000 */
[----:B------:R-:W2:Y:S01]  /*0fe0*/  LDC R11, c[0x0][0x360] ;  /* 0x0000d800ff0b7b82 */ /* 0x000ea20000000800 */
[----:B------:R-:W-:Y:S01]  /*0ff0*/  I2FP.F32.U32 R12, R21 ;  /* 0x00000015000c7245 */ /* 0x000fe20000201000 */
[----:B------:R-:W-:Y:S01]  /*1000*/  BSSY.RECONVERGENT B0, `(.L_x_598) ;  /* 0x000004c000007945 */ /* 0x000fe20003800200 */
[----:B------:R-:W3:Y:S01]  /*1010*/  SHFL.BFLY PT, R0, R13, 0x10, 0x1f ;  /* 0x0e001f000d007f89 */ /* 0x000ee200000e0000 */
[----:B0-----:R-:W-:Y:S01]  /*1020*/  LOP3.LUT P0, R8, R21, 0x1f, RZ, 0xc0, !PT ;  /* 0x0000001f15087812 */ /* 0x001fe2000780c0ff */
[----:B-1----:R-:W-:Y:S01]  /*1030*/  FADD.FTZ R3, R3, R14 ;  /* 0x0000000e03037221 */ /* 0x002fe20000010000 */
[----:B--2---:R-:W-:Y:S01]  /*1040*/  I2FP.F32.U32 R9, R11 ;  /* 0x0000000b00097245 */ /* 0x004fe20000201000 */
[----:B---3--:R-:W-:-:S03]  /*1050*/  FADD.FTZ R4, R0, R13 ;  /* 0x0000000d00047221 */ /* 0x008fc60000010000 */
[----:B------:R-:W0:Y:S01]  /*1060*/  SHFL.BFLY PT, R0, R3, 0x8, 0x1f ;  /* 0x0d001f0003007f89 */ /* 0x000e2200000e0000 */
[----:B------:R-:W-:-:S03]  /*1070*/  FMUL.FTZ R9, R9, 0.03125 ;  /* 0x3d00000009097820 */ /* 0x000fc60000410000 */
[----:B------:R-:W4:Y:S02]  /*1080*/  SHFL.BFLY PT, R5, R4, 0x8, 0x1f ;  /* 0x0d001f0004057f89 */ /* 0x000f2400000e0000 */
[----:B------:R-:W-:Y:S01]  /*1090*/  FSETP.GT.FTZ.AND P1, PT, R9, R12, PT ;  /* 0x0000000c0900720b */ /* 0x000fe20003f34000 */
[----:B------:R-:W1:-:S12]  /*10a0*/  @!P0 S2R R13, SR_CgaCtaId ;  /* 0x00000000000d8919 */ /* 0x000e580000008800 */
[----:B------:R-:W2:Y:S01]  /*10b0*/  @P1 S2R R15, SR_CgaCtaId ;  /* 0x00000000000f1919 */ /* 0x000ea20000008800 */
[----:B0-----:R-:W-:Y:S01]  /*10c0*/  FADD.FTZ R0, R3, R0 ;  /* 0x0000000003007221 */ /* 0x001fe20000010000 */
[----:B----4-:R-:W-:-:S04]  /*10d0*/  FADD.FTZ R6, R4, R5 ;  /* 0x0000000504067221 */ /* 0x010fc80000010000 */
[----:B------:R-:W0:Y:S04]  /*10e0*/  SHFL.BFLY PT, R5, R0, 0x4, 0x1f ;  /* 0x0c801f0000057f89 */ /* 0x000e2800000e0000 */
[----:B------:R-:W3:Y:S01]  /*10f0*/  SHFL.BFLY PT, R7, R6, 0x4, 0x1f ;  /* 0x0c801f0006077f89 */ /* 0x000ee200000e0000 */
[----:B0-----:R-:W-:Y:S01]  /*1100*/  FADD.FTZ R5, R0, R5 ;  /* 0x0000000500057221 */ /* 0x001fe20000010000 */
[----:B------:R-:W-:Y:S01]  /*1110*/  @!P0 MOV R0, 0x400 ;  /* 0x0000040000008802 */ /* 0x000fe20000000f00 */
[----:B---3--:R-:W-:-:S03]  /*1120*/  FADD.FTZ R7, R6, R7 ;  /* 0x0000000706077221 */ /* 0x008fc60000010000 */
[----:B------:R-:W0:Y:S01]  /*1130*/  SHFL.BFLY PT, R2, R5, 0x2, 0x1f ;  /* 0x0c401f0005027f89 */ /* 0x000e2200000e0000 */
[----:B------:R-:W-:Y:S01]  /*1140*/  @!P0 VIADD R0, R0, 0x88 ;  /* 0x0000008800008836 */ /* 0x000fe20000000000 */
[----:B------:R-:W-:Y:S02]  /*1150*/  @P1 MOV R6, 0x400 ;  /* 0x0000040000061802 */ /* 0x000fe40000000f00 */
[----:B------:R-:W3:Y:S02]  /*1160*/  SHFL.BFLY PT, R4, R7, 0x2, 0x1f ;  /* 0x0c401f0007047f89 */ /* 0x000ee400000e0000 */
[----:B------:R-:W-:Y:S02]  /*1170*/  @P1 IADD3 R6, PT, PT, R6, 0x88, RZ ;  /* 0x0000008806061810 */ /* 0x000fe40007ffe0ff */
[----:B-1----:R-:W-:Y:S02]  /*1180*/  @!P0 LEA R0, R13, R0, 0x18 ;  /* 0x000000000d008211 */ /* 0x002fe400078ec0ff */
[----:B--2---:R-:W-:Y:S01]  /*1190*/  @P1 LEA R13, R15, R6, 0x18 ;  /* 0x000000060f0d1211 */ /* 0x004fe200078ec0ff */
[----:B0-----:R-:W-:Y:S01]  /*11a0*/  FADD.FTZ R2, R5, R2 ;  /* 0x0000000205027221 */ /* 0x001fe20000010000 */
[----:B---3--:R-:W-:-:S04]  /*11b0*/  FADD.FTZ R4, R7, R4 ;  /* 0x0000000407047221 */ /* 0x008fc80000010000 */
[----:B------:R-:W0:Y:S01]  /*11c0*/  SHFL.BFLY PT, R3, R2, 0x1, 0x1f ;  /* 0x0c201f0002037f89 */ /* 0x000e2200000e0000 */
[----:B------:R-:W-:-:S03]  /*11d0*/  SHF.R.U32.HI R7, RZ, 0x5, R21 ;  /* 0x00000005ff077819 */ /* 0x000fc60000011615 */
[----:B------:R-:W1:Y:S02]  /*11e0*/  SHFL.BFLY PT, R5, R4, 0x1, 0x1f ;  /* 0x0c201f0004057f89 */ /* 0x000e6400000e0000 */
[----:B------:R-:W-:Y:S02]  /*11f0*/  @!P0 IMAD R0, R7, 0x4, R0 ;  /* 0x0000000407008824 */ /* 0x000fe400078e0200 */
[----:B0-----:R-:W-:Y:S01]  /*1200*/  FADD.FTZ R15, R2, R3 ;  /* 0x00000003020f7221 */ /* 0x001fe20000010000 */
[----:B------:R-:W-:Y:S01]  /*1210*/  CS2R R2, SRZ ;  /* 0x0000000000027805 */ /* 0x000fe2000001ff00 */
[----:B-1----:R-:W-:-:S03]  /*1220*/  FADD.FTZ R17, R4, R5 ;  /* 0x0000000504117221 */ /* 0x002fc60000010000 */
[----:B------:R-:W-:Y:S01]  /*1230*/  @!P0 STS [R0], R15 ;  /* 0x0000000f00008388 */ /* 0x000fe20000000800 */
[----:B------:R-:W-:-:S03]  /*1240*/  @P1 LEA R4, R8, R13, 0x2 ;  /* 0x0000000d08041211 */ /* 0x000fc600078e10ff */
[----:B------:R-:W-:Y:S01]  /*1250*/  @!P0 STS [R0+0x84], R17 ;  /* 0x0000841100008388 */ /* 0x000fe20000000800 */
[----:B------:R-:W-:Y:S01]  /*1260*/  BAR.SYNC.DEFER_BLOCKING 0x0 ;  /* 0x0000000000007b1d */ /* 0x000fe20000010000 */
[----:B------:R-:W-:-:S05]  /*1270*/  ISETP.NE.AND P0, PT, R21, RZ, PT ;  /* 0x000000ff1500720c */ /* 0x000fca0003f05270 */
[----:B------:R-:W0:Y:S04]  /*1280*/  @P1 LDS R2, [R4] ;  /* 0x0000000004021984 */ /* 0x000e280000000800 */
[----:B------:R-:W1:Y:S04]  /*1290*/  @P1 LDS R3, [R4+0x84] ;  /* 0x0000840004031984 */ /* 0x000e680000000800 */
[----:B0-----:R-:W0:Y:S04]  /*12a0*/  SHFL.BFLY PT, R5, R2, 0x10, 0x1f ;  /* 0x0e001f0002057f89 */ /* 0x001e2800000e0000 */
[----:B-1----:R-:W1:Y:S01]  /*12b0*/  SHFL.BFLY PT, R6, R3, 0x10, 0x1f ;  /* 0x0e001f0003067f89 */ /* 0x002e6200000e0000 */
[----:B0-----:R-:W-:Y:S01]  /*12c0*/  FADD.FTZ R5, R5, R2 ;  /* 0x0000000205057221 */ /* 0x001fe20000010000 */
[----:B-1----:R-:W-:-:S04]  /*12d0*/  FADD.FTZ R12, R6, R3 ;  /* 0x00000003060c7221 */ /* 0x002fc80000010000 */
[----:B------:R-:W0:Y:S04]  /*12e0*/  SHFL.BFLY PT, R6, R5, 0x8, 0x1f ;  /* 0x0d001f0005067f89 */ /* 0x000e2800000e0000 */
[----:B------:R-:W1:Y:S01]  /*12f0*/  SHFL.BFLY PT, R13, R12, 0x8, 0x1f ;  /* 0x0d001f000c0d7f89 */ /* 0x000e6200000e0000 */
        /* <DEDUP_REMOVED lines=13> */
[----:B-1----:R-:W-:Y:S01]  /*13d0*/  FADD.FTZ R5, R2, R5 ;  /* 0x0000000502057221 */ /* 0x002fe20000010000 */
[----:B------:R-:W-:Y:S06]  /*13e0*/  @P0 BRA `(.L_x_599) ;  /* 0x0000000000340947 */ /* 0x000fec0003800000 */
[----:B------:R-:W-:Y:S01]  /*13f0*/  I2FP.F32.S32 R0, R10 ;  /* 0x0000000a00007245 */ /* 0x000fe20000201400 */
[----:B------:R-:W0:Y:S01]  /*1400*/  LDCU UR4, c[0x0][0x3c0] ;  /* 0x00007800ff0477ac */ /* 0x000e220008000800 */
[----:B------:R-:W1:Y:S04]  /*1410*/  S2UR UR5, SR_CgaCtaId ;  /* 0x00000000000579c3 */ /* 0x000e680000008800 */
[----:B------:R-:W2:Y:S02]  /*1420*/  MUFU.RCP R0, R0 ;  /* 0x0000000000007308 */ /* 0x000ea40000001000 */
[-C--:B--2---:R-:W-:Y:S01]  /*1430*/  FMUL.FTZ.D2 R2, R3, R0.reuse ;  /* 0x0000000003027220 */ /* 0x084fe20000310000 */
[----:B------:R-:W-:-:S03]  /*1440*/  FMUL.FTZ R3, R5, R0 ;  /* 0x0000000005037220 */ /* 0x000fc60000410000 */
[----:B------:R-:W-:-:S04]  /*1450*/  FMUL.FTZ R4, R2, R2 ;  /* 0x0000000202047220 */ /* 0x000fc80000410000 */
[----:B------:R-:W-:-:S04]  /*1460*/  FFMA.FTZ R3, R3, 0.5, -R4 ;  /* 0x3f00000003037823 */ /* 0x000fc80000010804 */
[----:B0-----:R-:W-:Y:S01]  /*1470*/  FADD.FTZ R3, R3, UR4 ;  /* 0x0000000403037e21 */ /* 0x001fe20008010000 */
[----:B------:R-:W-:Y:S02]  /*1480*/  UMOV UR4, 0x400 ;  /* 0x0000040000047882 */ /* 0x000fe40000000000 */
[----:B-1----:R-:W-:-:S03]  /*1490*/  ULEA UR4, UR5, UR4, 0x18 ;  /* 0x0000000405047291 */ /* 0x002fc6000f8ec0ff */
[----:B------:R-:W0:Y:S06]  /*14a0*/  MUFU.RSQ R3, R3 ;  /* 0x0000000300037308 */ /* 0x000e2c0000001400 */
[----:B0-----:R0:W-:Y:S03]  /*14b0*/  STS.64 [UR4], R2 ;  /* 0x00000002ff007988 */ /* 0x0011e60008000a04 */
.L_x_599:
[----:B------:R-:W-:Y:S05]  /*14c0*/  BSYNC.RECONVERGENT B0 ;  /* 0x0000000000007941 */ /* 0x000fea0003800200 */
.L_x_598:
[----:B------:R-:W-:Y:S01]  /*14d0*/  BAR.SYNC.DEFER_BLOCKING 0x0 ;  /* 0x0000000000007b1d */ /* 0x000fe20000010000 */
[----:B------:R-:W-:Y:S01]  /*14e0*/  ISETP.GE.AND P0, PT, R21, R10, PT ;  /* 0x0000000a1500720c */ /* 0x000fe20003f06270 */
[----:B------:R-:W-:-:S04]  /*14f0*/  IMAD.MOV.U32 R6, RZ, RZ, 0x11 ;  /* 0x00000011ff067424 */ /* 0x000fc800078e00ff */
[----:B------:R-:W1:Y:S01]  /*1500*/  LDCU UR9, c[0x0][0x3f0] ;  /* 0x00007e00ff0977ac */ /* 0x000e620008000800 */
[----:B------:R-:W-:Y:S01]  /*1510*/  BSSY.RECONVERGENT B0, `(.L_x_600) ;  /* 0x0000163000007945 */ /* 0x000fe20003800200 */
[----:B------:R-:W2:Y:S06]  /*1520*/  LDCU UR8, c[0x0][0x3c8] ;  /* 0x00007900ff0877ac */ /* 0x000eac0008000800 */
[----:B------:R-:W-:Y:S05]  /*1530*/  @P0 BRA `(.L_x_601) ;  /* 0x0000001400800947 */ /* 0x000fea0003800000 */
[----:B------:R-:W0:Y:S01]  /*1540*/  S2R R5, SR_CgaCtaId ;  /* 0x0000000000057919 */ /* 0x000e220000008800 */
[----:B------:R-:W-:Y:S01]  /*1550*/  MOV R0, 0x400 ;  /* 0x0000040000007802 */ /* 0x000fe20000000f00 */
[----:B------:R-:W3:Y:S01]  /*1560*/  LDCU.64 UR4, c[0x0][0x3e8] ;  /* 0x00007d00ff0477ac */ /* 0x000ee20008000a00 */
[----:B------:R-:W-:Y:S01]  /*1570*/  IMAD.MOV.U32 R20, RZ, RZ, R21 ;  /* 0x000000ffff147224 */ /* 0x000fe200078e0015 */
[----:B---3--:R-:W-:-:S04]  /*1580*/  ISETP.NE.U32.AND P0, PT, RZ, UR4, PT ;  /* 0x00000004ff007c0c */ /* 0x008fc8000bf05070 */
[----:B------:R-:W-:Y:S02]  /*1590*/  ISETP.NE.AND.EX P0, PT, RZ, UR5, PT, P0 ;  /* 0x00000005ff007c0c */ /* 0x000fe4000bf05300 */
[----:B0-----:R-:W-:Y:S02]  /*15a0*/  LEA R2, R5, R0, 0x18 ;  /* 0x0000000005027211 */ /* 0x001fe400078ec0ff */
[----:B------:R-:W-:-:S04]  /*15b0*/  IADD3 R0, PT, PT, R0, 0x190, RZ ;  /* 0x0000019000007810 */ /* 0x000fc80007ffe0ff */
[----:B------:R-:W0:Y:S01]  /*15c0*/  LDS.64 R2, [R2] ;  /* 0x0000000002027984 */ /* 0x000e220000000a00 */
[----:B------:R-:W-:Y:S02]  /*15d0*/  LEA R5, R5, R0, 0x18 ;  /* 0x0000000005057211 */ /* 0x000fe400078ec0ff */
[----:B0-----:R-:W-:-:S07]  /*15e0*/  F2FP.F16.F32.PACK_AB R4, R3, R2 ;  /* 0x000000020304723e */ /* 0x001fce00000000ff */
.L_x_619:
[----:B0-----:R-:W0:Y:S08]  /*15f0*/  LDC.64 R12, c[0x0][0x3b0] ;  /* 0x0000ec00ff0c7b82 */ /* 0x001e300000000a00 */
[----:B-1----:R-:W3:Y:S01]  /*1600*/  LDC.64 R14, c[0x0][0x3b8] ;  /* 0x0000ee00ff0e7b82 */ /* 0x002ee20000000a00 */
[----:B0-----:R-:W-:-:S05]  /*1610*/  IMAD.WIDE R12, R20, 0x4, R12 ;  /* 0x00000004140c7825 */ /* 0x001fca00078e020c */
[----:B------:R-:W4:Y:S01]  /*1620*/  LDG.E.CONSTANT R16, desc[UR6][R12.64] ;  /* 0x000000060c107981 */ /* 0x000f22000c1e9900 */
[----:B---3--:R-:W-:-:S05]  /*1630*/  IMAD.WIDE R14, R20, 0x4, R14 ;  /* 0x00000004140e7825 */ /* 0x008fca00078e020e */
[----:B------:R-:W4:Y:S01]  /*1640*/  LDG.E.CONSTANT R17, desc[UR6][R14.64] ;  /* 0x000000060e117981 */ /* 0x000f22000c1e9900 */
[----:B------:R-:W-:-:S05]  /*1650*/  LEA R0, R20, R5, 0x2 ;  /* 0x0000000514007211 */ /* 0x000fca00078e10ff */
[----:B------:R-:W0:Y:S01]  /*1660*/  LDS R3, [R0] ;  /* 0x0000000000037984 */ /* 0x000e220000000800 */
[----:B--2---:R-:W-:Y:S02]  /*1670*/  IMAD.U32 R10, RZ, RZ, UR8 ;  /* 0x00000008ff0a7e24 */ /* 0x004fe4000f8e00ff */
[----:B0-----:R-:W-:-:S04]  /*1680*/  HADD2 R2, R3, -R4.H0_H0 ;  /* 0xa000000403027230 */ /* 0x001fc80000000000 */
[----:B------:R-:W-:-:S04]  /*1690*/  HMUL2 R2, R2, R4.H1_H1 ;  /* 0x3000000402027232 */ /* 0x000fc80000000000 */
[----:B----4-:R-:W-:Y:S02]  /*16a0*/  HFMA2 R22, R2, R16, R17 ;  /* 0x0000001002167231 */ /* 0x010fe40000000011 */
[----:B------:R-:W-:Y:S01]  /*16b0*/  IMAD R17, R19, R10, R20 ;  /* 0x0000000a13117224 */ /* 0x000fe200078e0214 */
[----:B------:R-:W-:Y:S06]  /*16c0*/  @!P0 BRA `(.L_x_602) ;  /* 0x0000000000208947 */ /* 0x000fec0003800000 */
[----:B------:R2:W-:Y:S01]  /*16d0*/  STS [R0], R22 ;  /* 0x0000001600007388 */ /* 0x0005e20000000800 */
[C---:B------:R-:W-:Y:S01]  /*16e0*/  HADD2 R3, |R22|.reuse, -RZ.H0_H0 ;  /* 0xa00000ff16037230 */ /* 0x040fe20000000200 */
[----:B------:R-:W-:-:S04]  /*16f0*/  HSETP2.GT.AND P1, PT, |R22|.H0_H0, |R22|.H1_H1, PT ;  /* 0x7000001616007234 */ /* 0x000fc80003f24a00 */
[----:B------:R-:W-:-:S04]  /*1700*/  PRMT R2, R3, 0x7632, R2 ;  /* 0x0000763203027816 */ /* 0x000fc80000000002 */
[----:B------:R-:W-:-:S05]  /*1710*/  SEL R3, R2, R3, !P1 ;  /* 0x0000000302037207 */ /* 0x000fca0004800000 */
[----:B------:R-:W-:-:S05]  /*1720*/  HSETP2.GT.AND P1, PT, R3.H0_H0, R6.H0_H0, PT ;  /* 0x2000000603007234 */ /* 0x000fca0003f24800 */
[----:B------:R-:W-:Y:S01]  /*1730*/  SEL R6, R6, R3, !P1 ;  /* 0x0000000306067207 */ /* 0x000fe20004800000 */
[----:B--2---:R-:W-:Y:S07]  /*1740*/  BRA `(.L_x_603) ;  /* 0x0000000000447947 */ /* 0x004fee0003800000 */
.L_x_602:
[----:B------:R-:W0:Y:S01]  /*1750*/  LDC.64 R2, c[0x0][0x380] ;  /* 0x0000e000ff027b82 */ /* 0x000e220000000a00 */
[----:B-1----:R-:W-:-:S09]  /*1760*/  UISETP.NE.AND UP0, UPT, UR9, 0x2, UPT ;  /* 0x000000020900788c */ /* 0x002fd2000bf05270 */
[----:B------:R-:W-:Y:S05]  /*1770*/  BRA.U UP0, `(.L_x_604) ;  /* 0x0000000100307547 */ /* 0x000fea000b800000 */
[----:B------:R-:W-:Y:S02]  /*1780*/  HADD2.F32 R23, -RZ, R22.H0_H0 ;  /* 0x20000016ff177230 */ /* 0x000fe40000004100 */
[----:B0-----:R-:W-:-:S04]  /*1790*/  IMAD.WIDE R2, R17, 0x2, R2 ;  /* 0x0000000211027825 */ /* 0x001fc800078e0202 */
[----:B-----5:R-:W-:Y:S01]  /*17a0*/  FMUL.FTZ R16, R23, R18 ;  /* 0x0000001217107220 */ /* 0x020fe20000410000 */
[----:B------:R-:W-:-:S05]  /*17b0*/  HADD2.F32 R23, -RZ, R22.H1_H1 ;  /* 0x30000016ff177230 */ /* 0x000fca0000004100 */
[----:B------:R-:W0:Y:S01]  /*17c0*/  F2I.S8.NTZ R16, R16 ;  /* 0x0000001000107305 */ /* 0x000e220000202100 */
[----:B------:R-:W-:-:S07]  /*17d0*/  FMUL.FTZ R23, R23, R18 ;  /* 0x0000001217177220 */ /* 0x000fce0000410000 */
[----:B------:R-:W1:Y:S01]  /*17e0*/  F2I.S8.NTZ R23, R23 ;  /* 0x0000001700177305 */ /* 0x000e620000202100 */
[----:B0-----:R-:W-:-:S04]  /*17f0*/  PRMT R22, R16, 0x8880, RZ ;  /* 0x0000888010167816 */ /* 0x001fc800000000ff */
[----:B------:R-:W-:-:S04]  /*1800*/  PRMT R22, R22, 0x7710, RZ ;  /* 0x0000771016167816 */ /* 0x000fc800000000ff */
[----:B-1----:R-:W-:-:S05]  /*1810*/  PRMT R25, R23, 0x7604, R22 ;  /* 0x0000760417197816 */ /* 0x002fca0000000016 */
[----:B------:R0:W-:Y:S01]  /*1820*/  STG.E.U16 desc[UR6][R2.64], R25 ;  /* 0x0000001902007986 */ /* 0x0001e2000c101506 */
[----:B------:R-:W-:Y:S05]  /*1830*/  BRA `(.L_x_603) ;  /* 0x0000000000087947 */ /* 0x000fea0003800000 */
.L_x_604:
[----:B0-----:R-:W-:-:S05]  /*1840*/  IMAD.WIDE R2, R17, 0x4, R2 ;  /* 0x0000000411027825 */ /* 0x001fca00078e0202 */
[----:B------:R1:W-:Y:S02]  /*1850*/  STG.E desc[UR6][R2.64], R22 ;  /* 0x0000001602007986 */ /* 0x0003e4000c101906 */
.L_x_603:
[----:B------:R-:W-:-:S04]  /*1860*/  IADD3 R20, PT, PT, R11, R20, RZ ;  /* 0x000000140b147210 */ /* 0x000fc80007ffe0ff */
[----:B------:R-:W-:-:S13]  /*1870*/  ISETP.GE.AND P1, PT, R20, R10, PT ;  /* 0x0000000a1400720c */ /* 0x000fda0003f26270 */
[----:B------:R-:W-:Y:S05]  /*1880*/  @P1 BRA `(.L_x_601) ;  /* 0x0000001000ac1947 */ /* 0x000fea0003800000 */
[----:B01----:R-:W-:-:S05]  /*1890*/  IMAD.SHL.U32 R3, R11, 0x4, RZ ;  /* 0x000000040b037824 */ /* 0x003fca00078e00ff */
[-C--:B------:R-:W-:Y:S02]  /*18a0*/  IADD3 R14, P2, PT, R14, R3.reuse, RZ ;  /* 0x000000030e0e7210 */ /* 0x080fe40007f5e0ff */
[----:B------:R-:W-:-:S03]  /*18b0*/  IADD3 R12, P1, PT, R12, R3, RZ ;  /* 0x000000030c0c7210 */ /* 0x000fc60007f3e0ff */
[----:B------:R-:W-:Y:S01]  /*18c0*/  IMAD.X R15, RZ, RZ, R15, P2 ;  /* 0x000000ffff0f7224 */ /* 0x000fe200010e060f */
[----:B------:R-:W-:-:S04]  /*18d0*/  IADD3.X R13, PT, PT, RZ, R13, RZ, P1, !PT ;  /* 0x0000000dff0d7210 */ /* 0x000fc80000ffe4ff */
[----:B------:R-:W2:Y:S04]  /*18e0*/  LDG.E.CONSTANT R16, desc[UR6][R14.64] ;  /* 0x000000060e107981 */ /* 0x000ea8000c1e9900 */
[----:B------:R-:W2:Y:S01]  /*18f0*/  LDG.E.CONSTANT R22, desc[UR6][R12.64] ;  /* 0x000000060c167981 */ /* 0x000ea2000c1e9900 */
[----:B------:R-:W-:-:S05]  /*1900*/  IADD3 R2, PT, PT, R0, R3, RZ ;  /* 0x0000000300027210 */ /* 0x000fca0007ffe0ff */
[----:B------:R-:W0:Y:S01]  /*1910*/  LDS R23, [R2] ;  /* 0x0000000002177984 */ /* 0x000e220000000800 */
[----:B------:R-:W-:Y:S02]  /*1920*/  IMAD.IADD R0, R17, 0x1, R11 ;  /* 0x0000000111007824 */ /* 0x000fe400078e020b */
[----:B0-----:R-:W-:-:S04]  /*1930*/  HADD2 R23, R23, -R4.H0_H0 ;  /* 0xa000000417177230 */ /* 0x001fc80000000000 */
[----:B------:R-:W-:-:S04]  /*1940*/  HMUL2 R23, R23, R4.H1_H1 ;  /* 0x3000000417177232 */ /* 0x000fc80000000000 */
[----:B--2---:R-:W-:Y:S01]  /*1950*/  HFMA2 R22, R23, R22, R16 ;  /* 0x0000001617167231 */ /* 0x004fe20000000010 */
        /* <DEDUP_REMOVED lines=9> */
.L_x_605:
[----:B------:R-:W0:Y:S02]  /*19f0*/  LDC R16, c[0x0][0x3f0] ;  /* 0x0000fc00ff107b82 */ /* 0x000e240000000800 */
[----:B0-----:R-:W-:-:S13]  /*1a00*/  ISETP.NE.AND P1, PT, R16, 0x2, PT ;  /* 0x000000021000780c */ /* 0x001fda0003f25270 */
[----:B------:R-:W0:Y:S02]  /*1a10*/  @P1 LDC.64 R16, c[0x0][0x380] ;  /* 0x0000e000ff101b82 */ /* 0x000e240000000a00 */
[----:B0-----:R-:W-:-:S05]  /*1a20*/  @P1 IMAD.WIDE R16, R0, 0x4, R16 ;  /* 0x0000000400101825 */ /* 0x001fca00078e0210 */
[----:B------:R0:W-:Y:S01]  /*1a30*/  @P1 STG.E desc[UR6][R16.64], R22 ;  /* 0x0000001610001986 */ /* 0x0001e2000c101906 */
[----:B------:R-:W-:Y:S05]  /*1a40*/  @P1 BRA `(.L_x_606) ;  /* 0x0000000000301947 */ /* 0x000fea0003800000 */
[--C-:B0-----:R-:W-:Y:S02]  /*1a50*/  HADD2.F32 R17, -RZ, R22.reuse.H0_H0 ;  /* 0x20000016ff117230 */ /* 0x101fe40000004100 */
[----:B------:R-:W-:-:S03]  /*1a60*/  HADD2.F32 R23, -RZ, R22.H1_H1 ;  /* 0x30000016ff177230 */ /* 0x000fc60000004100 */
[-C--:B-----5:R-:W-:Y:S02]  /*1a70*/  FMUL.FTZ R24, R17, R18.reuse ;  /* 0x0000001211187220 */ /* 0x0a0fe40000410000 */
[----:B------:R-:W0:Y:S01]  /*1a80*/  LDC.64 R16, c[0x0][0x380] ;  /* 0x0000e000ff107b82 */ /* 0x000e220000000a00 */
[----:B------:R-:W-:-:S03]  /*1a90*/  FMUL.FTZ R23, R23, R18 ;  /* 0x0000001217177220 */ /* 0x000fc60000410000 */
[----:B------:R-:W1:Y:S08]  /*1aa0*/  F2I.S8.NTZ R24, R24 ;  /* 0x0000001800187305 */ /* 0x000e700000202100 */
[----:B------:R-:W2:Y:S01]  /*1ab0*/  F2I.S8.NTZ R23, R23 ;  /* 0x0000001700177305 */ /* 0x000ea20000202100 */
[----:B-1----:R-:W-:-:S04]  /*1ac0*/  PRMT R22, R24, 0x8880, RZ ;  /* 0x0000888018167816 */ /* 0x002fc800000000ff */
[----:B------:R-:W-:Y:S01]  /*1ad0*/  PRMT R22, R22, 0x7710, RZ ;  /* 0x0000771016167816 */ /* 0x000fe200000000ff */
[----:B0-----:R-:W-:-:S03]  /*1ae0*/  IMAD.WIDE R16, R0, 0x2, R16 ;  /* 0x0000000200107825 */ /* 0x001fc600078e0210 */
[----:B--2---:R-:W-:-:S05]  /*1af0*/  PRMT R25, R23, 0x7604, R22 ;  /* 0x0000760417197816 */ /* 0x004fca0000000016 */
[----:B------:R1:W-:Y:S02]  /*1b00*/  STG.E.U16 desc[UR6][R16.64], R25 ;  /* 0x0000001910007986 */ /* 0x0003e4000c101506 */
.L_x_606:
[----:B------:R-:W-:-:S04]  /*1b10*/  IADD3 R20, PT, PT, R20, R11, RZ ;  /* 0x0000000b14147210 */ /* 0x000fc80007ffe0ff */
[----:B------:R-:W-:-:S13]  /*1b20*/  ISETP.GE.AND P1, PT, R20, R10, PT ;  /* 0x0000000a1400720c */ /* 0x000fda0003f26270 */
[----:B------:R-:W-:Y:S05]  /*1b30*/  @P1 BRA `(.L_x_601) ;  /* 0x0000001000001947 */ /* 0x000fea0003800000 */
[C---:B------:R-:W-:Y:S02]  /*1b40*/  IADD3 R12, P1, PT, R3.reuse, R12, RZ ;  /* 0x0000000c030c7210 */ /* 0x040fe40007f3e0ff */
[----:B------:R-:W-:-:S03]  /*1b50*/  IADD3 R14, P2, PT, R3, R14, RZ ;  /* 0x0000000e030e7210 */ /* 0x000fc60007f5e0ff */
[----:B------:R-:W-:Y:S01]  /*1b60*/  IMAD.X R13, RZ, RZ, R13, P1 ;  /* 0x000000ffff0d7224 */ /* 0x000fe200008e060d */
[----:B------:R-:W-:-:S04]  /*1b70*/  IADD3.X R15, PT, PT, RZ, R15, RZ, P2, !PT ;  /* 0x0000000fff0f7210 */ /* 0x000fc800017fe4ff */
[----:B0-----:R-:W2:Y:S04]  /*1b80*/  LDG.E.CONSTANT R22, desc[UR6][R12.64] ;  /* 0x000000060c167981 */ /* 0x001ea8000c1e9900 */
[----:B-1----:R-:W2:Y:S01]  /*1b90*/  LDG.E.CONSTANT R16, desc[UR6][R14.64] ;  /* 0x000000060e107981 */ /* 0x002ea2000c1e9900 */
[----:B------:R-:W-:Y:S01]  /*1ba0*/  IMAD.IADD R2, R3, 0x1, R2 ;  /* 0x0000000103027824 */ /* 0x000fe200078e0202 */
[----:B------:R-:W-:-:S04]  /*1bb0*/  IADD3 R23, PT, PT, R0, R11, RZ ;  /* 0x0000000b00177210 */ /* 0x000fc80007ffe0ff */
[----:B------:R-:W0:Y:S02]  /*1bc0*/  LDS R17, [R2] ;  /* 0x0000000002117984 */ /* 0x000e240000000800 */
        /* <DEDUP_REMOVED lines=11> */
[----:B0-----:R-:W-:Y:S07]  /*1c80*/  BRA `(.L_x_608) ;  /* 0x0000000000487947 */ /* 0x001fee0003800000 */
.L_x_607:
        /* <DEDUP_REMOVED lines=18> */
.L_x_608:
[----:B------:R-:W-:-:S05]  /*1db0*/  IMAD.IADD R20, R20, 0x1, R11 ;  /* 0x0000000114147824 */ /* 0x000fca00078e020b */
[----:B------:R-:W-:-:S13]  /*1dc0*/  ISETP.GE.AND P1, PT, R20, R10, PT ;  /* 0x0000000a1400720c */ /* 0x000fda0003f26270 */
[----:B------:R-:W-:Y:S05]  /*1dd0*/  @P1 BRA `(.L_x_601) ;  /* 0x0000000c00581947 */ /* 0x000fea0003800000 */
[C---:B------:R-:W-:Y:S02]  /*1de0*/  IADD3 R14, P2, PT, R3.reuse, R14, RZ ;  /* 0x0000000e030e7210 */ /* 0x040fe40007f5e0ff */
[----:B------:R-:W-:-:S03]  /*1df0*/  IADD3 R12, P1, PT, R3, R12, RZ ;  /* 0x0000000c030c7210 */ /* 0x000fc60007f3e0ff */
[----:B------:R-:W-:Y:S01]  /*1e00*/  IMAD.X R15, RZ, RZ, R15, P2 ;  /* 0x000000ffff0f7224 */ /* 0x000fe200010e060f */
[----:B------:R-:W-:-:S04]  /*1e10*/  IADD3.X R13, PT, PT, RZ, R13, RZ, P1, !PT ;  /* 0x0000000dff0d7210 */ /* 0x000fc80000ffe4ff */
[----:B01----:R-:W2:Y:S04]  /*1e20*/  LDG.E.CONSTANT R16, desc[UR6][R14.64] ;  /* 0x000000060e107981 */ /* 0x003ea8000c1e9900 */
[----:B------:R-:W2:Y:S01]  /*1e30*/  LDG.E.CONSTANT R0, desc[UR6][R12.64] ;  /* 0x000000060c007981 */ /* 0x000ea2000c1e9900 */
[----:B------:R-:W-:-:S05]  /*1e40*/  IADD3 R2, PT, PT, R3, R2, RZ ;  /* 0x0000000203027210 */ /* 0x000fca0007ffe0ff */
[----:B------:R-:W0:Y:S01]  /*1e50*/  LDS R17, [R2] ;  /* 0x0000000002117984 */ /* 0x000e220000000800 */
[----:B------:R-:W-:Y:S02]  /*1e60*/  IMAD.IADD R23, R23, 0x1, R11 ;  /* 0x0000000117177824 */ /* 0x000fe400078e020b */
[----:B0-----:R-:W-:-:S04]  /*1e70*/  HADD2 R17, R17, -R4.H0_H0 ;  /* 0xa000000411117230 */ /* 0x001fc80000000000 */
[----:B------:R-:W-:-:S04]  /*1e80*/  HMUL2 R17, R17, R4.H1_H1 ;  /* 0x3000000411117232 */ /* 0x000fc80000000000 */
[----:B--2---:R-:W-:-:S05]  /*1e90*/  HFMA2 R0, R17, R0, R16 ;  /* 0x0000000011007231 */ /* 0x004fca0000000010 */
[----:B------:R-:W-:Y:S01]  /*1ea0*/  MOV R25, R0 ;  /* 0x0000000000197202 */ /* 0x000fe20000000f00 */
[----:B------:R-:W-:Y:S06]  /*1eb0*/  @!P0 BRA `(.L_x_609) ;  /* 0x0000000000208947 */ /* 0x000fec0003800000 */
[----:B------:R2:W-:Y:S01]  /*1ec0*/  STS [R2], R25 ;  /* 0x0000001902007388 */ /* 0x0005e20000000800 */
[----:B------:R-:W-:Y:S01]  /*1ed0*/  HADD2 R17, |R25|, -RZ.H0_H0 ;  /* 0xa00000ff19117230 */ /* 0x000fe20000000200 */
[----:B------:R-:W-:-:S04]  /*1ee0*/  HSETP2.GT.AND P1, PT, |R0|.H0_H0, |R0|.H1_H1, PT ;  /* 0x7000000000007234 */ /* 0x000fc80003f24a00 */
[----:B------:R-:W-:-:S04]  /*1ef0*/  PRMT R0, R17, 0x7632, R0 ;  /* 0x0000763211007816 */ /* 0x000fc80000000000 */
[----:B------:R-:W-:-:S05]  /*1f00*/  SEL R17, R0, R17, !P1 ;  /* 0x0000001100117207 */ /* 0x000fca0004800000 */
[----:B------:R-:W-:-:S05]  /*1f10*/  HSETP2.GT.AND P1, PT, R17.H0_H0, R6.H0_H0, PT ;  /* 0x2000000611007234 */ /* 0x000fca0003f24800 */
[----:B------:R-:W-:Y:S01]  /*1f20*/  SEL R6, R6, R17, !P1 ;  /* 0x0000001106067207 */ /* 0x000fe20004800000 */
[----:B--2---:R-:W-:Y:S07]  /*1f30*/  BRA `(.L_x_610) ;  /* 0x0000000000487947 */ /* 0x004fee0003800000 */
.L_x_609:
        /* <DEDUP_REMOVED lines=18> */
.L_x_610:
        /* <DEDUP_REMOVED lines=24> */
[----:B0-----:R-:W-:Y:S07]  /*21e0*/  BRA `(.L_x_612) ;  /* 0x0000000000487947 */ /* 0x001fee0003800000 */
.L_x_611:
        /* <DEDUP_REMOVED lines=18> */
.L_x_612:
        /* <DEDUP_REMOVED lines=11> */
[----:B------:R-:W-:Y:S01]  /*23c0*/  IADD3 R23, PT, PT, R23, R11, RZ ;  /* 0x0000000b17177210 */ /* 0x000fe20007ffe0ff */
[----:B0-----:R-:W-:-:S04]  /*23d0*/  HADD2 R17, R17, -R4.H0_H0 ;  /* 0xa000000411117230 */ /* 0x001fc80000000000 */
[----:B------:R-:W-:-:S04]  /*23e0*/  HMUL2 R17, R17, R4.H1_H1 ;  /* 0x3000000411117232 */ /* 0x000fc80000000000 */
[----:B--2---:R-:W-:-:S05]  /*23f0*/  HFMA2 R0, R17, R0, R16 ;  /* 0x0000000011007231 */ /* 0x004fca0000000010 */
[----:B------:R-:W-:Y:S01]  /*2400*/  IMAD.MOV.U32 R25, RZ, RZ, R0 ;  /* 0x000000ffff197224 */ /* 0x000fe200078e0000 */
        /* <DEDUP_REMOVED lines=9> */
.L_x_613:
        /* <DEDUP_REMOVED lines=18> */
.L_x_614:
[----:B------:R-:W-:-:S04]  /*25c0*/  IADD3 R20, PT, PT, R20, R11, RZ ;  /* 0x0000000b14147210 */ /* 0x000fc80007ffe0ff */
        /* <DEDUP_REMOVED lines=24> */
.L_x_615:
        /* <DEDUP_REMOVED lines=18> */
.L_x_616:
[----:B------:R-:W-:-:S04]  /*2870*/  IADD3 R20, PT, PT, R20, R11, RZ ;  /* 0x0000000b14147210 */ /* 0x000fc80007ffe0ff */
[----:B------:R-:W-:-:S13]  /*2880*/  ISETP.GE.AND P1, PT, R20, R10, PT ;  /* 0x0000000a1400720c */ /* 0x000fda0003f26270 */
[----:B------:R-:W-:Y:S05]  /*2890*/  @P1 BRA `(.L_x_601) ;  /* 0x0000000000a81947 */ /* 0x000fea0003800000 */
[C---:B------:R-:W-:Y:S02]  /*28a0*/  IADD3 R14, P2, PT, R3.reuse, R14, RZ ;  /* 0x0000000e030e7210 */ /* 0x040fe40007f5e0ff */
[----:B------:R-:W-:-:S03]  /*28b0*/  IADD3 R12, P1, PT, R3, R12, RZ ;  /* 0x0000000c030c7210 */ /* 0x000fc60007f3e0ff */
[----:B------:R-:W-:Y:S01]  /*28c0*/  IMAD.X R15, RZ, RZ, R15, P2 ;  /* 0x000000ffff0f7224 */ /* 0x000fe200010e060f */
[----:B------:R-:W-:-:S05]  /*28d0*/  IADD3.X R13, PT, PT, RZ, R13, RZ, P1, !PT ;  /* 0x0000000dff0d7210 */ /* 0x000fca0000ffe4ff */
[----:B------:R-:W2:Y:S04]  /*28e0*/  LDG.E.CONSTANT R12, desc[UR6][R12.64] ;  /* 0x000000060c0c7981 */ /* 0x000ea8000c1e9900 */
[----:B------:R-:W2:Y:S01]  /*28f0*/  LDG.E.CONSTANT R15, desc[UR6][R14.64] ;  /* 0x000000060e0f7981 */ /* 0x000ea2000c1e9900 */
[----:B01----:R-:W-:Y:S02]  /*2900*/  IADD3 R16, PT, PT, R3, R2, RZ ;  /* 0x0000000203107210 */ /* 0x003fe40007ffe0ff */
[----:B------:R-:W-:-:S03]  /*2910*/  IADD3 R23, PT, PT, R23, R11, RZ ;  /* 0x0000000b17177210 */ /* 0x000fc60007ffe0ff */
        /* <DEDUP_REMOVED lines=13> */
.L_x_617:
        /* <DEDUP_REMOVED lines=18> */
.L_x_618:
[----:B------:R-:W-:-:S05]  /*2b10*/  IMAD.IADD R20, R20, 0x1, R11 ;  /* 0x0000000114147824 */ /* 0x000fca00078e020b */
[----:B------:R-:W-:-:S13]  /*2b20*/  ISETP.GE.AND P1, PT, R20, R10, PT ;  /* 0x0000000a1400720c */ /* 0x000fda0003f26270 */
[----:B------:R-:W-:Y:S05]  /*2b30*/  @!P1 BRA `(.L_x_619) ;  /* 0xffffffe800ac9947 */ /* 0x000fea000383ffff */
.L_x_601:
[----:B-12---:R-:W-:Y:S05]  /*2b40*/  BSYNC.RECONVERGENT B0 ;  /* 0x0000000000007941 */ /* 0x006fea0003800200 */
.L_x_600:
[----:B------:R-:W1:Y:S02]  /*2b50*/  LDCU.64 UR4, c[0x0][0x3e8] ;  /* 0x00007d00ff0477ac */ /* 0x000e640008000a00 */
[----:B-1----:R-:W-:-:S04]  /*2b60*/  ISETP.NE.U32.AND P0, PT, RZ, UR4, PT ;  /* 0x00000004ff007c0c */ /* 0x002fc8000bf05070 */
        /* <DEDUP_REMOVED lines=8> */
[----:B------:R-:W1:Y:S01]  /*2bf0*/  @!P0 S2R R9, SR_CgaCtaId ;  /* 0x0000000000098919 */ /* 0x000e620000008800 */
[----:B------:R-:W-:-:S05]  /*2c00*/  @!P0 MOV R4, 0x400 ;  /* 0x0000040000048802 */ /* 0x000fca0000000f00 */
[----:B------:R-:W2:Y:S01]  /*2c10*/  @P1 S2R R13, SR_CgaCtaId ;  /* 0x00000000000d1919 */ /* 0x000ea20000008800 */
[----:B0-----:R-:W-:Y:S02]  /*2c20*/  FMNMX.FTZ R3, R6, R3, !PT ;  /* 0x0000000306037209 */ /* 0x001fe40007810000 */
[----:B------:R-:W-:-:S03]  /*2c30*/  @P1 MOV R6, 0x400 ;  /* 0x0000040000061802 */ /* 0x000fc60000000f00 */
[----:B------:R-:W0:Y:S01]  /*2c40*/  SHFL.BFLY PT, R0, R3, 0x8, 0x1f ;  /* 0x0d001f0003007f89 */ /* 0x000e2200000e0000 */
[----:B------:R-:W-:-:S04]  /*2c50*/  @P1 IADD3 R6, PT, PT, R6, 0x8, RZ ;  /* 0x0000000806061810 */ /* 0x000fc80007ffe0ff */
[----:B--2---:R-:W-:-:S04]  /*2c60*/  @P1 LEA R13, R13, R6, 0x18 ;  /* 0x000000060d0d1211 */ /* 0x004fc800078ec0ff */
[----:B------:R-:W-:Y:S02]  /*2c70*/  @P1 LEA R8, R8, R13, 0x2 ;  /* 0x0000000d08081211 */ /* 0x000fe400078e10ff */
[----:B0-----:R-:W-:-:S05]  /*2c80*/  FMNMX.FTZ R0, R3, R0, !PT ;  /* 0x0000000003007209 */ /* 0x001fca0007810000 */
[----:B------:R-:W0:Y:S02]  /*2c90*/  SHFL.BFLY PT, R5, R0, 0x4, 0x1f ;  /* 0x0c801f0000057f89 */ /* 0x000e2400000e0000 */
[----:B0-----:R-:W-:Y:S02]  /*2ca0*/  FMNMX.FTZ R5, R0, R5, !PT ;  /* 0x0000000500057209 */ /* 0x001fe40007810000 */
[----:B------:R-:W-:-:S03]  /*2cb0*/  @!P0 IADD3 R0, PT, PT, R4, 0x8, RZ ;  /* 0x0000000804008810 */ /* 0x000fc60007ffe0ff */
[----:B------:R-:W0:Y:S01]  /*2cc0*/  SHFL.BFLY PT, R2, R5, 0x2, 0x1f ;  /* 0x0c401f0005027f89 */ /* 0x000e2200000e0000 */
[----:B-1----:R-:W-:-:S05]  /*2cd0*/  @!P0 LEA R0, R9, R0, 0x18 ;  /* 0x0000000009008211 */ /* 0x002fca00078ec0ff */
[----:B------:R-:W-:Y:S01]  /*2ce0*/  @!P0 IMAD R0, R7, 0x4, R0 ;  /* 0x0000000407008824 */ /* 0x000fe200078e0200 */
[----:B0-----:R-:W-:-:S05]  /*2cf0*/  FMNMX.FTZ R2, R5, R2, !PT ;  /* 0x0000000205027209 */ /* 0x001fca0007810000 */
[----:B------:R-:W0:Y:S02]  /*2d00*/  SHFL.BFLY PT, R3, R2, 0x1, 0x1f ;  /* 0x0c201f0002037f89 */ /* 0x000e2400000e0000 */
[----:B0-----:R-:W-:Y:S02]  /*2d10*/  FMNMX.FTZ R9, R2, R3, !PT ;  /* 0x0000000302097209 */ /* 0x001fe40007810000 */
[----:B------:R-:W-:-:S03]  /*2d20*/  MOV R3, 0xe0ad78ec ;  /* 0xe0ad78ec00037802 */ /* 0x000fc60000000f00 */
[----:B------:R-:W-:Y:S01]  /*2d30*/  @!P0 STS [R0], R9 ;  /* 0x0000000900008388 */ /* 0x000fe20000000800 */
[----:B------:R-:W-:Y:S01]  /*2d40*/  BAR.SYNC.DEFER_BLOCKING 0x0 ;  /* 0x0000000000007b1d */ /* 0x000fe20000010000 */
[----:B------:R-:W-:-:S05]  /*2d50*/  ISETP.GE.AND P0, PT, R21, R10, PT ;  /* 0x0000000a1500720c */ /* 0x000fca0003f06270 */
        /* <DEDUP_REMOVED lines=14> */
[----:B------:R-:W-:Y:S04]  /*2e40*/  BSSY.RECONVERGENT B1, `(.L_x_622) ;  /* 0x0000010000017945 */ /* 0x000fe80003800200 */
        /* <DEDUP_REMOVED lines=14> */
[----:B-----5:R-:W-:Y:S05]  /*2f30*/  CALL.REL.NOINC `($__internal_6_$__cuda_sm20_div_rn_f64_full) ;  /* 0x0000000000a47944 */ /* 0x020fea0003c00000 */
.L_x_623:
[----:B------:R-:W-:Y:S05]  /*2f40*/  BSYNC.RECONVERGENT B1 ;  /* 0x0000000000017941 */ /* 0x000fea0003800200 */
.L_x_622:
[----:B------:R-:W0:Y:S01]  /*2f50*/  S2R R8, SR_CgaCtaId ;  /* 0x0000000000087919 */ /* 0x000e220000008800 */
[----:B------:R-:W1:Y:S01]  /*2f60*/  LDC R17, c[0x0][0x3c8] ;  /* 0x0000f200ff117b82 */ /* 0x000e620000000800 */
        /* <DEDUP_REMOVED lines=8> */
[----:B0-----:R-:W-:Y:S02]  /*2ff0*/  LEA R15, R8, R7, 0x18 ;  /* 0x00000007080f7211 */ /* 0x001fe400078ec0ff */
[----:B------:R-:W-:-:S07]  /*3000*/  MOV R8, R21 ;  /* 0x0000001500087202 */ /* 0x000fce0000000f00 */
.L_x_624:
[----:B------:R-:W-:-:S06]  /*3010*/  IMAD R7, R8, 0x4, R15 ;  /* 0x0000000408077824 */ /* 0x000fcc00078e020f */
[----:B0-----:R-:W0:Y:S02]  /*3020*/  LDS R7, [R7] ;  /* 0x0000000007077984 */ /* 0x001e240000000800 */
[----:B0-----:R-:W-:-:S05]  /*3030*/  HADD2.F32 R3, -RZ, R7.H0_H0 ;  /* 0x20000007ff037230 */ /* 0x001fca0000004100 */
[----:B------:R-:W-:Y:S01]  /*3040*/  FMUL.FTZ R9, R6, R3 ;  /* 0x0000000306097220 */ /* 0x000fe20000410000 */
[----:B------:R-:W-:-:S05]  /*3050*/  HADD2.F32 R3, -RZ, R7.H1_H1 ;  /* 0x30000007ff037230 */ /* 0x000fca0000004100 */
[----:B------:R-:W0:Y:S01]  /*3060*/  F2I.S8.NTZ R9, R9 ;  /* 0x0000000900097305 */ /* 0x000e220000202100 */
[----:B------:R-:W-:Y:S01]  /*3070*/  FMUL.FTZ R10, R6, R3 ;  /* 0x00000003060a7220 */ /* 0x000fe20000410000 */
[----:B-1----:R-:W-:Y:S01]  /*3080*/  IMAD R3, R19, R17, R8 ;  /* 0x0000001113037224 */ /* 0x002fe200078e0208 */
[----:B------:R-:W-:-:S03]  /*3090*/  IADD3 R8, PT, PT, R11, R8, RZ ;  /* 0x000000080b087210 */ /* 0x000fc60007ffe0ff */
[----:B---3--:R-:W-:Y:S01]  /*30a0*/  IMAD.WIDE R2, R3, 0x2, R4 ;  /* 0x0000000203027825 */ /* 0x008fe200078e0204 */
[----:B------:R-:W-:Y:S01]  /*30b0*/  ISETP.GE.AND P0, PT, R8, R17, PT ;  /* 0x000000110800720c */ /* 0x000fe20003f06270 */
[----:B------:R-:W1:Y:S01]  /*30c0*/  F2I.S8.NTZ R13, R10 ;  /* 0x0000000a000d7305 */ /* 0x000e620000202100 */
[----:B0-----:R-:W-:-:S04]  /*30d0*/  PRMT R12, R9, 0x8880, RZ ;  /* 0x00008880090c7816 */ /* 0x001fc800000000ff */
[----:B------:R-:W-:-:S04]  /*30e0*/  PRMT R12, R12, 0x7710, RZ ;  /* 0x000077100c0c7816 */ /* 0x000fc800000000ff */
[----:B-1----:R-:W-:-:S05]  /*30f0*/  PRMT R13, R13, 0x7604, R12 ;  /* 0x000076040d0d7816 */ /* 0x002fca000000000c */
[----:B------:R0:W-:Y:S01]  /*3100*/  STG.E.U16 desc[UR6][R2.64], R13 ;  /* 0x0000000d02007986 */ /* 0x0001e2000c101506 */
[----:B------:R-:W-:Y:S05]  /*3110*/  @!P0 BRA `(.L_x_624) ;  /* 0xfffffffc00bc8947 */ /* 0x000fea000383ffff */
.L_x_621:
[----:B------:R-:W-:Y:S05]  /*3120*/  BSYNC.RECONVERGENT B0 ;  /* 0x0000000000007941 */ /* 0x000fea0003800200 */
.L_x_620:
[----:B------:R-:W-:-:S13]  /*3130*/  ISETP.NE.AND P0, PT, R21, RZ, PT ;  /* 0x000000ff1500720c */ /* 0x000fda0003f05270 */
[----:B------:R-:W-:Y:S05]  /*3140*/  @P0 EXIT ;  /* 0x000000000000094d */ /* 0x000fea0003800000 */
[----:B------:R-:W1:Y:S08]  /*3150*/  LDC.64 R4, c[0x0][0x3e0] ;  /* 0x0000f800ff047b82 */ /* 0x000e700000000a00 */
[----:B0-----:R-:W0:Y:S01]  /*3160*/  LDC.64 R2, c[0x0][0x3e8] ;  /* 0x0000fa00ff027b82 */ /* 0x001e220000000a00 */
[----:B-1----:R-:W2:Y:S01]  /*3170*/  LDG.E R5, desc[UR6][R4.64] ;  /* 0x0000000604057981 */ /* 0x002ea2000c1e1900 */
[----:B0-----:R-:W-:-:S04]  /*3180*/  IMAD.WIDE.U32 R2, R19, 0x4, R2 ;  /* 0x0000000413027825 */ /* 0x001fc800078e0002 */
[----:B--2---:R-:W-:-:S04]  /*3190*/  FMUL.FTZ R0, R0, R5 ;  /* 0x0000000500007220 */ /* 0x004fc80000410000 */
[----:B------:R-:W-:-:S05]  /*31a0*/  FMUL.FTZ R7, R0, 0.0078740157186985015869 ;  /* 0x3c01020400077820 */ /* 0x000fca0000410000 */
[----:B------:R-:W-:Y:S01]  /*31b0*/  STG.E desc[UR6][R2.64], R7 ;  /* 0x0000000702007986 */ /* 0x000fe2000c101906 */
[----:B------:R-:W-:Y:S05]  /*31c0*/  EXIT ;  /* 0x000000000000794d */ /* 0x000fea0003800000 */
        .weak           $__internal_6_$__cuda_sm20_div_rn_f64_full
        .type           $__internal_6_$__cuda_sm20_div_rn_f64_full,@function
        .size           $__internal_6_$__cuda_sm20_div_rn_f64_full,(.L_x_2484 - $__internal_6_$__cuda_sm20_div_rn_f64_full)
$__internal_6_$__cuda_sm20_div_rn_f64_full:
[C---:B------:R-:W-:Y:S01]  /*31d0*/  FSETP.GEU.AND P0, PT, |R5|.reuse, 1.469367938527859385e-39, PT ;  /* 0x001000000500780b */ /* 0x040fe20003f0e200 */
[----:B------:R-:W-:Y:S01]  /*31e0*/  IMAD.MOV.U32 R8, RZ, RZ, 0x1 ;  /* 0x00000001ff087424 */ /* 0x000fe200078e00ff */
[C---:B------:R-:W-:Y:S01]  /*31f0*/  LOP3.LUT R2, R5.reuse, 0x800fffff, RZ, 0xc0, !PT ;  /* 0x800fffff05027812 */ /* 0x040fe200078ec0ff */
[----:B------:R-:W-:Y:S01]  /*3200*/  IMAD.MOV.U32 R23, RZ, RZ, 0x40500000 ;  /* 0x40500000ff177424 */ /* 0x000fe200078e00ff */
[----:B------:R-:W-:Y:S01]  /*3210*/  LOP3.LUT R16, R5, 0x7ff00000, RZ, 0xc0, !PT ;  /* 0x7ff0000005107812 */ /* 0x000fe200078ec0ff */
[----:B------:R-:W-:Y:S01]  /*3220*/  BSSY.RECONVERGENT B2, `(.L_x_625) ;  /* 0x0000047000027945 */ /* 0x000fe20003800200 */
[----:B------:R-:W-:Y:S02]  /*3230*/  LOP3.LUT R3, R2, 0x3ff00000, RZ, 0xfc, !PT ;  /* 0x3ff0000002037812 */ /* 0x000fe400078efcff */
[----:B------:R-:W-:Y:S02]  /*3240*/  MOV R2, R4 ;  /* 0x0000000400027202 */ /* 0x000fe40000000f00 */
[----:B------:R-:W-:-:S02]  /*3250*/  MOV R7, 0x1ca00000 ;  /* 0x1ca0000000077802 */ /* 0x000fc40000000f00 */
[----:B------:R-:W-:Y:S01]  /*3260*/  ISETP.LE.U32.AND P1, PT, R16, 0x40500000, PT ;  /* 0x405000001000780c */ /* 0x000fe20003f23070 */
[----:B------:R-:W-:Y:S01]  /*3270*/  @!P0 DMUL R2, R4, 8.98846567431157953865e+307 ;  /* 0x7fe0000004028828 */ /* 0x000fe20000000000 */
[----:B------:R-:W-:Y:S02]  /*3280*/  IADD3 R18, PT, PT, R23, -0x1, RZ ;  /* 0xffffffff17127810 */ /* 0x000fe40007ffe0ff */
[----:B------:R-:W-:-:S03]  /*3290*/  SEL R10, R7, 0x63400000, !P1 ;  /* 0x63400000070a7807 */ /* 0x000fc60004800000 */
[----:B------:R-:W0:Y:S02]  /*32a0*/  MUFU.RCP64H R9, R3 ;  /* 0x0000000300097308 */ /* 0x000e240000001800 */
[----:B0-----:R-:W-:-:S08]  /*32b0*/  DFMA R12, R8, -R2, 1 ;  /* 0x3ff00000080c742b */ /* 0x001fd00000000802 */
[----:B------:R-:W-:-:S08]  /*32c0*/  DFMA R12, R12, R12, R12 ;  /* 0x0000000c0c0c722b */ /* 0x000fd0000000000c */
[----:B------:R-:W-:-:S08]  /*32d0*/  DFMA R12, R8, R12, R8 ;  /* 0x0000000c080c722b */ /* 0x000fd00000000008 */
[----:B------:R-:W-:-:S08]  /*32e0*/  DFMA R8, R12, -R2, 1 ;  /* 0x3ff000000c08742b */ /* 0x000fd00000000802 */
[----:B------:R-:W-:Y:S01]  /*32f0*/  DFMA R12, R12, R8, R12 ;  /* 0x000000080c0c722b */ /* 0x000fe2000000000c */
[----:B------:R-:W-:Y:S02]  /*3300*/  LOP3.LUT R9, R10, 0xfc000, RZ, 0xfc, !PT ;  /* 0x000fc0000a097812 */ /* 0x000fe400078efcff */
[----:B------:R-:W-:Y:S02]  /*3310*/  MOV R10, R16 ;  /* 0x00000010000a7202 */ /* 0x000fe40000000f00 */
[----:B------:R-:W-:Y:S02]  /*3320*/  @!P0 LOP3.LUT R10, R3, 0x7ff00000, RZ, 0xc0, !PT ;  /* 0x7ff00000030a8812 */ /* 0x000fe400078ec0ff */
[----:B------:R-:W-:Y:S02]  /*3330*/  MOV R8, RZ ;  /* 0x000000ff00087202 */ /* 0x000fe40000000f00 */
[----:B------:R-:W-:Y:S01]  /*3340*/  ISETP.GT.U32.AND P0, PT, R18, 0x7feffffe, PT ;  /* 0x7feffffe1200780c */ /* 0x000fe20003f04070 */
[----:B------:R-:W-:-:S03]  /*3350*/  VIADD R18, R10, 0xffffffff ;  /* 0xffffffff0a127836 */ /* 0x000fc60000000000 */
[----:B------:R-:W-:Y:S02]  /*3360*/  DMUL R14, R12, R8 ;  /* 0x000000080c0e7228 */ /* 0x000fe40000000000 */
[----:B------:R-:W-:-:S06]  /*3370*/  ISETP.GT.U32.OR P0, PT, R18, 0x7feffffe, P0 ;  /* 0x7feffffe1200780c */ /* 0x000fcc0000704470 */
[----:B------:R-:W-:-:S08]  /*3380*/  DFMA R16, R14, -R2, R8 ;  /* 0x800000020e10722b */ /* 0x000fd00000000008 */
[----:B------:R-:W-:Y:S01]  /*3390*/  DFMA R12, R12, R16, R14 ;  /* 0x000000100c0c722b */ /* 0x000fe2000000000e */
[----:B------:R-:W-:Y:S10]  /*33a0*/  @P0 BRA `(.L_x_626) ;  /* 0x0000000000740947 */ /* 0x000ff40003800000 */
[----:B------:R-:W-:Y:S02]  /*33b0*/  LOP3.LUT R14, R5, 0x7ff00000, RZ, 0xc0, !PT ;  /* 0x7ff00000050e7812 */ /* 0x000fe400078ec0ff */
[----:B------:R-:W-:Y:S02]  /*33c0*/  MOV R10, 0x40500000 ;  /* 0x40500000000a7802 */ /* 0x000fe40000000f00 */
[----:B------:R-:W-:Y:S02]  /*33d0*/  IADD3 R15, PT, PT, RZ, -R14, RZ ;  /* 0x8000000eff0f7210 */ /* 0x000fe40007ffe0ff */
[----:B------:R-:W-:Y:S02]  /*33e0*/  ISETP.LE.U32.AND P0, PT, R14, 0x40500000, PT ;  /* 0x405000000e00780c */ /* 0x000fe40003f03070 */
[----:B------:R-:W-:Y:S02]  /*33f0*/  VIADDMNMX R10, R15, R10, 0xb9600000, !PT ;  /* 0xb96000000f0a7446 */ /* 0x000fe4000780010a */
[----:B------:R-:W-:-:S02]  /*3400*/  SEL R7, R7, 0x63400000, !P0 ;  /* 0x6340000007077807 */ /* 0x000fc40004000000 */
[----:B------:R-:W-:Y:S02]  /*3410*/  VIMNMX R10, PT, PT, R10, 0x46a00000, PT ;  /* 0x46a000000a0a7848 */ /* 0x000fe40003fe0100 */
[----:B------:R-:W-:-:S03]  /*3420*/  MOV R16, RZ ;  /* 0x000000ff00107202 */ /* 0x000fc60000000f00 */
        /* <DEDUP_REMOVED lines=11> */
[----:B------:R-:W-:Y:S02]  /*34e0*/  IADD3 R3, PT, PT, RZ, -R7, RZ ;  /* 0x80000007ff037210 */ /* 0x000fe40007ffe0ff */
[----:B------:R-:W-:-:S06]  /*34f0*/  MOV R2, RZ ;  /* 0x000000ff00027202 */ /* 0x000fcc0000000f00 */
        /* <DEDUP_REMOVED lines=8> */
.L_x_626:
        /* <DEDUP_REMOVED lines=15> */
.L_x_628:
[----:B------:R-:W-:Y:S02]  /*3670*/  LOP3.LUT R15, R5, 0x80000, RZ, 0xfc, !PT ;  /* 0x00080000050f7812 */ /* 0x000fe400078efcff */
[----:B------:R-:W-:-:S07]  /*3680*/  MOV R14, R4 ;  /* 0x00000004000e7202 */ /* 0x000fce0000000f00 */
.L_x_627:
[----:B------:R-:W-:Y:S05]  /*3690*/  BSYNC.RECONVERGENT B2 ;  /* 0x0000000000027941 */ /* 0x000fea0003800200 */
.L_x_625:
[----:B------:R-:W-:Y:S02]  /*36a0*/  HFMA2 R7, -RZ, RZ, 0, 0 ;  /* 0x00000000ff077431 */ /* 0x000fe400000001ff */
[----:B------:R-:W-:Y:S01]  /*36b0*/  IMAD.MOV.U32 R2, RZ, RZ, R14 ;  /* 0x000000ffff027224 */ /* 0x000fe200078e000e */
[----:B------:R-:W-:Y:S01]  /*36c0*/  MOV R3, R15 ;  /* 0x0000000f00037202 */ /* 0x000fe20000000f00 */
[----:B------:R-:W-:Y:S06]  /*36d0*/  RET.REL.NODEC R6 `(_ZN17fastertransformer35generalAddBiasResidualLayerNormOpt2I7__half2Lb0ELb0ELi2ELb1ELi8EEEvPT_S3_PKS2_S5_S5_S5_S5_S5_fiiPKfS7_S7_Pfi) ;  /* 0xffffffc806487950 */ /* 0x000fec0003c3ffff */
.L_x_629:
        /* <DEDUP_REMOVED lines=10> */
.L_x_2484:


//--------------------- .text._ZN17fastertransformer34generalAddBiasResidualLayerNormOptI7__half2Lb0ELb0ELi2ELb1ELi8EEEvPT_S3_PKS2_S5_S5_S5_S5_S5_fiiPKfS7_S7_Pfi --------------------------
	.section	.text._ZN17fastertransformer34generalAddBiasResidualLayerNormOptI7__half2Lb0ELb0ELi2ELb1ELi8EEEvPT_S3_PKS2_S5_S5_S5_S5_S5_fiiPKfS7_S7_Pfi,"ax",@progbits
	.align	128
        .global         _ZN17fastertransformer34generalAddBiasResidualLayerNormOptI7__half2Lb0ELb0ELi2ELb1ELi8EEEvPT_S3_PKS2_S5_S5_S5_S5_S5_fiiPKfS7_S7_Pfi
        .type           _ZN17fastertransformer34generalAddBiasResidualLayerNormOptI7__half2Lb0ELb0ELi2ELb1ELi8EEEvPT_S3_PKS2_S5_S5_S5_S5_S5_fiiPKfS7_S7_Pfi,@function
        .size           _ZN17fastertransformer34generalAddBiasResidualLayerNormOptI7__half2Lb0ELb0ELi2ELb1ELi8EEEvPT_S3_PKS2_S5_S5_S5_S5_S5_fiiPKfS7_S7_Pfi,(.L_x_2485 - _ZN17fastertransformer34generalAddBiasResidualLayerNormOptI7__half2Lb0ELb0ELi2ELb1ELi8EEEvPT_S3_PKS2_S5_S5_S5_S5_S5_fiiPKfS7_S7_Pfi)
        .other          _ZN17fastertransformer34generalAddBiasResidualLayerNormOptI7__half2Lb0ELb0ELi2ELb1ELi8EEEvPT_S3_PKS2_S5_S5_S5_S5_S5_fiiPKfS7_S7_Pfi,@"STO_CUDA_ENTRY STV_DEFAULT"
_ZN17fastertransformer34generalAddBiasResidualLayerNormOptI7__half2Lb0ELb0ELi2ELb1ELi8EEEvPT_S3_PKS2_S5_S5_S5_S5_S5_fiiPKfS7_S7_Pfi:
.text._ZN17fastertransformer34generalAddBiasResidualLayerNormOptI7__half2Lb0ELb0ELi2ELb1ELi8EEEvPT_S3_PKS2_S5_S5_S5_S5_S5_fiiPKfS7_S7_Pfi:
[----:B------:R-:W-:Y:S08]  /*0000*/  LDC R1, c[0x0][0x37c] ;  /* 0x0000df00ff017b82 */ /* 0x000ff00000000800 */
[----:B------:R-:W0:Y:S01]  /*0010*/  LDC R2, c[0x0][0x3f0] ;  /* 0x0000fc00ff027b82 */ /* 0x000e220000000800 */
[----:B------:R-:W1:Y:S01]  /*0020*/  LDCU.64 UR6, c[0x0][0x358] ;  /* 0x00006b00ff0677ac */ /* 0x000e620008000a00 */
[----:B------:R-:W2:Y:S01]  /*0030*/  S2R R0, SR_TID.X ;  /* 0x0000000000007919 */ /* 0x000ea20000002100 */
[----:B------:R-:W-:Y:S01]  /*0040*/  PRMT R12, RZ, 0x5410, RZ ;  /* 0x00005410ff0c7816 */ /* 0x000fe200000000ff */
[----:B------:R-:W3:Y:S01]  /*0050*/  LDCU UR4, c[0x0][0x3c8] ;  /* 0x00007900ff0477ac */ /* 0x000ee20008000800 */
[----:B------:R-:W-:Y:S01]  /*0060*/  BSSY.RECONVERGENT B0, `(.L_x_630) ;  /* 0x0000021000007945 */ /* 0x000fe20003800200 */
[----:B---3--:R-:W-:-:S02]  /*0070*/  MOV R3, UR4 ;  /* 0x0000000400037c02 */ /* 0x008fc40008000f00 */
[----:B0-----:R-:W-:Y:S01]  /*0080*/  ISETP.NE.AND P1, PT, R2, 0x2, PT ;  /* 0x000000020200780c */ /* 0x001fe20003f25270 */
[----:B------:R-:W-:Y:S01]  /*0090*/  IMAD.MOV.U32 R2, RZ, RZ, RZ ;  /* 0x000000ffff027224 */ /* 0x000fe200078e00ff */
[----:B--2---:R-:W-:-:S11]  /*00a0*/  ISETP.GE.AND P0, PT, R0, R3, PT ;  /* 0x000000030000720c */ /* 0x004fd60003f06270 */
[----:B------:R-:W1:Y:S02]  /*00b0*/  @!P1 LDC.64 R4, c[0x0][0x3e0] ;  /* 0x0000f800ff049b82 */ /* 0x000e640000000a00 */
[----:B-1----:R0:W5:Y:S01]  /*00c0*/  @!P1 LDG.E R2, desc[UR6][R4.64] ;  /* 0x0000000604029981 */ /* 0x002162000c1e1900 */
[----:B------:R-:W-:Y:S05]  /*00d0*/  @P0 BRA `(.L_x_631) ;  /* 0x0000000000640947 */ /* 0x000fea0003800000 */
[----:B------:R-:W1:Y:S01]  /*00e0*/  S2R R17, SR_CgaCtaId ;  /* 0x0000000000117919 */ /* 0x000e620000008800 */
[----:B------:R-:W2:Y:S01]  /*00f0*/  LDC R13, c[0x0][0x360] ;  /* 0x0000d800ff0d7b82 */ /* 0x000ea20000000800 */
[----:B------:R-:W-:Y:S01]  /*0100*/  MOV R10, 0x400 ;  /* 0x00000400000a7802 */ /* 0x000fe20000000f00 */
[----:B------:R-:W-:Y:S01]  /*0110*/  IMAD.MOV.U32 R20, RZ, RZ, R0 ;  /* 0x000000ffff147224 */ /* 0x000fe200078e0000 */
[----:B------:R-:W3:Y:S02]  /*0120*/  S2R R16, SR_CTAID.X ;  /* 0x0000000000107919 */ /* 0x000ee40000002500 */
[----:B------:R-:W-:-:S03]  /*0130*/  IADD3 R10, PT, PT, R10, 0x110, RZ ;  /* 0x000001100a0a7810 */ /* 0x000fc60007ffe0ff */
[----:B------:R-:W4:Y:S08]  /*0140*/  LDC.64 R8, c[0x0][0x388] ;  /* 0x0000e200ff087b82 */ /* 0x000f300000000a00 */
[----:B------:R-:W2:Y:S08]  /*0150*/  LDC.64 R6, c[0x0][0x3a0] ;  /* 0x0000e800ff067b82 */ /* 0x000eb00000000a00 */
[----:B0-----:R-:W0:Y:S01]  /*0160*/  LDC.64 R4, c[0x0][0x3a8] ;  /* 0x0000ea00ff047b82 */ /* 0x001e220000000a00 */
[----:B-1----:R-:W-:-:S07]  /*0170*/  LEA R17, R17, R10, 0x18 ;  /* 0x0000000a11117211 */ /* 0x002fce00078ec0ff */
.L_x_632:
[----:B-1-3--:R-:W-:-:S04]  /*0180*/  IMAD R15, R16, R3, R20 ;  /* 0x00000003100f7224 */ /* 0x00afc800078e0214 */
[----:B--2---:R-:W-:-:S04]  /*0190*/  IMAD.WIDE R18, R15, 0x4, R6 ;  /* 0x000000040f127825 */ /* 0x004fc800078e0206 */
[C---:B0-----:R-:W-:Y:S02]  /*01a0*/  IMAD.WIDE R10, R15.reuse, 0x4, R4 ;  /* 0x000000040f0a7825 */ /* 0x041fe400078e0204 */
[----:B------:R-:W2:Y:S04]  /*01b0*/  LDG.E.CONSTANT R18, desc[UR6][R18.64] ;  /* 0x0000000612127981 */ /* 0x000ea8000c1e9900 */
[----:B------:R2:W3:Y:S01]  /*01c0*/  LDG.E.CONSTANT R10, desc[UR6][R10.64] ;  /* 0x000000060a0a7981 */ /* 0x0004e2000c1e9900 */
[----:B----4-:R-:W-:Y:S01]  /*01d0*/  IMAD.WIDE R14, R15, 0x4, R8 ;  /* 0x000000040f0e7825 */ /* 0x010fe200078e0208 */
[----:B------:R-:W-:-:S03]  /*01e0*/  LEA R22, R20, R17, 0x2 ;  /* 0x0000001114167211 */ /* 0x000fc600078e10ff */
[----:B------:R-:W-:-:S05]  /*01f0*/  IMAD.IADD R20, R13, 0x1, R20 ;  /* 0x000000010d147824 */ /* 0x000fca00078e0214 */
[----:B------:R-:W-:Y:S01]  /*0200*/  ISETP.GE.AND P1, PT, R20, R3, PT ;  /* 0x000000031400720c */ /* 0x000fe20003f26270 */
[----:B--2---:R-:W-:-:S04]  /*0210*/  HFMA2 R11, R18, 1, 1, RZ ;  /* 0x3c003c00120b7831 */ /* 0x004fc800000000ff */
[----:B---3--:R-:W-:-:S05]  /*0220*/  HADD2 R11, R11, R10 ;  /* 0x0000000a0b0b7230 */ /* 0x008fca0000000000 */
[----:B------:R1:W-:Y:S01]  /*0230*/  STG.E desc[UR6][R14.64], R11 ;  /* 0x0000000b0e007986 */ /* 0x0003e2000c101906 */
[----:B------:R-:W-:-:S03]  /*0240*/  HFMA2 R12, R12, 1, 1, R11 ;  /* 0x3c003c000c0c7831 */ /* 0x000fc6000000000b */
[----:B------:R1:W-:Y:S01]  /*0250*/  STS [R22], R11 ;  /* 0x0000000b16007388 */ /* 0x0003e20000000800 */
[----:B------:R-:W-:Y:S05]  /*0260*/  @!P1 BRA `(.L_x_632) ;  /* 0xfffffffc00c49947 */ /* 0x000fea000383ffff */
.L_x_631:
[----:B------:R-:W-:Y:S05]  /*0270*/  BSYNC.RECONVERGENT B0 ;  /* 0x0000000000007941 */ /* 0x000fea0003800200 */
.L_x_630:
[----:B------:R-:W-:Y:S01]  /*0280*/  HADD2 R12, R12.H0_H0, R12.H1_H1 ;  /* 0x3000000c0c0c7230 */ /* 0x000fe20000000800 */
[----:B------:R-:W2:Y:S01]  /*0290*/  S2R R8, SR_CgaCtaId ;  /* 0x0000000000087919 */ /* 0x000ea20000008800 */
[----:B------:R-:W-:Y:S01]  /*02a0*/  MOV R9, 0x400 ;  /* 0x0000040000097802 */ /* 0x000fe20000000f00 */
[----:B------:R-:W3:Y:S01]  /*02b0*/  LDCU UR4, c[0x0][0x3c8] ;  /* 0x00007900ff0477ac */ /* 0x000ee20008000800 */
[----:B------:R-:W-:Y:S01]  /*02c0*/  BSSY.RECONVERGENT B0, `(.L_x_633) ;  /* 0x000009c000007945 */ /* 0x000fe20003800200 */
[----:B------:R-:W-:Y:S01]  /*02d0*/  HADD2.F32 R12, -RZ, R12.H0_H0 ;  /* 0x2000000cff0c7230 */ /* 0x000fe20000004100 */
[----:B------:R-:W-:-:S04]  /*02e0*/  IADD3 R13, PT, PT, R9, 0x8, RZ ;  /* 0x00000008090d7810 */ /* 0x000fc80007ffe0ff */
[----:B0-----:R-:W0:Y:S01]  /*02f0*/  SHFL.BFLY PT, R5, R12, 0x10, 0x1f ;  /* 0x0e001f000c057f89 */ /* 0x001e2200000e0000 */
[----:B--2---:R-:W-:Y:S01]  /*0300*/  LEA R13, R8, R13, 0x18 ;  /* 0x0000000d080d7211 */ /* 0x004fe200078ec0ff */
[----:B0-----:R-:W-:Y:S01]  /*0310*/  FADD.FTZ R5, R12, R5 ;  /* 0x000000050c057221 */ /* 0x001fe20000010000 */
[----:B------:R-:W-:-:S04]  /*0320*/  IMAD.MOV.U32 R12, RZ, RZ, RZ ;  /* 0x000000ffff0c7224 */ /* 0x000fc800078e00ff */
[----:B------:R-:W0:Y:S02]  /*0330*/  SHFL.BFLY PT, R4, R5, 0x8, 0x1f ;  /* 0x0d001f0005047f89 */ /* 0x000e2400000e0000 */
[----:B0-----:R-:W-:Y:S02]  /*0340*/  FADD.FTZ R6, R5, R4 ;  /* 0x0000000405067221 */ /* 0x001fe40000010000 */
[----:B------:R-:W0:Y:S03]  /*0350*/  LDC R4, c[0x0][0x360] ;  /* 0x0000d800ff047b82 */ /* 0x000e260000000800 */
[----:B------:R-:W2:Y:S02]  /*0360*/  SHFL.BFLY PT, R7, R6, 0x4, 0x1f ;  /* 0x0c801f0006077f89 */ /* 0x000ea400000e0000 */
[----:B--2---:R-:W-:Y:S01]  /*0370*/  FADD.FTZ R7, R6, R7 ;  /* 0x0000000706077221 */ /* 0x004fe20000010000 */
[----:B------:R-:W-:-:S04]  /*0380*/  LOP3.LUT P1, R6, R0, 0x1f, RZ, 0xc0, !PT ;  /* 0x0000001f00067812 */ /* 0x000fc8000782c0ff */
[----:B------:R-:W1:Y:S02]  /*0390*/  SHFL.BFLY PT, R10, R7, 0x2, 0x1f ;  /* 0x0c401f00070a7f89 */ /* 0x000e6400000e0000 */
[----:B-1----:R-:W-:Y:S01]  /*03a0*/  FADD.FTZ R11, R7, R10 ;  /* 0x0000000a070b7221 */ /* 0x002fe20000010000 */
[----:B------:R-:W-:Y:S02]  /*03b0*/  LEA.HI R7, R0, R13, RZ, 0x1d ;  /* 0x0000000d00077211 */ /* 0x000fe400078fe8ff */
[----:B0-----:R-:W-:Y:S02]  /*03c0*/  I2FP.F32.U32 R10, R4 ;  /* 0x00000004000a7245 */ /* 0x001fe40000201000 */
[----:B------:R-:W0:Y:S03]  /*03d0*/  SHFL.BFLY PT, R14, R11, 0x1, 0x1f ;  /* 0x0c201f000b0e7f89 */ /* 0x000e2600000e0000 */
[----:B------:R-:W-:Y:S01]  /*03e0*/  FMUL.FTZ R5, R10, 0.03125 ;  /* 0x3d0000000a057820 */ /* 0x000fe20000410000 */
[----:B------:R-:W-:-:S04]  /*03f0*/  I2FP.F32.U32 R10, R0 ;  /* 0x00000000000a7245 */ /* 0x000fc80000201000 */
[----:B------:R-:W-:Y:S01]  /*0400*/  FSETP.GT.FTZ.AND P2, PT, R5, R10, PT ;  /* 0x0000000a0500720b */ /* 0x000fe20003f54000 */
[----:B0-----:R-:W-:Y:S01]  /*0410*/  FADD.FTZ R18, R11, R14 ;  /* 0x0000000e0b127221 */ /* 0x001fe20000010000 */
[----:B------:R-:W-:-:S04]  /*0420*/  LEA R11, R6, R13, 0x2 ;  /* 0x0000000d060b7211 */ /* 0x000fc800078e10ff */
[----:B------:R0:W-:Y:S01]  /*0430*/  @!P1 STS [R7], R18 ;  /* 0x0000001207009388 */ /* 0x0001e20000000800 */
[----:B------:R-:W-:Y:S01]  /*0440*/  BAR.SYNC.DEFER_BLOCKING 0x0 ;  /* 0x0000000000007b1d */ /* 0x000fe20000010000 */
[----:B------:R-:W-:-:S13]  /*0450*/  ISETP.NE.AND P1, PT, R0, RZ, PT ;  /* 0x000000ff0000720c */ /* 0x000fda0003f25270 */
[----:B0-----:R-:W-:Y:S02]  /*0460*/  @!P1 I2FP.F32.S32 R18, R3 ;  /* 0x0000000300129245 */ /* 0x001fe40000201400 */
[----:B------:R-:W-:-:S04]  /*0470*/  @!P1 LEA R20, R8, R9, 0x18 ;  /* 0x0000000908149211 */ /* 0x000fc800078ec0ff */
[----:B------:R-:W0:Y:S01]  /*0480*/  @!P1 MUFU.RCP R18, R18 ;  /* 0x0000001200129308 */ /* 0x000e220000001000 */
[----:B------:R-:W1:Y:S04]  /*0490*/  @P2 LDS R12, [R11] ;  /* 0x000000000b0c2984 */ /* 0x000e680000000800 */
[----:B-1----:R-:W1:Y:S02]  /*04a0*/  SHFL.BFLY PT, R13, R12, 0x10, 0x1f ;  /* 0x0e001f000c0d7f89 */ /* 0x002e6400000e0000 */
[----:B-1----:R-:W-:Y:S01]  /*04b0*/  FADD.FTZ R13, R13, R12 ;  /* 0x0000000c0d0d7221 */ /* 0x002fe20000010000 */
[----:B------:R-:W-:-:S04]  /*04c0*/  IMAD.MOV.U32 R12, RZ, RZ, RZ ;  /* 0x000000ffff0c7224 */ /* 0x000fc800078e00ff */
        /* <DEDUP_REMOVED lines=8> */
[----:B0-----:R-:W-:-:S05]  /*0550*/  @!P1 FMUL.FTZ.D2 R13, R17, R18 ;  /* 0x00000012110d9220 */ /* 0x001fca0000310000 */
[----:B------:R0:W-:Y:S01]  /*0560*/  @!P1 STS [R20], R13 ;  /* 0x0000000d14009388 */ /* 0x0001e20000000800 */
[----:B------:R-:W-:Y:S06]  /*0570*/  BAR.SYNC.DEFER_BLOCKING 0x0 ;  /* 0x0000000000007b1d */ /* 0x000fec0000010000 */
[----:B---3--:R-:W-:Y:S05]  /*0580*/  @P0 BRA `(.L_x_634) ;  /* 0x0000000400bc0947 */ /* 0x008fea0003800000 */
[----:B0-----:R-:W-:Y:S01]  /*0590*/  LEA R13, R8, R9, 0x18 ;  /* 0x00000009080d7211 */ /* 0x001fe200078ec0ff */
[----:B------:R-:W0:Y:S01]  /*05a0*/  S2R R14, SR_CTAID.X ;  /* 0x00000000000e7919 */ /* 0x000e220000002500 */
[----:B------:R-:W1:Y:S01]  /*05b0*/  LDC.64 R8, c[0x0][0x390] ;  /* 0x0000e400ff087b82 */ /* 0x000e620000000a00 */
[----:B------:R-:W-:Y:S01]  /*05c0*/  MOV R12, RZ ;  /* 0x000000ff000c7202 */ /* 0x000fe20000000f00 */
[----:B------:R-:W-:Y:S02]  /*05d0*/  IMAD.MOV.U32 R15, RZ, RZ, R0 ;  /* 0x000000ffff0f7224 */ /* 0x000fe400078e0000 */
[----:B------:R-:W2:Y:S05]  /*05e0*/  LDS R13, [R13] ;  /* 0x000000000d0d7984 */ /* 0x000eaa0000000800 */
.L_x_635:
[----:B------:R-:W-:-:S05]  /*05f0*/  MOV R3, UR4 ;  /* 0x0000000400037c02 */ /* 0x000fca0008000f00 */
[----:B0-----:R-:W-:-:S04]  /*0600*/  IMAD R19, R14, R3, R15 ;  /* 0x000000030e137224 */ /* 0x001fc800078e020f */
[----:B-1----:R-:W-:-:S06]  /*0610*/  IMAD.WIDE.U32 R16, R19, 0x4, R8 ;  /* 0x0000000413107825 */ /* 0x002fcc00078e0008 */
[----:B------:R-:W3:Y:S01]  /*0620*/  LDG.E.CONSTANT R16, desc[UR6][R16.64] ;  /* 0x0000000610107981 */ /* 0x000ee2000c1e9900 */
[----:B------:R-:W-:-:S05]  /*0630*/  IMAD.IADD R21, R4, 0x1, R15 ;  /* 0x0000000104157824 */ /* 0x000fca00078e020f */
[----:B------:R-:W-:Y:S01]  /*0640*/  ISETP.GE.AND P0, PT, R21, R3, PT ;  /* 0x000000031500720c */ /* 0x000fe20003f06270 */
[--C-:B---3--:R-:W-:Y:S02]  /*0650*/  HADD2.F32 R20, -RZ, R16.reuse.H1_H1 ;  /* 0x30000010ff147230 */ /* 0x108fe40000004100 */
[----:B------:R-:W-:-:S03]  /*0660*/  HADD2.F32 R18, -RZ, R16.H0_H0 ;  /* 0x20000010ff127230 */ /* 0x000fc60000004100 */
[C---:B--2---:R-:W-:Y:S02]  /*0670*/  FADD.FTZ R20, -R13.reuse, R20 ;  /* 0x000000140d147221 */ /* 0x044fe40000010100 */
[----:B------:R-:W-:Y:S02]  /*0680*/  FADD.FTZ R18, -R13, R18 ;  /* 0x000000120d127221 */ /* 0x000fe40000010100 */
[----:B------:R-:W-:-:S04]  /*0690*/  FMUL.FTZ R15, R20, R20 ;  /* 0x00000014140f7220 */ /* 0x000fc80000410000 */
[----:B------:R-:W-:-:S04]  /*06a0*/  FFMA.FTZ R15, R18, R18, R15 ;  /* 0x00000012120f7223 */ /* 0x000fc8000001000f */
[----:B------:R-:W-:Y:S01]  /*06b0*/  FADD.FTZ R12, R15, R12 ;  /* 0x0000000c0f0c7221 */ /* 0x000fe20000010000 */
[----:B------:R-:W-:Y:S06]  /*06c0*/  @P0 BRA `(.L_x_634) ;  /* 0x00000004006c0947 */ /* 0x000fec0003800000 */
[----:B------:R-:W-:-:S05]  /*06d0*/  IADD3 R19, PT, PT, R19, R4, RZ ;  /* 0x0000000413137210 */ /* 0x000fca0007ffe0ff */
[----:B------:R-:W-:-:S06]  /*06e0*/  IMAD.WIDE.U32 R16, R19, 0x4, R8 ;  /* 0x0000000413107825 */ /* 0x000fcc00078e0008 */
[----:B------:R-:W2:Y:S01]  /*06f0*/  LDG.E.CONSTANT R16, desc[UR6][R16.64] ;  /* 0x0000000610107981 */ /* 0x000ea2000c1e9900 */
[----:B------:R-:W-:-:S05]  /*0700*/  IMAD.IADD R21, R21, 0x1, R4 ;  /* 0x0000000115157824 */ /* 0x000fca00078e0204 */
[----:B------:R-:W-:Y:S01]  /*0710*/  ISETP.GE.AND P0, PT, R21, R3, PT ;  /* 0x000000031500720c */ /* 0x000fe20003f06270 */
[--C-:B--2---:R-:W-:Y:S02]  /*0720*/  HADD2.F32 R20, -RZ, R16.reuse.H1_H1 ;  /* 0x30000010ff147230 */ /* 0x104fe40000004100 */
[----:B------:R-:W-:-:S03]  /*0730*/  HADD2.F32 R18, -RZ, R16.H0_H0 ;  /* 0x20000010ff127230 */ /* 0x000fc60000004100 */
[C---:B------:R-:W-:Y:S02]  /*0740*/  FADD.FTZ R20, -R13.reuse, R20 ;  /* 0x000000140d147221 */ /* 0x040fe40000010100 */
        /* <DEDUP_REMOVED lines=82> */
[----:B------:R-:W-:Y:S06]  /*0c70*/  @!P0 BRA `(.L_x_635) ;  /* 0xfffffff8005c8947 */ /* 0x000fec000383ffff */
.L_x_634:
[----:B------:R-:W-:Y:S05]  /*0c80*/  BSYNC.RECONVERGENT B0 ;  /* 0x0000000000007941 */ /* 0x000fea0003800200 */
.L_x_633:
[----:B------:R-:W1:Y:S01]  /*0c90*/  SHFL.BFLY PT, R9, R12, 0x10, 0x1f ;  /* 0x0e001f000c097f89 */ /* 0x000e6200000e0000 */
[----:B------:R-:W-:Y:S01]  /*0ca0*/  ISETP.NE.AND P0, PT, R6, RZ, PT ;  /* 0x000000ff0600720c */ /* 0x000fe20003f05270 */
[----:B------:R-:W-:Y:S01]  /*0cb0*/  BSSY.RECONVERGENT B0, `(.L_x_636) ;  /* 0x0000025000007945 */ /* 0x000fe20003800200 */
[----:B------:R-:W-:Y:S01]  /*0cc0*/  FSETP.GT.FTZ.AND P1, PT, R5, R10, PT ;  /* 0x0000000a0500720b */ /* 0x000fe20003f34000 */
[----:B------:R-:W-:Y:S02]  /*0cd0*/  HFMA2 R10, -RZ, RZ, 0, 0 ;  /* 0x00000000ff0a7431 */ /* 0x000fe400000001ff */
[----:B-1----:R-:W-:-:S05]  /*0ce0*/  FADD.FTZ R9, R9, R12 ;  /* 0x0000000c09097221 */ /* 0x002fca0000010000 */
[----:B------:R-:W1:Y:S02]  /*0cf0*/  SHFL.BFLY PT, R8, R9, 0x8, 0x1f ;  /* 0x0d001f0009087f89 */ /* 0x000e6400000e0000 */
[----:B-1----:R-:W-:-:S05]  /*0d00*/  FADD.FTZ R8, R9, R8 ;  /* 0x0000000809087221 */ /* 0x002fca0000010000 */
[----:B0-----:R-:W0:Y:S02]  /*0d10*/  SHFL.BFLY PT, R13, R8, 0x4, 0x1f ;  /* 0x0c801f00080d7f89 */ /* 0x001e2400000e0000 */
[----:B0-----:R-:W-:-:S05]  /*0d20*/  FADD.FTZ R13, R8, R13 ;  /* 0x0000000d080d7221 */ /* 0x001fca0000010000 */
[----:B------:R-:W0:Y:S02]  /*0d30*/  SHFL.BFLY PT, R14, R13, 0x2, 0x1f ;  /* 0x0c401f000d0e7f89 */ /* 0x000e2400000e0000 */
[----:B0-----:R-:W-:-:S05]  /*0d40*/  FADD.FTZ R14, R13, R14 ;  /* 0x0000000e0d0e7221 */ /* 0x001fca0000010000 */
[----:B------:R-:W0:Y:S02]  /*0d50*/  SHFL.BFLY PT, R15, R14, 0x1, 0x1f ;  /* 0x0c201f000e0f7f89 */ /* 0x000e2400000e0000 */
[----:B0-----:R-:W-:-:S05]  /*0d60*/  FADD.FTZ R16, R14, R15 ;  /* 0x0000000f0e107221 */ /* 0x001fca0000010000 */
        /* <DEDUP_REMOVED lines=16> */
[----:B------:R-:W0:Y:S01]  /*0e70*/  LDC R8, c[0x0][0x3c0] ;  /* 0x0000f000ff087b82 */ /* 0x000e220000000800 */
[----:B------:R-:W-:Y:S02]  /*0e80*/  UMOV UR4, 0x400 ;  /* 0x0000040000047882 */ /* 0x000fe40000000000 */
[----:B------:R-:W1:Y:S05]  /*0e90*/  MUFU.RCP R10, R9 ;  /* 0x00000009000a7308 */ /* 0x000e6a0000001000 */
[----:B------:R-:W2:Y:S01]  /*0ea0*/  S2UR UR5, SR_CgaCtaId ;  /* 0x00000000000579c3 */ /* 0x000ea20000008800 */
[----:B-1----:R-:W-:-:S04]  /*0eb0*/  FMUL.FTZ R7, R7, R10 ;  /* 0x0000000a07077220 */ /* 0x002fc80000410000 */
[----:B0-----:R-:W-:-:S06]  /*0ec0*/  FFMA.FTZ R7, R7, 0.5, R8 ;  /* 0x3f00000007077823 */ /* 0x001fcc0000010008 */
[----:B------:R-:W0:Y:S01]  /*0ed0*/  MUFU.RSQ R7, R7 ;  /* 0x0000000700077308 */ /* 0x000e220000001400 */
[----:B--2---:R-:W-:-:S09]  /*0ee0*/  ULEA UR4, UR5, UR4, 0x18 ;  /* 0x0000000405047291 */ /* 0x004fd2000f8ec0ff */
[----:B0-----:R0:W-:Y:S03]  /*0ef0*/  STS [UR4+0x4], R7 ;  /* 0x00000407ff007988 */ /* 0x0011e60008000804 */
.L_x_637:
[----:B------:R-:W-:Y:S05]  /*0f00*/  BSYNC.RECONVERGENT B0 ;  /* 0x0000000000007941 */ /* 0x000fea0003800200 */
.L_x_636:
[----:B------:R-:W-:Y:S01]  /*0f10*/  BAR.SYNC.DEFER_BLOCKING 0x0 ;  /* 0x0000000000007b1d */ /* 0x000fe20000010000 */
[----:B------:R-:W-:Y:S01]  /*0f20*/  ISETP.GE.AND P0, PT, R0, R3, PT ;  /* 0x000000030000720c */ /* 0x000fe20003f06270 */
[----:B0-----:R-:W-:-:S04]  /*0f30*/  IMAD.MOV.U32 R7, RZ, RZ, 0x11 ;  /* 0x00000011ff077424 */ /* 0x001fc800078e00ff */
[----:B------:R-:W0:Y:S01]  /*0f40*/  LDCU UR9, c[0x0][0x3f0] ;  /* 0x00007e00ff0977ac */ /* 0x000e220008000800 */
[----:B------:R-:W-:Y:S01]  /*0f50*/  BSSY.RECONVERGENT B0, `(.L_x_638) ;  /* 0x0000160000007945 */ /* 0x000fe20003800200 */
[----:B------:R-:W1:Y:S06]  /*0f60*/  LDCU UR8, c[0x0][0x3c8] ;  /* 0x00007900ff0877ac */ /* 0x000e6c0008000800 */
[----:B------:R-:W-:Y:S05]  /*0f70*/  @P0 BRA `(.L_x_639) ;  /* 0x0000001400740947 */ /* 0x000fea0003800000 */
[----:B------:R-:W2:Y:S01]  /*0f80*/  S2R R12, SR_CgaCtaId ;  /* 0x00000000000c7919 */ /* 0x000ea20000008800 */
[----:B------:R-:W-:Y:S01]  /*0f90*/  MOV R3, 0x400 ;  /* 0x0000040000037802 */ /* 0x000fe20000000f00 */
[----:B------:R-:W3:Y:S01]  /*0fa0*/  LDCU.64 UR4, c[0x0][0x3e8] ;  /* 0x00007d00ff0477ac */ /* 0x000ee20008000a00 */
[----:B------:R-:W-:Y:S01]  /*0fb0*/  IMAD.MOV.U32 R20, RZ, RZ, R0 ;  /* 0x000000ffff147224 */ /* 0x000fe200078e0000 */
[----:B------:R-:W4:Y:S01]  /*0fc0*/  S2R R8, SR_CTAID.X ;  /* 0x0000000000087919 */ /* 0x000f220000002500 */
[----:B------:R-:W-:Y:S02]  /*0fd0*/  IADD3 R9, PT, PT, R3, 0x110, RZ ;  /* 0x0000011003097810 */ /* 0x000fe40007ffe0ff */
[----:B---3--:R-:W-:-:S04]  /*0fe0*/  ISETP.NE.U32.AND P0, PT, RZ, UR4, PT ;  /* 0x00000004ff007c0c */ /* 0x008fc8000bf05070 */
[----:B------:R-:W-:Y:S02]  /*0ff0*/  ISETP.NE.AND.EX P0, PT, RZ, UR5, PT, P0 ;  /* 0x00000005ff007c0c */ /* 0x000fe4000bf05300 */
[C---:B--2---:R-:W-:Y:S02]  /*1000*/  LEA R11, R12.reuse, R3, 0x18 ;  /* 0x000000030c0b7211 */ /* 0x044fe400078ec0ff */
[----:B------:R-:W-:-:S04]  /*1010*/  LEA R9, R12, R9, 0x18 ;  /* 0x000000090c097211 */ /* 0x000fc800078ec0ff */
[----:B------:R-:W2:Y:S02]  /*1020*/  LDS.64 R10, [R11] ;  /* 0x000000000b0a7984 */ /* 0x000ea40000000a00 */
[----:B--2-4-:R-:W-:-:S07]  /*1030*/  F2FP.F16.F32.PACK_AB R10, R11, R10 ;  /* 0x0000000a0b0a723e */ /* 0x014fce00000000ff */
.L_x_657:
[----:B--23--:R-:W2:Y:S08]  /*1040*/  LDC.64 R12, c[0x0][0x3b0] ;  /* 0x0000ec00ff0c7b82 */ /* 0x00ceb00000000a00 */
[----:B------:R-:W3:Y:S01]  /*1050*/  LDC.64 R14, c[0x0][0x3b8] ;  /* 0x0000ee00ff0e7b82 */ /* 0x000ee20000000a00 */
[----:B--2---:R-:W-:-:S05]  /*1060*/  IMAD.WIDE R12, R20, 0x4, R12 ;  /* 0x00000004140c7825 */ /* 0x004fca00078e020c */
[----:B------:R-:W2:Y:S01]  /*1070*/  LDG.E.CONSTANT R11, desc[UR6][R12.64] ;  /* 0x000000060c0b7981 */ /* 0x000ea2000c1e9900 */
[----:B---3--:R-:W-:-:S05]  /*1080*/  IMAD.WIDE R14, R20, 0x4, R14 ;  /* 0x00000004140e7825 */ /* 0x008fca00078e020e */
[----:B01----:R-:W2:Y:S01]  /*1090*/  LDG.E.CONSTANT R17, desc[UR6][R14.64] ;  /* 0x000000060e117981 */ /* 0x003ea2000c1e9900 */
[----:B------:R-:W-:-:S05]  /*10a0*/  LEA R18, R20, R9, 0x2 ;  /* 0x0000000914127211 */ /* 0x000fca00078e10ff */
[----:B------:R-:W3:Y:S02]  /*10b0*/  LDS R3, [R18] ;  /* 0x0000000012037984 */ /* 0x000ee40000000800 */
[----:B---3--:R-:W-:-:S04]  /*10c0*/  HADD2 R3, R3, -R10.H0_H0 ;  /* 0xa000000a03037230 */ /* 0x008fc80000000000 */
[----:B------:R-:W-:Y:S02]  /*10d0*/  HMUL2 R16, R3, R10.H1_H1 ;  /* 0x3000000a03107232 */ /* 0x000fe40000000000 */
[----:B-1----:R-:W-:-:S04]  /*10e0*/  IMAD.U32 R3, RZ, RZ, UR8 ;  /* 0x00000008ff037e24 */ /* 0x002fc8000f8e00ff */
[----:B------:R-:W-:Y:S02]  /*10f0*/  IMAD R19, R8, R3, R20 ;  /* 0x0000000308137224 */ /* 0x000fe400078e0214 */
        /* <DEDUP_REMOVED lines=10> */
.L_x_640:
[----:B------:R-:W1:Y:S01]  /*11a0*/  LDC.64 R16, c[0x0][0x380] ;  /* 0x0000e000ff107b82 */ /* 0x000e620000000a00 */
[----:B0-----:R-:W-:-:S09]  /*11b0*/  UISETP.NE.AND UP0, UPT, UR9, 0x2, UPT ;  /* 0x000000020900788c */ /* 0x001fd2000bf05270 */
[----:B------:R-:W-:Y:S05]  /*11c0*/  BRA.U UP0, `(.L_x_642) ;  /* 0x0000000100307547 */ /* 0x000fea000b800000 */
[----:B------:R-:W-:Y:S02]  /*11d0*/  HADD2.F32 R11, -RZ, R22.H0_H0 ;  /* 0x20000016ff0b7230 */ /* 0x000fe40000004100 */
[----:B-1----:R-:W-:-:S04]  /*11e0*/  IMAD.WIDE R16, R19, 0x2, R16 ;  /* 0x0000000213107825 */ /* 0x002fc800078e0210 */
        /* <DEDUP_REMOVED lines=10> */
.L_x_642:
[----:B-1----:R-:W-:-:S05]  /*1290*/  IMAD.WIDE R16, R19, 0x4, R16 ;  /* 0x0000000413107825 */ /* 0x002fca00078e0210 */
[----:B------:R0:W-:Y:S02]  /*12a0*/  STG.E desc[UR6][R16.64], R22 ;  /* 0x0000001610007986 */ /* 0x0001e4000c101906 */
.L_x_641:
[----:B------:R-:W-:-:S04]  /*12b0*/  IADD3 R20, PT, PT, R4, R20, RZ ;  /* 0x0000001404147210 */ /* 0x000fc80007ffe0ff */
[----:B------:R-:W-:-:S13]  /*12c0*/  ISETP.GE.AND P1, PT, R20, R3, PT ;  /* 0x000000031400720c */ /* 0x000fda0003f26270 */
[----:B------:R-:W-:Y:S05]  /*12d0*/  @P1 BRA `(.L_x_639) ;  /* 0x00000010009c1947 */ /* 0x000fea0003800000 */
[----:B------:R-:W-:-:S05]  /*12e0*/  IMAD.SHL.U32 R11, R4, 0x4, RZ ;  /* 0x00000004040b7824 */ /* 0x000fca00078e00ff */
[-C--:B------:R-:W-:Y:S02]  /*12f0*/  IADD3 R14, P2, PT, R14, R11.reuse, RZ ;  /* 0x0000000b0e0e7210 */ /* 0x080fe40007f5e0ff */
        /* <DEDUP_REMOVED lines=20> */
.L_x_643:
        /* <DEDUP_REMOVED lines=18> */
.L_x_644:
        /* <DEDUP_REMOVED lines=24> */
.L_x_645:
        /* <DEDUP_REMOVED lines=18> */
.L_x_646:
        /* <DEDUP_REMOVED lines=24> */
.L_x_647:
        /* <DEDUP_REMOVED lines=18> */
.L_x_648:
        /* <DEDUP_REMOVED lines=24> */
.L_x_649:
        /* <DEDUP_REMOVED lines=18> */
.L_x_650:
        /* <DEDUP_REMOVED lines=24> */
.L_x_651:
        /* <DEDUP_REMOVED lines=18> */
.L_x_652:
        /* <DEDUP_REMOVED lines=24> */
.L_x_653:
        /* <DEDUP_REMOVED lines=18> */
.L_x_654:
[----:B------:R-:W-:-:S05]  /*2280*/  IMAD.IADD R20, R20, 0x1, R4 ;  /* 0x0000000114147824 */ /* 0x000fca00078e0204 */
[----:B------:R-:W-:-:S13]  /*2290*/  ISETP.GE.AND P1, PT, R20, R3, PT ;  /* 0x000000031400720c */ /* 0x000fda0003f26270 */
[----:B------:R-:W-:Y:S05]  /*22a0*/  @P1 BRA `(.L_x_639) ;  /* 0x0000000000a81947 */ /* 0x000fea0003800000 */
[C---:B------:R-:W-:Y:S02]  /*22b0*/  IADD3 R14, P2, PT, R11.reuse, R14, RZ ;  /* 0x0000000e0b0e7210 */ /* 0x040fe40007f5e0ff */
[----:B------:R-:W-:-:S03]  /*22c0*/  IADD3 R12, P1, PT, R11, R12, RZ ;  /* 0x0000000c0b0c7210 */ /* 0x000fc60007f3e0ff */
[----:B------:R-:W-:Y:S01]  /*22d0*/  IMAD.X R15, RZ, RZ, R15, P2 ;  /* 0x000000ffff0f7224 */ /* 0x000fe200010e060f */
[----:B------:R-:W-:-:S04]  /*22e0*/  IADD3.X R13, PT, PT, RZ, R13, RZ, P1, !PT ;  /* 0x0000000dff0d7210 */ /* 0x000fc80000ffe4ff */
[----:B------:R-:W2:Y:S04]  /*22f0*/  LDG.E.CONSTANT R14, desc[UR6][R14.64] ;  /* 0x000000060e0e7981 */ /* 0x000ea8000c1e9900 */
[----:B------:R-:W2:Y:S01]  /*2300*/  LDG.E.CONSTANT R12, desc[UR6][R12.64] ;  /* 0x000000060c0c7981 */ /* 0x000ea2000c1e9900 */
[----:B------:R-:W-:-:S05]  /*2310*/  IADD3 R18, PT, PT, R11, R18, RZ ;  /* 0x000000120b127210 */ /* 0x000fca0007ffe0ff */
[----:B------:R-:W3:Y:S01]  /*2320*/  LDS R11, [R18] ;  /* 0x00000000120b7984 */ /* 0x000ee20000000800 */
[----:B------:R-:W-:Y:S02]  /*2330*/  IMAD.IADD R19, R19, 0x1, R4 ;  /* 0x0000000113137824 */ /* 0x000fe400078e0204 */
[----:B---3--:R-:W-:-:S04]  /*2340*/  HADD2 R11, R11, -R10.H0_H0 ;  /* 0xa000000a0b0b7230 */ /* 0x008fc80000000000 */
        /* <DEDUP_REMOVED lines=10> */
[----:B----4-:R-:W-:Y:S07]  /*23f0*/  BRA `(.L_x_656) ;  /* 0x0000000000487947 */ /* 0x010fee0003800000 */
.L_x_655:
[----:B------:R-:W2:Y:S02]  /*2400*/  LDC R11, c[0x0][0x3f0] ;  /* 0x0000fc00ff0b7b82 */ /* 0x000ea40000000800 */
[----:B--2---:R-:W-:-:S13]  /*2410*/  ISETP.NE.AND P1, PT, R11, 0x2, PT ;  /* 0x000000020b00780c */ /* 0x004fda0003f25270 */
[----:B------:R-:W2:Y:S02]  /*2420*/  @P1 LDC.64 R12, c[0x0][0x380] ;  /* 0x0000e000ff0c1b82 */ /* 0x000ea40000000a00 */
[----:B--2---:R-:W-:-:S05]  /*2430*/  @P1 IMAD.WIDE R12, R19, 0x4, R12 ;  /* 0x00000004130c1825 */ /* 0x004fca00078e020c */
[----:B------:R2:W-:Y:S01]  /*2440*/  @P1 STG.E desc[UR6][R12.64], R15 ;  /* 0x0000000f0c001986 */ /* 0x0005e2000c101906 */
[----:B------:R-:W-:Y:S05]  /*2450*/  @P1 BRA `(.L_x_656) ;  /* 0x0000000000301947 */ /* 0x000fea0003800000 */
[--C-:B------:R-:W-:Y:S01]  /*2460*/  HADD2.F32 R11, -RZ, R15.reuse.H0_H0 ;  /* 0x2000000fff0b7230 */ /* 0x100fe20000004100 */
[----:B--2---:R-:W2:Y:S04]  /*2470*/  LDC.64 R12, c[0x0][0x380] ;  /* 0x0000e000ff0c7b82 */ /* 0x004ea80000000a00 */
[----:B-----5:R-:W-:Y:S01]  /*2480*/  FMUL.FTZ R14, R11, R2 ;  /* 0x000000020b0e7220 */ /* 0x020fe20000410000 */
[----:B------:R-:W-:-:S05]  /*2490*/  HADD2.F32 R11, -RZ, R15.H1_H1 ;  /* 0x3000000fff0b7230 */ /* 0x000fca0000004100 */
[----:B------:R-:W3:Y:S01]  /*24a0*/  F2I.S8.NTZ R14, R14 ;  /* 0x0000000e000e7305 */ /* 0x000ee20000202100 */
[----:B------:R-:W-:-:S07]  /*24b0*/  FMUL.FTZ R11, R11, R2 ;  /* 0x000000020b0b7220 */ /* 0x000fce0000410000 */
[----:B01----:R-:W0:Y:S01]  /*24c0*/  F2I.S8.NTZ R16, R11 ;  /* 0x0000000b00107305 */ /* 0x003e220000202100 */
[----:B--2---:R-:W-:Y:S01]  /*24d0*/  IMAD.WIDE R12, R19, 0x2, R12 ;  /* 0x00000002130c7825 */ /* 0x004fe200078e020c */
[----:B---3--:R-:W-:-:S04]  /*24e0*/  PRMT R15, R14, 0x8880, RZ ;  /* 0x000088800e0f7816 */ /* 0x008fc800000000ff */
[----:B------:R-:W-:-:S04]  /*24f0*/  PRMT R15, R15, 0x7710, RZ ;  /* 0x000077100f0f7816 */ /* 0x000fc800000000ff */
[----:B0-----:R-:W-:-:S05]  /*2500*/  PRMT R15, R16, 0x7604, R15 ;  /* 0x00007604100f7816 */ /* 0x001fca000000000f */
[----:B------:R3:W-:Y:S02]  /*2510*/  STG.E.U16 desc[UR6][R12.64], R15 ;  /* 0x0000000f0c007986 */ /* 0x0007e4000c101506 */
.L_x_656:
[----:B------:R-:W-:-:S04]  /*2520*/  IADD3 R20, PT, PT, R20, R4, RZ ;  /* 0x0000000414147210 */ /* 0x000fc80007ffe0ff */
[----:B------:R-:W-:-:S13]  /*2530*/  ISETP.GE.AND P1, PT, R20, R3, PT ;  /* 0x000000031400720c */ /* 0x000fda0003f26270 */
[----:B------:R-:W-:Y:S05]  /*2540*/  @!P1 BRA `(.L_x_657) ;  /* 0xffffffe800bc9947 */ /* 0x000fea000383ffff */
.L_x_639:
[----:B01----:R-:W-:Y:S05]  /*2550*/  BSYNC.RECONVERGENT B0 ;  /* 0x0000000000007941 */ /* 0x003fea0003800200 */
.L_x_638:
[----:B------:R-:W0:Y:S02]  /*2560*/  LDCU.64 UR4, c[0x0][0x3e8] ;  /* 0x00007d00ff0477ac */ /* 0x000e240008000a00 */
[----:B0-----:R-:W-:-:S04]  /*2570*/  ISETP.NE.U32.AND P0, PT, RZ, UR4, PT ;  /* 0x00000004ff007c0c */ /* 0x001fc8000bf05070 */
[----:B------:R-:W-:-:S13]  /*2580*/  ISETP.NE.AND.EX P0, PT, RZ, UR5, PT, P0 ;  /* 0x00000005ff007c0c */ /* 0x000fda000bf05300 */
[----:B------:R-:W-:Y:S05]  /*2590*/  @!P0 EXIT ;  /* 0x000000000000894d */ /* 0x000fea0003800000 */
[----:B------:R-:W-:Y:S01]  /*25a0*/  HADD2.F32 R7, -RZ, R7.H0_H0 ;  /* 0x20000007ff077230 */ /* 0x000fe20000004100 */
[----:B------:R-:W-:Y:S01]  /*25b0*/  I2FP.F32.U32 R10, R6 ;  /* 0x00000006000a7245 */ /* 0x000fe20000201000 */
[----:B------:R-:W-:Y:S01]  /*25c0*/  BSSY.RECONVERGENT B0, `(.L_x_658) ;  /* 0x0000058000007945 */ /* 0x000fe20003800200 */
[----:B------:R-:W-:Y:S02]  /*25d0*/  ISETP.NE.AND P1, PT, R6, RZ, PT ;  /* 0x000000ff0600720c */ /* 0x000fe40003f25270 */
[----:B-----5:R-:W0:Y:S01]  /*25e0*/  SHFL.BFLY PT, R2, R7, 0x10, 0x1f ;  /* 0x0e001f0007027f89 */ /* 0x020e2200000e0000 */
[----:B------:R-:W-:-:S10]  /*25f0*/  FSETP.GT.FTZ.AND P0, PT, R5, R10, PT ;  /* 0x0000000a0500720b */ /* 0x000fd40003f14000 */
[----:B------:R-:W1:Y:S01]  /*2600*/  @!P1 S2R R10, SR_CgaCtaId ;  /* 0x00000000000a9919 */ /* 0x000e620000008800 */
[----:B------:R-:W-:Y:S02]  /*2610*/  @!P1 MOV R5, 0x400 ;  /* 0x0000040000059802 */ /* 0x000fe40000000f00 */
[----:B--23--:R-:W2:Y:S03]  /*2620*/  @P0 S2R R12, SR_CgaCtaId ;  /* 0x00000000000c0919 */ /* 0x00cea60000008800 */
[----:B------:R-:W-:Y:S01]  /*2630*/  @!P1 VIADD R5, R5, 0x88 ;  /* 0x0000008805059836 */ /* 0x000fe20000000000 */
[----:B0-----:R-:W-:Y:S02]  /*2640*/  FMNMX.FTZ R2, R7, R2, !PT ;  /* 0x0000000207027209 */ /* 0x001fe40007810000 */
[----:B------:R-:W-:-:S03]  /*2650*/  @P0 MOV R7, 0x400 ;  /* 0x0000040000070802 */ /* 0x000fc60000000f00 */
[----:B------:R-:W0:Y:S01]  /*2660*/  SHFL.BFLY PT, R9, R2, 0x8, 0x1f ;  /* 0x0d001f0002097f89 */ /* 0x000e2200000e0000 */
[----:B------:R-:W-:Y:S02]  /*2670*/  @P0 IADD3 R7, PT, PT, R7, 0x88, RZ ;  /* 0x0000008807070810 */ /* 0x000fe40007ffe0ff */
[----:B-1----:R-:W-:Y:S02]  /*2680*/  @!P1 LEA R5, R10, R5, 0x18 ;  /* 0x000000050a059211 */ /* 0x002fe400078ec0ff */
[----:B--2---:R-:W-:Y:S02]  /*2690*/  @P0 LEA R7, R12, R7, 0x18 ;  /* 0x000000070c070211 */ /* 0x004fe400078ec0ff */
[----:B------:R-:W-:-:S03]  /*26a0*/  @!P1 LEA.HI R5, R0, R5, RZ, 0x1d ;  /* 0x0000000500059211 */ /* 0x000fc600078fe8ff */
[----:B------:R-:W-:Y:S01]  /*26b0*/  @P0 IMAD R6, R6, 0x4, R7 ;  /* 0x0000000406060824 */ /* 0x000fe200078e0207 */
[----:B0-----:R-:W-:-:S05]  /*26c0*/  FMNMX.FTZ R9, R2, R9, !PT ;  /* 0x0000000902097209 */ /* 0x001fca0007810000 */
[----:B------:R-:W0:Y:S02]  /*26d0*/  SHFL.BFLY PT, R8, R9, 0x4, 0x1f ;  /* 0x0c801f0009087f89 */ /* 0x000e2400000e0000 */
[----:B0-----:R-:W-:-:S05]  /*26e0*/  FMNMX.FTZ R8, R9, R8, !PT ;  /* 0x0000000809087209 */ /* 0x001fca0007810000 */
[----:B------:R-:W0:Y:S02]  /*26f0*/  SHFL.BFLY PT, R11, R8, 0x2, 0x1f ;  /* 0x0c401f00080b7f89 */ /* 0x000e2400000e0000 */
[----:B0-----:R-:W-:-:S05]  /*2700*/  FMNMX.FTZ R11, R8, R11, !PT ;  /* 0x0000000b080b7209 */ /* 0x001fca0007810000 */
[----:B------:R-:W0:Y:S02]  /*2710*/  SHFL.BFLY PT, R2, R11, 0x1, 0x1f ;  /* 0x0c201f000b027f89 */ /* 0x000e2400000e0000 */
[----:B0-----:R-:W-:Y:S02]  /*2720*/  FMNMX.FTZ R12, R11, R2, !PT ;  /* 0x000000020b0c7209 */ /* 0x001fe40007810000 */
[----:B------:R-:W-:-:S03]  /*2730*/  MOV R2, 0xe0ad78ec ;  /* 0xe0ad78ec00027802 */ /* 0x000fc60000000f00 */
        /* <DEDUP_REMOVED lines=32> */
[----:B------:R-:W-:Y:S05]  /*2940*/  CALL.REL.NOINC `($__internal_7_$__cuda_sm20_div_rn_f64_full) ;  /* 0x0000000000ac7944 */ /* 0x000fea0003c00000 */
.L_x_661:
[----:B------:R-:W-:Y:S05]  /*2950*/  BSYNC.RECONVERGENT B1 ;  /* 0x0000000000017941 */ /* 0x000fea0003800200 */
.L_x_660:
[----:B------:R-:W0:Y:S01]  /*2960*/  S2R R10, SR_CgaCtaId ;  /* 0x00000000000a7919 */ /* 0x000e220000008800 */
[----:B------:R-:W1:Y:S01]  /*2970*/  LDC R18, c[0x0][0x3c8] ;  /* 0x0000f200ff127b82 */ /* 0x000e620000000800 */
[----:B------:R-:W-:Y:S01]  /*2980*/  UMOV UR4, 0xf0000000 ;  /* 0xf000000000047882 */ /* 0x000fe20000000000 */
[----:B------:R-:W-:Y:S01]  /*2990*/  UMOV UR5, 0x380fffff ;  /* 0x380fffff00057882 */ /* 0x000fe20000000000 */
[----:B------:R-:W2:Y:S01]  /*29a0*/  S2R R14, SR_CTAID.X ;  /* 0x00000000000e7919 */ /* 0x000ea20000002500 */
[----:B------:R-:W3:Y:S01]  /*29b0*/  F2F.F32.F64 R8, R2 ;  /* 0x0000000200087310 */ /* 0x000ee20000301000 */
[----:B------:R-:W-:Y:S01]  /*29c0*/  DSETP.GEU.AND P0, PT, |R2|, UR4, PT ;  /* 0x0000000402007e2a */ /* 0x000fe2000bf0e200 */
[----:B------:R-:W-:Y:S02]  /*29d0*/  MOV R9, 0x400 ;  /* 0x0000040000097802 */ /* 0x000fe40000000f00 */
[----:B------:R-:W4:Y:S02]  /*29e0*/  LDC.64 R6, c[0x0][0x380] ;  /* 0x0000e000ff067b82 */ /* 0x000f240000000a00 */
[----:B------:R-:W-:-:S09]  /*29f0*/  IADD3 R9, PT, PT, R9, 0x110, RZ ;  /* 0x0000011009097810 */ /* 0x000fd20007ffe0ff */
[----:B---3--:R-:W-:Y:S01]  /*2a00*/  @!P0 FMUL R8, R8, 1.175494350822287508e-38 ;  /* 0x0080000008088820 */ /* 0x008fe20000400000 */
[----:B0-----:R-:W-:Y:S01]  /*2a10*/  LEA R16, R10, R9, 0x18 ;  /* 0x000000090a107211 */ /* 0x001fe200078ec0ff */
[----:B------:R-:W-:-:S07]  /*2a20*/  IMAD.MOV.U32 R9, RZ, RZ, R0 ;  /* 0x000000ffff097224 */ /* 0x000fce00078e0000 */
.L_x_662:
[----:B------:R-:W-:-:S06]  /*2a30*/  LEA R10, R9, R16, 0x2 ;  /* 0x00000010090a7211 */ /* 0x000fcc00078e10ff */
[----:B0-----:R-:W0:Y:S02]  /*2a40*/  LDS R10, [R10] ;  /* 0x000000000a0a7984 */ /* 0x001e240000000800 */
[----:B0-----:R-:W-:-:S05]  /*2a50*/  HADD2.F32 R3, -RZ, R10.H0_H0 ;  /* 0x2000000aff037230 */ /* 0x001fca0000004100 */
[----:B------:R-:W-:Y:S01]  /*2a60*/  FMUL.FTZ R11, R8, R3 ;  /* 0x00000003080b7220 */ /* 0x000fe20000410000 */
[----:B------:R-:W-:-:S05]  /*2a70*/  HADD2.F32 R3, -RZ, R10.H1_H1 ;  /* 0x3000000aff037230 */ /* 0x000fca0000004100 */
[----:B------:R-:W0:Y:S01]  /*2a80*/  F2I.S8.NTZ R11, R11 ;  /* 0x0000000b000b7305 */ /* 0x000e220000202100 */
[----:B------:R-:W-:Y:S01]  /*2a90*/  FMUL.FTZ R12, R8, R3 ;  /* 0x00000003080c7220 */ /* 0x000fe20000410000 */
[-CC-:B-12---:R-:W-:Y:S02]  /*2aa0*/  IMAD R3, R14, R18.reuse, R9.reuse ;  /* 0x000000120e037224 */ /* 0x186fe400078e0209 */
[----:B------:R-:W-:Y:S02]  /*2ab0*/  IMAD.IADD R9, R4, 0x1, R9 ;  /* 0x0000000104097824 */ /* 0x000fe400078e0209 */
[----:B----4-:R-:W-:Y:S02]  /*2ac0*/  IMAD.WIDE R2, R3, 0x2, R6 ;  /* 0x0000000203027825 */ /* 0x010fe400078e0206 */
[----:B------:R-:W1:Y:S01]  /*2ad0*/  F2I.S8.NTZ R12, R12 ;  /* 0x0000000c000c7305 */ /* 0x000e620000202100 */
[----:B------:R-:W-:Y:S02]  /*2ae0*/  ISETP.GE.AND P0, PT, R9, R18, PT ;  /* 0x000000120900720c */ /* 0x000fe40003f06270 */
[----:B0-----:R-:W-:-:S04]  /*2af0*/  PRMT R13, R11, 0x8880, RZ ;  /* 0x000088800b0d7816 */ /* 0x001fc800000000ff */
[----:B------:R-:W-:-:S04]  /*2b00*/  PRMT R13, R13, 0x7710, RZ ;  /* 0x000077100d0d7816 */ /* 0x000fc800000000ff */
[----:B-1----:R-:W-:-:S05]  /*2b10*/  PRMT R13, R12, 0x7604, R13 ;  /* 0x000076040c0d7816 */ /* 0x002fca000000000d */
[----:B------:R0:W-:Y:S01]  /*2b20*/  STG.E.U16 desc[UR6][R2.64], R13 ;  /* 0x0000000d02007986 */ /* 0x0001e2000c101506 */
[----:B------:R-:W-:Y:S05]  /*2b30*/  @!P0 BRA `(.L_x_662) ;  /* 0xfffffffc00bc8947 */ /* 0x000fea000383ffff */
.L_x_659:
[----:B------:R-:W-:Y:S05]  /*2b40*/  BSYNC.RECONVERGENT B0 ;  /* 0x0000000000007941 */ /* 0x000fea0003800200 */
.L_x_658:
        /* <DEDUP_REMOVED lines=11> */
        .weak           $__internal_7_$__cuda_sm20_div_rn_f64_full
        .type           $__internal_7_$__cuda_sm20_div_rn_f64_full,@function
        .size           $__internal_7_$__cuda_sm20_div_rn_f64_full,(.L_x_2485 - $__internal_7_$__cuda_sm20_div_rn_f64_full)
$__internal_7_$__cuda_sm20_div_rn_f64_full:
[C---:B------:R-:W-:Y:S01]  /*2c00*/  FSETP.GEU.AND P0, PT, |R7|.reuse, 1.469367938527859385e-39, PT ;  /* 0x001000000700780b */ /* 0x040fe20003f0e200 */
[----:B------:R-:W-:Y:S01]  /*2c10*/  IMAD.MOV.U32 R10, RZ, RZ, 0x1 ;  /* 0x00000001ff0a7424 */ /* 0x000fe200078e00ff */
[C---:B------:R-:W-:Y:S01]  /*2c20*/  LOP3.LUT R2, R7.reuse, 0x800fffff, RZ, 0xc0, !PT ;  /* 0x800fffff07027812 */ /* 0x040fe200078ec0ff */
[----:B------:R-:W-:Y:S01]  /*2c30*/  BSSY.RECONVERGENT B2, `(.L_x_663) ;  /* 0x0000048000027945 */ /* 0x000fe20003800200 */
[----:B------:R-:W-:Y:S02]  /*2c40*/  LOP3.LUT R18, R7, 0x7ff00000, RZ, 0xc0, !PT ;  /* 0x7ff0000007127812 */ /* 0x000fe400078ec0ff */
[----:B------:R-:W-:Y:S02]  /*2c50*/  LOP3.LUT R3, R2, 0x3ff00000, RZ, 0xfc, !PT ;  /* 0x3ff0000002037812 */ /* 0x000fe400078efcff */
[----:B------:R-:W-:Y:S02]  /*2c60*/  MOV R2, R6 ;  /* 0x0000000600027202 */ /* 0x000fe40000000f00 */
[----:B------:R-:W-:-:S02]  /*2c70*/  MOV R9, 0x1ca00000 ;  /* 0x1ca0000000097802 */ /* 0x000fc40000000f00 */
[----:B------:R-:W-:Y:S01]  /*2c80*/  ISETP.LE.U32.AND P1, PT, R18, 0x40500000, PT ;  /* 0x405000001200780c */ /* 0x000fe20003f23070 */
[----:B------:R-:W-:Y:S01]  /*2c90*/  @!P0 DMUL R2, R6, 8.98846567431157953865e+307 ;  /* 0x7fe0000006028828 */ /* 0x000fe20000000000 */
[----:B------:R-:W-:Y:S02]  /*2ca0*/  MOV R19, 0x40500000 ;  /* 0x4050000000137802 */ /* 0x000fe40000000f00 */
[----:B------:R-:W-:-:S03]  /*2cb0*/  SEL R14, R9, 0x63400000, !P1 ;  /* 0x63400000090e7807 */ /* 0x000fc60004800000 */
[----:B------:R-:W0:Y:S01]  /*2cc0*/  MUFU.RCP64H R11, R3 ;  /* 0x00000003000b7308 */ /* 0x000e220000001800 */
[----:B------:R-:W-:Y:S01]  /*2cd0*/  LOP3.LUT R15, R14, 0xfc000, RZ, 0xfc, !PT ;  /* 0x000fc0000e0f7812 */ /* 0x000fe200078efcff */
[----:B------:R-:W-:Y:S02]  /*2ce0*/  VIADD R20, R19, 0xffffffff ;  /* 0xffffffff13147836 */ /* 0x000fe40000000000 */
[----:B------:R-:W-:Y:S01]  /*2cf0*/  IMAD.MOV.U32 R14, RZ, RZ, RZ ;  /* 0x000000ffff0e7224 */ /* 0x000fe200078e00ff */
[----:B------:R-:W-:Y:S02]  /*2d00*/  @!P0 LOP3.LUT R18, R3, 0x7ff00000, RZ, 0xc0, !PT ;  /* 0x7ff0000003128812 */ /* 0x000fe400078ec0ff */
[----:B------:R-:W-:Y:S02]  /*2d10*/  ISETP.GT.U32.AND P0, PT, R20, 0x7feffffe, PT ;  /* 0x7feffffe1400780c */ /* 0x000fe40003f04070 */
[----:B------:R-:W-:-:S04]  /*2d20*/  IADD3 R20, PT, PT, R18, -0x1, RZ ;  /* 0xffffffff12147810 */ /* 0x000fc80007ffe0ff */
        /* <DEDUP_REMOVED lines=12> */
[----:B------:R-:W-:Y:S02]  /*2df0*/  IADD3 R13, PT, PT, RZ, -R16, RZ ;  /* 0x80000010ff0d7210 */ /* 0x000fe40007ffe0ff */
[----:B------:R-:W-:Y:S01]  /*2e00*/  ISETP.LE.U32.AND P0, PT, R16, 0x40500000, PT ;  /* 0x405000001000780c */ /* 0x000fe20003f03070 */
[----:B------:R-:W-:Y:S01]  /*2e10*/  IMAD.MOV.U32 R16, RZ, RZ, RZ ;  /* 0x000000ffff107224 */ /* 0x000fe200078e00ff */
        /* <DEDUP_REMOVED lines=9> */
[----:B------:R-:W-:-:S09]  /*2eb0*/  MOV R16, RZ ;  /* 0x000000ff00107202 */ /* 0x000fd20000000f00 */
[C---:B------:R-:W-:Y:S02]  /*2ec0*/  FSETP.NEU.AND P0, PT, R3.reuse, RZ, PT ;  /* 0x000000ff0300720b */ /* 0x040fe40003f0d000 */
[----:B------:R-:W-:-:S04]  /*2ed0*/  LOP3.LUT R7, R3, 0x80000000, R7, 0x48, !PT ;  /* 0x8000000003077812 */ /* 0x000fc800078e4807 */
[----:B------:R-:W-:-:S07]  /*2ee0*/  LOP3.LUT R17, R7, R17, RZ, 0xfc, !PT ;  /* 0x0000001107117212 */ /* 0x000fce00078efcff */
[----:B------:R-:W-:Y:S05]  /*2ef0*/  @!P0 BRA `(.L_x_665) ;  /* 0x00000000006c8947 */ /* 0x000fea0003800000 */
[----:B------:R-:W-:Y:S01]  /*2f00*/  IMAD.MOV R3, RZ, RZ, -R9 ;  /* 0x000000ffff037224 */ /* 0x000fe200078e0a09 */
        /* <DEDUP_REMOVED lines=9> */
.L_x_664:
        /* <DEDUP_REMOVED lines=15> */
.L_x_666:
[----:B------:R-:W-:Y:S02]  /*3090*/  LOP3.LUT R13, R7, 0x80000, RZ, 0xfc, !PT ;  /* 0x00080000070d7812 */ /* 0x000fe400078efcff */
[----:B------:R-:W-:-:S07]  /*30a0*/  MOV R12, R6 ;  /* 0x00000006000c7202 */ /* 0x000fce0000000f00 */
.L_x_665:
[----:B------:R-:W-:Y:S05]  /*30b0*/  BSYNC.RECONVERGENT B2 ;  /* 0x0000000000027941 */ /* 0x000fea0003800200 */
.L_x_663:
[----:B------:R-:W-:Y:S02]  /*30c0*/  HFMA2 R9, -RZ, RZ, 0, 0 ;  /* 0x00000000ff097431 */ /* 0x000fe400000001ff */
[----:B------:R-:W-:Y:S01]  /*30d0*/  IMAD.MOV.U32 R2, RZ, RZ, R12 ;  /* 0x000000ffff027224 */ /* 0x000fe200078e000c */
[----:B------:R-:W-:Y:S01]  /*30e0*/  MOV R3, R13 ;  /* 0x0000000d00037202 */ /* 0x000fe20000000f00 */
[----:B------:R-:W-:Y:S06]  /*30f0*/  RET.REL.NODEC R8 `(_ZN17fastertransformer34generalAddBiasResidualLayerNormOptI7__half2Lb0ELb0ELi2ELb1ELi8EEEvPT_S3_PKS2_S5_S5_S5_S5_S5_fiiPKfS7_S7_Pfi) ;  /* 0xffffffcc08c07950 */ /* 0x000fec0003c3ffff */
.L_x_667:
        /* <DEDUP_REMOVED lines=16> */
.L_x_2485:


//--------------------- .text._ZN17fastertransformer35generalAddBiasResidualLayerNormOpt2I7__half2Lb1ELb0ELi2ELb1ELi8EEEvPT_S3_PKS2_S5_S5_S5_S5_S5_fiiPKfS7_S7_Pfi --------------------------
	.section	.text._ZN17fastertransformer35generalAddBiasResidualLayerNormOpt2I7__half2Lb1ELb0ELi2ELb1ELi8EEEvPT_S3_PKS2_S5_S5_S5_S5_S5_fiiPKfS7_S7_Pfi,"ax",@progbits
	.align	128
        .global         _ZN17fastertransformer35generalAddBiasResidualLayerNormOpt2I7__half2Lb1ELb0ELi2ELb1ELi8EEEvPT_S3_PKS2_S5_S5_S5_S5_S5_fiiPKfS7_S7_Pfi
        .type           _ZN17fastertransformer35generalAddBiasResidualLayerNormOpt2I7__half2Lb1ELb0ELi2ELb1ELi8EEEvPT_S3_PKS2_S5_S5_S5_S5_S5_fiiPKfS7_S7_Pfi,@function
        .size           _ZN17fastertransformer35generalAddBiasResidualLayerNormOpt2I7__half2Lb1ELb0ELi2ELb1ELi8EEEvPT_S3_PKS2_S5_S5_S5_S5_S5_fiiPKfS7_S7_Pfi,(.L_x_2486 - _ZN17fastertransformer35generalAddBiasResidualLayerNormOpt2I7__half2Lb1ELb0ELi2ELb1ELi8EEEvPT_S3_PKS2_S5_S5_S5_S5_S5_fiiPKfS7_S7_Pfi)
        .other          _ZN17fastertransformer35generalAddBiasResidualLayerNormOpt2I7__half2Lb1ELb0ELi2ELb1ELi8EEEvPT_S3_PKS2_S5_S5_S5_S5_S5_fiiPKfS7_S7_Pfi,@"STO_CUDA_ENTRY STV_DEFAULT"
_ZN17fastertransformer35generalAddBiasResidualLayerNormOpt2I7__half2Lb1ELb0ELi2ELb1ELi8EEEvPT_S3_PKS2_S5_S5_S5_S5_S5_fiiPKfS7_S7_Pfi:
.text._ZN17fastertransformer35generalAddBiasResidualLayerNormOpt2I7__half2Lb1ELb0ELi2ELb1ELi8EEEvPT_S3_PKS2_S5_S5_S5_S5_S5_fiiPKfS7_S7_Pfi:
[----:B------:R-:W-:Y:S08]  /*0000*/  LDC R1, c[0x0][0x37c] ;  /* 0x0000df00ff017b82 */ /* 0x000ff00000000800 */
[----:B------:R-:W0:Y:S01]  /*0010*/  LDC.64 R2, c[0x0][0x3d0] ;  /* 0x0000f400ff027b82 */ /* 0x000e220000000a00 */
[----:B------:R-:W1:Y:S07]  /*0020*/  LDCU.64 UR6, c[0x0][0x358] ;  /* 0x00006b00ff0677ac */ /* 0x000e6e0008000a00 */
[----:B------:R-:W2:Y:S01]  /*0030*/  LDC R0, c[0x0][0x3f0] ;  /* 0x0000fc00ff007b82 */ /* 0x000ea20000000800 */
[----:B------:R-:W3:Y:S01]  /*0040*/  S2R R21, SR_TID.X ;  /* 0x0000000000157919 */ /* 0x000ee20000002100 */
[----:B------:R-:W4:Y:S01]  /*0050*/  LDCU UR4, c[0x0][0x3c8] ;  /* 0x00007900ff0477ac */ /* 0x000f220008000800 */
[----:B------:R-:W-:Y:S01]  /*0060*/  HFMA2 R20, -RZ, RZ, 0, 0 ;  /* 0x00000000ff147431 */ /* 0x000fe200000001ff */
[----:B------:R-:W0:Y:S01]  /*0070*/  S2R R9, SR_CTAID.X ;  /* 0x0000000000097919 */ /* 0x000e220000002500 */
[----:B------:R-:W0:Y:S01]  /*0080*/  LDCU UR8, c[0x0][0x3c8] ;  /* 0x00007900ff0877ac */ /* 0x000e220008000800 */
[----:B------:R-:W0:Y:S02]  /*0090*/  LDCU UR5, c[0x0][0x3c8] ;  /* 0x00007900ff0577ac */ /* 0x000e240008000800 */
[----:B0-----:R-:W-:-:S02]  /*00a0*/  ISETP.NE.U32.AND P1, PT, R2, RZ, PT ;  /* 0x000000ff0200720c */ /* 0x001fc40003f25070 */
[----:B--2---:R-:W-:-:S04]  /*00b0*/  ISETP.NE.AND P0, PT, R0, 0x2, PT ;  /* 0x000000020000780c */ /* 0x004fc80003f05270 */
[----:B------:R-:W-:Y:S02]  /*00c0*/  ISETP.NE.AND.EX P0, PT, R3, RZ, !P0, P1 ;  /* 0x000000ff0300720c */ /* 0x000fe40004705310 */
[----:B------:R-:W-:-:S11]  /*00d0*/  ISETP.NE.AND P1, PT, R0, 0x2, PT ;  /* 0x000000020000780c */ /* 0x000fd60003f25270 */
[----:B------:R-:W1:Y:S08]  /*00e0*/  @P0 LDC.64 R2, c[0x0][0x3d0] ;  /* 0x0000f400ff020b82 */ /* 0x000e700000000a00 */
[----:B------:R-:W0:Y:S08]  /*00f0*/  @P0 LDC.64 R4, c[0x0][0x3d8] ;  /* 0x0000f600ff040b82 */ /* 0x000e300000000a00 */
[----:B------:R-:W2:Y:S01]  /*0100*/  @!P1 LDC.64 R10, c[0x0][0x3e0] ;  /* 0x0000f800ff0a9b82 */ /* 0x000ea20000000a00 */
[----:B-1----:R-:W3:Y:S04]  /*0110*/  @P0 LDG.E R2, desc[UR6][R2.64] ;  /* 0x0000000602020981 */ /* 0x002ee8000c1e1900 */
[----:B0-----:R-:W3:Y:S01]  /*0120*/  @P0 LDG.E R5, desc[UR6][R4.64] ;  /* 0x0000000604050981 */ /* 0x001ee2000c1e1900 */
[----:B----4-:R-:W-:-:S03]  /*0130*/  MOV R8, UR4 ;  /* 0x0000000400087c02 */ /* 0x010fc60008000f00 */
[----:B--2---:R0:W5:Y:S01]  /*0140*/  @!P1 LDG.E R20, desc[UR6][R10.64] ;  /* 0x000000060a149981 */ /* 0x004162000c1e1900 */
[----:B---3--:R-:W-:Y:S02]  /*0150*/  ISETP.GE.AND P1, PT, R21, R8, PT ;  /* 0x000000081500720c */ /* 0x008fe40003f26270 */
[----:B------:R-:W-:Y:S01]  /*0160*/  CS2R R6, SRZ ;  /* 0x0000000000067805 */ /* 0x000fe2000001ff00 */
[----:B------:R-:W-:Y:S01]  /*0170*/  BSSY.RECONVERGENT B0, `(.L_x_668) ;  /* 0x0000274000007945 */ /* 0x000fe20003800200 */
[----:B------:R-:W-:Y:S01]  /*0180*/  @P0 FMUL.FTZ R7, R2, R5 ;  /* 0x0000000502070220 */ /* 0x000fe20000410000 */
[----:B------:R-:W-:-:S08]  /*0190*/  MOV R5, RZ ;  /* 0x000000ff00057202 */ /* 0x000fd00000000f00 */
[----:B0-----:R-:W-:Y:S05]  /*01a0*/  @P1 BRA `(.L_x_669) ;  /* 0x0000002400c01947 */ /* 0x001fea0003800000 */
[----:B------:R-:W0:Y:S01]  /*01b0*/  LDC R4, c[0x0][0x360] ;  /* 0x0000d800ff047b82 */ /* 0x000e220000000800 */
[----:B------:R-:W-:Y:S05]  /*01c0*/  @P0 BRA `(.L_x_670) ;  /* 0x00000010008c0947 */ /* 0x000fea0003800000 */
[----:B------:R-:W1:Y:S01]  /*01d0*/  S2R R3, SR_CgaCtaId ;  /* 0x0000000000037919 */ /* 0x000e620000008800 */
[----:B------:R-:W-:Y:S01]  /*01e0*/  MOV R0, 0x400 ;  /* 0x0000040000007802 */ /* 0x000fe20000000f00 */
[----:B------:R-:W-:Y:S01]  /*01f0*/  HFMA2 R6, -RZ, RZ, 0, 0 ;  /* 0x00000000ff067431 */ /* 0x000fe200000001ff */
[----:B0-----:R-:W-:Y:S01]  /*0200*/  SHF.L.U32 R7, R4, 0x2, RZ ;  /* 0x0000000204077819 */ /* 0x001fe200000006ff */
[----:B------:R-:W-:Y:S01]  /*0210*/  IMAD.MOV.U32 R5, RZ, RZ, RZ ;  /* 0x000000ffff057224 */ /* 0x000fe200078e00ff */
[----:B------:R-:W-:Y:S02]  /*0220*/  IADD3 R0, PT, PT, R0, 0x190, RZ ;  /* 0x0000019000007810 */ /* 0x000fe40007ffe0ff */
[----:B------:R-:W-:Y:S02]  /*0230*/  MOV R17, R21 ;  /* 0x0000001500117202 */ /* 0x000fe40000000f00 */
[----:B-1----:R-:W-:-:S07]  /*0240*/  LEA R0, R3, R0, 0x18 ;  /* 0x0000000003007211 */ /* 0x002fce00078ec0ff */
.L_x_671:
[----:B0-----:R-:W0:Y:S01]  /*0250*/  LDC.64 R12, c[0x0][0x3a0] ;  /* 0x0000e800ff0c7b82 */ /* 0x001e220000000a00 */
[----:B------:R-:W-:-:S05]  /*0260*/  MOV R8, UR5 ;  /* 0x0000000500087c02 */ /* 0x000fca0008000f00 */
[----:B------:R-:W-:Y:S02]  /*0270*/  IMAD R19, R9, R8, R17 ;  /* 0x0000000809137224 */ /* 0x000fe400078e0211 */
[----:B------:R-:W1:Y:S08]  /*0280*/  LDC.64 R2, c[0x0][0x3a8] ;  /* 0x0000ea00ff027b82 */ /* 0x000e700000000a00 */
[----:B------:R-:W2:Y:S01]  /*0290*/  LDC.64 R10, c[0x0][0x390] ;  /* 0x0000e400ff0a7b82 */ /* 0x000ea20000000a00 */
[----:B0-----:R-:W-:-:S07]  /*02a0*/  IMAD.WIDE R12, R19, 0x4, R12 ;  /* 0x00000004130c7825 */ /* 0x001fce00078e020c */
[----:B------:R-:W0:Y:S01]  /*02b0*/  LDC.64 R14, c[0x0][0x388] ;  /* 0x0000e200ff0e7b82 */ /* 0x000e220000000a00 */
[----:B------:R-:W3:Y:S01]  /*02c0*/  LDG.E.CONSTANT R16, desc[UR6][R12.64] ;  /* 0x000000060c107981 */ /* 0x000ee2000c1e9900 */
[----:B-1----:R-:W-:-:S05]  /*02d0*/  IMAD.WIDE R2, R19, 0x4, R2 ;  /* 0x0000000413027825 */ /* 0x002fca00078e0202 */
[----:B------:R-:W4:Y:S01]  /*02e0*/  LDG.E.CONSTANT R18, desc[UR6][R2.64] ;  /* 0x0000000602127981 */ /* 0x000f22000c1e9900 */
[----:B--2---:R-:W-:-:S05]  /*02f0*/  IMAD.WIDE R10, R19, 0x4, R10 ;  /* 0x00000004130a7825 */ /* 0x004fca00078e020a */
[----:B------:R-:W2:Y:S01]  /*0300*/  LDG.E.CONSTANT R24, desc[UR6][R10.64] ;  /* 0x000000060a187981 */ /* 0x000ea2000c1e9900 */
[----:B0-----:R-:W-:-:S04]  /*0310*/  IMAD.WIDE R14, R19, 0x4, R14 ;  /* 0x00000004130e7825 */ /* 0x001fc800078e020e */
[--C-:B---3--:R-:W-:Y:S02]  /*0320*/  HADD2.F32 R22, -RZ, R16.reuse.H0_H0 ;  /* 0x20000010ff167230 */ /* 0x108fe40000004100 */
[----:B------:R-:W-:Y:S02]  /*0330*/  HADD2.F32 R16, -RZ, R16.H1_H1 ;  /* 0x30000010ff107230 */ /* 0x000fe40000004100 */
[--C-:B----4-:R-:W-:Y:S02]  /*0340*/  HADD2.F32 R23, -RZ, R18.reuse.H0_H0 ;  /* 0x20000012ff177230 */ /* 0x110fe40000004100 */
[----:B------:R-:W-:-:S03]  /*0350*/  HADD2.F32 R25, -RZ, R18.H1_H1 ;  /* 0x30000012ff197230 */ /* 0x000fc60000004100 */
[----:B------:R-:W-:Y:S02]  /*0360*/  FADD.FTZ R22, R22, R23 ;  /* 0x0000001716167221 */ /* 0x000fe40000010000 */
[----:B------:R-:W-:Y:S01]  /*0370*/  FADD.FTZ R16, R16, R25 ;  /* 0x0000001910107221 */ /* 0x000fe20000010000 */
[--C-:B--2---:R-:W-:Y:S02]  /*0380*/  HADD2.F32 R23, -RZ, R24.reuse.H0_H0 ;  /* 0x20000018ff177230 */ /* 0x104fe40000004100 */
[----:B------:R-:W-:Y:S01]  /*0390*/  FADD.FTZ R18, RZ, R22 ;  /* 0x00000016ff127221 */ /* 0x000fe20000010000 */
[----:B------:R-:W-:Y:S02]  /*03a0*/  HADD2.F32 R25, -RZ, R24.H1_H1 ;  /* 0x30000018ff197230 */ /* 0x000fe40000004100 */
[----:B------:R-:W-:Y:S01]  /*03b0*/  FADD.FTZ R16, RZ, R16 ;  /* 0x00000010ff107221 */ /* 0x000fe20000010000 */
[----:B------:R-:W-:-:S03]  /*03c0*/  FADD.FTZ R18, R18, R23 ;  /* 0x0000001712127221 */ /* 0x000fc60000010000 */
[----:B------:R-:W-:Y:S01]  /*03d0*/  FADD.FTZ R25, R16, R25 ;  /* 0x0000001910197221 */ /* 0x000fe20000010000 */
[----:B------:R-:W-:-:S04]  /*03e0*/  LEA R16, R17, R0, 0x2 ;  /* 0x0000000011107211 */ /* 0x000fc800078e10ff */
        /* <DEDUP_REMOVED lines=12> */
[C---:B------:R-:W-:Y:S02]  /*04b0*/  IADD3 R2, P1, PT, R7.reuse, R2, RZ ;  /* 0x0000000207027210 */ /* 0x040fe40007f3e0ff */
[----:B------:R-:W-:Y:S02]  /*04c0*/  IADD3.X R13, PT, PT, RZ, R13, RZ, P0, !PT ;  /* 0x0000000dff0d7210 */ /* 0x000fe400007fe4ff */
[----:B------:R-:W-:Y:S02]  /*04d0*/  IADD3.X R3, PT, PT, RZ, R3, RZ, P1, !PT ;  /* 0x00000003ff037210 */ /* 0x000fe40000ffe4ff */
[----:B------:R-:W-:Y:S01]  /*04e0*/  IADD3 R10, P0, PT, R7, R10, RZ ;  /* 0x0000000a070a7210 */ /* 0x000fe20007f1e0ff */
[----:B------:R-:W2:Y:S04]  /*04f0*/  LDG.E.CONSTANT R19, desc[UR6][R12.64] ;  /* 0x000000060c137981 */ /* 0x000ea8000c1e9900 */
[----:B------:R-:W3:Y:S01]  /*0500*/  LDG.E.CONSTANT R22, desc[UR6][R2.64] ;  /* 0x0000000602167981 */ /* 0x000ee2000c1e9900 */
[----:B------:R-:W-:-:S05]  /*0510*/  IADD3.X R11, PT, PT, RZ, R11, RZ, P0, !PT ;  /* 0x0000000bff0b7210 */ /* 0x000fca00007fe4ff */
[----:B------:R-:W4:Y:S01]  /*0520*/  LDG.E.CONSTANT R18, desc[UR6][R10.64] ;  /* 0x000000060a127981 */ /* 0x000f22000c1e9900 */
[C---:B------:R-:W-:Y:S01]  /*0530*/  IADD3 R14, P0, PT, R7.reuse, R14, RZ ;  /* 0x0000000e070e7210 */ /* 0x040fe20007f1e0ff */
[----:B------:R-:W-:Y:S01]  /*0540*/  IMAD.IADD R16, R7, 0x1, R16 ;  /* 0x0000000107107824 */ /* 0x000fe200078e0210 */
[----:B------:R-:W-:Y:S02]  /*0550*/  IADD3 R17, PT, PT, R17, R4, RZ ;  /* 0x0000000411117210 */ /* 0x000fe40007ffe0ff */
[----:B------:R-:W-:Y:S02]  /*0560*/  IADD3.X R15, PT, PT, RZ, R15, RZ, P0, !PT ;  /* 0x0000000fff0f7210 */ /* 0x000fe400007fe4ff */
[----:B------:R-:W-:Y:S01]  /*0570*/  ISETP.GE.AND P0, PT, R17, R8, PT ;  /* 0x000000081100720c */ /* 0x000fe20003f06270 */
[--C-:B--2---:R-:W-:Y:S02]  /*0580*/  HADD2.F32 R23, -RZ, R19.reuse.H0_H0 ;  /* 0x20000013ff177230 */ /* 0x104fe40000004100 */
[----:B------:R-:W-:-:S02]  /*0590*/  HADD2.F32 R19, -RZ, R19.H1_H1 ;  /* 0x30000013ff137230 */ /* 0x000fc40000004100 */
[--C-:B---3--:R-:W-:Y:S02]  /*05a0*/  HADD2.F32 R24, -RZ, R22.reuse.H0_H0 ;  /* 0x20000016ff187230 */ /* 0x108fe40000004100 */
[----:B------:R-:W-:-:S03]  /*05b0*/  HADD2.F32 R22, -RZ, R22.H1_H1 ;  /* 0x30000016ff167230 */ /* 0x000fc60000004100 */
[----:B------:R-:W-:Y:S01]  /*05c0*/  FADD.FTZ R23, R23, R24 ;  /* 0x0000001817177221 */ /* 0x000fe20000010000 */
[--C-:B----4-:R-:W-:Y:S02]  /*05d0*/  HADD2.F32 R24, -RZ, R18.reuse.H1_H1 ;  /* 0x30000012ff187230 */ /* 0x110fe40000004100 */
[----:B------:R-:W-:Y:S01]  /*05e0*/  FADD.FTZ R19, R19, R22 ;  /* 0x0000001613137221 */ /* 0x000fe20000010000 */
[----:B------:R-:W-:Y:S02]  /*05f0*/  HADD2.F32 R22, -RZ, R18.H0_H0 ;  /* 0x20000012ff167230 */ /* 0x000fe40000004100 */
[----:B------:R-:W-:Y:S01]  /*0600*/  FADD.FTZ R23, RZ, R23 ;  /* 0x00000017ff177221 */ /* 0x000fe20000010000 */
[----:B------:R-:W-:-:S03]  /*0610*/  FADD.FTZ R19, RZ, R19 ;  /* 0x00000013ff137221 */ /* 0x000fc60000010000 */
[----:B------:R-:W-:Y:S01]  /*0620*/  FADD.FTZ R18, R23, R22 ;  /* 0x0000001617127221 */ /* 0x000fe20000010000 */
[----:B------:R-:W-:-:S04]  /*0630*/  FADD.FTZ R19, R19, R24 ;  /* 0x0000001813137221 */ /* 0x000fc80000010000 */
        /* <DEDUP_REMOVED lines=18> */
[C---:B0-----:R-:W-:Y:S01]  /*0760*/  IADD3 R14, P0, PT, R7.reuse, R14, RZ ;  /* 0x0000000e070e7210 */ /* 0x041fe20007f1e0ff */
        /* <DEDUP_REMOVED lines=34> */
[C---:B-1----:R-:W-:Y:S01]  /*0990*/  IADD3 R14, P0, PT, R7.reuse, R14, RZ ;  /* 0x0000000e070e7210 */ /* 0x042fe20007f1e0ff */
        /* <DEDUP_REMOVED lines=30> */
[----:B------:R-:W3:Y:S04]  /*0b80*/  LDG.E.CONSTANT R19, desc[UR6][R12.64] ;  /* 0x000000060c137981 */ /* 0x000ee8000c1e9900 */
[----:B------:R-:W4:Y:S01]  /*0b90*/  LDG.E.CONSTANT R22, desc[UR6][R2.64] ;  /* 0x0000000602167981 */ /* 0x000f22000c1e9900 */
[----:B------:R-:W-:-:S05]  /*0ba0*/  IADD3.X R11, PT, PT, RZ, R11, RZ, P0, !PT ;  /* 0x0000000bff0b7210 */ /* 0x000fca00007fe4ff */
[----:B------:R-:W4:Y:S01]  /*0bb0*/  LDG.E.CONSTANT R18, desc[UR6][R10.64] ;  /* 0x000000060a127981 */ /* 0x000f22000c1e9900 */
[C---:B--2---:R-:W-:Y:S01]  /*0bc0*/  IADD3 R14, P0, PT, R7.reuse, R14, RZ ;  /* 0x0000000e070e7210 */ /* 0x044fe20007f1e0ff */
[----:B------:R-:W-:Y:S01]  /*0bd0*/  IMAD.IADD R16, R7, 0x1, R16 ;  /* 0x0000000107107824 */ /* 0x000fe200078e0210 */
[----:B------:R-:W-:Y:S02]  /*0be0*/  IADD3 R17, PT, PT, R17, R4, RZ ;  /* 0x0000000411117210 */ /* 0x000fe40007ffe0ff */
[----:B------:R-:W-:Y:S02]  /*0bf0*/  IADD3.X R15, PT, PT, RZ, R15, RZ, P0, !PT ;  /* 0x0000000fff0f7210 */ /* 0x000fe400007fe4ff */
[----:B------:R-:W-:Y:S01]  /*0c00*/  ISETP.GE.AND P0, PT, R17, R8, PT ;  /* 0x000000081100720c */ /* 0x000fe20003f06270 */
[--C-:B---3--:R-:W-:Y:S02]  /*0c10*/  HADD2.F32 R23, -RZ, R19.reuse.H0_H0 ;  /* 0x20000013ff177230 */ /* 0x108fe40000004100 */
[----:B------:R-:W-:-:S02]  /*0c20*/  HADD2.F32 R19, -RZ, R19.H1_H1 ;  /* 0x30000013ff137230 */ /* 0x000fc40000004100 */
[--C-:B----4-:R-:W-:Y:S02]  /*0c30*/  HADD2.F32 R24, -RZ, R22.reuse.H0_H0 ;  /* 0x20000016ff187230 */ /* 0x110fe40000004100 */
[----:B------:R-:W-:-:S03]  /*0c40*/  HADD2.F32 R22, -RZ, R22.H1_H1 ;  /* 0x30000016ff167230 */ /* 0x000fc60000004100 */
[----:B------:R-:W-:Y:S01]  /*0c50*/  FADD.FTZ R23, R23, R24 ;  /* 0x0000001817177221 */ /* 0x000fe20000010000 */
[--C-:B------:R-:W-:Y:S02]  /*0c60*/  HADD2.F32 R24, -RZ, R18.reuse.H1_H1 ;  /* 0x30000012ff187230 */ /* 0x100fe40000004100 */
        /* <DEDUP_REMOVED lines=21> */
[----:B------:R-:W4:Y:S01]  /*0dc0*/  LDG.E.CONSTANT R22, desc[UR6][R2.64] ;  /* 0x0000000602167981 */ /* 0x000f22000c1e9900 */
[----:B------:R-:W-:-:S05]  /*0dd0*/  IADD3.X R11, PT, PT, RZ, R11, RZ, P0, !PT ;  /* 0x0000000bff0b7210 */ /* 0x000fca00007fe4ff */
[----:B------:R-:W4:Y:S01]  /*0de0*/  LDG.E.CONSTANT R18, desc[UR6][R10.64] ;  /* 0x000000060a127981 */ /* 0x000f22000c1e9900 */
[C---:B---3--:R-:W-:Y:S01]  /*0df0*/  IADD3 R14, P0, PT, R7.reuse, R14, RZ ;  /* 0x0000000e070e7210 */ /* 0x048fe20007f1e0ff */
[----:B------:R-:W-:Y:S01]  /*0e00*/  IMAD.IADD R16, R7, 0x1, R16 ;  /* 0x0000000107107824 */ /* 0x000fe200078e0210 */
[----:B------:R-:W-:Y:S02]  /*0e10*/  IADD3 R17, PT, PT, R17, R4, RZ ;  /* 0x0000000411117210 */ /* 0x000fe40007ffe0ff */
[----:B------:R-:W-:Y:S02]  /*0e20*/  IADD3.X R15, PT, PT, RZ, R15, RZ, P0, !PT ;  /* 0x0000000fff0f7210 */ /* 0x000fe400007fe4ff */
[----:B------:R-:W-:Y:S01]  /*0e30*/  ISETP.GE.AND P0, PT, R17, R8, PT ;  /* 0x000000081100720c */ /* 0x000fe20003f06270 */
[--C-:B--2---:R-:W-:Y:S02]  /*0e40*/  HADD2.F32 R23, -RZ, R19.reuse.H0_H0 ;  /* 0x20000013ff177230 */ /* 0x104fe40000004100 */
        /* <DEDUP_REMOVED lines=28> */
[----:B------:R-:W3:Y:S01]  /*1010*/  LDG.E.CONSTANT R18, desc[UR6][R10.64] ;  /* 0x000000060a127981 */ /* 0x000ee2000c1e9900 */
[C---:B----4-:R-:W-:Y:S01]  /*1020*/  IADD3 R14, P0, PT, R7.reuse, R14, RZ ;  /* 0x0000000e070e7210 */ /* 0x050fe20007f1e0ff */
        /* <DEDUP_REMOVED lines=34> */
[----:B0-----:R-:W-:Y:S01]  /*1250*/  IMAD.IADD R16, R7, 0x1, R16 ;  /* 0x0000000107107824 */ /* 0x001fe200078e0210 */
[----:B------:R-:W-:Y:S01]  /*1260*/  IADD3 R17, PT, PT, R17, R4, RZ ;  /* 0x0000000411117210 */ /* 0x000fe20007ffe0ff */
[--C-:B--2---:R-:W-:Y:S02]  /*1270*/  HADD2.F32 R18, -RZ, R12.reuse.H0_H0 ;  /* 0x2000000cff127230 */ /* 0x104fe40000004100 */
[----:B------:R-:W-:Y:S02]  /*1280*/  HADD2.F32 R22, -RZ, R12.H1_H1 ;  /* 0x3000000cff167230 */ /* 0x000fe40000004100 */
[--C-:B---3--:R-:W-:Y:S02]  /*1290*/  HADD2.F32 R19, -RZ, R2.reuse.H0_H0 ;  /* 0x20000002ff137230 */ /* 0x108fe40000004100 */
[----:B------:R-:W-:Y:S01]  /*12a0*/  HADD2.F32 R23, -RZ, R2.H1_H1 ;  /* 0x30000002ff177230 */ /* 0x000fe20000004100 */
[----:B------:R-:W-:-:S02]  /*12b0*/  IADD3 R2, P0, PT, R7, R14, RZ ;  /* 0x0000000e07027210 */ /* 0x000fc40007f1e0ff */
[----:B------:R-:W-:Y:S01]  /*12c0*/  FADD.FTZ R18, R18, R19 ;  /* 0x0000001312127221 */ /* 0x000fe20000010000 */
[--C-:B----4-:R-:W-:Y:S02]  /*12d0*/  HADD2.F32 R19, -RZ, R10.reuse.H0_H0 ;  /* 0x2000000aff137230 */ /* 0x110fe40000004100 */
[----:B------:R-:W-:Y:S01]  /*12e0*/  FADD.FTZ R22, R22, R23 ;  /* 0x0000001716167221 */ /* 0x000fe20000010000 */
[----:B------:R-:W-:Y:S02]  /*12f0*/  HADD2.F32 R3, -RZ, R10.H1_H1 ;  /* 0x3000000aff037230 */ /* 0x000fe40000004100 */
[----:B------:R-:W-:Y:S01]  /*1300*/  FADD.FTZ R18, RZ, R18 ;  /* 0x00000012ff127221 */ /* 0x000fe20000010000 */
[----:B------:R-:W-:-:S03]  /*1310*/  FADD.FTZ R22, RZ, R22 ;  /* 0x00000016ff167221 */ /* 0x000fc60000010000 */
[----:B------:R-:W-:Y:S01]  /*1320*/  FADD.FTZ R18, R18, R19 ;  /* 0x0000001312127221 */ /* 0x000fe20000010000 */
[----:B------:R-:W-:Y:S01]  /*1330*/  FADD.FTZ R11, R22, R3 ;  /* 0x00000003160b7221 */ /* 0x000fe20000010000 */
[----:B------:R-:W-:Y:S02]  /*1340*/  IADD3.X R3, PT, PT, RZ, R15, RZ, P0, !PT ;  /* 0x0000000fff037210 */ /* 0x000fe400007fe4ff */
[----:B------:R-:W-:Y:S01]  /*1350*/  ISETP.GE.AND P0, PT, R17, R8, PT ;  /* 0x000000081100720c */ /* 0x000fe20003f06270 */
[C---:B------:R-:W-:Y:S01]  /*1360*/  FMUL.FTZ R15, R11.reuse, R11 ;  /* 0x0000000b0b0f7220 */ /* 0x040fe20000410000 */
[-C--:B------:R-:W-:Y:S01]  /*1370*/  F2FP.F16.F32.PACK_AB R13, R11, R18.reuse ;  /* 0x000000120b0d723e */ /* 0x080fe200000000ff */
[C---:B------:R-:W-:Y:S02]  /*1380*/  FADD.FTZ R11, R18.reuse, R11 ;  /* 0x0000000b120b7221 */ /* 0x040fe40000010000 */
[----:B------:R-:W-:Y:S02]  /*1390*/  FFMA.FTZ R18, R18, R18, R15 ;  /* 0x0000001212127223 */ /* 0x000fe4000001000f */
[----:B------:R0:W-:Y:S01]  /*13a0*/  STG.E desc[UR6][R2.64], R13 ;  /* 0x0000000d02007986 */ /* 0x0001e2000c101906 */
[----:B------:R-:W-:Y:S01]  /*13b0*/  FADD.FTZ R6, R6, R11 ;  /* 0x0000000b06067221 */ /* 0x000fe20000010000 */
[----:B------:R-:W-:-:S02]  /*13c0*/  FADD.FTZ R5, R5, R18 ;  /* 0x0000001205057221 */ /* 0x000fc40000010000 */
[----:B------:R0:W-:Y:S02]  /*13d0*/  STS [R16], R13 ;  /* 0x0000000d10007388 */ /* 0x0001e40000000800 */
[----:B------:R-:W-:Y:S05]  /*13e0*/  @!P0 BRA `(.L_x_671) ;  /* 0xffffffec00988947 */ /* 0x000fea000383ffff */
[----:B------:R-:W-:Y:S05]  /*13f0*/  BRA `(.L_x_669) ;  /* 0x00000014002c7947 */ /* 0x000fea0003800000 */
.L_x_670:
[----:B------:R-:W1:Y:S01]  /*1400*/  S2R R11, SR_CgaCtaId ;  /* 0x00000000000b7919 */ /* 0x000e620000008800 */
[----:B------:R-:W-:Y:S01]  /*1410*/  MOV R0, 0x400 ;  /* 0x0000040000007802 */ /* 0x000fe20000000f00 */
[----:B------:R-:W-:Y:S01]  /*1420*/  IMAD.MOV.U32 R6, RZ, RZ, RZ ;  /* 0x000000ffff067224 */ /* 0x000fe200078e00ff */
[----:B0-----:R-:W-:Y:S02]  /*1430*/  SHF.L.U32 R3, R4, 0x2, RZ ;  /* 0x0000000204037819 */ /* 0x001fe400000006ff */
[----:B------:R-:W-:Y:S02]  /*1440*/  IADD3 R0, PT, PT, R0, 0x190, RZ ;  /* 0x0000019000007810 */ /* 0x000fe40007ffe0ff */
[----:B------:R-:W-:Y:S02]  /*1450*/  MOV R5, RZ ;  /* 0x000000ff00057202 */ /* 0x000fe40000000f00 */
[----:B------:R-:W-:Y:S02]  /*1460*/  MOV R23, R21 ;  /* 0x0000001500177202 */ /* 0x000fe40000000f00 */
[----:B-1----:R-:W-:-:S07]  /*1470*/  LEA R2, R11, R0, 0x18 ;  /* 0x000000000b027211 */ /* 0x002fce00078ec0ff */
.L_x_672:
[----:B0-----:R-:W0:Y:S01]  /*1480*/  LDC.64 R10, c[0x0][0x390] ;  /* 0x0000e400ff0a7b82 */ /* 0x001e220000000a00 */
[----:B------:R-:W-:-:S05]  /*1490*/  MOV R8, UR8 ;  /* 0x0000000800087c02 */ /* 0x000fca0008000f00 */
[----:B------:R-:W-:Y:S02]  /*14a0*/  IMAD R25, R9, R8, R23 ;  /* 0x0000000809197224 */ /* 0x000fe400078e0217 */
[----:B------:R-:W1:Y:S08]  /*14b0*/  LDC.64 R12, c[0x0][0x3a0] ;  /* 0x0000e800ff0c7b82 */ /* 0x000e700000000a00 */
[----:B------:R-:W2:Y:S01]  /*14c0*/  LDC.64 R14, c[0x0][0x3a8] ;  /* 0x0000ea00ff0e7b82 */ /* 0x000ea20000000a00 */
[----:B0-----:R-:W-:-:S05]  /*14d0*/  IMAD.WIDE R10, R25, 0x8, R10 ;  /* 0x00000008190a7825 */ /* 0x001fca00078e020a */
[----:B------:R-:W3:Y:S01]  /*14e0*/  LDG.E.64 R16, desc[UR6][R10.64] ;  /* 0x000000060a107981 */ /* 0x000ee2000c1e1b00 */
[----:B-1----:R-:W-:-:S05]  /*14f0*/  IMAD.WIDE R12, R25, 0x4, R12 ;  /* 0x00000004190c7825 */ /* 0x002fca00078e020c */
[----:B------:R-:W4:Y:S01]  /*1500*/  LDG.E.CONSTANT R22, desc[UR6][R12.64] ;  /* 0x000000060c167981 */ /* 0x000f22000c1e9900 */
[----:B--2---:R-:W-:-:S05]  /*1510*/  IMAD.WIDE R14, R25, 0x4, R14 ;  /* 0x00000004190e7825 */ /* 0x004fca00078e020e */
[----:B------:R-:W2:Y:S01]  /*1520*/  LDG.E.CONSTANT R0, desc[UR6][R14.64] ;  /* 0x000000060e007981 */ /* 0x000ea2000c1e9900 */
[----:B---3--:R-:W-:Y:S02]  /*1530*/  I2FP.F32.S32 R16, R16 ;  /* 0x0000001000107245 */ /* 0x008fe40000201400 */
[----:B------:R-:W-:-:S03]  /*1540*/  I2FP.F32.S32 R18, R17 ;  /* 0x0000001100127245 */ /* 0x000fc60000201400 */
[-C--:B------:R-:W-:Y:S02]  /*1550*/  FMUL.FTZ R16, R16, R7.reuse ;  /* 0x0000000710107220 */ /* 0x080fe40000410000 */
[----:B------:R-:W-:Y:S02]  /*1560*/  FMUL.FTZ R17, R18, R7 ;  /* 0x0000000712117220 */ /* 0x000fe40000410000 */
[----:B------:R-:W0:Y:S03]  /*1570*/  LDC.64 R18, c[0x0][0x388] ;  /* 0x0000e200ff127b82 */ /* 0x000e260000000a00 */
[----:B------:R-:W-:Y:S01]  /*1580*/  F2FP.F16.F32.PACK_AB R16, R17, R16 ;  /* 0x000000101110723e */ /* 0x000fe200000000ff */
[--C-:B----4-:R-:W-:Y:S02]  /*1590*/  HADD2.F32 R17, -RZ, R22.reuse.H0_H0 ;  /* 0x20000016ff117230 */ /* 0x110fe40000004100 */
[----:B------:R-:W-:-:S02]  /*15a0*/  HADD2.F32 R22, -RZ, R22.H1_H1 ;  /* 0x30000016ff167230 */ /* 0x000fc40000004100 */
[--C-:B--2---:R-:W-:Y:S02]  /*15b0*/  HADD2.F32 R27, -RZ, R0.reuse.H1_H1 ;  /* 0x30000000ff1b7230 */ /* 0x104fe40000004100 */
[----:B------:R-:W-:-:S03]  /*15c0*/  HADD2.F32 R0, -RZ, R0.H0_H0 ;  /* 0x20000000ff007230 */ /* 0x000fc60000004100 */
[----:B------:R-:W-:Y:S02]  /*15d0*/  FADD.FTZ R22, R22, R27 ;  /* 0x0000001b16167221 */ /* 0x000fe40000010000 */
[----:B------:R-:W-:Y:S01]  /*15e0*/  FADD.FTZ R0, R17, R0 ;  /* 0x0000000011007221 */ /* 0x000fe20000010000 */
[--C-:B------:R-:W-:Y:S02]  /*15f0*/  HADD2.F32 R27, -RZ, R16.reuse.H1_H1 ;  /* 0x30000010ff1b7230 */ /* 0x100fe40000004100 */
[----:B------:R-:W-:Y:S01]  /*1600*/  FADD.FTZ R22, RZ, R22 ;  /* 0x00000016ff167221 */ /* 0x000fe20000010000 */
[----:B------:R-:W-:Y:S02]  /*1610*/  HADD2.F32 R17, -RZ, R16.H0_H0 ;  /* 0x20000010ff117230 */ /* 0x000fe40000004100 */
[----:B------:R-:W-:Y:S01]  /*1620*/  FADD.FTZ R16, RZ, R0 ;  /* 0x00000000ff107221 */ /* 0x000fe20000010000 */
[----:B------:R-:W-:-:S03]  /*1630*/  FADD.FTZ R0, R22, R27 ;  /* 0x0000001b16007221 */ /* 0x000fc60000010000 */
[----:B------:R-:W-:Y:S01]  /*1640*/  FADD.FTZ R17, R16, R17 ;  /* 0x0000001110117221 */ /* 0x000fe20000010000 */
[----:B------:R-:W-:Y:S01]  /*1650*/  LEA R22, R23, R2, 0x2 ;  /* 0x0000000217167211 */ /* 0x000fe200078e10ff */
[----:B0-----:R-:W-:-:S03]  /*1660*/  IMAD.WIDE R18, R25, 0x4, R18 ;  /* 0x0000000419127825 */ /* 0x001fc600078e0212 */
[----:B------:R-:W-:Y:S02]  /*1670*/  F2FP.F16.F32.PACK_AB R27, R0, R17 ;  /* 0x00000011001b723e */ /* 0x000fe400000000ff */
[----:B------:R-:W-:-:S03]  /*1680*/  IADD3 R23, PT, PT, R4, R23, RZ ;  /* 0x0000001704177210 */ /* 0x000fc60007ffe0ff */
        /* <DEDUP_REMOVED lines=11> */
[----:B------:R-:W-:Y:S02]  /*1740*/  IADD3.X R13, PT, PT, RZ, R13, RZ, P0, !PT ;  /* 0x0000000dff0d7210 */ /* 0x000fe400007fe4ff */
[----:B------:R-:W-:-:S03]  /*1750*/  IADD3.X R15, PT, PT, RZ, R15, RZ, P1, !PT ;  /* 0x0000000fff0f7210 */ /* 0x000fc60000ffe4ff */
[----:B------:R-:W2:Y:S04]  /*1760*/  LDG.E.CONSTANT R25, desc[UR6][R12.64] ;  /* 0x000000060c197981 */ /* 0x000ea8000c1e9900 */
[----:B------:R-:W3:Y:S01]  /*1770*/  LDG.E.CONSTANT R24, desc[UR6][R14.64] ;  /* 0x000000060e187981 */ /* 0x000ee2000c1e9900 */
[----:B------:R-:W-:-:S05]  /*1780*/  IMAD.SHL.U32 R0, R4, 0x8, RZ ;  /* 0x0000000804007824 */ /* 0x000fca00078e00ff */
[----:B------:R-:W-:-:S04]  /*1790*/  IADD3 R16, P0, PT, R10, R0, RZ ;  /* 0x000000000a107210 */ /* 0x000fc80007f1e0ff */
[----:B------:R-:W-:Y:S01]  /*17a0*/  IADD3.X R17, PT, PT, RZ, R11, RZ, P0, !PT ;  /* 0x0000000bff117210 */ /* 0x000fe200007fe4ff */
[----:B--2---:R-:W-:Y:S02]  /*17b0*/  HADD2.F32 R26, -RZ, R25.H1_H1 ;  /* 0x30000019ff1a7230 */ /* 0x004fe40000004100 */
[----:B---3--:R-:W-:-:S05]  /*17c0*/  HADD2.F32 R11, -RZ, R24.H1_H1 ;  /* 0x30000018ff0b7230 */ /* 0x008fca0000004100 */
[----:B------:R-:W-:Y:S02]  /*17d0*/  FADD.FTZ R26, R26, R11 ;  /* 0x0000000b1a1a7221 */ /* 0x000fe40000010000 */
[----:B------:R-:W2:Y:S01]  /*17e0*/  LDG.E.64 R10, desc[UR6][R16.64] ;  /* 0x00000006100a7981 */ /* 0x000ea2000c1e1b00 */
[----:B------:R-:W-:Y:S02]  /*17f0*/  HADD2.F32 R25, -RZ, R25.H0_H0 ;  /* 0x20000019ff197230 */ /* 0x000fe40000004100 */
[----:B------:R-:W-:Y:S01]  /*1800*/  FADD.FTZ R26, RZ, R26 ;  /* 0x0000001aff1a7221 */ /* 0x000fe20000010000 */
[----:B------:R-:W-:Y:S01]  /*1810*/  HADD2.F32 R24, -RZ, R24.H0_H0 ;  /* 0x20000018ff187230 */ /* 0x000fe20000004100 */
[----:B------:R-:W-:Y:S02]  /*1820*/  IADD3 R22, PT, PT, R3, R22, RZ ;  /* 0x0000001603167210 */ /* 0x000fe40007ffe0ff */
[----:B------:R-:W-:Y:S02]  /*1830*/  IADD3 R23, PT, PT, R23, R4, RZ ;  /* 0x0000000417177210 */ /* 0x000fe40007ffe0ff */
[----:B------:R-:W-:-:S04]  /*1840*/  FADD.FTZ R24, R25, R24 ;  /* 0x0000001819187221 */ /* 0x000fc80000010000 */
[----:B------:R-:W-:Y:S01]  /*1850*/  FADD.FTZ R25, RZ, R24 ;  /* 0x00000018ff197221 */ /* 0x000fe20000010000 */
[----:B--2---:R-:W-:Y:S02]  /*1860*/  I2FP.F32.S32 R10, R10 ;  /* 0x0000000a000a7245 */ /* 0x004fe40000201400 */
[----:B------:R-:W-:-:S03]  /*1870*/  I2FP.F32.S32 R28, R11 ;  /* 0x0000000b001c7245 */ /* 0x000fc60000201400 */
[-C--:B------:R-:W-:Y:S02]  /*1880*/  FMUL.FTZ R10, R10, R7.reuse ;  /* 0x000000070a0a7220 */ /* 0x080fe40000410000 */
[----:B------:R-:W-:-:S05]  /*1890*/  FMUL.FTZ R11, R28, R7 ;  /* 0x000000071c0b7220 */ /* 0x000fca0000410000 */
[----:B------:R-:W-:-:S05]  /*18a0*/  F2FP.F16.F32.PACK_AB R10, R11, R10 ;  /* 0x0000000a0b0a723e */ /* 0x000fca00000000ff */
[--C-:B------:R-:W-:Y:S02]  /*18b0*/  HADD2.F32 R11, -RZ, R10.reuse.H1_H1 ;  /* 0x3000000aff0b7230 */ /* 0x100fe40000004100 */
[----:B------:R-:W-:-:S03]  /*18c0*/  HADD2.F32 R10, -RZ, R10.H0_H0 ;  /* 0x2000000aff0a7230 */ /* 0x000fc60000004100 */
[----:B------:R-:W-:Y:S02]  /*18d0*/  FADD.FTZ R24, R26, R11 ;  /* 0x0000000b1a187221 */ /* 0x000fe40000010000 */
[----:B------:R-:W-:Y:S01]  /*18e0*/  FADD.FTZ R25, R25, R10 ;  /* 0x0000000a19197221 */ /* 0x000fe20000010000 */
[----:B------:R-:W-:Y:S01]  /*18f0*/  IADD3 R10, P0, PT, R3, R18, RZ ;  /* 0x00000012030a7210 */ /* 0x000fe20007f1e0ff */
[C---:B------:R-:W-:Y:S02]  /*1900*/  FMUL.FTZ R18, R24.reuse, R24 ;  /* 0x0000001818127220 */ /* 0x040fe40000410000 */
[C---:B------:R-:W-:Y:S01]  /*1910*/  FADD.FTZ R27, R25.reuse, R24 ;  /* 0x00000018191b7221 */ /* 0x040fe20000010000 */
[----:B------:R-:W-:Y:S01]  /*1920*/  IADD3.X R11, PT, PT, RZ, R19, RZ, P0, !PT ;  /* 0x00000013ff0b7210 */ /* 0x000fe200007fe4ff */
[-C--:B------:R-:W-:Y:S01]  /*1930*/  FFMA.FTZ R18, R25, R25.reuse, R18 ;  /* 0x0000001919127223 */ /* 0x080fe20000010012 */
[----:B------:R-:W-:Y:S01]  /*1940*/  F2FP.F16.F32.PACK_AB R19, R24, R25 ;  /* 0x000000191813723e */ /* 0x000fe200000000ff */
[----:B------:R-:W-:Y:S01]  /*1950*/  FADD.FTZ R6, R6, R27 ;  /* 0x0000001b06067221 */ /* 0x000fe20000010000 */
[----:B------:R-:W-:Y:S01]  /*1960*/  ISETP.GE.AND P0, PT, R23, R8, PT ;  /* 0x000000081700720c */ /* 0x000fe20003f06270 */
[----:B------:R-:W-:-:S02]  /*1970*/  FADD.FTZ R5, R5, R18 ;  /* 0x0000001205057221 */ /* 0x000fc40000010000 */
[----:B------:R0:W-:Y:S04]  /*1980*/  STG.E desc[UR6][R10.64], R19 ;  /* 0x000000130a007986 */ /* 0x0001e8000c101906 */
[----:B------:R0:W-:Y:S06]  /*1990*/  STS [R22], R19 ;  /* 0x0000001316007388 */ /* 0x0001ec0000000800 */
[----:B------:R-:W-:Y:S05]  /*19a0*/  @P0 BRA `(.L_x_669) ;  /* 0x0000000c00c00947 */ /* 0x000fea0003800000 */
[C---:B------:R-:W-:Y:S02]  /*19b0*/  IADD3 R14, P1, PT, R3.reuse, R14, RZ ;  /* 0x0000000e030e7210 */ /* 0x040fe40007f3e0ff */
[----:B------:R-:W-:-:S03]  /*19c0*/  IADD3 R12, P0, PT, R3, R12, RZ ;  /* 0x0000000c030c7210 */ /* 0x000fc60007f1e0ff */
[----:B------:R-:W-:Y:S01]  /*19d0*/  IMAD.X R15, RZ, RZ, R15, P1 ;  /* 0x000000ffff0f7224 */ /* 0x000fe200008e060f */
[----:B------:R-:W-:-:S04]  /*19e0*/  IADD3.X R13, PT, PT, RZ, R13, RZ, P0, !PT ;  /* 0x0000000dff0d7210 */ /* 0x000fc800007fe4ff */
[----:B------:R-:W2:Y:S04]  /*19f0*/  LDG.E.CONSTANT R24, desc[UR6][R14.64] ;  /* 0x000000060e187981 */ /* 0x000ea8000c1e9900 */
[----:B------:R-:W3:Y:S01]  /*1a00*/  LDG.E.CONSTANT R26, desc[UR6][R12.64] ;  /* 0x000000060c1a7981 */ /* 0x000ee2000c1e9900 */
[----:B------:R-:W-:-:S04]  /*1a10*/  IADD3 R16, P0, PT, R0, R16, RZ ;  /* 0x0000001000107210 */ /* 0x000fc80007f1e0ff */
[----:B------:R-:W-:Y:S01]  /*1a20*/  IADD3.X R17, PT, PT, RZ, R17, RZ, P0, !PT ;  /* 0x00000011ff117210 */ /* 0x000fe200007fe4ff */
[----:B--2---:R-:W-:Y:S02]  /*1a30*/  HADD2.F32 R18, -RZ, R24.H1_H1 ;  /* 0x30000018ff127230 */ /* 0x004fe40000004100 */
[----:B---3--:R-:W-:-:S05]  /*1a40*/  HADD2.F32 R25, -RZ, R26.H1_H1 ;  /* 0x3000001aff197230 */ /* 0x008fca0000004100 */
[----:B------:R-:W-:Y:S02]  /*1a50*/  FADD.FTZ R25, R25, R18 ;  /* 0x0000001219197221 */ /* 0x000fe40000010000 */
[----:B0-----:R-:W2:Y:S01]  /*1a60*/  LDG.E.64 R18, desc[UR6][R16.64] ;  /* 0x0000000610127981 */ /* 0x001ea2000c1e1b00 */
[----:B------:R-:W-:Y:S02]  /*1a70*/  HADD2.F32 R26, -RZ, R26.H0_H0 ;  /* 0x2000001aff1a7230 */ /* 0x000fe40000004100 */
[----:B------:R-:W-:Y:S01]  /*1a80*/  FADD.FTZ R25, RZ, R25 ;  /* 0x00000019ff197221 */ /* 0x000fe20000010000 */
[C---:B------:R-:W-:Y:S02]  /*1a90*/  IADD3 R10, P0, PT, R3.reuse, R10, RZ ;  /* 0x0000000a030a7210 */ /* 0x040fe40007f1e0ff */
[----:B------:R-:W-:Y:S02]  /*1aa0*/  IADD3 R22, PT, PT, R3, R22, RZ ;  /* 0x0000001603167210 */ /* 0x000fe40007ffe0ff */
[----:B------:R-:W-:-:S02]  /*1ab0*/  IADD3.X R11, PT, PT, RZ, R11, RZ, P0, !PT ;  /* 0x0000000bff0b7210 */ /* 0x000fc400007fe4ff */
[----:B------:R-:W-:-:S04]  /*1ac0*/  IADD3 R23, PT, PT, R23, R4, RZ ;  /* 0x0000000417177210 */ /* 0x000fc80007ffe0ff */
[----:B------:R-:W-:Y:S02]  /*1ad0*/  ISETP.GE.AND P0, PT, R23, R8, PT ;  /* 0x000000081700720c */ /* 0x000fe40003f06270 */
[----:B--2---:R-:W-:Y:S02]  /*1ae0*/  I2FP.F32.S32 R18, R18 ;  /* 0x0000001200127245 */ /* 0x004fe40000201400 */
[----:B------:R-:W-:-:S03]  /*1af0*/  I2FP.F32.S32 R28, R19 ;  /* 0x00000013001c7245 */ /* 0x000fc60000201400 */
[-C--:B------:R-:W-:Y:S02]  /*1b00*/  FMUL.FTZ R18, R18, R7.reuse ;  /* 0x0000000712127220 */ /* 0x080fe40000410000 */
[----:B------:R-:W-:-:S05]  /*1b10*/  FMUL.FTZ R19, R28, R7 ;  /* 0x000000071c137220 */ /* 0x000fca0000410000 */
[----:B------:R-:W-:Y:S01]  /*1b20*/  F2FP.F16.F32.PACK_AB R18, R19, R18 ;  /* 0x000000121312723e */ /* 0x000fe200000000ff */
[----:B------:R-:W-:-:S05]  /*1b30*/  HADD2.F32 R19, -RZ, R24.H0_H0 ;  /* 0x20000018ff137230 */ /* 0x000fca0000004100 */
[----:B------:R-:W-:Y:S01]  /*1b40*/  FADD.FTZ R19, R26, R19 ;  /* 0x000000131a137221 */ /* 0x000fe20000010000 */
[--C-:B------:R-:W-:Y:S02]  /*1b50*/  HADD2.F32 R26, -RZ, R18.reuse.H1_H1 ;  /* 0x30000012ff1a7230 */ /* 0x100fe40000004100 */
[----:B------:R-:W-:Y:S02]  /*1b60*/  HADD2.F32 R24, -RZ, R18.H0_H0 ;  /* 0x20000012ff187230 */ /* 0x000fe40000004100 */
[----:B------:R-:W-:Y:S01]  /*1b70*/  FADD.FTZ R19, RZ, R19 ;  /* 0x00000013ff137221 */ /* 0x000fe20000010000 */
[----:B------:R-:W-:-:S03]  /*1b80*/  FADD.FTZ R18, R25, R26 ;  /* 0x0000001a19127221 */ /* 0x000fc60000010000 */
[----:B------:R-:W-:-:S05]  /*1b90*/  FADD.FTZ R19, R19, R24 ;  /* 0x0000001813137221 */ /* 0x000fca0000010000 */
        /* <DEDUP_REMOVED lines=8> */
[----:B0-----:R-:W-:Y:S06]  /*1c20*/  @P0 BRA `(.L_x_669) ;  /* 0x0000000c00200947 */ /* 0x001fec0003800000 */
        /* <DEDUP_REMOVED lines=160> */
[----:B------:R-:W-:Y:S02]  /*2630*/  IADD3 R14, P1, PT, R0, R16, RZ ;  /* 0x00000010000e7210 */ /* 0x000fe40007f3e0ff */
[C---:B------:R-:W-:Y:S02]  /*2640*/  IADD3 R12, P0, PT, R3.reuse, R12, RZ ;  /* 0x0000000c030c7210 */ /* 0x040fe40007f1e0ff */
[----:B------:R-:W-:Y:S02]  /*2650*/  IADD3.X R15, PT, PT, RZ, R17, RZ, P1, !PT ;  /* 0x00000011ff0f7210 */ /* 0x000fe40000ffe4ff */
[----:B------:R-:W-:Y:S01]  /*2660*/  IADD3 R16, P1, PT, R3, R18, RZ ;  /* 0x0000001203107210 */ /* 0x000fe20007f3e0ff */
[----:B------:R-:W-:-:S03]  /*2670*/  IMAD.X R13, RZ, RZ, R13, P0 ;  /* 0x000000ffff0d7224 */ /* 0x000fc600000e060d */
[----:B------:R-:W2:Y:S01]  /*2680*/  LDG.E.64 R14, desc[UR6][R14.64] ;  /* 0x000000060e0e7981 */ /* 0x000ea2000c1e1b00 */
[----:B------:R-:W-:-:S03]  /*2690*/  IADD3.X R17, PT, PT, RZ, R19, RZ, P1, !PT ;  /* 0x00000013ff117210 */ /* 0x000fc60000ffe4ff */
[----:B------:R-:W3:Y:S04]  /*26a0*/  LDG.E.CONSTANT R12, desc[UR6][R12.64] ;  /* 0x000000060c0c7981 */ /* 0x000ee8000c1e9900 */
[----:B------:R-:W4:Y:S01]  /*26b0*/  LDG.E.CONSTANT R16, desc[UR6][R16.64] ;  /* 0x0000000610107981 */ /* 0x000f22000c1e9900 */
[C---:B------:R-:W-:Y:S02]  /*26c0*/  IADD3 R10, P0, PT, R3.reuse, R10, RZ ;  /* 0x0000000a030a7210 */ /* 0x040fe40007f1e0ff */
[----:B------:R-:W-:Y:S02]  /*26d0*/  IADD3 R22, PT, PT, R3, R22, RZ ;  /* 0x0000001603167210 */ /* 0x000fe40007ffe0ff */
[----:B------:R-:W-:Y:S02]  /*26e0*/  IADD3.X R11, PT, PT, RZ, R11, RZ, P0, !PT ;  /* 0x0000000bff0b7210 */ /* 0x000fe400007fe4ff */
[----:B------:R-:W-:-:S04]  /*26f0*/  IADD3 R23, PT, PT, R23, R4, RZ ;  /* 0x0000000417177210 */ /* 0x000fc80007ffe0ff */
[----:B------:R-:W-:Y:S02]  /*2700*/  ISETP.GE.AND P0, PT, R23, R8, PT ;  /* 0x000000081700720c */ /* 0x000fe40003f06270 */
[----:B--2---:R-:W-:Y:S02]  /*2710*/  I2FP.F32.S32 R0, R14 ;  /* 0x0000000e00007245 */ /* 0x004fe40000201400 */
[----:B------:R-:W-:-:S03]  /*2720*/  I2FP.F32.S32 R18, R15 ;  /* 0x0000000f00127245 */ /* 0x000fc60000201400 */
[-C--:B------:R-:W-:Y:S01]  /*2730*/  FMUL.FTZ R24, R0, R7.reuse ;  /* 0x0000000700187220 */ /* 0x080fe20000410000 */
[--C-:B---3--:R-:W-:Y:S02]  /*2740*/  HADD2.F32 R0, -RZ, R12.reuse.H0_H0 ;  /* 0x2000000cff007230 */ /* 0x108fe40000004100 */
[----:B------:R-:W-:Y:S01]  /*2750*/  FMUL.FTZ R25, R18, R7 ;  /* 0x0000000712197220 */ /* 0x000fe20000410000 */
[----:B------:R-:W-:Y:S02]  /*2760*/  HADD2.F32 R18, -RZ, R12.H1_H1 ;  /* 0x3000000cff127230 */ /* 0x000fe40000004100 */
[--C-:B----4-:R-:W-:Y:S02]  /*2770*/  HADD2.F32 R19, -RZ, R16.reuse.H1_H1 ;  /* 0x30000010ff137230 */ /* 0x110fe40000004100 */
[----:B------:R-:W-:Y:S01]  /*2780*/  HADD2.F32 R15, -RZ, R16.H0_H0 ;  /* 0x20000010ff0f7230 */ /* 0x000fe20000004100 */
[----:B------:R-:W-:Y:S02]  /*2790*/  F2FP.F16.F32.PACK_AB R24, R25, R24 ;  /* 0x000000181918723e */ /* 0x000fe400000000ff */
[----:B------:R-:W-:-:S02]  /*27a0*/  FADD.FTZ R18, R18, R19 ;  /* 0x0000001312127221 */ /* 0x000fc40000010000 */
[----:B------:R-:W-:Y:S01]  /*27b0*/  FADD.FTZ R0, R0, R15 ;  /* 0x0000000f00007221 */ /* 0x000fe20000010000 */
[--C-:B------:R-:W-:Y:S02]  /*27c0*/  HADD2.F32 R15, -RZ, R24.reuse.H1_H1 ;  /* 0x30000018ff0f7230 */ /* 0x100fe40000004100 */
[----:B------:R-:W-:Y:S01]  /*27d0*/  FADD.FTZ R18, RZ, R18 ;  /* 0x00000012ff127221 */ /* 0x000fe20000010000 */
[----:B------:R-:W-:Y:S02]  /*27e0*/  HADD2.F32 R13, -RZ, R24.H0_H0 ;  /* 0x20000018ff0d7230 */ /* 0x000fe40000004100 */
[----:B------:R-:W-:Y:S01]  /*27f0*/  FADD.FTZ R0, RZ, R0 ;  /* 0x00000000ff007221 */ /* 0x000fe20000010000 */
[----:B------:R-:W-:-:S03]  /*2800*/  FADD.FTZ R15, R18, R15 ;  /* 0x0000000f120f7221 */ /* 0x000fc60000010000 */
[----:B------:R-:W-:Y:S01]  /*2810*/  FADD.FTZ R0, R0, R13 ;  /* 0x0000000d00007221 */ /* 0x000fe20000010000 */
[----:B------:R-:W-:-:S04]  /*2820*/  FMUL.FTZ R17, R15, R15 ;  /* 0x0000000f0f117220 */ /* 0x000fc80000410000 */
[-C--:B------:R-:W-:Y:S01]  /*2830*/  F2FP.F16.F32.PACK_AB R13, R15, R0.reuse ;  /* 0x000000000f0d723e */ /* 0x080fe200000000ff */
[C---:B------:R-:W-:Y:S01]  /*2840*/  FADD.FTZ R15, R0.reuse, R15 ;  /* 0x0000000f000f7221 */ /* 0x040fe20000010000 */
[----:B------:R-:W-:-:S03]  /*2850*/  FFMA.FTZ R0, R0, R0, R17 ;  /* 0x0000000000007223 */ /* 0x000fc60000010011 */
[----:B------:R0:W-:Y:S01]  /*2860*/  STG.E desc[UR6][R10.64], R13 ;  /* 0x0000000d0a007986 */ /* 0x0001e2000c101906 */
[----:B------:R-:W-:Y:S01]  /*2870*/  FADD.FTZ R6, R6, R15 ;  /* 0x0000000f06067221 */ /* 0x000fe20000010000 */
[----:B------:R-:W-:Y:S02]  /*2880*/  FADD.FTZ R5, R5, R0 ;  /* 0x0000000005057221 */ /* 0x000fe40000010000 */
[----:B------:R0:W-:Y:S01]  /*2890*/  STS [R22], R13 ;  /* 0x0000000d16007388 */ /* 0x0001e20000000800 */
[----:B------:R-:W-:Y:S05]  /*28a0*/  @!P0 BRA `(.L_x_672) ;  /* 0xffffffe800f48947 */ /* 0x000fea000383ffff */
.L_x_669:
[----:B------:R-:W-:Y:S05]  /*28b0*/  BSYNC.RECONVERGENT B0 ;  /* 0x0000000000007941 */ /* 0x000fea0003800200 */
.L_x_668:
[----:B0-----:R-:W0:Y:S01]  /*28c0*/  SHFL.BFLY PT, R3, R6, 0x10, 0x1f ;  /* 0x0e001f0006037f89 */ /* 0x001e2200000e0000 */
[----:B------:R-:W0:Y:S01]  /*28d0*/  LDC R19, c[0x0][0x360] ;  /* 0x0000d800ff137b82 */ /* 0x000e220000000800 */
[----:B-1234-:R-:W-:Y:S01]  /*28e0*/  LOP3.LUT P0, R16, R21, 0x1f, RZ, 0xc0, !PT ;  /* 0x0000001f15107812 */ /* 0x01efe2000780c0ff */
[----:B------:R-:W-:Y:S01]  /*28f0*/  BSSY.RECONVERGENT B0, `(.L_x_673) ;  /* 0x000004c000007945 */ /* 0x000fe20003800200 */
[----:B------:R-:W1:Y:S11]  /*2900*/  SHFL.BFLY PT, R0, R5, 0x10, 0x1f ;  /* 0x0e001f0005007f89 */ /* 0x000e7600000e0000 */
[----:B------:R-:W2:Y:S01]  /*2910*/  @!P0 S2R R13, SR_CgaCtaId ;  /* 0x00000000000d8919 */ /* 0x000ea20000008800 */
[----:B0-----:R-:W-:Y:S01]  /*2920*/  FADD.FTZ R3, R3, R6 ;  /* 0x0000000603037221 */ /* 0x001fe20000010000 */
[----:B------:R-:W-:-:S02]  /*2930*/  I2FP.F32.U32 R17, R19 ;  /* 0x0000001300117245 */ /* 0x000fc40000201000 */
[----:B------:R-:W-:Y:S01]  /*2940*/  I2FP.F32.U32 R6, R21 ;  /* 0x0000001500067245 */ /* 0x000fe20000201000 */
[----:B-1----:R-:W-:Y:S02]  /*2950*/  FADD.FTZ R4, R0, R5 ;  /* 0x0000000500047221 */ /* 0x002fe40000010000 */
[----:B------:R-:W0:Y:S01]  /*2960*/  SHFL.BFLY PT, R0, R3, 0x8, 0x1f ;  /* 0x0d001f0003007f89 */ /* 0x000e2200000e0000 */
[----:B------:R-:W-:-:S03]  /*2970*/  FMUL.FTZ R17, R17, 0.03125 ;  /* 0x3d00000011117820 */ /* 0x000fc60000410000 */
[----:B------:R-:W1:Y:S02]  /*2980*/  SHFL.BFLY PT, R7, R4, 0x8, 0x1f ;  /* 0x0d001f0004077f89 */ /* 0x000e6400000e0000 */
[----:B------:R-:W-:-:S13]  /*2990*/  FSETP.GT.FTZ.AND P1, PT, R17, R6, PT ;  /* 0x000000061100720b */ /* 0x000fda0003f34000 */
[----:B------:R-:W3:Y:S01]  /*29a0*/  @P1 S2R R15, SR_CgaCtaId ;  /* 0x00000000000f1919 */ /* 0x000ee20000008800 */
[----:B------:R-:W-:Y:S01]  /*29b0*/  @P1 MOV R6, 0x400 ;  /* 0x0000040000061802 */ /* 0x000fe20000000f00 */
[----:B0-----:R-:W-:-:S04]  /*29c0*/  FADD.FTZ R0, R3, R0 ;  /* 0x0000000003007221 */ /* 0x001fc80000010000 */
[----:B------:R-:W-:Y:S02]  /*29d0*/  @P1 VIADD R6, R6, 0x88 ;  /* 0x0000008806061836 */ /* 0x000fe40000000000 */
[----:B-1----:R-:W-:Y:S02]  /*29e0*/  FADD.FTZ R10, R4, R7 ;  /* 0x00000007040a7221 */ /* 0x002fe40000010000 */
[----:B------:R-:W0:Y:S04]  /*29f0*/  SHFL.BFLY PT, R7, R0, 0x4, 0x1f ;  /* 0x0c801f0000077f89 */ /* 0x000e2800000e0000 */
[----:B------:R-:W1:Y:S01]  /*2a00*/  SHFL.BFLY PT, R11, R10, 0x4, 0x1f ;  /* 0x0c801f000a0b7f89 */ /* 0x000e6200000e0000 */
[----:B0-----:R-:W-:Y:S01]  /*2a10*/  FADD.FTZ R7, R0, R7 ;  /* 0x0000000700077221 */ /* 0x001fe20000010000 */
[----:B------:R-:W-:Y:S01]  /*2a20*/  @!P0 MOV R0, 0x400 ;  /* 0x0000040000008802 */ /* 0x000fe20000000f00 */
[----:B-1----:R-:W-:-:S03]  /*2a30*/  FADD.FTZ R11, R10, R11 ;  /* 0x0000000b0a0b7221 */ /* 0x002fc60000010000 */
[----:B------:R-:W0:Y:S01]  /*2a40*/  SHFL.BFLY PT, R2, R7, 0x2, 0x1f ;  /* 0x0c401f0007027f89 */ /* 0x000e2200000e0000 */
[----:B------:R-:W-:-:S03]  /*2a50*/  @!P0 IADD3 R0, PT, PT, R0, 0x88, RZ ;  /* 0x0000008800008810 */ /* 0x000fc60007ffe0ff */
[----:B------:R-:W1:Y:S01]  /*2a60*/  SHFL.BFLY PT, R4, R11, 0x2, 0x1f ;  /* 0x0c401f000b047f89 */ /* 0x000e6200000e0000 */
[----:B--2---:R-:W-:Y:S01]  /*2a70*/  @!P0 LEA R0, R13, R0, 0x18 ;  /* 0x000000000d008211 */ /* 0x004fe200078ec0ff */
[----:B0-----:R-:W-:Y:S01]  /*2a80*/  FADD.FTZ R2, R7, R2 ;  /* 0x0000000207027221 */ /* 0x001fe20000010000 */
[----:B------:R-:W-:Y:S01]  /*2a90*/  SHF.R.U32.HI R7, RZ, 0x5, R21 ;  /* 0x00000005ff077819 */ /* 0x000fe20000011615 */
[----:B-1----:R-:W-:-:S03]  /*2aa0*/  FADD.FTZ R4, R11, R4 ;  /* 0x000000040b047221 */ /* 0x002fc60000010000 */
[----:B------:R-:W0:Y:S01]  /*2ab0*/  SHFL.BFLY PT, R3, R2, 0x1, 0x1f ;  /* 0x0c201f0002037f89 */ /* 0x000e2200000e0000 */
[----:B---3--:R-:W-:Y:S02]  /*2ac0*/  @P1 LEA R11, R15, R6, 0x18 ;  /* 0x000000060f0b1211 */ /* 0x008fe400078ec0ff */
[----:B------:R-:W-:Y:S01]  /*2ad0*/  @!P0 LEA R0, R7, R0, 0x2 ;  /* 0x0000000007008211 */ /* 0x000fe200078e10ff */
[----:B------:R-:W1:Y:S01]  /*2ae0*/  SHFL.BFLY PT, R5, R4, 0x1, 0x1f ;  /* 0x0c201f0004057f89 */ /* 0x000e6200000e0000 */
        /* <DEDUP_REMOVED lines=44> */
.L_x_674:
[----:B------:R-:W-:Y:S05]  /*2db0*/  BSYNC.RECONVERGENT B0 ;  /* 0x0000000000007941 */ /* 0x000fea0003800200 */
.L_x_673:
[----:B------:R-:W-:Y:S01]  /*2dc0*/  BAR.SYNC.DEFER_BLOCKING 0x0 ;  /* 0x0000000000007b1d */ /* 0x000fe20000010000 */
[----:B------:R-:W-:Y:S01]  /*2dd0*/  ISETP.GE.AND P0, PT, R21, R8, PT ;  /* 0x000000081500720c */ /* 0x000fe20003f06270 */
[----:B------:R-:W-:-:S04]  /*2de0*/  HFMA2 R6, -RZ, RZ, 0, 1.013278961181640625e-06 ;  /* 0x00000011ff067431 */ /* 0x000fc800000001ff */
[----:B------:R-:W1:Y:S01]  /*2df0*/  LDCU UR9, c[0x0][0x3f0] ;  /* 0x00007e00ff0977ac */ /* 0x000e620008000800 */
[----:B------:R-:W-:Y:S01]  /*2e00*/  BSSY.RECONVERGENT B0, `(.L_x_675) ;  /* 0x000016a000007945 */ /* 0x000fe20003800200 */
[----:B------:R-:W2:Y:S01]  /*2e10*/  LDCU UR8, c[0x0][0x3c8] ;  /* 0x00007900ff0877ac */ /* 0x000ea20008000800 */
[----:B------:R-:W3:Y:S05]  /*2e20*/  LDCU.64 UR10, c[0x0][0x3e8] ;  /* 0x00007d00ff0a77ac */ /* 0x000eea0008000a00 */
[----:B------:R-:W-:Y:S05]  /*2e30*/  @P0 BRA `(.L_x_676) ;  /* 0x0000001400980947 */ /* 0x000fea0003800000 */
[----:B------:R-:W0:Y:S01]  /*2e40*/  S2R R5, SR_CgaCtaId ;  /* 0x0000000000057919 */ /* 0x000e220000008800 */
[----:B------:R-:W-:Y:S01]  /*2e50*/  MOV R0, 0x400 ;  /* 0x0000040000007802 */ /* 0x000fe20000000f00 */
[----:B------:R-:W4:Y:S01]  /*2e60*/  LDCU.64 UR4, c[0x0][0x3e8] ;  /* 0x00007d00ff0477ac */ /* 0x000f220008000a00 */
[----:B------:R-:W-:Y:S01]  /*2e70*/  MOV R18, R21 ;  /* 0x0000001500127202 */ /* 0x000fe20000000f00 */
[----:B----4-:R-:W-:-:S04]  /*2e80*/  UISETP.NE.U32.AND UP0, UPT, UR4, URZ, UPT ;  /* 0x000000ff0400728c */ /* 0x010fc8000bf05070 */
[----:B------:R-:W-:-:S06]  /*2e90*/  UISETP.NE.AND.EX UP0, UPT, UR5, URZ, UPT, UP0 ;  /* 0x000000ff0500728c */ /* 0x000fcc000bf05300 */
[----:B------:R-:W-:Y:S02]  /*2ea0*/  PLOP3.LUT P0, PT, PT, PT, UP0, 0x80, 0x8 ;  /* 0x000000000008781c */ /* 0x000fe40003f0f008 */
[----:B0-----:R-:W-:Y:S02]  /*2eb0*/  LEA R2, R5, R0, 0x18 ;  /* 0x0000000005027211 */ /* 0x001fe400078ec0ff */
[----:B------:R-:W-:-:S04]  /*2ec0*/  IADD3 R0, PT, PT, R0, 0x190, RZ ;  /* 0x0000019000007810 */ /* 0x000fc80007ffe0ff */
[----:B------:R-:W0:Y:S01]  /*2ed0*/  LDS.64 R2, [R2] ;  /* 0x0000000002027984 */ /* 0x000e220000000a00 */
[----:B------:R-:W-:Y:S02]  /*2ee0*/  LEA R5, R5, R0, 0x18 ;  /* 0x0000000005057211 */ /* 0x000fe400078ec0ff */
[----:B0-----:R-:W-:-:S07]  /*2ef0*/  F2FP.F16.F32.PACK_AB R4, R3, R2 ;  /* 0x000000020304723e */ /* 0x001fce00000000ff */
.L_x_694:
[----:B0-----:R-:W0:Y:S08]  /*2f00*/  LDC.64 R10, c[0x0][0x3b0] ;  /* 0x0000ec00ff0a7b82 */ /* 0x001e300000000a00 */
[----:B-1----:R-:W4:Y:S01]  /*2f10*/  LDC.64 R12, c[0x0][0x3b8] ;  /* 0x0000ee00ff0c7b82 */ /* 0x002f220000000a00 */
[----:B0-----:R-:W-:-:S05]  /*2f20*/  IMAD.WIDE R10, R18, 0x4, R10 ;  /* 0x00000004120a7825 */ /* 0x001fca00078e020a */
[----:B------:R-:W2:Y:S01]  /*2f30*/  LDG.E.CONSTANT R8, desc[UR6][R10.64] ;  /* 0x000000060a087981 */ /* 0x000ea2000c1e9900 */
[----:B----4-:R-:W-:-:S05]  /*2f40*/  IMAD.WIDE R12, R18, 0x4, R12 ;  /* 0x00000004120c7825 */ /* 0x010fca00078e020c */
[----:B------:R-:W2:Y:S01]  /*2f50*/  LDG.E.CONSTANT R15, desc[UR6][R12.64] ;  /* 0x000000060c0f7981 */ /* 0x000ea2000c1e9900 */
[----:B------:R-:W-:-:S05]  /*2f60*/  IMAD R0, R18, 0x4, R5 ;  /* 0x0000000412007824 */ /* 0x000fca00078e0205 */
[----:B------:R-:W0:Y:S02]  /*2f70*/  LDS R3, [R0] ;  /* 0x0000000000037984 */ /* 0x000e240000000800 */
[----:B0-----:R-:W-:-:S04]  /*2f80*/  HADD2 R2, R3, -R4.H0_H0 ;  /* 0xa000000403027230 */ /* 0x001fc80000000000 */
[----:B------:R-:W-:Y:S01]  /*2f90*/  HMUL2 R2, R2, R4.H1_H1 ;  /* 0x3000000402027232 */ /* 0x000fe20000000000 */
[----:B------:R-:W-:Y:S03]  /*2fa0*/  BSSY.RECONVERGENT B1, `(.L_x_677) ;  /* 0x000001e000017945 */ /* 0x000fe60003800200 */
[----:B--2---:R-:W-:-:S05]  /*2fb0*/  HFMA2 R22, R2, R8, R15 ;  /* 0x0000000802167231 */ /* 0x004fca000000000f */
[----:B------:R0:W-:Y:S01]  /*2fc0*/  @P0 STS [R0], R22 ;  /* 0x0000001600000388 */ /* 0x0001e20000000800 */
[C---:B------:R-:W-:Y:S01]  /*2fd0*/  @P0 HADD2 R3, |R22|.reuse, -RZ.H0_H0 ;  /* 0xa00000ff16030230 */ /* 0x040fe20000000200 */
[----:B------:R-:W-:-:S04]  /*2fe0*/  @P0 HSETP2.GT.AND P1, PT, |R22|.H0_H0, |R22|.H1_H1, PT ;  /* 0x7000001616000234 */ /* 0x000fc80003f24a00 */
[----:B------:R-:W-:-:S04]  /*2ff0*/  @P0 PRMT R2, R3, 0x7632, R2 ;  /* 0x0000763203020816 */ /* 0x000fc80000000002 */
[----:B------:R-:W-:-:S05]  /*3000*/  @P0 SEL R3, R2, R3, !P1 ;  /* 0x0000000302030207 */ /* 0x000fca0004800000 */
[----:B------:R-:W-:Y:S02]  /*3010*/  @P0 HSETP2.GT.AND P1, PT, R3.H0_H0, R6.H0_H0, PT ;  /* 0x2000000603000234 */ /* 0x000fe40003f24800 */
[----:B------:R-:W-:-:S03]  /*3020*/  MOV R8, UR8 ;  /* 0x0000000800087c02 */ /* 0x000fc60008000f00 */
[----:B------:R-:W-:Y:S02]  /*3030*/  @P0 SEL R3, R6, R3, !P1 ;  /* 0x0000000306030207 */ /* 0x000fe40004800000 */
[----:B------:R-:W-:Y:S02]  /*3040*/  IMAD R15, R9, R8, R18 ;  /* 0x00000008090f7224 */ /* 0x000fe400078e0212 */
[----:B------:R-:W-:Y:S01]  /*3050*/  @P0 PRMT R6, R3, 0x7610, R6 ;  /* 0x0000761003060816 */ /* 0x000fe20000000006 */
[----:B0-----:R-:W-:Y:S06]  /*3060*/  @P0 BRA `(.L_x_678) ;  /* 0x0000000000440947 */ /* 0x001fec0003800000 */
        /* <DEDUP_REMOVED lines=15> */
.L_x_679:
[----:B0-----:R-:W-:-:S05]  /*3160*/  IMAD.WIDE R2, R15, 0x4, R2 ;  /* 0x000000040f027825 */ /* 0x001fca00078e0202 */
[----:B------:R0:W-:Y:S02]  /*3170*/  STG.E desc[UR6][R2.64], R22 ;  /* 0x0000001602007986 */ /* 0x0001e4000c101906 */
.L_x_678:
[----:B-1-3--:R-:W-:Y:S05]  /*3180*/  BSYNC.RECONVERGENT B1 ;  /* 0x0000000000017941 */ /* 0x00afea0003800200 */
.L_x_677:
[----:B------:R-:W-:-:S04]  /*3190*/  IADD3 R18, PT, PT, R19, R18, RZ ;  /* 0x0000001213127210 */ /* 0x000fc80007ffe0ff */
[----:B------:R-:W-:-:S13]  /*31a0*/  ISETP.GE.AND P0, PT, R18, R8, PT ;  /* 0x000000081200720c */ /* 0x000fda0003f06270 */
[----:B------:R-:W-:Y:S05]  /*31b0*/  @P0 BRA `(.L_x_676) ;  /* 0x0000001000b80947 */ /* 0x000fea0003800000 */
[----:B0-2---:R-:W-:-:S04]  /*31c0*/  SHF.L.U32 R3, R19, 0x2, RZ ;  /* 0x0000000213037819 */ /* 0x005fc800000006ff */
[-C--:B------:R-:W-:Y:S02]  /*31d0*/  IADD3 R10, P0, PT, R10, R3.reuse, RZ ;  /* 0x000000030a0a7210 */ /* 0x080fe40007f1e0ff */
[----:B------:R-:W-:Y:S02]  /*31e0*/  IADD3 R12, P1, PT, R12, R3, RZ ;  /* 0x000000030c0c7210 */ /* 0x000fe40007f3e0ff */
[----:B------:R-:W-:Y:S02]  /*31f0*/  IADD3.X R11, PT, PT, RZ, R11, RZ, P0, !PT ;  /* 0x0000000bff0b7210 */ /* 0x000fe400007fe4ff */
[----:B------:R-:W-:-:S03]  /*3200*/  IADD3.X R13, PT, PT, RZ, R13, RZ, P1, !PT ;  /* 0x0000000dff0d7210 */ /* 0x000fc60000ffe4ff */
[----:B------:R-:W2:Y:S04]  /*3210*/  LDG.E.CONSTANT R22, desc[UR6][R10.64] ;  /* 0x000000060a167981 */ /* 0x000ea8000c1e9900 */
[----:B------:R-:W2:Y:S01]  /*3220*/  LDG.E.CONSTANT R14, desc[UR6][R12.64] ;  /* 0x000000060c0e7981 */ /* 0x000ea2000c1e9900 */
[----:B------:R-:W-:Y:S01]  /*3230*/  IMAD.IADD R2, R0, 0x1, R3 ;  /* 0x0000000100027824 */ /* 0x000fe200078e0203 */
[----:B------:R-:W-:Y:S01]  /*3240*/  UISETP.NE.U32.AND UP0, UPT, UR10, URZ, UPT ;  /* 0x000000ff0a00728c */ /* 0x000fe2000bf05070 */
[----:B------:R-:W-:-:S03]  /*3250*/  IADD3 R0, PT, PT, R15, R19, RZ ;  /* 0x000000130f007210 */ /* 0x000fc60007ffe0ff */
[----:B------:R-:W0:Y:S01]  /*3260*/  LDS R23, [R2] ;  /* 0x0000000002177984 */ /* 0x000e220000000800 */
[----:B------:R-:W-:-:S06]  /*3270*/  UISETP.NE.AND.EX UP0, UPT, UR11, URZ, UPT, UP0 ;  /* 0x000000ff0b00728c */ /* 0x000fcc000bf05300 */
[----:B------:R-:W-:Y:S01]  /*3280*/  PLOP3.LUT P0, PT, PT, PT, UP0, 0x80, 0x8 ;  /* 0x000000000008781c */ /* 0x000fe20003f0f008 */
[----:B0-----:R-:W-:-:S04]  /*3290*/  HADD2 R23, R23, -R4.H0_H0 ;  /* 0xa000000417177230 */ /* 0x001fc80000000000 */
[----:B------:R-:W-:-:S04]  /*32a0*/  HMUL2 R23, R23, R4.H1_H1 ;  /* 0x3000000417177232 */ /* 0x000fc80000000000 */
[----:B--2---:R-:W-:-:S04]  /*32b0*/  HFMA2 R22, R23, R22, R14 ;  /* 0x0000001617167231 */ /* 0x004fc8000000000e */
[----:B------:R-:W-:Y:S05]  /*32c0*/  @!P0 BRA `(.L_x_680) ;  /* 0x0000000000208947 */ /* 0x000fea0003800000 */
        /* <DEDUP_REMOVED lines=8> */
.L_x_680:
        /* <DEDUP_REMOVED lines=18> */
.L_x_681:
[----:B------:R-:W-:-:S04]  /*3470*/  IADD3 R18, PT, PT, R18, R19, RZ ;  /* 0x0000001312127210 */ /* 0x000fc80007ffe0ff */
[----:B------:R-:W-:-:S13]  /*3480*/  ISETP.GE.AND P1, PT, R18, R8, PT ;  /* 0x000000081200720c */ /* 0x000fda0003f26270 */
[----:B------:R-:W-:Y:S05]  /*3490*/  @P1 BRA `(.L_x_676) ;  /* 0x0000001000001947 */ /* 0x000fea0003800000 */
[C---:B------:R-:W-:Y:S02]  /*34a0*/  IADD3 R10, P1, PT, R3.reuse, R10, RZ ;  /* 0x0000000a030a7210 */ /* 0x040fe40007f3e0ff */
[----:B------:R-:W-:Y:S02]  /*34b0*/  IADD3 R12, P2, PT, R3, R12, RZ ;  /* 0x0000000c030c7210 */ /* 0x000fe40007f5e0ff */
[----:B------:R-:W-:Y:S02]  /*34c0*/  IADD3.X R11, PT, PT, RZ, R11, RZ, P1, !PT ;  /* 0x0000000bff0b7210 */ /* 0x000fe40000ffe4ff */
[----:B------:R-:W-:-:S03]  /*34d0*/  IADD3.X R13, PT, PT, RZ, R13, RZ, P2, !PT ;  /* 0x0000000dff0d7210 */ /* 0x000fc600017fe4ff */
[----:B0-----:R-:W2:Y:S04]  /*34e0*/  LDG.E.CONSTANT R22, desc[UR6][R10.64] ;  /* 0x000000060a167981 */ /* 0x001ea8000c1e9900 */
[----:B-1----:R-:W2:Y:S01]  /*34f0*/  LDG.E.CONSTANT R14, desc[UR6][R12.64] ;  /* 0x000000060c0e7981 */ /* 0x002ea2000c1e9900 */
[----:B------:R-:W-:Y:S01]  /*3500*/  IADD3 R2, PT, PT, R3, R2, RZ ;  /* 0x0000000203027210 */ /* 0x000fe20007ffe0ff */
[----:B------:R-:W-:-:S04]  /*3510*/  IMAD.IADD R23, R0, 0x1, R19 ;  /* 0x0000000100177824 */ /* 0x000fc800078e0213 */
        /* <DEDUP_REMOVED lines=13> */
.L_x_682:
        /* <DEDUP_REMOVED lines=18> */
.L_x_683:
[----:B------:R-:W-:-:S04]  /*3710*/  IADD3 R18, PT, PT, R18, R19, RZ ;  /* 0x0000001312127210 */ /* 0x000fc80007ffe0ff */
[----:B------:R-:W-:-:S13]  /*3720*/  ISETP.GE.AND P1, PT, R18, R8, PT ;  /* 0x000000081200720c */ /* 0x000fda0003f26270 */
[----:B------:R-:W-:Y:S05]  /*3730*/  @P1 BRA `(.L_x_676) ;  /* 0x0000000c00581947 */ /* 0x000fea0003800000 */
[C---:B------:R-:W-:Y:S02]  /*3740*/  IADD3 R10, P1, PT, R3.reuse, R10, RZ ;  /* 0x0000000a030a7210 */ /* 0x040fe40007f3e0ff */
[----:B------:R-:W-:Y:S02]  /*3750*/  IADD3 R12, P2, PT, R3, R12, RZ ;  /* 0x0000000c030c7210 */ /* 0x000fe40007f5e0ff */
[----:B------:R-:W-:Y:S02]  /*3760*/  IADD3.X R11, PT, PT, RZ, R11, RZ, P1, !PT ;  /* 0x0000000bff0b7210 */ /* 0x000fe40000ffe4ff */
[----:B------:R-:W-:-:S03]  /*3770*/  IADD3.X R13, PT, PT, RZ, R13, RZ, P2, !PT ;  /* 0x0000000dff0d7210 */ /* 0x000fc600017fe4ff */
[----:B------:R-:W2:Y:S04]  /*3780*/  LDG.E.CONSTANT R0, desc[UR6][R10.64] ;  /* 0x000000060a007981 */ /* 0x000ea8000c1e9900 */
[----:B01----:R-:W2:Y:S01]  /*3790*/  LDG.E.CONSTANT R14, desc[UR6][R12.64] ;  /* 0x000000060c0e7981 */ /* 0x003ea2000c1e9900 */
[----:B------:R-:W-:Y:S02]  /*37a0*/  IADD3 R2, PT, PT, R3, R2, RZ ;  /* 0x0000000203027210 */ /* 0x000fe40007ffe0ff */
[----:B------:R-:W-:-:S03]  /*37b0*/  IADD3 R23, PT, PT, R23, R19, RZ ;  /* 0x0000001317177210 */ /* 0x000fc60007ffe0ff */
[----:B------:R-:W0:Y:S02]  /*37c0*/  LDS R15, [R2] ;  /* 0x00000000020f7984 */ /* 0x000e240000000800 */
        /* <DEDUP_REMOVED lines=13> */
.L_x_684:
        /* <DEDUP_REMOVED lines=18> */
.L_x_685:
        /* <DEDUP_REMOVED lines=25> */
.L_x_686:
        /* <DEDUP_REMOVED lines=18> */
.L_x_687:
        /* <DEDUP_REMOVED lines=25> */
.L_x_688:
        /* <DEDUP_REMOVED lines=18> */
.L_x_689:
        /* <DEDUP_REMOVED lines=25> */
.L_x_690:
        /* <DEDUP_REMOVED lines=18> */
.L_x_691:
[----:B------:R-:W-:-:S04]  /*41d0*/  IADD3 R18, PT, PT, R18, R19, RZ ;  /* 0x0000001312127210 */ /* 0x000fc80007ffe0ff */
[----:B------:R-:W-:-:S13]  /*41e0*/  ISETP.GE.AND P1, PT, R18, R8, PT ;  /* 0x000000081200720c */ /* 0x000fda0003f26270 */
[----:B------:R-:W-:Y:S05]  /*41f0*/  @P1 BRA `(.L_x_676) ;  /* 0x0000000000a81947 */ /* 0x000fea0003800000 */
[C---:B------:R-:W-:Y:S02]  /*4200*/  IADD3 R12, P2, PT, R3.reuse, R12, RZ ;  /* 0x0000000c030c7210 */ /* 0x040fe40007f5e0ff */
[----:B------:R-:W-:Y:S02]  /*4210*/  IADD3 R10, P1, PT, R3, R10, RZ ;  /* 0x0000000a030a7210 */ /* 0x000fe40007f3e0ff */
[----:B------:R-:W-:Y:S02]  /*4220*/  IADD3.X R13, PT, PT, RZ, R13, RZ, P2, !PT ;  /* 0x0000000dff0d7210 */ /* 0x000fe400017fe4ff */
[----:B------:R-:W-:-:S04]  /*4230*/  IADD3.X R11, PT, PT, RZ, R11, RZ, P1, !PT ;  /* 0x0000000bff0b7210 */ /* 0x000fc80000ffe4ff */
[----:B------:R-:W2:Y:S04]  /*4240*/  LDG.E.CONSTANT R13, desc[UR6][R12.64] ;  /* 0x000000060c0d7981 */ /* 0x000ea8000c1e9900 */
[----:B------:R-:W2:Y:S01]  /*4250*/  LDG.E.CONSTANT R10, desc[UR6][R10.64] ;  /* 0x000000060a0a7981 */ /* 0x000ea2000c1e9900 */
[----:B01----:R-:W-:-:S05]  /*4260*/  IADD3 R14, PT, PT, R3, R2, RZ ;  /* 0x00000002030e7210 */ /* 0x003fca0007ffe0ff */
[----:B------:R-:W0:Y:S01]  /*4270*/  LDS R3, [R14] ;  /* 0x000000000e037984 */ /* 0x000e220000000800 */
[----:B------:R-:W-:Y:S01]  /*4280*/  IADD3 R23, PT, PT, R23, R19, RZ ;  /* 0x0000001317177210 */ /* 0x000fe20007ffe0ff */
        /* <DEDUP_REMOVED lines=12> */
.L_x_692:
        /* <DEDUP_REMOVED lines=18> */
.L_x_693:
[----:B------:R-:W-:-:S05]  /*4470*/  IMAD.IADD R18, R18, 0x1, R19 ;  /* 0x0000000112127824 */ /* 0x000fca00078e0213 */
[----:B------:R-:W-:-:S13]  /*4480*/  ISETP.GE.AND P1, PT, R18, R8, PT ;  /* 0x000000081200720c */ /* 0x000fda0003f26270 */
[----:B------:R-:W-:Y:S05]  /*4490*/  @!P1 BRA `(.L_x_694) ;  /* 0xffffffe800989947 */ /* 0x000fea000383ffff */
.L_x_676:
[----:B-123--:R-:W-:Y:S05]  /*44a0*/  BSYNC.RECONVERGENT B0 ;  /* 0x0000000000007941 */ /* 0x00efea0003800200 */
.L_x_675:
        /* <DEDUP_REMOVED lines=24> */
[----:B-1----:R-:W-:-:S04]  /*4630*/  @!P0 LEA R0, R11, R0, 0x18 ;  /* 0x000000000b008211 */ /* 0x002fc800078ec0ff */
[----:B------:R-:W-:Y:S02]  /*4640*/  @!P0 LEA R0, R7, R0, 0x2 ;  /* 0x0000000007008211 */ /* 0x000fe400078e10ff */
        /* <DEDUP_REMOVED lines=36> */
[----:B-----5:R-:W-:Y:S05]  /*4890*/  CALL.REL.NOINC `($__internal_8_$__cuda_sm20_div_rn_f64_full) ;  /* 0x0000000000a47944 */ /* 0x020fea0003c00000 */
.L_x_698:
[----:B------:R-:W-:Y:S05]  /*48a0*/  BSYNC.RECONVERGENT B1 ;  /* 0x0000000000017941 */ /* 0x000fea0003800200 */
.L_x_697:
        /* <DEDUP_REMOVED lines=12> */
.L_x_699:
[----:B0-----:R-:W-:-:S06]  /*4970*/  LEA R7, R8, R13, 0x2 ;  /* 0x0000000d08077211 */ /* 0x001fcc00078e10ff */
[----:B------:R-:W0:Y:S02]  /*4980*/  LDS R7, [R7] ;  /* 0x0000000007077984 */ /* 0x000e240000000800 */
        /* <DEDUP_REMOVED lines=15> */
.L_x_696:
[----:B------:R-:W-:Y:S05]  /*4a80*/  BSYNC.RECONVERGENT B0 ;  /* 0x0000000000007941 */ /* 0x000fea0003800200 */
.L_x_695:
        /* <DEDUP_REMOVED lines=10> */
        .weak           $__internal_8_$__cuda_sm20_div_rn_f64_full
        .type           $__internal_8_$__cuda_sm20_div_rn_f64_full,@function
        .size           $__internal_8_$__cuda_sm20_div_rn_f64_full,(.L_x_2486 - $__internal_8_$__cuda_sm20_div_rn_f64_full)
$__internal_8_$__cuda_sm20_div_rn_f64_full:
        /* <DEDUP_REMOVED lines=11> */
[----:B------:R-:W-:Y:S02]  /*4be0*/  SEL R8, R7, 0x63400000, !P1 ;  /* 0x6340000007087807 */ /* 0x000fe40004800000 */
[----:B------:R-:W-:Y:S01]  /*4bf0*/  IADD3 R18, PT, PT, R23, -0x1, RZ ;  /* 0xffffffff17127810 */ /* 0x000fe20007ffe0ff */
        /* <DEDUP_REMOVED lines=24> */
[----:B------:R-:W-:Y:S02]  /*4d80*/  MOV R16, RZ ;  /* 0x000000ff00107202 */ /* 0x000fe40000000f00 */
[----:B------:R-:W-:-:S04]  /*4d90*/  IADD3 R7, PT, PT, R8, -R7, RZ ;  /* 0x8000000708077210 */ /* 0x000fc80007ffe0ff */
        /* <DEDUP_REMOVED lines=20> */
.L_x_701:
[----:B------:R-:W-:-:S14]  /*4ee0*/  DSETP.NAN.AND P0, PT, R4, R4, PT ;  /* 0x000000040400722a */ /* 0x000fdc0003f08000 */
[----:B------:R-:W-:Y:S05]  /*4ef0*/  @P0 BRA `(.L_x_703) ;  /* 0x0000000000340947 */ /* 0x000fea0003800000 */
[----:B------:R-:W-:Y:S02]  /*4f00*/  ISETP.NE.AND P0, PT, R23, R8, PT ;  /* 0x000000081700720c */ /* 0x000fe40003f05270 */
[----:B------:R-:W-:Y:S02]  /*4f10*/  MOV R14, 0x0 ;  /* 0x00000000000e7802 */ /* 0x000fe40000000f00 */
[----:B------:R-:W-:-:S09]  /*4f20*/  MOV R15, 0xfff80000 ;  /* 0xfff80000000f7802 */ /* 0x000fd20000000f00 */
        /* <DEDUP_REMOVED lines=10> */
.L_x_703:
[----:B------:R-:W-:Y:S02]  /*4fd0*/  LOP3.LUT R15, R5, 0x80000, RZ, 0xfc, !PT ;  /* 0x00080000050f7812 */ /* 0x000fe400078efcff */
[----:B------:R-:W-:-:S07]  /*4fe0*/  MOV R14, R4 ;  /* 0x00000004000e7202 */ /* 0x000fce0000000f00 */
.L_x_702:
[----:B------:R-:W-:Y:S05]  /*4ff0*/  BSYNC.RECONVERGENT B2 ;  /* 0x0000000000027941 */ /* 0x000fea0003800200 */
.L_x_700:
[----:B------:R-:W-:Y:S01]  /*5000*/  HFMA2 R7, -RZ, RZ, 0, 0 ;  /* 0x00000000ff077431 */ /* 0x000fe200000001ff */
[----:B------:R-:W-:Y:S02]  /*5010*/  MOV R2, R14 ;  /* 0x0000000e00027202 */ /* 0x000fe40000000f00 */
[----:B------:R-:W-:Y:S01]  /*5020*/  MOV R3, R15 ;  /* 0x0000000f00037202 */ /* 0x000fe20000000f00 */
[----:B------:R-:W-:Y:S06]  /*5030*/  RET.REL.NODEC R6 `(_ZN17fastertransformer35generalAddBiasResidualLayerNormOpt2I7__half2Lb1ELb0ELi2ELb1ELi8EEEvPT_S3_PKS2_S5_S5_S5_S5_S5_fiiPKfS7_S7_Pfi) ;  /* 0xffffffac06f07950 */ /* 0x000fec0003c3ffff */
.L_x_704:
        /* <DEDUP_REMOVED lines=12> */
.L_x_2486:


//--------------------- .text._ZN17fastertransformer34generalAddBiasResidualLayerNormOptI7__half2Lb1ELb0ELi2ELb1ELi8EEEvPT_S3_PKS2_S5_S5_S5_S5_S5_fiiPKfS7_S7_Pfi --------------------------
	.section	.text._ZN17fastertransformer34generalAddBiasResidualLayerNormOptI7__half2Lb1ELb0ELi2ELb1ELi8EEEvPT_S3_PKS2_S5_S5_S5_S5_S5_fiiPKfS7_S7_Pfi,"ax",@progbits
	.align	128
        .global         _ZN17fastertransformer34generalAddBiasResidualLayerNormOptI7__half2Lb1ELb0ELi2ELb1ELi8EEEvPT_S3_PKS2_S5_S5_S5_S5_S5_fiiPKfS7_S7_Pfi
        .type           _ZN17fastertransformer34generalAddBiasResidualLayerNormOptI7__half2Lb1ELb0ELi2ELb1ELi8EEEvPT_S3_PKS2_S5_S5_S5_S5_S5_fiiPKfS7_S7_Pfi,@function
        .size           _ZN17fastertransformer34generalAddBiasResidualLayerNormOptI7__half2Lb1ELb0ELi2ELb1ELi8EEEvPT_S3_PKS2_S5_S5_S5_S5_S5_fiiPKfS7_S7_Pfi,(.L_x_2487 - _ZN17fastertransformer34generalAddBiasResidualLayerNormOptI7__half2Lb1ELb0ELi2ELb1ELi8EEEvPT_S3_PKS2_S5_S5_S5_S5_S5_fiiPKfS7_S7_Pfi)
        .other          _ZN17fastertransformer34generalAddBiasResidualLayerNormOptI7__half2Lb1ELb0ELi2ELb1ELi8EEEvPT_S3_PKS2_S5_S5_S5_S5_S5_fiiPKfS7_S7_Pfi,@"STO_CUDA_ENTRY STV_DEFAULT"
_ZN17fastertransformer34generalAddBiasResidualLayerNormOptI7__half2Lb1ELb0ELi2ELb1ELi8EEEvPT_S3_PKS2_S5_S5_S5_S5_S5_fiiPKfS7_S7_Pfi:
.text._ZN17fastertransformer34generalAddBiasResidualLayerNormOptI7__half2Lb1ELb0ELi2ELb1ELi8EEEvPT_S3_PKS2_S5_S5_S5_S5_S5_fiiPKfS7_S7_Pfi:
[----:B------:R-:W-:Y:S08]  /*0000*/  LDC R1, c[0x0][0x37c] ;  /* 0x0000df00ff017b82 */ /* 0x000ff00000000800 */
[----:B------:R-:W0:Y:S01]  /*0010*/  LDC.64 R2, c[0x0][0x3d0] ;  /* 0x0000f400ff027b82 */ /* 0x000e220000000a00 */
[----:B------:R-:W1:Y:S01]  /*0020*/  LDCU.64 UR6, c[0x0][0x358] ;  /* 0x00006b00ff0677ac */ /* 0x000e620008000a00 */
[----:B------:R-:W2:Y:S06]  /*0030*/  LDCU UR4, c[0x0][0x3c8] ;  /* 0x00007900ff0477ac */ /* 0x000eac0008000800 */
[----:B------:R-:W3:Y:S01]  /*0040*/  LDC R0, c[0x0][0x3f0] ;  /* 0x0000fc00ff007b82 */ /* 0x000ee20000000800 */
[----:B0-----:R-:W-:-:S02]  /*0050*/  ISETP.NE.U32.AND P1, PT, R2, RZ, PT ;  /* 0x000000ff0200720c */ /* 0x001fc40003f25070 */
[----:B---3--:R-:W-:-:S04]  /*0060*/  ISETP.NE.AND P0, PT, R0, 0x2, PT ;  /* 0x000000020000780c */ /* 0x008fc80003f05270 */
[----:B------:R-:W-:Y:S02]  /*0070*/  ISETP.NE.AND.EX P0, PT, R3, RZ, !P0, P1 ;  /* 0x000000ff0300720c */ /* 0x000fe40004705310 */
[----:B------:R-:W-:-:S11]  /*0080*/  ISETP.NE.AND P1, PT, R0, 0x2, PT ;  /* 0x000000020000780c */ /* 0x000fd60003f25270 */
[----:B------:R-:W1:Y:S08]  /*0090*/  @P0 LDC.64 R4, c[0x0][0x3d0] ;  /* 0x0000f400ff040b82 */ /* 0x000e700000000a00 */
[----:B------:R-:W0:Y:S01]  /*00a0*/  @P0 LDC.64 R8, c[0x0][0x3d8] ;  /* 0x0000f600ff080b82 */ /* 0x000e220000000a00 */
[----:B------:R-:W3:Y:S07]  /*00b0*/  S2R R2, SR_TID.X ;  /* 0x0000000000027919 */ /* 0x000eee0000002100 */
[----:B------:R-:W4:Y:S01]  /*00c0*/  @!P1 LDC.64 R10, c[0x0][0x3e0] ;  /* 0x0000f800ff0a9b82 */ /* 0x000f220000000a00 */
[----:B-1----:R-:W3:Y:S04]  /*00d0*/  @P0 LDG.E R4, desc[UR6][R4.64] ;  /* 0x0000000604040981 */ /* 0x002ee8000c1e1900 */
[----:B0-----:R-:W3:Y:S01]  /*00e0*/  @P0 LDG.E R9, desc[UR6][R8.64] ;  /* 0x0000000608090981 */ /* 0x001ee2000c1e1900 */
[----:B------:R-:W-:-:S02]  /*00f0*/  HFMA2 R0, -RZ, RZ, 0, 0 ;  /* 0x00000000ff007431 */ /* 0x000fc400000001ff */
[----:B--2---:R-:W-:-:S04]  /*0100*/  IMAD.U32 R3, RZ, RZ, UR4 ;  /* 0x00000004ff037e24 */ /* 0x004fc8000f8e00ff */
[----:B----4-:R0:W5:Y:S01]  /*0110*/  @!P1 LDG.E R0, desc[UR6][R10.64] ;  /* 0x000000060a009981 */ /* 0x010162000c1e1900 */
[----:B---3--:R-:W-:Y:S01]  /*0120*/  ISETP.GE.AND P1, PT, R2, R3, PT ;  /* 0x000000030200720c */ /* 0x008fe20003f26270 */
[----:B------:R-:W-:Y:S01]  /*0130*/  BSSY.RECONVERGENT B0, `(.L_x_705) ;  /* 0x0000045000007945 */ /* 0x000fe20003800200 */
[----:B------:R-:W-:Y:S02]  /*0140*/  MOV R7, RZ ;  /* 0x000000ff00077202 */ /* 0x000fe40000000f00 */
[----:B------:R-:W-:Y:S01]  /*0150*/  PRMT R6, RZ, 0x5410, RZ ;  /* 0x00005410ff067816 */ /* 0x000fe200000000ff */
[----:B------:R-:W-:-:S08]  /*0160*/  @P0 FMUL.FTZ R7, R4, R9 ;  /* 0x0000000904070220 */ /* 0x000fd00000410000 */
[----:B0-----:R-:W-:Y:S05]  /*0170*/  @P1 BRA `(.L_x_706) ;  /* 0x0000000400001947 */ /* 0x001fea0003800000 */
[----:B------:R-:W0:Y:S01]  /*0180*/  S2R R4, SR_CTAID.X ;  /* 0x0000000000047919 */ /* 0x000e220000002500 */
[----:B------:R-:W1:Y:S01]  /*0190*/  LDC R5, c[0x0][0x360] ;  /* 0x0000d800ff057b82 */ /* 0x000e620000000800 */
[----:B------:R-:W-:Y:S01]  /*01a0*/  PRMT R6, R6, 0x5410, RZ ;  /* 0x0000541006067816 */ /* 0x000fe200000000ff */
[----:B------:R-:W-:Y:S06]  /*01b0*/  @P0 BRA `(.L_x_707) ;  /* 0x0000000000700947 */ /* 0x000fec0003800000 */
        /* <DEDUP_REMOVED lines=9> */
.L_x_708:
[----:B0-2---:R-:W-:-:S04]  /*0250*/  IMAD R25, R4, R3, R22 ;  /* 0x0000000304197224 */ /* 0x005fc800078e0216 */
[----:B------:R-:W-:-:S04]  /*0260*/  IMAD.WIDE R18, R25, 0x4, R10 ;  /* 0x0000000419127825 */ /* 0x000fc800078e020a */
[C---:B------:R-:W-:Y:S02]  /*0270*/  IMAD.WIDE R16, R25.reuse, 0x4, R8 ;  /* 0x0000000419107825 */ /* 0x040fe400078e0208 */
[----:B------:R-:W2:Y:S02]  /*0280*/  LDG.E.CONSTANT R18, desc[UR6][R18.64] ;  /* 0x0000000612127981 */ /* 0x000ea4000c1e9900 */
[C---:B---3--:R-:W-:Y:S02]  /*0290*/  IMAD.WIDE R20, R25.reuse, 0x4, R14 ;  /* 0x0000000419147825 */ /* 0x048fe400078e020e */
[----:B------:R2:W3:Y:S04]  /*02a0*/  LDG.E.CONSTANT R16, desc[UR6][R16.64] ;  /* 0x0000000610107981 */ /* 0x0004e8000c1e9900 */
[----:B------:R-:W3:Y:S01]  /*02b0*/  LDG.E.CONSTANT R20, desc[UR6][R20.64] ;  /* 0x0000000614147981 */ /* 0x000ee2000c1e9900 */
[----:B----4-:R-:W-:-:S04]  /*02c0*/  IMAD.WIDE R24, R25, 0x4, R12 ;  /* 0x0000000419187825 */ /* 0x010fc800078e020c */
[----:B------:R-:W-:Y:S01]  /*02d0*/  IMAD R26, R22, 0x4, R7 ;  /* 0x00000004161a7824 */ /* 0x000fe200078e0207 */
[----:B-1----:R-:W-:-:S04]  /*02e0*/  IADD3 R22, PT, PT, R5, R22, RZ ;  /* 0x0000001605167210 */ /* 0x002fc80007ffe0ff */
[----:B------:R-:W-:Y:S01]  /*02f0*/  ISETP.GE.AND P0, PT, R22, R3, PT ;  /* 0x000000031600720c */ /* 0x000fe20003f06270 */
[----:B--2---:R-:W-:-:S04]  /*0300*/  HFMA2 R17, R18, 1, 1, RZ ;  /* 0x3c003c0012117831 */ /* 0x004fc800000000ff */
[----:B---3--:R-:W-:-:S04]  /*0310*/  HADD2 R17, R17, R16 ;  /* 0x0000001011117230 */ /* 0x008fc80000000000 */
[----:B------:R-:W-:-:S05]  /*0320*/  HFMA2 R17, R17, 1, 1, R20 ;  /* 0x3c003c0011117831 */ /* 0x000fca0000000014 */
[----:B------:R2:W-:Y:S01]  /*0330*/  STG.E desc[UR6][R24.64], R17 ;  /* 0x0000001118007986 */ /* 0x0005e2000c101906 */
[----:B------:R-:W-:-:S03]  /*0340*/  HADD2 R6, R6, R17 ;  /* 0x0000001106067230 */ /* 0x000fc60000000000 */
[----:B------:R2:W-:Y:S01]  /*0350*/  STS [R26], R17 ;  /* 0x000000111a007388 */ /* 0x0005e20000000800 */
[----:B------:R-:W-:Y:S05]  /*0360*/  @!P0 BRA `(.L_x_708) ;  /* 0xfffffffc00b88947 */ /* 0x000fea000383ffff */
[----:B------:R-:W-:Y:S05]  /*0370*/  BRA `(.L_x_706) ;  /* 0x0000000000807947 */ /* 0x000fea0003800000 */
.L_x_707:
        /* <DEDUP_REMOVED lines=9> */
.L_x_709:
[----:B0-----:R-:W-:-:S04]  /*0410*/  IMAD R23, R4, R3, R24 ;  /* 0x0000000304177224 */ /* 0x001fc800078e0218 */
[----:B---3--:R-:W-:-:S04]  /*0420*/  IMAD.WIDE R16, R23, 0x8, R8 ;  /* 0x0000000817107825 */ /* 0x008fc800078e0208 */
[C---:B------:R-:W-:Y:S02]  /*0430*/  IMAD.WIDE R18, R23.reuse, 0x4, R12 ;  /* 0x0000000417127825 */ /* 0x040fe400078e020c */
[----:B------:R-:W2:Y:S02]  /*0440*/  LDG.E.64.CONSTANT R16, desc[UR6][R16.64] ;  /* 0x0000000610107981 */ /* 0x000ea4000c1e9b00 */
[----:B------:R-:W-:Y:S02]  /*0450*/  IMAD.WIDE R20, R23, 0x4, R14 ;  /* 0x0000000417147825 */ /* 0x000fe400078e020e */
[----:B------:R-:W3:Y:S04]  /*0460*/  LDG.E.CONSTANT R18, desc[UR6][R18.64] ;  /* 0x0000000612127981 */ /* 0x000ee8000c1e9900 */
[----:B------:R-:W4:Y:S01]  /*0470*/  LDG.E.CONSTANT R20, desc[UR6][R20.64] ;  /* 0x0000000614147981 */ /* 0x000f22000c1e9900 */
[----:B--2---:R-:W-:-:S02]  /*0480*/  I2FP.F32.S32 R28, R17 ;  /* 0x00000011001c7245 */ /* 0x004fc40000201400 */
[----:B------:R-:W-:Y:S01]  /*0490*/  I2FP.F32.S32 R26, R16 ;  /* 0x00000010001a7245 */ /* 0x000fe20000201400 */
[----:B---3--:R-:W-:Y:S02]  /*04a0*/  HFMA2 R17, R18, 1, 1, RZ ;  /* 0x3c003c0012117831 */ /* 0x008fe400000000ff */
[-C--:B------:R-:W-:Y:S01]  /*04b0*/  FMUL.FTZ R25, R28, R7.reuse ;  /* 0x000000071c197220 */ /* 0x080fe20000410000 */
[----:B------:R-:W-:Y:S02]  /*04c0*/  IMAD R18, R24, 0x4, R22 ;  /* 0x0000000418127824 */ /* 0x000fe400078e0216 */
[----:B------:R-:W-:Y:S01]  /*04d0*/  FMUL.FTZ R26, R26, R7 ;  /* 0x000000071a1a7220 */ /* 0x000fe20000410000 */
[----:B-1----:R-:W-:-:S04]  /*04e0*/  IADD3 R24, PT, PT, R5, R24, RZ ;  /* 0x0000001805187210 */ /* 0x002fc80007ffe0ff */
[----:B------:R-:W-:Y:S01]  /*04f0*/  F2FP.F16.F32.PACK_AB R25, R25, R26 ;  /* 0x0000001a1919723e */ /* 0x000fe200000000ff */
[----:B----4-:R-:W-:Y:S01]  /*0500*/  HADD2 R17, R17, R20 ;  /* 0x0000001411117230 */ /* 0x010fe20000000000 */
[----:B------:R-:W-:-:S03]  /*0510*/  ISETP.GE.AND P0, PT, R24, R3, PT ;  /* 0x000000031800720c */ /* 0x000fc60003f06270 */
[----:B------:R-:W-:Y:S02]  /*0520*/  HFMA2 R25, R17, 1, 1, R25 ;  /* 0x3c003c0011197831 */ /* 0x000fe40000000019 */
[----:B------:R-:W-:-:S05]  /*0530*/  IMAD.WIDE R16, R23, 0x4, R10 ;  /* 0x0000000417107825 */ /* 0x000fca00078e020a */
[----:B------:R0:W-:Y:S01]  /*0540*/  STG.E desc[UR6][R16.64], R25 ;  /* 0x0000001910007986 */ /* 0x0001e2000c101906 */
[----:B------:R-:W-:-:S03]  /*0550*/  HADD2 R6, R6, R25 ;  /* 0x0000001906067230 */ /* 0x000fc60000000000 */
[----:B------:R0:W-:Y:S01]  /*0560*/  STS [R18], R25 ;  /* 0x0000001912007388 */ /* 0x0001e20000000800 */
[----:B------:R-:W-:Y:S05]  /*0570*/  @!P0 BRA `(.L_x_709) ;  /* 0xfffffffc00a48947 */ /* 0x000fea000383ffff */
.L_x_706:
[----:B------:R-:W-:Y:S05]  /*0580*/  BSYNC.RECONVERGENT B0 ;  /* 0x0000000000007941 */ /* 0x000fea0003800200 */
.L_x_705:
[----:B------:R-:W-:Y:S01]  /*0590*/  HADD2 R6, R6.H0_H0, R6.H1_H1 ;  /* 0x3000000606067230 */ /* 0x000fe20000000800 */
[----:B------:R-:W1:Y:S01]  /*05a0*/  S2R R8, SR_CgaCtaId ;  /* 0x0000000000087919 */ /* 0x000e620000008800 */
[----:B------:R-:W-:Y:S01]  /*05b0*/  MOV R9, 0x400 ;  /* 0x0000040000097802 */ /* 0x000fe20000000f00 */
[----:B------:R-:W3:Y:S01]  /*05c0*/  LDCU UR4, c[0x0][0x3c8] ;  /* 0x00007900ff0477ac */ /* 0x000ee20008000800 */
[----:B------:R-:W-:Y:S01]  /*05d0*/  BSSY.RECONVERGENT B0, `(.L_x_710) ;  /* 0x000009c000007945 */ /* 0x000fe20003800200 */
[----:B------:R-:W-:-:S05]  /*05e0*/  HADD2.F32 R6, -RZ, R6.H0_H0 ;  /* 0x20000006ff067230 */ /* 0x000fca0000004100 */
[----:B------:R-:W4:Y:S02]  /*05f0*/  SHFL.BFLY PT, R5, R6, 0x10, 0x1f ;  /* 0x0e001f0006057f89 */ /* 0x000f2400000e0000 */
[----:B----4-:R-:W-:-:S05]  /*0600*/  FADD.FTZ R5, R6, R5 ;  /* 0x0000000506057221 */ /* 0x010fca0000010000 */
[----:B------:R-:W4:Y:S02]  /*0610*/  SHFL.BFLY PT, R4, R5, 0x8, 0x1f ;  /* 0x0d001f0005047f89 */ /* 0x000f2400000e0000 */
[----:B----4-:R-:W-:-:S05]  /*0620*/  FADD.FTZ R7, R5, R4 ;  /* 0x0000000405077221 */ /* 0x010fca0000010000 */
[----:B------:R-:W4:Y:S02]  /*0630*/  SHFL.BFLY PT, R4, R7, 0x4, 0x1f ;  /* 0x0c801f0007047f89 */ /* 0x000f2400000e0000 */
[----:B----4-:R-:W-:Y:S01]  /*0640*/  FADD.FTZ R11, R7, R4 ;  /* 0x00000004070b7221 */ /* 0x010fe20000010000 */
[----:B------:R-:W-:Y:S01]  /*0650*/  VIADD R7, R9, 0x8 ;  /* 0x0000000809077836 */ /* 0x000fe20000000000 */
[----:B------:R-:W4:Y:S03]  /*0660*/  LDC R4, c[0x0][0x360] ;  /* 0x0000d800ff047b82 */ /* 0x000f260000000800 */
[----:B------:R-:W0:Y:S01]  /*0670*/  SHFL.BFLY PT, R10, R11, 0x2, 0x1f ;  /* 0x0c401f000b0a7f89 */ /* 0x000e2200000e0000 */
[----:B----4-:R-:W-:Y:S01]  /*0680*/  I2FP.F32.U32 R6, R4 ;  /* 0x0000000400067245 */ /* 0x010fe20000201000 */
[----:B0-----:R-:W-:Y:S01]  /*0690*/  FADD.FTZ R12, R11, R10 ;  /* 0x0000000a0b0c7221 */ /* 0x001fe20000010000 */
[----:B-1----:R-:W-:-:S03]  /*06a0*/  LEA R11, R8, R7, 0x18 ;  /* 0x00000007080b7211 */ /* 0x002fc600078ec0ff */
[----:B------:R-:W-:Y:S01]  /*06b0*/  FMUL.FTZ R5, R6, 0.03125 ;  /* 0x3d00000006057820 */ /* 0x000fe20000410000 */
[C---:B------:R-:W-:Y:S01]  /*06c0*/  LOP3.LUT P0, R6, R2.reuse, 0x1f, RZ, 0xc0, !PT ;  /* 0x0000001f02067812 */ /* 0x040fe2000780c0ff */
[----:B------:R-:W0:Y:S01]  /*06d0*/  SHFL.BFLY PT, R13, R12, 0x1, 0x1f ;  /* 0x0c201f000c0d7f89 */ /* 0x000e2200000e0000 */
[----:B------:R-:W-:Y:S02]  /*06e0*/  LEA.HI R7, R2, R11, RZ, 0x1d ;  /* 0x0000000b02077211 */ /* 0x000fe400078fe8ff */
[----:B------:R-:W-:Y:S01]  /*06f0*/  I2FP.F32.U32 R10, R2 ;  /* 0x00000002000a7245 */ /* 0x000fe20000201000 */
[----:B------:R-:W-:-:S03]  /*0700*/  IMAD R11, R6, 0x4, R11 ;  /* 0x00000004060b7824 */ /* 0x000fc600078e020b */
[----:B------:R-:W-:Y:S01]  /*0710*/  FSETP.GT.FTZ.AND P2, PT, R5, R10, PT ;  /* 0x0000000a0500720b */ /* 0x000fe20003f54000 */
[----:B0-----:R-:W-:Y:S01]  /*0720*/  FADD.FTZ R18, R12, R13 ;  /* 0x0000000d0c127221 */ /* 0x001fe20000010000 */
[----:B------:R-:W-:-:S04]  /*0730*/  MOV R12, RZ ;  /* 0x000000ff000c7202 */ /* 0x000fc80000000f00 */
        /* <DEDUP_REMOVED lines=9> */
[----:B------:R-:W-:-:S04]  /*07d0*/  HFMA2 R12, -RZ, RZ, 0, 0 ;  /* 0x00000000ff0c7431 */ /* 0x000fc800000001ff */
[----:B------:R-:W1:Y:S02]  /*07e0*/  SHFL.BFLY PT, R14, R13, 0x8, 0x1f ;  /* 0x0d001f000d0e7f89 */ /* 0x000e6400000e0000 */
[----:B-1----:R-:W-:-:S05]  /*07f0*/  FADD.FTZ R14, R13, R14 ;  /* 0x0000000e0d0e7221 */ /* 0x002fca0000010000 */
[----:B------:R-:W1:Y:S02]  /*0800*/  SHFL.BFLY PT, R15, R14, 0x4, 0x1f ;  /* 0x0c801f000e0f7f89 */ /* 0x000e6400000e0000 */
[----:B-1----:R-:W-:-:S05]  /*0810*/  FADD.FTZ R15, R14, R15 ;  /* 0x0000000f0e0f7221 */ /* 0x002fca0000010000 */
[----:B------:R-:W1:Y:S02]  /*0820*/  SHFL.BFLY PT, R16, R15, 0x2, 0x1f ;  /* 0x0c401f000f107f89 */ /* 0x000e6400000e0000 */
[----:B-1----:R-:W-:-:S05]  /*0830*/  FADD.FTZ R16, R15, R16 ;  /* 0x000000100f107221 */ /* 0x002fca0000010000 */
[----:B--2---:R-:W1:Y:S02]  /*0840*/  SHFL.BFLY PT, R17, R16, 0x1, 0x1f ;  /* 0x0c201f0010117f89 */ /* 0x004e6400000e0000 */
        /* <DEDUP_REMOVED lines=8> */
[----:B------:R-:W-:Y:S01]  /*08d0*/  IMAD.MOV.U32 R12, RZ, RZ, RZ ;  /* 0x000000ffff0c7224 */ /* 0x000fe200078e00ff */
[----:B------:R-:W-:Y:S02]  /*08e0*/  MOV R15, R2 ;  /* 0x00000002000f7202 */ /* 0x000fe40000000f00 */
[----:B------:R-:W2:Y:S05]  /*08f0*/  LDS R13, [R13] ;  /* 0x000000000d0d7984 */ /* 0x000eaa0000000800 */
.L_x_712:
[----:B------:R-:W-:-:S04]  /*0900*/  IMAD.U32 R3, RZ, RZ, UR4 ;  /* 0x00000004ff037e24 */ /* 0x000fc8000f8e00ff */
[----:B0-----:R-:W-:-:S04]  /*0910*/  IMAD R19, R14, R3, R15 ;  /* 0x000000030e137224 */ /* 0x001fc800078e020f */
[----:B-1----:R-:W-:-:S06]  /*0920*/  IMAD.WIDE.U32 R16, R19, 0x4, R8 ;  /* 0x0000000413107825 */ /* 0x002fcc00078e0008 */
[----:B------:R-:W3:Y:S01]  /*0930*/  LDG.E.CONSTANT R16, desc[UR6][R16.64] ;  /* 0x0000000610107981 */ /* 0x000ee2000c1e9900 */
[----:B------:R-:W-:-:S04]  /*0940*/  IADD3 R21, PT, PT, R4, R15, RZ ;  /* 0x0000000f04157210 */ /* 0x000fc80007ffe0ff */
        /* <DEDUP_REMOVED lines=9> */
[----:B------:R-:W-:-:S04]  /*09e0*/  IMAD.IADD R19, R19, 0x1, R4 ;  /* 0x0000000113137824 */ /* 0x000fc800078e0204 */
[----:B------:R-:W-:-:S06]  /*09f0*/  IMAD.WIDE.U32 R16, R19, 0x4, R8 ;  /* 0x0000000413107825 */ /* 0x000fcc00078e0008 */
[----:B------:R-:W2:Y:S01]  /*0a00*/  LDG.E.CONSTANT R16, desc[UR6][R16.64] ;  /* 0x0000000610107981 */ /* 0x000ea2000c1e9900 */
[----:B------:R-:W-:-:S04]  /*0a10*/  IADD3 R21, PT, PT, R21, R4, RZ ;  /* 0x0000000415157210 */ /* 0x000fc80007ffe0ff */
        /* <DEDUP_REMOVED lines=87> */
.L_x_711:
[----:B------:R-:W-:Y:S05]  /*0f90*/  BSYNC.RECONVERGENT B0 ;  /* 0x0000000000007941 */ /* 0x000fea0003800200 */
.L_x_710:
[----:B------:R-:W1:Y:S01]  /*0fa0*/  SHFL.BFLY PT, R9, R12, 0x10, 0x1f ;  /* 0x0e001f000c097f89 */ /* 0x000e6200000e0000 */
[----:B------:R-:W-:Y:S01]  /*0fb0*/  ISETP.NE.AND P0, PT, R6, RZ, PT ;  /* 0x000000ff0600720c */ /* 0x000fe20003f05270 */
[----:B------:R-:W-:Y:S01]  /*0fc0*/  BSSY.RECONVERGENT B0, `(.L_x_713) ;  /* 0x0000025000007945 */ /* 0x000fe20003800200 */
[----:B------:R-:W-:Y:S01]  /*0fd0*/  FSETP.GT.FTZ.AND P1, PT, R5, R10, PT ;  /* 0x0000000a0500720b */ /* 0x000fe20003f34000 */
[----:B------:R-:W-:Y:S02]  /*0fe0*/  IMAD.MOV.U32 R10, RZ, RZ, RZ ;  /* 0x000000ffff0a7224 */ /* 0x000fe400078e00ff */
        /* <DEDUP_REMOVED lines=34> */
.L_x_714:
[----:B------:R-:W-:Y:S05]  /*1210*/  BSYNC.RECONVERGENT B0 ;  /* 0x0000000000007941 */ /* 0x000fea0003800200 */
.L_x_713:
[----:B------:R-:W-:Y:S01]  /*1220*/  BAR.SYNC.DEFER_BLOCKING 0x0 ;  /* 0x0000000000007b1d */ /* 0x000fe20000010000 */
[----:B------:R-:W-:Y:S02]  /*1230*/  ISETP.GE.AND P0, PT, R2, R3, PT ;  /* 0x000000030200720c */ /* 0x000fe40003f06270 */
[----:B0-----:R-:W-:-:S03]  /*1240*/  MOV R7, 0x11 ;  /* 0x0000001100077802 */ /* 0x001fc60000000f00 */
[----:B------:R-:W0:Y:S01]  /*1250*/  LDCU UR9, c[0x0][0x3f0] ;  /* 0x00007e00ff0977ac */ /* 0x000e220008000800 */
[----:B------:R-:W-:Y:S01]  /*1260*/  BSSY.RECONVERGENT B0, `(.L_x_715) ;  /* 0x0000160000007945 */ /* 0x000fe20003800200 */
[----:B------:R-:W1:Y:S06]  /*1270*/  LDCU UR8, c[0x0][0x3c8] ;  /* 0x00007900ff0877ac */ /* 0x000e6c0008000800 */
[----:B------:R-:W-:Y:S05]  /*1280*/  @P0 BRA `(.L_x_716) ;  /* 0x0000001400740947 */ /* 0x000fea0003800000 */
[----:B------:R-:W2:Y:S01]  /*1290*/  S2R R12, SR_CgaCtaId ;  /* 0x00000000000c7919 */ /* 0x000ea20000008800 */
[----:B------:R-:W-:Y:S01]  /*12a0*/  MOV R3, 0x400 ;  /* 0x0000040000037802 */ /* 0x000fe20000000f00 */
[----:B------:R-:W3:Y:S01]  /*12b0*/  LDCU.64 UR4, c[0x0][0x3e8] ;  /* 0x00007d00ff0477ac */ /* 0x000ee20008000a00 */
[----:B------:R-:W-:Y:S01]  /*12c0*/  MOV R20, R2 ;  /* 0x0000000200147202 */ /* 0x000fe20000000f00 */
[----:B------:R-:W4:Y:S02]  /*12d0*/  S2R R8, SR_CTAID.X ;  /* 0x0000000000087919 */ /* 0x000f240000002500 */
[----:B------:R-:W-:Y:S01]  /*12e0*/  VIADD R9, R3, 0x110 ;  /* 0x0000011003097836 */ /* 0x000fe20000000000 */
[----:B---3--:R-:W-:-:S04]  /*12f0*/  ISETP.NE.U32.AND P0, PT, RZ, UR4, PT ;  /* 0x00000004ff007c0c */ /* 0x008fc8000bf05070 */
[----:B------:R-:W-:Y:S02]  /*1300*/  ISETP.NE.AND.EX P0, PT, RZ, UR5, PT, P0 ;  /* 0x00000005ff007c0c */ /* 0x000fe4000bf05300 */
[C---:B--2---:R-:W-:Y:S02]  /*1310*/  LEA R11, R12.reuse, R3, 0x18 ;  /* 0x000000030c0b7211 */ /* 0x044fe400078ec0ff */
[----:B------:R-:W-:-:S04]  /*1320*/  LEA R9, R12, R9, 0x18 ;  /* 0x000000090c097211 */ /* 0x000fc800078ec0ff */
[----:B------:R-:W2:Y:S02]  /*1330*/  LDS.64 R10, [R11] ;  /* 0x000000000b0a7984 */ /* 0x000ea40000000a00 */
[----:B--2-4-:R-:W-:-:S07]  /*1340*/  F2FP.F16.F32.PACK_AB R10, R11, R10 ;  /* 0x0000000a0b0a723e */ /* 0x014fce00000000ff */
.L_x_734:
[----:B--23--:R-:W2:Y:S08]  /*1350*/  LDC.64 R12, c[0x0][0x3b0] ;  /* 0x0000ec00ff0c7b82 */ /* 0x00ceb00000000a00 */
[----:B------:R-:W3:Y:S01]  /*1360*/  LDC.64 R14, c[0x0][0x3b8] ;  /* 0x0000ee00ff0e7b82 */ /* 0x000ee20000000a00 */
[----:B--2---:R-:W-:-:S05]  /*1370*/  IMAD.WIDE R12, R20, 0x4, R12 ;  /* 0x00000004140c7825 */ /* 0x004fca00078e020c */
[----:B------:R-:W2:Y:S01]  /*1380*/  LDG.E.CONSTANT R11, desc[UR6][R12.64] ;  /* 0x000000060c0b7981 */ /* 0x000ea2000c1e9900 */
[----:B---3--:R-:W-:-:S05]  /*1390*/  IMAD.WIDE R14, R20, 0x4, R14 ;  /* 0x00000004140e7825 */ /* 0x008fca00078e020e */
[----:B01----:R-:W2:Y:S01]  /*13a0*/  LDG.E.CONSTANT R17, desc[UR6][R14.64] ;  /* 0x000000060e117981 */ /* 0x003ea2000c1e9900 */
[----:B------:R-:W-:-:S05]  /*13b0*/  IMAD R18, R20, 0x4, R9 ;  /* 0x0000000414127824 */ /* 0x000fca00078e0209 */
[----:B------:R-:W3:Y:S02]  /*13c0*/  LDS R3, [R18] ;  /* 0x0000000012037984 */ /* 0x000ee40000000800 */
[----:B---3--:R-:W-:-:S04]  /*13d0*/  HADD2 R3, R3, -R10.H0_H0 ;  /* 0xa000000a03037230 */ /* 0x008fc80000000000 */
[----:B------:R-:W-:Y:S01]  /*13e0*/  HMUL2 R16, R3, R10.H1_H1 ;  /* 0x3000000a03107232 */ /* 0x000fe20000000000 */
[----:B-1----:R-:W-:-:S05]  /*13f0*/  MOV R3, UR8 ;  /* 0x0000000800037c02 */ /* 0x002fca0008000f00 */
        /* <DEDUP_REMOVED lines=11> */
.L_x_717:
        /* <DEDUP_REMOVED lines=15> */
.L_x_719:
[----:B-1----:R-:W-:-:S05]  /*15a0*/  IMAD.WIDE R16, R19, 0x4, R16 ;  /* 0x0000000413107825 */ /* 0x002fca00078e0210 */
[----:B------:R1:W-:Y:S02]  /*15b0*/  STG.E desc[UR6][R16.64], R22 ;  /* 0x0000001610007986 */ /* 0x0003e4000c101906 */
.L_x_718:
[----:B------:R-:W-:-:S05]  /*15c0*/  IMAD.IADD R20, R4, 0x1, R20 ;  /* 0x0000000104147824 */ /* 0x000fca00078e0214 */
[----:B------:R-:W-:-:S13]  /*15d0*/  ISETP.GE.AND P1, PT, R20, R3, PT ;  /* 0x000000031400720c */ /* 0x000fda0003f26270 */
[----:B------:R-:W-:Y:S05]  /*15e0*/  @P1 BRA `(.L_x_716) ;  /* 0x00000010009c1947 */ /* 0x000fea0003800000 */
[----:B------:R-:W-:-:S04]  /*15f0*/  SHF.L.U32 R11, R4, 0x2, RZ ;  /* 0x00000002040b7819 */ /* 0x000fc800000006ff */
[-C--:B------:R-:W-:Y:S02]  /*1600*/  IADD3 R12, P1, PT, R12, R11.reuse, RZ ;  /* 0x0000000b0c0c7210 */ /* 0x080fe40007f3e0ff */
[----:B------:R-:W-:-:S03]  /*1610*/  IADD3 R14, P2, PT, R14, R11, RZ ;  /* 0x0000000b0e0e7210 */ /* 0x000fc60007f5e0ff */
[----:B------:R-:W-:Y:S01]  /*1620*/  IMAD.X R13, RZ, RZ, R13, P1 ;  /* 0x000000ffff0d7224 */ /* 0x000fe200008e060d */
[----:B------:R-:W-:-:S04]  /*1630*/  IADD3.X R15, PT, PT, RZ, R15, RZ, P2, !PT ;  /* 0x0000000fff0f7210 */ /* 0x000fc800017fe4ff */
[----:B------:R-:W2:Y:S04]  /*1640*/  LDG.E.CONSTANT R21, desc[UR6][R12.64] ;  /* 0x000000060c157981 */ /* 0x000ea8000c1e9900 */
[----:B01----:R-:W2:Y:S01]  /*1650*/  LDG.E.CONSTANT R16, desc[UR6][R14.64] ;  /* 0x000000060e107981 */ /* 0x003ea2000c1e9900 */
        /* <DEDUP_REMOVED lines=15> */
.L_x_720:
        /* <DEDUP_REMOVED lines=18> */
.L_x_721:
        /* <DEDUP_REMOVED lines=24> */
.L_x_722:
        /* <DEDUP_REMOVED lines=18> */
.L_x_723:
        /* <DEDUP_REMOVED lines=24> */
.L_x_724:
        /* <DEDUP_REMOVED lines=18> */
.L_x_725:
        /* <DEDUP_REMOVED lines=24> */
.L_x_726:
        /* <DEDUP_REMOVED lines=18> */
.L_x_727:
        /* <DEDUP_REMOVED lines=24> */
.L_x_728:
        /* <DEDUP_REMOVED lines=18> */
.L_x_729:
        /* <DEDUP_REMOVED lines=24> */
.L_x_730:
        /* <DEDUP_REMOVED lines=18> */
.L_x_731:
[----:B------:R-:W-:-:S04]  /*2590*/  IADD3 R20, PT, PT, R20, R4, RZ ;  /* 0x0000000414147210 */ /* 0x000fc80007ffe0ff */
        /* <DEDUP_REMOVED lines=8> */
[----:B------:R-:W-:Y:S01]  /*2620*/  IMAD.IADD R18, R11, 0x1, R18 ;  /* 0x000000010b127824 */ /* 0x000fe200078e0212 */
[----:B------:R-:W-:-:S04]  /*2630*/  IADD3 R19, PT, PT, R19, R4, RZ ;  /* 0x0000000413137210 */ /* 0x000fc80007ffe0ff */
[----:B------:R-:W3:Y:S02]  /*2640*/  LDS R11, [R18] ;  /* 0x00000000120b7984 */ /* 0x000ee40000000800 */
        /* <DEDUP_REMOVED lines=12> */
.L_x_732:
        /* <DEDUP_REMOVED lines=18> */
.L_x_733:
[----:B------:R-:W-:-:S05]  /*2830*/  IMAD.IADD R20, R20, 0x1, R4 ;  /* 0x0000000114147824 */ /* 0x000fca00078e0204 */
[----:B------:R-:W-:-:S13]  /*2840*/  ISETP.GE.AND P1, PT, R20, R3, PT ;  /* 0x000000031400720c */ /* 0x000fda0003f26270 */
[----:B------:R-:W-:Y:S05]  /*2850*/  @!P1 BRA `(.L_x_734) ;  /* 0xffffffe800bc9947 */ /* 0x000fea000383ffff */
.L_x_716:
[----:B01----:R-:W-:Y:S05]  /*2860*/  BSYNC.RECONVERGENT B0 ;  /* 0x0000000000007941 */ /* 0x003fea0003800200 */
.L_x_715:
        /* <DEDUP_REMOVED lines=12> */
[----:B--23--:R-:W2:Y:S02]  /*2930*/  @P0 S2R R12, SR_CgaCtaId ;  /* 0x00000000000c0919 */ /* 0x00cea40000008800 */
[----:B------:R-:W-:Y:S02]  /*2940*/  @!P1 IADD3 R5, PT, PT, R5, 0x88, RZ ;  /* 0x0000008805059810 */ /* 0x000fe40007ffe0ff */
[----:B0-----:R-:W-:Y:S02]  /*2950*/  FMNMX.FTZ R0, R7, R0, !PT ;  /* 0x0000000007007209 */ /* 0x001fe40007810000 */
[----:B------:R-:W-:-:S03]  /*2960*/  @P0 MOV R7, 0x400 ;  /* 0x0000040000070802 */ /* 0x000fc60000000f00 */
[----:B------:R-:W0:Y:S02]  /*2970*/  SHFL.BFLY PT, R9, R0, 0x8, 0x1f ;  /* 0x0d001f0000097f89 */ /* 0x000e2400000e0000 */
[----:B------:R-:W-:Y:S01]  /*2980*/  @P0 VIADD R7, R7, 0x88 ;  /* 0x0000008807070836 */ /* 0x000fe20000000000 */
[----:B-1----:R-:W-:-:S04]  /*2990*/  @!P1 LEA R5, R10, R5, 0x18 ;  /* 0x000000050a059211 */ /* 0x002fc800078ec0ff */
[----:B--2---:R-:W-:Y:S02]  /*29a0*/  @P0 LEA R7, R12, R7, 0x18 ;  /* 0x000000070c070211 */ /* 0x004fe400078ec0ff */
[----:B------:R-:W-:Y:S02]  /*29b0*/  @!P1 LEA.HI R5, R2, R5, RZ, 0x1d ;  /* 0x0000000502059211 */ /* 0x000fe400078fe8ff */
[----:B0-----:R-:W-:-:S05]  /*29c0*/  FMNMX.FTZ R9, R0, R9, !PT ;  /* 0x0000000900097209 */ /* 0x001fca0007810000 */
[----:B------:R-:W0:Y:S02]  /*29d0*/  SHFL.BFLY PT, R8, R9, 0x4, 0x1f ;  /* 0x0c801f0009087f89 */ /* 0x000e2400000e0000 */
[----:B0-----:R-:W-:-:S05]  /*29e0*/  FMNMX.FTZ R8, R9, R8, !PT ;  /* 0x0000000809087209 */ /* 0x001fca0007810000 */
[----:B------:R-:W0:Y:S02]  /*29f0*/  SHFL.BFLY PT, R11, R8, 0x2, 0x1f ;  /* 0x0c401f00080b7f89 */ /* 0x000e2400000e0000 */
[----:B0-----:R-:W-:-:S05]  /*2a00*/  FMNMX.FTZ R11, R8, R11, !PT ;  /* 0x0000000b080b7209 */ /* 0x001fca0007810000 */
[----:B------:R-:W0:Y:S02]  /*2a10*/  SHFL.BFLY PT, R0, R11, 0x1, 0x1f ;  /* 0x0c201f000b007f89 */ /* 0x000e2400000e0000 */
[----:B0-----:R-:W-:Y:S02]  /*2a20*/  FMNMX.FTZ R12, R11, R0, !PT ;  /* 0x000000000b0c7209 */ /* 0x001fe40007810000 */
[----:B------:R-:W-:Y:S01]  /*2a30*/  @P0 LEA R0, R6, R7, 0x2 ;  /* 0x0000000706000211 */ /* 0x000fe200078e10ff */
[----:B------:R-:W-:Y:S02]  /*2a40*/  IMAD.MOV.U32 R6, RZ, RZ, -0x1f528714 ;  /* 0xe0ad78ecff067424 */ /* 0x000fe400078e00ff */
        /* <DEDUP_REMOVED lines=32> */
[----:B------:R-:W-:Y:S05]  /*2c50*/  CALL.REL.NOINC `($__internal_9_$__cuda_sm20_div_rn_f64_full) ;  /* 0x0000000000ac7944 */ /* 0x000fea0003c00000 */
.L_x_738:
[----:B------:R-:W-:Y:S05]  /*2c60*/  BSYNC.RECONVERGENT B1 ;  /* 0x0000000000017941 */ /* 0x000fea0003800200 */
.L_x_737:
        /* <DEDUP_REMOVED lines=8> */
[----:B------:R-:W4:Y:S03]  /*2cf0*/  LDC.64 R8, c[0x0][0x380] ;  /* 0x0000e000ff087b82 */ /* 0x000f260000000a00 */
[----:B------:R-:W-:-:S08]  /*2d00*/  VIADD R5, R5, 0x110 ;  /* 0x0000011005057836 */ /* 0x000fd00000000000 */
[----:B---3--:R-:W-:Y:S01]  /*2d10*/  @!P0 FMUL R3, R3, 1.175494350822287508e-38 ;  /* 0x0080000003038820 */ /* 0x008fe20000400000 */
[----:B0-----:R-:W-:Y:S02]  /*2d20*/  LEA R16, R10, R5, 0x18 ;  /* 0x000000050a107211 */ /* 0x001fe400078ec0ff */
[----:B------:R-:W-:-:S07]  /*2d30*/  MOV R5, R2 ;  /* 0x0000000200057202 */ /* 0x000fce0000000f00 */
.L_x_739:
[----:B------:R-:W-:Y:S02]  /*2d40*/  IMAD R10, R5, 0x4, R16 ;  /* 0x00000004050a7824 */ /* 0x000fe400078e0210 */
[----:B012---:R-:W-:Y:S01]  /*2d50*/  IMAD R7, R14, R18, R5 ;  /* 0x000000120e077224 */ /* 0x007fe200078e0205 */
[----:B------:R-:W-:-:S03]  /*2d60*/  IADD3 R5, PT, PT, R4, R5, RZ ;  /* 0x0000000504057210 */ /* 0x000fc60007ffe0ff */
[----:B------:R-:W0:Y:S01]  /*2d70*/  LDS R10, [R10] ;  /* 0x000000000a0a7984 */ /* 0x000e220000000800 */
[----:B------:R-:W-:Y:S01]  /*2d80*/  ISETP.GE.AND P0, PT, R5, R18, PT ;  /* 0x000000120500720c */ /* 0x000fe20003f06270 */
[----:B0-----:R-:W-:-:S05]  /*2d90*/  HADD2.F32 R6, -RZ, R10.H0_H0 ;  /* 0x2000000aff067230 */ /* 0x001fca0000004100 */
[----:B------:R-:W-:Y:S01]  /*2da0*/  FMUL.FTZ R11, R3, R6 ;  /* 0x00000006030b7220 */ /* 0x000fe20000410000 */
[----:B------:R-:W-:-:S05]  /*2db0*/  HADD2.F32 R6, -RZ, R10.H1_H1 ;  /* 0x3000000aff067230 */ /* 0x000fca0000004100 */
[----:B------:R-:W0:Y:S01]  /*2dc0*/  F2I.S8.NTZ R11, R11 ;  /* 0x0000000b000b7305 */ /* 0x000e220000202100 */
[----:B------:R-:W-:Y:S01]  /*2dd0*/  FMUL.FTZ R12, R3, R6 ;  /* 0x00000006030c7220 */ /* 0x000fe20000410000 */
[----:B----4-:R-:W-:-:S06]  /*2de0*/  IMAD.WIDE R6, R7, 0x2, R8 ;  /* 0x0000000207067825 */ /* 0x010fcc00078e0208 */
[----:B------:R-:W1:Y:S01]  /*2df0*/  F2I.S8.NTZ R12, R12 ;  /* 0x0000000c000c7305 */ /* 0x000e620000202100 */
[----:B0-----:R-:W-:-:S04]  /*2e00*/  PRMT R13, R11, 0x8880, RZ ;  /* 0x000088800b0d7816 */ /* 0x001fc800000000ff */
[----:B------:R-:W-:-:S04]  /*2e10*/  PRMT R13, R13, 0x7710, RZ ;  /* 0x000077100d0d7816 */ /* 0x000fc800000000ff */
[----:B-1----:R-:W-:-:S05]  /*2e20*/  PRMT R13, R12, 0x7604, R13 ;  /* 0x000076040c0d7816 */ /* 0x002fca000000000d */
[----:B------:R0:W-:Y:S01]  /*2e30*/  STG.E.U16 desc[UR6][R6.64], R13 ;  /* 0x0000000d06007986 */ /* 0x0001e2000c101506 */
[----:B------:R-:W-:Y:S05]  /*2e40*/  @!P0 BRA `(.L_x_739) ;  /* 0xfffffffc00bc8947 */ /* 0x000fea000383ffff */
.L_x_736:
[----:B------:R-:W-:Y:S05]  /*2e50*/  BSYNC.RECONVERGENT B0 ;  /* 0x0000000000007941 */ /* 0x000fea0003800200 */
.L_x_735:
[----:B------:R-:W-:-:S13]  /*2e60*/  ISETP.NE.AND P0, PT, R2, RZ, PT ;  /* 0x000000ff0200720c */ /* 0x000fda0003f05270 */
[----:B------:R-:W-:Y:S05]  /*2e70*/  @P0 EXIT ;  /* 0x000000000000094d */ /* 0x000fea0003800000 */
[----:B------:R-:W1:Y:S01]  /*2e80*/  LDC.64 R4, c[0x0][0x3e0] ;  /* 0x0000f800ff047b82 */ /* 0x000e620000000a00 */
[----:B0-----:R-:W0:Y:S07]  /*2e90*/  S2R R7, SR_CTAID.X ;  /* 0x0000000000077919 */ /* 0x001e2e0000002500 */
[----:B------:R-:W0:Y:S01]  /*2ea0*/  LDC.64 R2, c[0x0][0x3e8] ;  /* 0x0000fa00ff027b82 */ /* 0x000e220000000a00 */
[----:B-1----:R-:W2:Y:S01]  /*2eb0*/  LDG.E R5, desc[UR6][R4.64] ;  /* 0x0000000604057981 */ /* 0x002ea2000c1e1900 */
[----:B0-----:R-:W-:-:S04]  /*2ec0*/  IMAD.WIDE.U32 R2, R7, 0x4, R2 ;  /* 0x0000000407027825 */ /* 0x001fc800078e0002 */
[----:B--2---:R-:W-:-:S04]  /*2ed0*/  FMUL.FTZ R0, R0, R5 ;  /* 0x0000000500007220 */ /* 0x004fc80000410000 */
[----:B------:R-:W-:-:S05]  /*2ee0*/  FMUL.FTZ R7, R0, 0.0078740157186985015869 ;  /* 0x3c01020400077820 */ /* 0x000fca0000410000 */
[----:B------:R-:W-:Y:S01]  /*2ef0*/  STG.E desc[UR6][R2.64], R7 ;  /* 0x0000000702007986 */ /* 0x000fe2000c101906 */
[----:B------:R-:W-:Y:S05]  /*2f00*/  EXIT ;  /* 0x000000000000794d */ /* 0x000fea0003800000 */
        .weak           $__internal_9_$__cuda_sm20_div_rn_f64_full
        .type           $__internal_9_$__cuda_sm20_div_rn_f64_full,@function
        .size           $__internal_9_$__cuda_sm20_div_rn_f64_full,(.L_x_2487 - $__internal_9_$__cuda_sm20_div_rn_f64_full)
$__internal_9_$__cuda_sm20_div_rn_f64_full:
[C---:B------:R-:W-:Y:S01]  /*2f10*/  FSETP.GEU.AND P0, PT, |R9|.reuse, 1.469367938527859385e-39, PT ;  /* 0x001000000900780b */ /* 0x040fe20003f0e200 */
[----:B------:R-:W-:Y:S01]  /*2f20*/  BSSY.RECONVERGENT B2, `(.L_x_740) ;  /* 0x000004a000027945 */ /* 0x000fe20003800200 */
[C---:B------:R-:W-:Y:S02]  /*2f30*/  LOP3.LUT R6, R9.reuse, 0x800fffff, RZ, 0xc0, !PT ;  /* 0x800fffff09067812 */ /* 0x040fe400078ec0ff */
[----:B------:R-:W-:Y:S02]  /*2f40*/  MOV R12, 0x1 ;  /* 0x00000001000c7802 */ /* 0x000fe40000000f00 */
[----:B------:R-:W-:Y:S01]  /*2f50*/  LOP3.LUT R7, R6, 0x3ff00000, RZ, 0xfc, !PT ;  /* 0x3ff0000006077812 */ /* 0x000fe200078efcff */
[----:B------:R-:W-:Y:S01]  /*2f60*/  IMAD.MOV.U32 R6, RZ, RZ, R8 ;  /* 0x000000ffff067224 */ /* 0x000fe200078e0008 */
[----:B------:R-:W-:Y:S02]  /*2f70*/  LOP3.LUT R5, R9, 0x7ff00000, RZ, 0xc0, !PT ;  /* 0x7ff0000009057812 */ /* 0x000fe400078ec0ff */
[----:B------:R-:W-:-:S02]  /*2f80*/  MOV R3, 0x1ca00000 ;  /* 0x1ca0000000037802 */ /* 0x000fc40000000f00 */
[----:B------:R-:W-:Y:S01]  /*2f90*/  ISETP.LE.U32.AND P1, PT, R5, 0x40500000, PT ;  /* 0x405000000500780c */ /* 0x000fe20003f23070 */
[----:B------:R-:W-:Y:S01]  /*2fa0*/  @!P0 DMUL R6, R8, 8.98846567431157953865e+307 ;  /* 0x7fe0000008068828 */ /* 0x000fe20000000000 */
[----:B------:R-:W-:Y:S02]  /*2fb0*/  MOV R20, 0x40500000 ;  /* 0x4050000000147802 */ /* 0x000fe40000000f00 */
[----:B------:R-:W-:Y:S02]  /*2fc0*/  SEL R16, R3, 0x63400000, !P1 ;  /* 0x6340000003107807 */ /* 0x000fe40004800000 */
[----:B------:R-:W-:Y:S01]  /*2fd0*/  IADD3 R11, PT, PT, R20, -0x1, RZ ;  /* 0xffffffff140b7810 */ /* 0x000fe20007ffe0ff */
[----:B------:R-:W0:Y:S01]  /*2fe0*/  MUFU.RCP64H R13, R7 ;  /* 0x00000007000d7308 */ /* 0x000e220000001800 */
[----:B------:R-:W-:Y:S01]  /*2ff0*/  LOP3.LUT R17, R16, 0xfc000, RZ, 0xfc, !PT ;  /* 0x000fc00010117812 */ /* 0x000fe200078efcff */
[----:B------:R-:W-:Y:S02]  /*3000*/  IMAD.MOV.U32 R16, RZ, RZ, RZ ;  /* 0x000000ffff107224 */ /* 0x000fe400078e00ff */
        /* <DEDUP_REMOVED lines=33> */
[----:B------:R-:W-:Y:S02]  /*3220*/  MOV R6, RZ ;  /* 0x000000ff00067202 */ /* 0x000fe40000000f00 */
[----:B------:R-:W-:-:S04]  /*3230*/  IADD3 R3, PT, PT, -R5, -0x43300000, RZ ;  /* 0xbcd0000005037810 */ /* 0x000fc80007ffe1ff */
[----:B------:R-:W-:Y:S02]  /*3240*/  DFMA R6, R14, -R6, R12 ;  /* 0x800000060e06722b */ /* 0x000fe4000000000c */
[----:B------:R-:W-:-:S08]  /*3250*/  DMUL.RP R12, R12, R18 ;  /* 0x000000120c0c7228 */ /* 0x000fd00000008000 */
[----:B------:R-:W-:Y:S02]  /*3260*/  FSETP.NEU.AND P0, PT, |R7|, R3, PT ;  /* 0x000000030700720b */ /* 0x000fe40003f0d200 */
[----:B------:R-:W-:Y:S02]  /*3270*/  LOP3.LUT R9, R13, R9, RZ, 0x3c, !PT ;  /* 0x000000090d097212 */ /* 0x000fe400078e3cff */
[----:B------:R-:W-:Y:S02]  /*3280*/  FSEL R14, R12, R14, !P0 ;  /* 0x0000000e0c0e7208 */ /* 0x000fe40004000000 */
[----:B------:R-:W-:Y:S01]  /*3290*/  FSEL R15, R9, R15, !P0 ;  /* 0x0000000f090f7208 */ /* 0x000fe20004000000 */
[----:B------:R-:W-:Y:S06]  /*32a0*/  BRA `(.L_x_742) ;  /* 0x0000000000447947 */ /* 0x000fec0003800000 */
.L_x_741:
        /* <DEDUP_REMOVED lines=15> */
.L_x_743:
[----:B------:R-:W-:Y:S02]  /*33a0*/  LOP3.LUT R15, R9, 0x80000, RZ, 0xfc, !PT ;  /* 0x00080000090f7812 */ /* 0x000fe400078efcff */
[----:B------:R-:W-:-:S07]  /*33b0*/  MOV R14, R8 ;  /* 0x00000008000e7202 */ /* 0x000fce0000000f00 */
.L_x_742:
[----:B------:R-:W-:Y:S05]  /*33c0*/  BSYNC.RECONVERGENT B2 ;  /* 0x0000000000027941 */ /* 0x000fea0003800200 */
.L_x_740:
[----:B------:R-:W-:Y:S02]  /*33d0*/  HFMA2 R11, -RZ, RZ, 0, 0 ;  /* 0x00000000ff0b7431 */ /* 0x000fe400000001ff */
[----:B------:R-:W-:Y:S01]  /*33e0*/  IMAD.MOV.U32 R6, RZ, RZ, R14 ;  /* 0x000000ffff067224 */ /* 0x000fe200078e000e */
[----:B------:R-:W-:Y:S01]  /*33f0*/  MOV R7, R15 ;  /* 0x0000000f00077202 */ /* 0x000fe20000000f00 */
[----:B------:R-:W-:Y:S06]  /*3400*/  RET.REL.NODEC R10 `(_ZN17fastertransformer34generalAddBiasResidualLayerNormOptI7__half2Lb1ELb0ELi2ELb1ELi8EEEvPT_S3_PKS2_S5_S5_S5_S5_S5_fiiPKfS7_S7_Pfi) ;  /* 0xffffffc80afc7950 */ /* 0x000fec0003c3ffff */
.L_x_744:
        /* <DEDUP_REMOVED lines=15> */
.L_x_2487:


//--------------------- .text._ZN17fastertransformer35generalAddBiasResidualLayerNormOpt2I7__half2Lb0ELb1ELi2ELb1ELi8EEEvPT_S3_PKS2_S5_S5_S5_S5_S5_fiiPKfS7_S7_Pfi --------------------------
	.section	.text._ZN17fastertransformer35generalAddBiasResidualLayerNormOpt2I7__half2Lb0ELb1ELi2ELb1ELi8EEEvPT_S3_PKS2_S5_S5_S5_S5_S5_fiiPKfS7_S7_Pfi,"ax",@progbits
	.align	128
        .global         _ZN17fastertransformer35generalAddBiasResidualLayerNormOpt2I7__half2Lb0ELb1ELi2ELb1ELi8EEEvPT_S3_PKS2_S5_S5_S5_S5_S5_fiiPKfS7_S7_Pfi
        .type           _ZN17fastertransformer35generalAddBiasResidualLayerNormOpt2I7__half2Lb0ELb1ELi2ELb1ELi8EEEvPT_S3_PKS2_S5_S5_S5_S5_S5_fiiPKfS7_S7_Pfi,@function
        .size           _ZN17fastertransformer35generalAddBiasResidualLayerNormOpt2I7__half2Lb0ELb1ELi2ELb1ELi8EEEvPT_S3_PKS2_S5_S5_S5_S5_S5_fiiPKfS7_S7_Pfi,(.L_x_2488 - _ZN17fastertransformer35generalAddBiasResidualLayerNormOpt2I7__half2Lb0ELb1ELi2ELb1ELi8EEEvPT_S3_PKS2_S5_S5_S5_S5_S5_fiiPKfS7_S7_Pfi)
        .other          _ZN17fastertransformer35generalAddBiasResidualLayerNormOpt2I7__half2Lb0ELb1ELi2ELb1ELi8EEEvPT_S3_PKS2_S5_S5_S5_S5_S5_fiiPKfS7_S7_Pfi,@"STO_CUDA_ENTRY STV_DEFAULT"
_ZN17fastertransformer35generalAddBiasResidualLayerNormOpt2I7__half2Lb0ELb1ELi2ELb1ELi8EEEvPT_S3_PKS2_S5_S5_S5_S5_S5_fiiPKfS7_S7_Pfi:
.text._ZN17fastertransformer35generalAddBiasResidualLayerNormOpt2I7__half2Lb0ELb1ELi2ELb1ELi8EEEvPT_S3_PKS2_S5_S5_S5_S5_S5_fiiPKfS7_S7_Pfi:
        /* <DEDUP_REMOVED lines=23> */
[----:B------:R-:W-:Y:S02]  /*0170*/  IADD3 R0, PT, PT, R0, 0x190, RZ ;  /* 0x0000019000007810 */ /* 0x000fe40007ffe0ff */
[----:B-1----:R-:W-:Y:S02]  /*0180*/  SHF.L.U32 R11, R12, 0x2, RZ ;  /* 0x000000020c0b7819 */ /* 0x002fe400000006ff */
[----:B0-----:R-:W-:-:S07]  /*0190*/  LEA R0, R3, R0, 0x18 ;  /* 0x0000000003007211 */ /* 0x001fce00078ec0ff */
.L_x_747:
[----:B------:R-:W0:Y:S01]  /*01a0*/  LDC.64 R2, c[0x0][0x3a0] ;  /* 0x0000e800ff027b82 */ /* 0x000e220000000a00 */
[----:B------:R-:W-:-:S04]  /*01b0*/  IMAD.U32 R10, RZ, RZ, UR5 ;  /* 0x00000005ff0a7e24 */ /* 0x000fc8000f8e00ff */
[----:B------:R-:W-:-:S03]  /*01c0*/  IMAD R17, R19, R10, R15 ;  /* 0x0000000a13117224 */ /* 0x000fc600078e020f */
        /* <DEDUP_REMOVED lines=13> */
[----:B------:R-:W-:Y:S02]  /*02a0*/  HADD2.F32 R22, -RZ, R22.H1_H1 ;  /* 0x30000016ff167230 */ /* 0x000fe40000004100 */
[--C-:B--2---:R-:W-:Y:S02]  /*02b0*/  HADD2.F32 R20, -RZ, R16.reuse.H0_H0 ;  /* 0x20000010ff147230 */ /* 0x104fe40000004100 */
[----:B------:R-:W-:-:S02]  /*02c0*/  HADD2.F32 R16, -RZ, R16.H1_H1 ;  /* 0x30000010ff107230 */ /* 0x000fc40000004100 */
[----:B------:R-:W-:Y:S01]  /*02d0*/  FADD.FTZ R23, R23, R24 ;  /* 0x0000001817177221 */ /* 0x000fe20000010000 */
[----:B------:R-:W-:Y:S01]  /*02e0*/  FADD.FTZ R25, R25, R22 ;  /* 0x0000001619197221 */ /* 0x000fe20000010000 */
[----:B------:R-:W-:Y:S01]  /*02f0*/  FADD.FTZ R20, RZ, R20 ;  /* 0x00000014ff147221 */ /* 0x000fe20000010000 */
[----:B------:R-:W-:-:S03]  /*0300*/  FADD.FTZ R16, RZ, R16 ;  /* 0x00000010ff107221 */ /* 0x000fc60000010000 */
[----:B------:R-:W-:Y:S01]  /*0310*/  FADD.FTZ R20, R20, R23 ;  /* 0x0000001714147221 */ /* 0x000fe20000010000 */
        /* <DEDUP_REMOVED lines=15> */
[C---:B------:R-:W-:Y:S01]  /*0410*/  IADD3 R6, P0, PT, R11.reuse, R6, RZ ;  /* 0x000000060b067210 */ /* 0x040fe20007f1e0ff */
[----:B------:R-:W-:Y:S01]  /*0420*/  IMAD.X R3, RZ, RZ, R3, P1 ;  /* 0x000000ffff037224 */ /* 0x000fe200008e0603 */
[----:B------:R-:W-:Y:S02]  /*0430*/  IADD3.X R5, PT, PT, RZ, R5, RZ, P2, !PT ;  /* 0x00000005ff057210 */ /* 0x000fe400017fe4ff */
[----:B------:R-:W-:Y:S02]  /*0440*/  IADD3.X R7, PT, PT, RZ, R7, RZ, P0, !PT ;  /* 0x00000007ff077210 */ /* 0x000fe400007fe4ff */
[----:B------:R-:W2:Y:S04]  /*0450*/  LDG.E.CONSTANT R20, desc[UR6][R2.64] ;  /* 0x0000000602147981 */ /* 0x000ea8000c1e9900 */
[----:B------:R-:W3:Y:S04]  /*0460*/  LDG.E.CONSTANT R22, desc[UR6][R4.64] ;  /* 0x0000000604167981 */ /* 0x000ee8000c1e9900 */
[----:B------:R-:W4:Y:S01]  /*0470*/  LDG.E.CONSTANT R17, desc[UR6][R6.64] ;  /* 0x0000000606117981 */ /* 0x000f22000c1e9900 */
[C---:B------:R-:W-:Y:S01]  /*0480*/  IADD3 R8, P0, PT, R11.reuse, R8, RZ ;  /* 0x000000080b087210 */ /* 0x040fe20007f1e0ff */
[----:B------:R-:W-:Y:S01]  /*0490*/  IMAD.IADD R16, R11, 0x1, R16 ;  /* 0x000000010b107824 */ /* 0x000fe200078e0210 */
[----:B------:R-:W-:-:S02]  /*04a0*/  IADD3 R15, PT, PT, R15, R12, RZ ;  /* 0x0000000c0f0f7210 */ /* 0x000fc40007ffe0ff */
[----:B------:R-:W-:Y:S02]  /*04b0*/  IADD3.X R9, PT, PT, RZ, R9, RZ, P0, !PT ;  /* 0x00000009ff097210 */ /* 0x000fe400007fe4ff */
[----:B------:R-:W-:Y:S01]  /*04c0*/  ISETP.GE.AND P0, PT, R15, R10, PT ;  /* 0x0000000a0f00720c */ /* 0x000fe20003f06270 */
[--C-:B--2---:R-:W-:Y:S02]  /*04d0*/  HADD2.F32 R23, -RZ, R20.reuse.H0_H0 ;  /* 0x20000014ff177230 */ /* 0x104fe40000004100 */
[----:B------:R-:W-:Y:S02]  /*04e0*/  HADD2.F32 R25, -RZ, R20.H1_H1 ;  /* 0x30000014ff197230 */ /* 0x000fe40000004100 */
[--C-:B---3--:R-:W-:Y:S02]  /*04f0*/  HADD2.F32 R24, -RZ, R22.reuse.H0_H0 ;  /* 0x20000016ff187230 */ /* 0x108fe40000004100 */
[----:B------:R-:W-:Y:S02]  /*0500*/  HADD2.F32 R26, -RZ, R22.H1_H1 ;  /* 0x30000016ff1a7230 */ /* 0x000fe40000004100 */
[----:B----4-:R-:W-:-:S02]  /*0510*/  HADD2.F32 R20, -RZ, R17.H0_H0 ;  /* 0x20000011ff147230 */ /* 0x010fc40000004100 */
[----:B------:R-:W-:Y:S01]  /*0520*/  FADD.FTZ R24, R23, R24 ;  /* 0x0000001817187221 */ /* 0x000fe20000010000 */
[----:B------:R-:W-:Y:S02]  /*0530*/  HADD2.F32 R22, -RZ, R17.H1_H1 ;  /* 0x30000011ff167230 */ /* 0x000fe40000004100 */
[----:B------:R-:W-:Y:S01]  /*0540*/  FADD.FTZ R25, R25, R26 ;  /* 0x0000001a19197221 */ /* 0x000fe20000010000 */
[----:B------:R-:W-:Y:S02]  /*0550*/  FADD.FTZ R17, RZ, R20 ;  /* 0x00000014ff117221 */ /* 0x000fe40000010000 */
[----:B------:R-:W-:Y:S02]  /*0560*/  FADD.FTZ R22, RZ, R22 ;  /* 0x00000016ff167221 */ /* 0x000fe40000010000 */
[----:B------:R-:W-:Y:S02]  /*0570*/  FADD.FTZ R17, R17, R24 ;  /* 0x0000001811117221 */ /* 0x000fe40000010000 */
        /* <DEDUP_REMOVED lines=19> */
[C---:B0-----:R-:W-:Y:S01]  /*06b0*/  IADD3 R8, P0, PT, R11.reuse, R8, RZ ;  /* 0x000000080b087210 */ /* 0x041fe20007f1e0ff */
        /* <DEDUP_REMOVED lines=34> */
[C---:B-1----:R-:W-:Y:S01]  /*08e0*/  IADD3 R8, P0, PT, R11.reuse, R8, RZ ;  /* 0x000000080b087210 */ /* 0x042fe20007f1e0ff */
        /* <DEDUP_REMOVED lines=31> */
[----:B------:R-:W3:Y:S04]  /*0ae0*/  LDG.E.CONSTANT R20, desc[UR6][R2.64] ;  /* 0x0000000602147981 */ /* 0x000ee8000c1e9900 */
[----:B------:R-:W4:Y:S04]  /*0af0*/  LDG.E.CONSTANT R22, desc[UR6][R4.64] ;  /* 0x0000000604167981 */ /* 0x000f28000c1e9900 */
[----:B------:R-:W4:Y:S01]  /*0b00*/  LDG.E.CONSTANT R17, desc[UR6][R6.64] ;  /* 0x0000000606117981 */ /* 0x000f22000c1e9900 */
[C---:B--2---:R-:W-:Y:S01]  /*0b10*/  IADD3 R8, P0, PT, R11.reuse, R8, RZ ;  /* 0x000000080b087210 */ /* 0x044fe20007f1e0ff */
[----:B------:R-:W-:Y:S01]  /*0b20*/  IMAD.IADD R16, R11, 0x1, R16 ;  /* 0x000000010b107824 */ /* 0x000fe200078e0210 */
[----:B------:R-:W-:-:S02]  /*0b30*/  IADD3 R15, PT, PT, R15, R12, RZ ;  /* 0x0000000c0f0f7210 */ /* 0x000fc40007ffe0ff */
[----:B------:R-:W-:Y:S02]  /*0b40*/  IADD3.X R9, PT, PT, RZ, R9, RZ, P0, !PT ;  /* 0x00000009ff097210 */ /* 0x000fe400007fe4ff */
[----:B------:R-:W-:Y:S01]  /*0b50*/  ISETP.GE.AND P0, PT, R15, R10, PT ;  /* 0x0000000a0f00720c */ /* 0x000fe20003f06270 */
[--C-:B---3--:R-:W-:Y:S02]  /*0b60*/  HADD2.F32 R23, -RZ, R20.reuse.H0_H0 ;  /* 0x20000014ff177230 */ /* 0x108fe40000004100 */
[----:B------:R-:W-:Y:S02]  /*0b70*/  HADD2.F32 R25, -RZ, R20.H1_H1 ;  /* 0x30000014ff197230 */ /* 0x000fe40000004100 */
[--C-:B----4-:R-:W-:Y:S02]  /*0b80*/  HADD2.F32 R24, -RZ, R22.reuse.H0_H0 ;  /* 0x20000016ff187230 */ /* 0x110fe40000004100 */
[----:B------:R-:W-:Y:S02]  /*0b90*/  HADD2.F32 R26, -RZ, R22.H1_H1 ;  /* 0x30000016ff1a7230 */ /* 0x000fe40000004100 */
[----:B------:R-:W-:-:S02]  /*0ba0*/  HADD2.F32 R20, -RZ, R17.H0_H0 ;  /* 0x20000011ff147230 */ /* 0x000fc40000004100 */
        /* <DEDUP_REMOVED lines=23> */
[----:B------:R-:W4:Y:S04]  /*0d20*/  LDG.E.CONSTANT R22, desc[UR6][R4.64] ;  /* 0x0000000604167981 */ /* 0x000f28000c1e9900 */
[----:B------:R-:W4:Y:S01]  /*0d30*/  LDG.E.CONSTANT R17, desc[UR6][R6.64] ;  /* 0x0000000606117981 */ /* 0x000f22000c1e9900 */
[C---:B---3--:R-:W-:Y:S01]  /*0d40*/  IADD3 R8, P0, PT, R11.reuse, R8, RZ ;  /* 0x000000080b087210 */ /* 0x048fe20007f1e0ff */
[----:B------:R-:W-:Y:S01]  /*0d50*/  IMAD.IADD R16, R11, 0x1, R16 ;  /* 0x000000010b107824 */ /* 0x000fe200078e0210 */
[----:B------:R-:W-:-:S02]  /*0d60*/  IADD3 R15, PT, PT, R15, R12, RZ ;  /* 0x0000000c0f0f7210 */ /* 0x000fc40007ffe0ff */
[----:B------:R-:W-:Y:S02]  /*0d70*/  IADD3.X R9, PT, PT, RZ, R9, RZ, P0, !PT ;  /* 0x00000009ff097210 */ /* 0x000fe400007fe4ff */
[----:B------:R-:W-:Y:S01]  /*0d80*/  ISETP.GE.AND P0, PT, R15, R10, PT ;  /* 0x0000000a0f00720c */ /* 0x000fe20003f06270 */
[--C-:B--2---:R-:W-:Y:S02]  /*0d90*/  HADD2.F32 R23, -RZ, R20.reuse.H0_H0 ;  /* 0x20000014ff177230 */ /* 0x104fe40000004100 */
        /* <DEDUP_REMOVED lines=28> */
[----:B------:R-:W3:Y:S01]  /*0f60*/  LDG.E.CONSTANT R17, desc[UR6][R6.64] ;  /* 0x0000000606117981 */ /* 0x000ee2000c1e9900 */
[C---:B----4-:R-:W-:Y:S01]  /*0f70*/  IADD3 R8, P0, PT, R11.reuse, R8, RZ ;  /* 0x000000080b087210 */ /* 0x050fe20007f1e0ff */
        /* <DEDUP_REMOVED lines=34> */
[----:B0-----:R-:W-:Y:S01]  /*11a0*/  IMAD.IADD R16, R11, 0x1, R16 ;  /* 0x000000010b107824 */ /* 0x001fe200078e0210 */
[----:B------:R-:W-:Y:S01]  /*11b0*/  IADD3 R15, PT, PT, R15, R12, RZ ;  /* 0x0000000c0f0f7210 */ /* 0x000fe20007ffe0ff */
[----:B--2---:R-:W-:-:S02]  /*11c0*/  HADD2.F32 R22, -RZ, R2.H0_H0 ;  /* 0x20000002ff167230 */ /* 0x004fc40000004100 */
[----:B------:R-:W-:Y:S02]  /*11d0*/  HADD2.F32 R24, -RZ, R2.H1_H1 ;  /* 0x30000002ff187230 */ /* 0x000fe40000004100 */
[--C-:B---3--:R-:W-:Y:S02]  /*11e0*/  HADD2.F32 R17, -RZ, R6.reuse.H0_H0 ;  /* 0x20000006ff117230 */ /* 0x108fe40000004100 */
[----:B------:R-:W-:Y:S02]  /*11f0*/  HADD2.F32 R20, -RZ, R6.H1_H1 ;  /* 0x30000006ff147230 */ /* 0x000fe40000004100 */
[--C-:B----4-:R-:W-:Y:S02]  /*1200*/  HADD2.F32 R23, -RZ, R4.reuse.H0_H0 ;  /* 0x20000004ff177230 */ /* 0x110fe40000004100 */
[----:B------:R-:W-:Y:S02]  /*1210*/  HADD2.F32 R25, -RZ, R4.H1_H1 ;  /* 0x30000004ff197230 */ /* 0x000fe40000004100 */
[----:B------:R-:W-:Y:S01]  /*1220*/  FADD.FTZ R17, RZ, R17 ;  /* 0x00000011ff117221 */ /* 0x000fe20000010000 */
[----:B------:R-:W-:Y:S01]  /*1230*/  FADD.FTZ R20, RZ, R20 ;  /* 0x00000014ff147221 */ /* 0x000fe20000010000 */
[----:B------:R-:W-:Y:S01]  /*1240*/  FADD.FTZ R22, R22, R23 ;  /* 0x0000001716167221 */ /* 0x000fe20000010000 */
[----:B------:R-:W-:Y:S01]  /*1250*/  FADD.FTZ R25, R24, R25 ;  /* 0x0000001918197221 */ /* 0x000fe20000010000 */
[----:B------:R-:W-:-:S02]  /*1260*/  IADD3 R2, P0, PT, R11, R8, RZ ;  /* 0x000000080b027210 */ /* 0x000fc40007f1e0ff */
[----:B------:R-:W-:Y:S01]  /*1270*/  FADD.FTZ R17, R17, R22 ;  /* 0x0000001611117221 */ /* 0x000fe20000010000 */
[----:B------:R-:W-:Y:S01]  /*1280*/  FADD.FTZ R20, R20, R25 ;  /* 0x0000001914147221 */ /* 0x000fe20000010000 */
[----:B------:R-:W-:-:S04]  /*1290*/  IADD3.X R3, PT, PT, RZ, R9, RZ, P0, !PT ;  /* 0x00000009ff037210 */ /* 0x000fc800007fe4ff */
[----:B------:R-:W-:-:S05]  /*12a0*/  F2FP.F16.F32.PACK_AB R5, R20, R17 ;  /* 0x000000111405723e */ /* 0x000fca00000000ff */
[----:B------:R0:W-:Y:S04]  /*12b0*/  STG.E desc[UR6][R2.64], R5 ;  /* 0x0000000502007986 */ /* 0x0001e8000c101906 */
[----:B------:R0:W-:Y:S01]  /*12c0*/  STS [R16], R5 ;  /* 0x0000000510007388 */ /* 0x0001e20000000800 */
[----:B------:R-:W-:Y:S01]  /*12d0*/  ISETP.GE.AND P0, PT, R15, R10, PT ;  /* 0x0000000a0f00720c */ /* 0x000fe20003f06270 */
[----:B------:R-:W-:Y:S01]  /*12e0*/  FMUL.FTZ R4, R20, R20 ;  /* 0x0000001414047220 */ /* 0x000fe20000410000 */
[----:B------:R-:W-:-:S03]  /*12f0*/  FADD.FTZ R7, R17, R20 ;  /* 0x0000001411077221 */ /* 0x000fc60000010000 */
[----:B------:R-:W-:Y:S01]  /*1300*/  FFMA.FTZ R4, R17, R17, R4 ;  /* 0x0000001111047223 */ /* 0x000fe20000010004 */
[----:B------:R-:W-:-:S03]  /*1310*/  FADD.FTZ R14, R14, R7 ;  /* 0x000000070e0e7221 */ /* 0x000fc60000010000 */
[----:B------:R-:W-:-:S04]  /*1320*/  FADD.FTZ R13, R13, R4 ;  /* 0x000000040d0d7221 */ /* 0x000fc80000010000 */
[----:B0-----:R-:W-:Y:S05]  /*1330*/  @!P0 BRA `(.L_x_747) ;  /* 0xffffffec00988947 */ /* 0x001fea000383ffff */
.L_x_746:
[----:B------:R-:W-:Y:S05]  /*1340*/  BSYNC.RECONVERGENT B0 ;  /* 0x0000000000007941 */ /* 0x000fea0003800200 */
.L_x_745:
[----:B------:R-:W0:Y:S01]  /*1350*/  SHFL.BFLY PT, R3, R14, 0x10, 0x1f ;  /* 0x0e001f000e037f89 */ /* 0x000e2200000e0000 */
[----:B------:R-:W0:Y:S01]  /*1360*/  LDC R11, c[0x0][0x360] ;  /* 0x0000d800ff0b7b82 */ /* 0x000e220000000800 */
[----:B------:R-:W-:Y:S01]  /*1370*/  I2FP.F32.U32 R12, R21 ;  /* 0x00000015000c7245 */ /* 0x000fe20000201000 */
[----:B------:R-:W-:Y:S01]  /*1380*/  BSSY.RECONVERGENT B0, `(.L_x_748) ;  /* 0x000004c000007945 */ /* 0x000fe20003800200 */
[----:B------:R-:W0:Y:S02]  /*1390*/  SHFL.BFLY PT, R0, R13, 0x10, 0x1f ;  /* 0x0e001f000d007f89 */ /* 0x000e2400000e0000 */
[----:B01234-:R-:W-:Y:S01]  /*13a0*/  LOP3.LUT P0, R8, R21, 0x1f, RZ, 0xc0, !PT ;  /* 0x0000001f15087812 */ /* 0x01ffe2000780c0ff */
[----:B------:R-:W-:Y:S01]  /*13b0*/  FADD.FTZ R3, R3, R14 ;  /* 0x0000000e03037221 */ /* 0x000fe20000010000 */
[----:B------:R-:W-:Y:S01]  /*13c0*/  I2FP.F32.U32 R9, R11 ;  /* 0x0000000b00097245 */ /* 0x000fe20000201000 */
[----:B------:R-:W-:-:S03]  /*13d0*/  FADD.FTZ R4, R0, R13 ;  /* 0x0000000d00047221 */ /* 0x000fc60000010000 */
[----:B------:R-:W0:Y:S01]  /*13e0*/  SHFL.BFLY PT, R0, R3, 0x8, 0x1f ;  /* 0x0d001f0003007f89 */ /* 0x000e2200000e0000 */
[----:B------:R-:W-:-:S03]  /*13f0*/  FMUL.FTZ R9, R9, 0.03125 ;  /* 0x3d00000009097820 */ /* 0x000fc60000410000 */
[----:B------:R-:W1:Y:S02]  /*1400*/  SHFL.BFLY PT, R5, R4, 0x8, 0x1f ;  /* 0x0d001f0004057f89 */ /* 0x000e6400000e0000 */
[----:B------:R-:W-:Y:S01]  /*1410*/  FSETP.GT.FTZ.AND P1, PT, R9, R12, PT ;  /* 0x0000000c0900720b */ /* 0x000fe20003f34000 */
[----:B------:R-:W2:-:S12]  /*1420*/  @!P0 S2R R13, SR_CgaCtaId ;  /* 0x00000000000d8919 */ /* 0x000e980000008800 */
[----:B------:R-:W3:Y:S01]  /*1430*/  @P1 S2R R15, SR_CgaCtaId ;  /* 0x00000000000f1919 */ /* 0x000ee20000008800 */
[----:B0-----:R-:W-:Y:S01]  /*1440*/  FADD.FTZ R0, R3, R0 ;  /* 0x0000000003007221 */ /* 0x001fe20000010000 */
[----:B-1----:R-:W-:-:S04]  /*1450*/  FADD.FTZ R6, R4, R5 ;  /* 0x0000000504067221 */ /* 0x002fc80000010000 */
[----:B------:R-:W0:Y:S04]  /*1460*/  SHFL.BFLY PT, R5, R0, 0x4, 0x1f ;  /* 0x0c801f0000057f89 */ /* 0x000e2800000e0000 */
[----:B------:R-:W1:Y:S01]  /*1470*/  SHFL.BFLY PT, R7, R6, 0x4, 0x1f ;  /* 0x0c801f0006077f89 */ /* 0x000e6200000e0000 */
[----:B0-----:R-:W-:Y:S01]  /*1480*/  FADD.FTZ R5, R0, R5 ;  /* 0x0000000500057221 */ /* 0x001fe20000010000 */
[----:B------:R-:W-:Y:S01]  /*1490*/  @!P0 MOV R0, 0x400 ;  /* 0x0000040000008802 */ /* 0x000fe20000000f00 */
[----:B-1----:R-:W-:-:S03]  /*14a0*/  FADD.FTZ R7, R6, R7 ;  /* 0x0000000706077221 */ /* 0x002fc60000010000 */
[----:B------:R-:W0:Y:S01]  /*14b0*/  SHFL.BFLY PT, R2, R5, 0x2, 0x1f ;  /* 0x0c401f0005027f89 */ /* 0x000e2200000e0000 */
[----:B------:R-:W-:Y:S02]  /*14c0*/  @P1 MOV R6, 0x400 ;  /* 0x0000040000061802 */ /* 0x000fe40000000f00 */
[----:B------:R-:W-:Y:S01]  /*14d0*/  @!P0 IADD3 R0, PT, PT, R0, 0x88, RZ ;  /* 0x0000008800008810 */ /* 0x000fe20007ffe0ff */
[----:B------:R-:W1:Y:S02]  /*14e0*/  SHFL.BFLY PT, R4, R7, 0x2, 0x1f ;  /* 0x0c401f0007047f89 */ /* 0x000e6400000e0000 */
[----:B------:R-:W-:Y:S01]  /*14f0*/  @P1 VIADD R6, R6, 0x88 ;  /* 0x0000008806061836 */ /* 0x000fe20000000000 */
[----:B--2---:R-:W-:-:S04]  /*1500*/  @!P0 LEA R0, R13, R0, 0x18 ;  /* 0x000000000d008211 */ /* 0x004fc800078ec0ff */
[----:B---3--:R-:W-:Y:S01]  /*1510*/  @P1 LEA R13, R15, R6, 0x18 ;  /* 0x000000060f0d1211 */ /* 0x008fe200078ec0ff */
[----:B0-----:R-:W-:Y:S01]  /*1520*/  FADD.FTZ R2, R5, R2 ;  /* 0x0000000205027221 */ /* 0x001fe20000010000 */
[----:B-1----:R-:W-:-:S04]  /*1530*/  FADD.FTZ R4, R7, R4 ;  /* 0x0000000407047221 */ /* 0x002fc80000010000 */
[----:B------:R-:W0:Y:S01]  /*1540*/  SHFL.BFLY PT, R3, R2, 0x1, 0x1f ;  /* 0x0c201f0002037f89 */ /* 0x000e2200000e0000 */
[----:B------:R-:W-:-:S03]  /*1550*/  SHF.R.U32.HI R7, RZ, 0x5, R21 ;  /* 0x00000005ff077819 */ /* 0x000fc60000011615 */
[----:B------:R-:W1:Y:S01]  /*1560*/  SHFL.BFLY PT, R5, R4, 0x1, 0x1f ;  /* 0x0c201f0004057f89 */ /* 0x000e6200000e0000 */
[----:B------:R-:W-:Y:S01]  /*1570*/  @!P0 LEA R0, R7, R0, 0x2 ;  /* 0x0000000007008211 */ /* 0x000fe200078e10ff */
        /* <DEDUP_REMOVED lines=44> */
.L_x_749:
[----:B------:R-:W-:Y:S05]  /*1840*/  BSYNC.RECONVERGENT B0 ;  /* 0x0000000000007941 */ /* 0x000fea0003800200 */
.L_x_748:
        /* <DEDUP_REMOVED lines=10> */
[----:B------:R-:W-:Y:S02]  /*18f0*/  MOV R20, R21 ;  /* 0x0000001500147202 */ /* 0x000fe40000000f00 */
[----:B---3--:R-:W-:-:S04]  /*1900*/  ISETP.NE.U32.AND P0, PT, RZ, UR4, PT ;  /* 0x00000004ff007c0c */ /* 0x008fc8000bf05070 */
[----:B------:R-:W-:Y:S02]  /*1910*/  ISETP.NE.AND.EX P0, PT, RZ, UR5, PT, P0 ;  /* 0x00000005ff007c0c */ /* 0x000fe4000bf05300 */
[----:B0-----:R-:W-:Y:S02]  /*1920*/  LEA R2, R5, R0, 0x18 ;  /* 0x0000000005027211 */ /* 0x001fe400078ec0ff */
[----:B------:R-:W-:-:S04]  /*1930*/  IADD3 R0, PT, PT, R0, 0x190, RZ ;  /* 0x0000019000007810 */ /* 0x000fc80007ffe0ff */
[----:B------:R-:W0:Y:S01]  /*1940*/  LDS.64 R2, [R2] ;  /* 0x0000000002027984 */ /* 0x000e220000000a00 */
[----:B------:R-:W-:Y:S02]  /*1950*/  LEA R5, R5, R0, 0x18 ;  /* 0x0000000005057211 */ /* 0x000fe400078ec0ff */
[----:B0-----:R-:W-:-:S07]  /*1960*/  F2FP.F16.F32.PACK_AB R4, R3, R2 ;  /* 0x000000020304723e */ /* 0x001fce00000000ff */
.L_x_769:
[----:B0-----:R-:W0:Y:S08]  /*1970*/  LDC.64 R12, c[0x0][0x3b0] ;  /* 0x0000ec00ff0c7b82 */ /* 0x001e300000000a00 */
[----:B-1----:R-:W3:Y:S01]  /*1980*/  LDC.64 R14, c[0x0][0x3b8] ;  /* 0x0000ee00ff0e7b82 */ /* 0x002ee20000000a00 */
[----:B0-----:R-:W-:-:S05]  /*1990*/  IMAD.WIDE R12, R20, 0x4, R12 ;  /* 0x00000004140c7825 */ /* 0x001fca00078e020c */
[----:B------:R-:W4:Y:S01]  /*19a0*/  LDG.E.CONSTANT R16, desc[UR6][R12.64] ;  /* 0x000000060c107981 */ /* 0x000f22000c1e9900 */
[----:B---3--:R-:W-:-:S05]  /*19b0*/  IMAD.WIDE R14, R20, 0x4, R14 ;  /* 0x00000004140e7825 */ /* 0x008fca00078e020e */
[----:B------:R-:W4:Y:S01]  /*19c0*/  LDG.E.CONSTANT R17, desc[UR6][R14.64] ;  /* 0x000000060e117981 */ /* 0x000f22000c1e9900 */
[----:B------:R-:W-:-:S05]  /*19d0*/  IMAD R0, R20, 0x4, R5 ;  /* 0x0000000414007824 */ /* 0x000fca00078e0205 */
[----:B------:R-:W0:Y:S01]  /*19e0*/  LDS R3, [R0] ;  /* 0x0000000000037984 */ /* 0x000e220000000800 */
[----:B--2---:R-:W-:Y:S01]  /*19f0*/  MOV R10, UR8 ;  /* 0x00000008000a7c02 */ /* 0x004fe20008000f00 */
        /* <DEDUP_REMOVED lines=13> */
.L_x_752:
        /* <DEDUP_REMOVED lines=15> */
.L_x_754:
[----:B0-----:R-:W-:-:S05]  /*1bc0*/  IMAD.WIDE R2, R17, 0x4, R2 ;  /* 0x0000000411027825 */ /* 0x001fca00078e0202 */
[----:B------:R1:W-:Y:S02]  /*1bd0*/  STG.E desc[UR6][R2.64], R22 ;  /* 0x0000001602007986 */ /* 0x0003e4000c101906 */
.L_x_753:
[----:B------:R-:W-:-:S04]  /*1be0*/  IADD3 R20, PT, PT, R11, R20, RZ ;  /* 0x000000140b147210 */ /* 0x000fc80007ffe0ff */
[----:B------:R-:W-:-:S13]  /*1bf0*/  ISETP.GE.AND P1, PT, R20, R10, PT ;  /* 0x0000000a1400720c */ /* 0x000fda0003f26270 */
[----:B------:R-:W-:Y:S05]  /*1c00*/  @P1 BRA `(.L_x_751) ;  /* 0x0000001000ac1947 */ /* 0x000fea0003800000 */
[----:B01----:R-:W-:-:S05]  /*1c10*/  IMAD.SHL.U32 R3, R11, 0x4, RZ ;  /* 0x000000040b037824 */ /* 0x003fca00078e00ff */
[-C--:B------:R-:W-:Y:S02]  /*1c20*/  IADD3 R12, P1, PT, R12, R3.reuse, RZ ;  /* 0x000000030c0c7210 */ /* 0x080fe40007f3e0ff */
[----:B------:R-:W-:Y:S02]  /*1c30*/  IADD3 R14, P2, PT, R14, R3, RZ ;  /* 0x000000030e0e7210 */ /* 0x000fe40007f5e0ff */
[----:B------:R-:W-:Y:S02]  /*1c40*/  IADD3.X R13, PT, PT, RZ, R13, RZ, P1, !PT ;  /* 0x0000000dff0d7210 */ /* 0x000fe40000ffe4ff */
[----:B------:R-:W-:-:S03]  /*1c50*/  IADD3.X R15, PT, PT, RZ, R15, RZ, P2, !PT ;  /* 0x0000000fff0f7210 */ /* 0x000fc600017fe4ff */
[----:B------:R-:W2:Y:S04]  /*1c60*/  LDG.E.CONSTANT R22, desc[UR6][R12.64] ;  /* 0x000000060c167981 */ /* 0x000ea8000c1e9900 */
[----:B------:R-:W2:Y:S01]  /*1c70*/  LDG.E.CONSTANT R16, desc[UR6][R14.64] ;  /* 0x000000060e107981 */ /* 0x000ea2000c1e9900 */
        /* <DEDUP_REMOVED lines=15> */
.L_x_755:
        /* <DEDUP_REMOVED lines=18> */
.L_x_756:
        /* <DEDUP_REMOVED lines=24> */
.L_x_757:
        /* <DEDUP_REMOVED lines=18> */
.L_x_758:
        /* <DEDUP_REMOVED lines=25> */
.L_x_759:
        /* <DEDUP_REMOVED lines=18> */
.L_x_760:
        /* <DEDUP_REMOVED lines=25> */
.L_x_761:
        /* <DEDUP_REMOVED lines=18> */
.L_x_762:
        /* <DEDUP_REMOVED lines=25> */
.L_x_763:
        /* <DEDUP_REMOVED lines=18> */
.L_x_764:
        /* <DEDUP_REMOVED lines=25> */
.L_x_765:
        /* <DEDUP_REMOVED lines=18> */
.L_x_766:
        /* <DEDUP_REMOVED lines=24> */
.L_x_767:
        /* <DEDUP_REMOVED lines=18> */
.L_x_768:
[----:B------:R-:W-:-:S05]  /*2e90*/  IMAD.IADD R20, R20, 0x1, R11 ;  /* 0x0000000114147824 */ /* 0x000fca00078e020b */
[----:B------:R-:W-:-:S13]  /*2ea0*/  ISETP.GE.AND P1, PT, R20, R10, PT ;  /* 0x0000000a1400720c */ /* 0x000fda0003f26270 */
[----:B------:R-:W-:Y:S05]  /*2eb0*/  @!P1 BRA `(.L_x_769) ;  /* 0xffffffe800ac9947 */ /* 0x000fea000383ffff */
.L_x_751:
[----:B-12---:R-:W-:Y:S05]  /*2ec0*/  BSYNC.RECONVERGENT B0 ;  /* 0x0000000000007941 */ /* 0x006fea0003800200 */
.L_x_750:
        /* <DEDUP_REMOVED lines=62> */
[----:B-----5:R-:W-:Y:S05]  /*32b0*/  CALL.REL.NOINC `($__internal_10_$__cuda_sm20_div_rn_f64_full) ;  /* 0x0000000000a47944 */ /* 0x020fea0003c00000 */
.L_x_773:
[----:B------:R-:W-:Y:S05]  /*32c0*/  BSYNC.RECONVERGENT B1 ;  /* 0x0000000000017941 */ /* 0x000fea0003800200 */
.L_x_772:
        /* <DEDUP_REMOVED lines=12> */
.L_x_774:
        /* <DEDUP_REMOVED lines=17> */
.L_x_771:
[----:B------:R-:W-:Y:S05]  /*34a0*/  BSYNC.RECONVERGENT B0 ;  /* 0x0000000000007941 */ /* 0x000fea0003800200 */
.L_x_770:
        /* <DEDUP_REMOVED lines=10> */
        .weak           $__internal_10_$__cuda_sm20_div_rn_f64_full
        .type           $__internal_10_$__cuda_sm20_div_rn_f64_full,@function
        .size           $__internal_10_$__cuda_sm20_div_rn_f64_full,(.L_x_2488 - $__internal_10_$__cuda_sm20_div_rn_f64_full)
$__internal_10_$__cuda_sm20_div_rn_f64_full:
        /* <DEDUP_REMOVED lines=59> */
.L_x_776:
        /* <DEDUP_REMOVED lines=15> */
.L_x_778:
[----:B------:R-:W-:Y:S02]  /*39f0*/  LOP3.LUT R15, R5, 0x80000, RZ, 0xfc, !PT ;  /* 0x00080000050f7812 */ /* 0x000fe400078efcff */
[----:B------:R-:W-:-:S07]  /*3a00*/  MOV R14, R4 ;  /* 0x00000004000e7202 */ /* 0x000fce0000000f00 */
.L_x_777:
[----:B------:R-:W-:Y:S05]  /*3a10*/  BSYNC.RECONVERGENT B2 ;  /* 0x0000000000027941 */ /* 0x000fea0003800200 */
.L_x_775:
[----:B------:R-:W-:Y:S02]  /*3a20*/  HFMA2 R7, -RZ, RZ, 0, 0 ;  /* 0x00000000ff077431 */ /* 0x000fe400000001ff */
[----:B------:R-:W-:Y:S01]  /*3a30*/  IMAD.MOV.U32 R2, RZ, RZ, R14 ;  /* 0x000000ffff027224 */ /* 0x000fe200078e000e */
[----:B------:R-:W-:Y:S01]  /*3a40*/  MOV R3, R15 ;  /* 0x0000000f00037202 */ /* 0x000fe20000000f00 */
[----:B------:R-:W-:Y:S06]  /*3a50*/  RET.REL.NODEC R6 `(_ZN17fastertransformer35generalAddBiasResidualLayerNormOpt2I7__half2Lb0ELb1ELi2ELb1ELi8EEEvPT_S3_PKS2_S5_S5_S5_S5_S5_fiiPKfS7_S7_Pfi) ;  /* 0xffffffc406687950 */ /* 0x000fec0003c3ffff */
.L_x_779:
        /* <DEDUP_REMOVED lines=10> */
.L_x_2488:


//--------------------- .text._ZN17fastertransformer34generalAddBiasResidualLayerNormOptI7__half2Lb0ELb1ELi2ELb1ELi8EEEvPT_S3_PKS2_S5_S5_S5_S5_S5_fiiPKfS7_S7_Pfi --------------------------
	.section	.text._ZN17fastertransformer34generalAddBiasResidualLayerNormOptI7__half2Lb0ELb1ELi2ELb1ELi8EEEvPT_S3_PKS2_S5_S5_S5_S5_S5_fiiPKfS7_S7_Pfi,"ax",@progbits
	.align	128
        .global         _ZN17fastertransformer34generalAddBiasResidualLayerNormOptI7__half2Lb0ELb1ELi2ELb1ELi8EEEvPT_S3_PKS2_S5_S5_S5_S5_S5_fiiPKfS7_S7_Pfi
        .type           _ZN17fastertransformer34generalAddBiasResidualLayerNormOptI7__half2Lb0ELb1ELi2ELb1ELi8EEEvPT_S3_PKS2_S5_S5_S5_S5_S5_fiiPKfS7_S7_Pfi,@function
        .size           _ZN17fastertransformer34generalAddBiasResidualLayerNormOptI7__half2Lb0ELb1ELi2ELb1ELi8EEEvPT_S3_PKS2_S5_S5_S5_S5_S5_fiiPKfS7_S7_Pfi,(.L_x_2489 - _ZN17fastertransformer34generalAddBiasResidualLayerNormOptI7__half2Lb0ELb1ELi2ELb1ELi8EEEvPT_S3_PKS2_S5_S5_S5_S5_S5_fiiPKfS7_S7_Pfi)
        .other          _ZN17fastertransformer34generalAddBiasResidualLayerNormOptI7__half2Lb0ELb1ELi2ELb1ELi8EEEvPT_S3_PKS2_S5_S5_S5_S5_S5_fiiPKfS7_S7_Pfi,@"STO_CUDA_ENTRY STV_DEFAULT"
_ZN17fastertransformer34generalAddBiasResidualLayerNormOptI7__half2Lb0ELb1ELi2ELb1ELi8EEEvPT_S3_PKS2_S5_S5_S5_S5_S5_fiiPKfS7_S7_Pfi:
.text._ZN17fastertransformer34generalAddBiasResidualLayerNormOptI7__half2Lb0ELb1ELi2ELb1ELi8EEEvPT_S3_PKS2_S5_S5_S5_S5_S5_fiiPKfS7_S7_Pfi:
        /* <DEDUP_REMOVED lines=22> */
[----:B------:R-:W2:Y:S01]  /*0160*/  LDC.64 R6, c[0x0][0x3a0] ;  /* 0x0000e800ff067b82 */ /* 0x000ea20000000a00 */
[----:B-1----:R-:W-:-:S07]  /*0170*/  LEA R21, R21, R12, 0x18 ;  /* 0x0000000c15157211 */ /* 0x002fce00078ec0ff */
[----:B0--3--:R-:W0:Y:S02]  /*0180*/  LDC.64 R4, c[0x0][0x3a8] ;  /* 0x0000ea00ff047b82 */ /* 0x009e240000000a00 */
.L_x_782:
[----:B----4-:R-:W-:-:S04]  /*0190*/  IMAD.WIDE R14, R22, 0x4, R10 ;  /* 0x00000004160e7825 */ /* 0x010fc800078e020a */
[----:B-1----:R-:W-:Y:S02]  /*01a0*/  IMAD R25, R20, R3, R22 ;  /* 0x0000000314197224 */ /* 0x002fe400078e0216 */
[----:B------:R-:W3:Y:S02]  /*01b0*/  LDG.E.CONSTANT R14, desc[UR6][R14.64] ;  /* 0x000000060e0e7981 */ /* 0x000ee4000c1e9900 */
[----:B--2---:R-:W-:-:S04]  /*01c0*/  IMAD.WIDE R12, R25, 0x4, R6 ;  /* 0x00000004190c7825 */ /* 0x004fc800078e0206 */
[C---:B0-----:R-:W-:Y:S02]  /*01d0*/  IMAD.WIDE R16, R25.reuse, 0x4, R4 ;  /* 0x0000000419107825 */ /* 0x041fe400078e0204 */
[----:B------:R3:W2:Y:S04]  /*01e0*/  LDG.E.CONSTANT R12, desc[UR6][R12.64] ;  /* 0x000000060c0c7981 */ /* 0x0006a8000c1e9900 */
[----:B------:R-:W4:Y:S01]  /*01f0*/  LDG.E.CONSTANT R16, desc[UR6][R16.64] ;  /* 0x0000000610107981 */ /* 0x000f22000c1e9900 */
[----:B------:R-:W-:Y:S01]  /*0200*/  IMAD.WIDE R24, R25, 0x4, R8 ;  /* 0x0000000419187825 */ /* 0x000fe200078e0208 */
[----:B------:R-:W-:-:S03]  /*0210*/  LEA R26, R22, R21, 0x2 ;  /* 0x00000015161a7211 */ /* 0x000fc600078e10ff */
[----:B------:R-:W-:-:S05]  /*0220*/  IMAD.IADD R22, R19, 0x1, R22 ;  /* 0x0000000113167824 */ /* 0x000fca00078e0216 */
[----:B------:R-:W-:Y:S01]  /*0230*/  ISETP.GE.AND P1, PT, R22, R3, PT ;  /* 0x000000031600720c */ /* 0x000fe20003f26270 */
[----:B---3--:R-:W-:-:S04]  /*0240*/  HFMA2 R13, R14, 1, 1, RZ ;  /* 0x3c003c000e0d7831 */ /* 0x008fc800000000ff */
[----:B--2---:R-:W-:-:S04]  /*0250*/  HADD2 R13, R13, R12 ;  /* 0x0000000c0d0d7230 */ /* 0x004fc80000000000 */
[----:B----4-:R-:W-:-:S05]  /*0260*/  HFMA2 R13, R13, 1, 1, R16 ;  /* 0x3c003c000d0d7831 */ /* 0x010fca0000000010 */
[----:B------:R1:W-:Y:S04]  /*0270*/  STG.E desc[UR6][R24.64], R13 ;  /* 0x0000000d18007986 */ /* 0x0003e8000c101906 */
[----:B------:R1:W-:Y:S01]  /*0280*/  STS [R26], R13 ;  /* 0x0000000d1a007388 */ /* 0x0003e20000000800 */
[----:B------:R-:W-:Y:S01]  /*0290*/  HADD2 R18, R18, R13 ;  /* 0x0000000d12127230 */ /* 0x000fe20000000000 */
[----:B------:R-:W-:Y:S06]  /*02a0*/  @!P1 BRA `(.L_x_782) ;  /* 0xfffffffc00b89947 */ /* 0x000fec000383ffff */
.L_x_781:
[----:B------:R-:W-:Y:S05]  /*02b0*/  BSYNC.RECONVERGENT B0 ;  /* 0x0000000000007941 */ /* 0x000fea0003800200 */
.L_x_780:
[----:B------:R-:W-:Y:S01]  /*02c0*/  HADD2 R18, R18.H0_H0, R18.H1_H1 ;  /* 0x3000001212127230 */ /* 0x000fe20000000800 */
[----:B------:R-:W2:Y:S01]  /*02d0*/  S2R R8, SR_CgaCtaId ;  /* 0x0000000000087919 */ /* 0x000ea20000008800 */
[----:B------:R-:W-:Y:S01]  /*02e0*/  MOV R9, 0x400 ;  /* 0x0000040000097802 */ /* 0x000fe20000000f00 */
[----:B------:R-:W3:Y:S01]  /*02f0*/  LDCU UR4, c[0x0][0x3c8] ;  /* 0x00007900ff0477ac */ /* 0x000ee20008000800 */
[----:B------:R-:W-:Y:S01]  /*0300*/  BSSY.RECONVERGENT B0, `(.L_x_783) ;  /* 0x000009c000007945 */ /* 0x000fe20003800200 */
[----:B------:R-:W-:Y:S01]  /*0310*/  HADD2.F32 R18, -RZ, R18.H0_H0 ;  /* 0x20000012ff127230 */ /* 0x000fe20000004100 */
[----:B-1----:R-:W-:-:S04]  /*0320*/  IADD3 R13, PT, PT, R9, 0x8, RZ ;  /* 0x00000008090d7810 */ /* 0x002fc80007ffe0ff */
[----:B0-----:R-:W0:Y:S01]  /*0330*/  SHFL.BFLY PT, R5, R18, 0x10, 0x1f ;  /* 0x0e001f0012057f89 */ /* 0x001e2200000e0000 */
[----:B--2---:R-:W-:Y:S01]  /*0340*/  LEA R13, R8, R13, 0x18 ;  /* 0x0000000d080d7211 */ /* 0x004fe200078ec0ff */
[----:B0-----:R-:W-:-:S05]  /*0350*/  FADD.FTZ R5, R18, R5 ;  /* 0x0000000512057221 */ /* 0x001fca0000010000 */
[----:B------:R-:W0:Y:S02]  /*0360*/  SHFL.BFLY PT, R4, R5, 0x8, 0x1f ;  /* 0x0d001f0005047f89 */ /* 0x000e2400000e0000 */
[----:B0-----:R-:W-:Y:S02]  /*0370*/  FADD.FTZ R6, R5, R4 ;  /* 0x0000000405067221 */ /* 0x001fe40000010000 */
[----:B------:R-:W0:Y:S03]  /*0380*/  LDC R4, c[0x0][0x360] ;  /* 0x0000d800ff047b82 */ /* 0x000e260000000800 */
[----:B------:R-:W1:Y:S02]  /*0390*/  SHFL.BFLY PT, R7, R6, 0x4, 0x1f ;  /* 0x0c801f0006077f89 */ /* 0x000e6400000e0000 */
[----:B-1----:R-:W-:Y:S01]  /*03a0*/  FADD.FTZ R7, R6, R7 ;  /* 0x0000000706077221 */ /* 0x002fe20000010000 */
        /* <DEDUP_REMOVED lines=10> */
[----:B------:R-:W-:Y:S01]  /*0450*/  IMAD.MOV.U32 R12, RZ, RZ, RZ ;  /* 0x000000ffff0c7224 */ /* 0x000fe200078e00ff */
[----:B------:R-:W-:-:S03]  /*0460*/  LEA R11, R6, R13, 0x2 ;  /* 0x0000000d060b7211 */ /* 0x000fc600078e10ff */
        /* <DEDUP_REMOVED lines=28> */
.L_x_785:
        /* <DEDUP_REMOVED lines=105> */
.L_x_784:
[----:B------:R-:W-:Y:S05]  /*0cc0*/  BSYNC.RECONVERGENT B0 ;  /* 0x0000000000007941 */ /* 0x000fea0003800200 */
.L_x_783:
        /* <DEDUP_REMOVED lines=39> */
.L_x_787:
[----:B------:R-:W-:Y:S05]  /*0f40*/  BSYNC.RECONVERGENT B0 ;  /* 0x0000000000007941 */ /* 0x000fea0003800200 */
.L_x_786:
        /* <DEDUP_REMOVED lines=19> */
.L_x_807:
        /* <DEDUP_REMOVED lines=22> */
.L_x_790:
        /* <DEDUP_REMOVED lines=15> */
.L_x_792:
[----:B-1----:R-:W-:-:S05]  /*12d0*/  IMAD.WIDE R16, R19, 0x4, R16 ;  /* 0x0000000413107825 */ /* 0x002fca00078e0210 */
[----:B------:R0:W-:Y:S02]  /*12e0*/  STG.E desc[UR6][R16.64], R22 ;  /* 0x0000001610007986 */ /* 0x0001e4000c101906 */
.L_x_791:
        /* <DEDUP_REMOVED lines=25> */
.L_x_793:
        /* <DEDUP_REMOVED lines=18> */
.L_x_794:
        /* <DEDUP_REMOVED lines=24> */
.L_x_795:
        /* <DEDUP_REMOVED lines=18> */
.L_x_796:
        /* <DEDUP_REMOVED lines=24> */
.L_x_797:
        /* <DEDUP_REMOVED lines=18> */
.L_x_798:
        /* <DEDUP_REMOVED lines=24> */
.L_x_799:
        /* <DEDUP_REMOVED lines=18> */
.L_x_800:
        /* <DEDUP_REMOVED lines=24> */
.L_x_801:
        /* <DEDUP_REMOVED lines=18> */
.L_x_802:
        /* <DEDUP_REMOVED lines=24> */
.L_x_803:
        /* <DEDUP_REMOVED lines=18> */
.L_x_804:
        /* <DEDUP_REMOVED lines=24> */
.L_x_805:
        /* <DEDUP_REMOVED lines=18> */
.L_x_806:
[----:B------:R-:W-:-:S04]  /*2560*/  IADD3 R20, PT, PT, R20, R4, RZ ;  /* 0x0000000414147210 */ /* 0x000fc80007ffe0ff */
[----:B------:R-:W-:-:S13]  /*2570*/  ISETP.GE.AND P1, PT, R20, R3, PT ;  /* 0x000000031400720c */ /* 0x000fda0003f26270 */
[----:B------:R-:W-:Y:S05]  /*2580*/  @!P1 BRA `(.L_x_807) ;  /* 0xffffffe800bc9947 */ /* 0x000fea000383ffff */
.L_x_789:
[----:B01----:R-:W-:Y:S05]  /*2590*/  BSYNC.RECONVERGENT B0 ;  /* 0x0000000000007941 */ /* 0x003fea0003800200 */
.L_x_788:
        /* <DEDUP_REMOVED lines=62> */
[----:B------:R-:W-:Y:S05]  /*2980*/  CALL.REL.NOINC `($__internal_11_$__cuda_sm20_div_rn_f64_full) ;  /* 0x0000000000ac7944 */ /* 0x000fea0003c00000 */
.L_x_811:
[----:B------:R-:W-:Y:S05]  /*2990*/  BSYNC.RECONVERGENT B1 ;  /* 0x0000000000017941 */ /* 0x000fea0003800200 */
.L_x_810:
        /* <DEDUP_REMOVED lines=13> */
.L_x_812:
        /* <DEDUP_REMOVED lines=17> */
.L_x_809:
[----:B------:R-:W-:Y:S05]  /*2b80*/  BSYNC.RECONVERGENT B0 ;  /* 0x0000000000007941 */ /* 0x000fea0003800200 */
.L_x_808:
        /* <DEDUP_REMOVED lines=11> */
        .weak           $__internal_11_$__cuda_sm20_div_rn_f64_full
        .type           $__internal_11_$__cuda_sm20_div_rn_f64_full,@function
        .size           $__internal_11_$__cuda_sm20_div_rn_f64_full,(.L_x_2489 - $__internal_11_$__cuda_sm20_div_rn_f64_full)
$__internal_11_$__cuda_sm20_div_rn_f64_full:
        /* <DEDUP_REMOVED lines=32> */
[----:B------:R-:W-:Y:S02]  /*2e40*/  ISETP.LE.U32.AND P0, PT, R16, 0x40500000, PT ;  /* 0x405000001000780c */ /* 0x000fe40003f03070 */
[----:B------:R-:W-:Y:S02]  /*2e50*/  VIADDMNMX R12, R13, R12, 0xb9600000, !PT ;  /* 0xb96000000d0c7446 */ /* 0x000fe4000780010c */
[----:B------:R-:W-:Y:S02]  /*2e60*/  SEL R9, R9, 0x63400000, !P0 ;  /* 0x6340000009097807 */ /* 0x000fe40004000000 */
        /* <DEDUP_REMOVED lines=23> */
.L_x_814:
        /* <DEDUP_REMOVED lines=15> */
.L_x_816:
[----:B------:R-:W-:Y:S02]  /*30d0*/  LOP3.LUT R13, R7, 0x80000, RZ, 0xfc, !PT ;  /* 0x00080000070d7812 */ /* 0x000fe400078efcff */
[----:B------:R-:W-:-:S07]  /*30e0*/  MOV R12, R6 ;  /* 0x00000006000c7202 */ /* 0x000fce0000000f00 */
.L_x_815:
[----:B------:R-:W-:Y:S05]  /*30f0*/  BSYNC.RECONVERGENT B2 ;  /* 0x0000000000027941 */ /* 0x000fea0003800200 */
.L_x_813:
[----:B------:R-:W-:Y:S02]  /*3100*/  HFMA2 R9, -RZ, RZ, 0, 0 ;  /* 0x00000000ff097431 */ /* 0x000fe400000001ff */
[----:B------:R-:W-:Y:S01]  /*3110*/  IMAD.MOV.U32 R2, RZ, RZ, R12 ;  /* 0x000000ffff027224 */ /* 0x000fe200078e000c */
[----:B------:R-:W-:Y:S01]  /*3120*/  MOV R3, R13 ;  /* 0x0000000d00037202 */ /* 0x000fe20000000f00 */
[----:B------:R-:W-:Y:S06]  /*3130*/  RET.REL.NODEC R8 `(_ZN17fastertransformer34generalAddBiasResidualLayerNormOptI7__half2Lb0ELb1ELi2ELb1ELi8EEEvPT_S3_PKS2_S5_S5_S5_S5_S5_fiiPKfS7_S7_Pfi) ;  /* 0xffffffcc08b07950 */ /* 0x000fec0003c3ffff */
.L_x_817:
        /* <DEDUP_REMOVED lines=12> */
.L_x_2489:


//--------------------- .text._ZN17fastertransformer35generalAddBiasResidualLayerNormOpt2I7__half2Lb1ELb1ELi2ELb1ELi8EEEvPT_S3_PKS2_S5_S5_S5_S5_S5_fiiPKfS7_S7_Pfi --------------------------
	.section	.text._ZN17fastertransformer35generalAddBiasResidualLayerNormOpt2I7__half2Lb1ELb1ELi2ELb1ELi8EEEvPT_S3_PKS2_S5_S5_S5_S5_S5_fiiPKfS7_S7_Pfi,"ax",@progbits
	.align	128
        .global         _ZN17fastertransformer35generalAddBiasResidualLayerNormOpt2I7__half2Lb1ELb1ELi2ELb1ELi8EEEvPT_S3_PKS2_S5_S5_S5_S5_S5_fiiPKfS7_S7_Pfi
        .type           _ZN17fastertransformer35generalAddBiasResidualLayerNormOpt2I7__half2Lb1ELb1ELi2ELb1ELi8EEEvPT_S3_PKS2_S5_S5_S5_S5_S5_fiiPKfS7_S7_Pfi,@function
        .size           _ZN17fastertransformer35generalAddBiasResidualLayerNormOpt2I7__half2Lb1ELb1ELi2ELb1ELi8EEEvPT_S3_PKS2_S5_S5_S5_S5_S5_fiiPKfS7_S7_Pfi,(.L_x_2490 - _ZN17fastertransformer35generalAddBiasResidualLayerNormOpt2I7__half2Lb1ELb1ELi2ELb1ELi8EEEvPT_S3_PKS2_S5_S5_S5_S5_S5_fiiPKfS7_S7_Pfi)
        .other          _ZN17fastertransformer35generalAddBiasResidualLayerNormOpt2I7__half2Lb1ELb1ELi2ELb1ELi8EEEvPT_S3_PKS2_S5_S5_S5_S5_S5_fiiPKfS7_S7_Pfi,@"STO_CUDA_ENTRY STV_DEFAULT"
_ZN17fastertransformer35generalAddBiasResidualLayerNormOpt2I7__half2Lb1ELb1ELi2ELb1ELi8EEEvPT_S3_PKS2_S5_S5_S5_S5_S5_fiiPKfS7_S7_Pfi:
.text._ZN17fastertransformer35generalAddBiasResidualLayerNormOpt2I7__half2Lb1ELb1ELi2ELb1ELi8EEEvPT_S3_PKS2_S5_S5_S5_S5_S5_fiiPKfS7_S7_Pfi:
[----:B------:R-:W-:Y:S01]  /*0000*/  LDC R1, c[0x0][0x37c] ;  /* 0x0000df00ff017b82 */ /* 0x000fe20000000800 */
[----:B------:R-:W0:Y:S07]  /*0010*/  LDCU UR4, c[0x0][0x3f0] ;  /* 0x00007e00ff0477ac */ /* 0x000e2e0008000800 */
[----:B------:R-:W1:Y:S01]  /*0020*/  LDC.64 R2, c[0x0][0x3d0] ;  /* 0x0000f400ff027b82 */ /* 0x000e620000000a00 */
[----:B------:R-:W2:Y:S01]  /*0030*/  LDCU.64 UR6, c[0x0][0x3d0] ;  /* 0x00007a00ff0677ac */ /* 0x000ea20008000a00 */
[----:B------:R-:W1:Y:S06]  /*0040*/  LDCU.64 UR8, c[0x0][0x358] ;  /* 0x00006b00ff0877ac */ /* 0x000e6c0008000a00 */
[----:B------:R-:W3:Y:S08]  /*0050*/  LDC.64 R4, c[0x0][0x3d8] ;  /* 0x0000f600ff047b82 */ /* 0x000ef00000000a00 */
[----:B------:R-:W4:Y:S01]  /*0060*/  LDC.64 R10, c[0x0][0x3e0] ;  /* 0x0000f800ff0a7b82 */ /* 0x000f220000000a00 */
[----:B0-----:R-:W-:Y:S01]  /*0070*/  UISETP.NE.AND UP0, UPT, UR4, 0x2, UPT ;  /* 0x000000020400788c */ /* 0x001fe2000bf05270 */
[----:B------:R-:W0:Y:S01]  /*0080*/  S2R R9, SR_TID.X ;  /* 0x0000000000097919 */ /* 0x000e220000002100 */
[----:B------:R-:W0:Y:S01]  /*0090*/  LDCU UR10, c[0x0][0x3c8] ;  /* 0x00007900ff0a77ac */ /* 0x000e220008000800 */
[----:B--2---:R-:W-:-:S04]  /*00a0*/  UISETP.NE.U32.AND UP1, UPT, UR6, URZ, UPT ;  /* 0x000000ff0600728c */ /* 0x004fc8000bf25070 */
[----:B------:R-:W-:Y:S02]  /*00b0*/  UISETP.NE.AND.EX UP0, UPT, UR7, URZ, !UP0, UP1 ;  /* 0x000000ff0700728c */ /* 0x000fe4000c705310 */
[----:B------:R-:W-:Y:S01]  /*00c0*/  UISETP.NE.AND UP1, UPT, UR4, 0x2, UPT ;  /* 0x000000020400788c */ /* 0x000fe2000bf25270 */
[----:B------:R-:W2:Y:S03]  /*00d0*/  LDCU UR4, c[0x0][0x3c8] ;  /* 0x00007900ff0477ac */ /* 0x000ea60008000800 */
[----:B------:R-:W-:Y:S02]  /*00e0*/  PLOP3.LUT P0, PT, PT, PT, UP0, 0x80, 0x8 ;  /* 0x000000000008781c */ /* 0x000fe40003f0f008 */
[----:B------:R-:W-:Y:S01]  /*00f0*/  PLOP3.LUT P1, PT, PT, PT, UP1, 0x80, 0x8 ;  /* 0x000000000008781c */ /* 0x000fe20003f2f018 */
[----:B------:R-:W0:Y:S01]  /*0100*/  S2R R7, SR_CTAID.X ;  /* 0x0000000000077919 */ /* 0x000e220000002500 */
[----:B------:R-:W-:Y:S01]  /*0110*/  UMOV UR5, URZ ;  /* 0x000000ff00057c82 */ /* 0x000fe20008000000 */
[----:B------:R-:W0:Y:S08]  /*0120*/  LDCU UR7, c[0x0][0x3c8] ;  /* 0x00007900ff0777ac */ /* 0x000e300008000800 */
[----:B-1----:R-:W5:Y:S04]  /*0130*/  @P0 LDG.E R2, desc[UR8][R2.64] ;  /* 0x0000000802020981 */ /* 0x002f68000c1e1900 */
[----:B---3--:R-:W5:Y:S04]  /*0140*/  @P0 LDG.E R5, desc[UR8][R4.64] ;  /* 0x0000000804050981 */ /* 0x008f68000c1e1900 */
[----:B----4-:R-:W3:Y:S01]  /*0150*/  @!P1 LDG.E R10, desc[UR8][R10.64] ;  /* 0x000000080a0a9981 */ /* 0x010ee2000c1e1900 */
[----:B--2---:R-:W-:Y:S01]  /*0160*/  MOV R6, UR4 ;  /* 0x0000000400067c02 */ /* 0x004fe20008000f00 */
[----:B------:R-:W-:Y:S01]  /*0170*/  UMOV UR4, URZ ;  /* 0x000000ff00047c82 */ /* 0x000fe20008000000 */
[----:B------:R-:W-:Y:S01]  /*0180*/  BSSY.RECONVERGENT B0, `(.L_x_818) ;  /* 0x00002e6000007945 */ /* 0x000fe20003800200 */
[----:B-----5:R-:W-:Y:S01]  /*0190*/  @P0 FMUL.FTZ R0, R2, R5 ;  /* 0x0000000502000220 */ /* 0x020fe20000410000 */
[----:B------:R-:W-:-:S02]  /*01a0*/  CS2R R4, SRZ ;  /* 0x0000000000047805 */ /* 0x000fc4000001ff00 */
[----:B---3--:R-:W-:Y:S02]  /*01b0*/  @!P1 R2UR UR5, R10 ;  /* 0x000000000a0592ca */ /* 0x008fe400000e0000 */
[----:B------:R-:W-:Y:S02]  /*01c0*/  @P0 R2UR UR6, R0 ;  /* 0x00000000000602ca */ /* 0x000fe400000e0000 */
[----:B0-----:R-:W-:-:S11]  /*01d0*/  ISETP.GE.AND P0, PT, R9, R6, PT ;  /* 0x000000060900720c */ /* 0x001fd60003f06270 */
[----:B------:R-:W-:Y:S02]  /*01e0*/  @UP0 UMOV UR4, UR6 ;  /* 0x0000000600040c82 */ /* 0x000fe40008000000 */
[----:B------:R-:W-:Y:S05]  /*01f0*/  @P0 BRA `(.L_x_819) ;  /* 0x0000002c00780947 */ /* 0x000fea0003800000 */
[----:B------:R-:W0:Y:S01]  /*0200*/  LDC R3, c[0x0][0x360] ;  /* 0x0000d800ff037b82 */ /* 0x000e220000000800 */
[----:B------:R-:W-:Y:S05]  /*0210*/  BRA.U UP0, `(.L_x_820) ;  /* 0x0000001500687547 */ /* 0x000fea000b800000 */
[----:B------:R-:W1:Y:S01]  /*0220*/  S2R R5, SR_CgaCtaId ;  /* 0x0000000000057919 */ /* 0x000e620000008800 */
[----:B------:R-:W-:Y:S02]  /*0230*/  MOV R0, 0x400 ;  /* 0x0000040000007802 */ /* 0x000fe40000000f00 */
[----:B0-----:R-:W-:Y:S02]  /*0240*/  SHF.L.U32 R21, R3, 0x2, RZ ;  /* 0x0000000203157819 */ /* 0x001fe400000006ff */
[----:B------:R-:W-:Y:S02]  /*0250*/  IADD3 R0, PT, PT, R0, 0x190, RZ ;  /* 0x0000019000007810 */ /* 0x000fe40007ffe0ff */
[----:B------:R-:W-:Y:S02]  /*0260*/  MOV R23, R9 ;  /* 0x0000000900177202 */ /* 0x000fe40000000f00 */
[----:B-1----:R-:W-:Y:S02]  /*0270*/  LEA R8, R5, R0, 0x18 ;  /* 0x0000000005087211 */ /* 0x002fe400078ec0ff */
[----:B------:R-:W-:-:S07]  /*0280*/  CS2R R4, SRZ ;  /* 0x0000000000047805 */ /* 0x000fce000001ff00 */
.L_x_821:
[----:B0-----:R-:W0:Y:S01]  /*0290*/  LDC.64 R16, c[0x0][0x3a0] ;  /* 0x0000e800ff107b82 */ /* 0x001e220000000a00 */
[----:B------:R-:W-:-:S05]  /*02a0*/  MOV R6, UR7 ;  /* 0x0000000700067c02 */ /* 0x000fca0008000f00 */
[----:B------:R-:W-:Y:S02]  /*02b0*/  IMAD R25, R7, R6, R23 ;  /* 0x0000000607197224 */ /* 0x000fe400078e0217 */
[----:B------:R-:W1:Y:S08]  /*02c0*/  LDC.64 R18, c[0x0][0x3a8] ;  /* 0x0000ea00ff127b82 */ /* 0x000e700000000a00 */
[----:B------:R-:W2:Y:S08]  /*02d0*/  LDC.64 R10, c[0x0][0x398] ;  /* 0x0000e600ff0a7b82 */ /* 0x000eb00000000a00 */
[----:B------:R-:W3:Y:S01]  /*02e0*/  LDC.64 R12, c[0x0][0x390] ;  /* 0x0000e400ff0c7b82 */ /* 0x000ee20000000a00 */
[----:B0-----:R-:W-:-:S05]  /*02f0*/  IMAD.WIDE R16, R25, 0x4, R16 ;  /* 0x0000000419107825 */ /* 0x001fca00078e0210 */
[----:B------:R-:W4:Y:S01]  /*0300*/  LDG.E.CONSTANT R14, desc[UR8][R16.64] ;  /* 0x00000008100e7981 */ /* 0x000f22000c1e9900 */
[----:B-1----:R-:W-:-:S05]  /*0310*/  IMAD.WIDE R18, R25, 0x4, R18 ;  /* 0x0000000419127825 */ /* 0x002fca00078e0212 */
[----:B------:R-:W5:Y:S01]  /*0320*/  LDG.E.CONSTANT R2, desc[UR8][R18.64] ;  /* 0x0000000812027981 */ /* 0x000f62000c1e9900 */
[----:B--2---:R-:W-:-:S05]  /*0330*/  IMAD.WIDE R10, R23, 0x4, R10 ;  /* 0x00000004170a7825 */ /* 0x004fca00078e020a */
[----:B------:R-:W2:Y:S01]  /*0340*/  LDG.E.CONSTANT R22, desc[UR8][R10.64] ;  /* 0x000000080a167981 */ /* 0x000ea2000c1e9900 */
[----:B---3--:R-:W-:-:S05]  /*0350*/  IMAD.WIDE R12, R25, 0x4, R12 ;  /* 0x00000004190c7825 */ /* 0x008fca00078e020c */
[----:B------:R-:W3:Y:S01]  /*0360*/  LDG.E.CONSTANT R0, desc[UR8][R12.64] ;  /* 0x000000080c007981 */ /* 0x000ee2000c1e9900 */
[--C-:B----4-:R-:W-:Y:S02]  /*0370*/  HADD2.F32 R20, -RZ, R14.reuse.H0_H0 ;  /* 0x2000000eff147230 */ /* 0x110fe40000004100 */
[----:B------:R-:W-:Y:S02]  /*0380*/  HADD2.F32 R26, -RZ, R14.H1_H1 ;  /* 0x3000000eff1a7230 */ /* 0x000fe40000004100 */
[----:B-----5:R-:W-:-:S05]  /*0390*/  HADD2.F32 R15, -RZ, R2.H0_H0 ;  /* 0x20000002ff0f7230 */ /* 0x020fca0000004100 */
[----:B------:R-:W-:Y:S02]  /*03a0*/  FADD.FTZ R20, R20, R15 ;  /* 0x0000000f14147221 */ /* 0x000fe40000010000 */
[----:B------:R-:W0:Y:S01]  /*03b0*/  LDC.64 R14, c[0x0][0x388] ;  /* 0x0000e200ff0e7b82 */ /* 0x000e220000000a00 */
[----:B--2---:R-:W-:Y:S02]  /*03c0*/  HADD2.F32 R24, -RZ, R22.H0_H0 ;  /* 0x20000016ff187230 */ /* 0x004fe40000004100 */
[----:B------:R-:W-:Y:S02]  /*03d0*/  HADD2.F32 R27, -RZ, R2.H1_H1 ;  /* 0x30000002ff1b7230 */ /* 0x000fe40000004100 */
[----:B------:R-:W-:-:S03]  /*03e0*/  HADD2.F32 R22, -RZ, R22.H1_H1 ;  /* 0x30000016ff167230 */ /* 0x000fc60000004100 */
[----:B------:R-:W-:Y:S01]  /*03f0*/  FADD.FTZ R29, R26, R27 ;  /* 0x0000001b1a1d7221 */ /* 0x000fe20000010000 */
[----:B------:R-:W-:Y:S01]  /*0400*/  FADD.FTZ R27, RZ, R24 ;  /* 0x00000018ff1b7221 */ /* 0x000fe20000010000 */
[----:B------:R-:W-:-:S03]  /*0410*/  FADD.FTZ R22, RZ, R22 ;  /* 0x00000016ff167221 */ /* 0x000fc60000010000 */
[----:B------:R-:W-:Y:S01]  /*0420*/  FADD.FTZ R20, R27, R20 ;  /* 0x000000141b147221 */ /* 0x000fe20000010000 */
[----:B------:R-:W-:Y:S01]  /*0430*/  FADD.FTZ R22, R22, R29 ;  /* 0x0000001d16167221 */ /* 0x000fe20000010000 */
[--C-:B---3--:R-:W-:Y:S02]  /*0440*/  HADD2.F32 R27, -RZ, R0.reuse.H0_H0 ;  /* 0x20000000ff1b7230 */ /* 0x108fe40000004100 */
[----:B------:R-:W-:-:S03]  /*0450*/  HADD2.F32 R29, -RZ, R0.H1_H1 ;  /* 0x30000000ff1d7230 */ /* 0x000fc60000004100 */
[----:B------:R-:W-:Y:S02]  /*0460*/  FADD.FTZ R20, R20, R27 ;  /* 0x0000001b14147221 */ /* 0x000fe40000010000 */
        /* <DEDUP_REMOVED lines=20> */
[----:B------:R-:W-:-:S04]  /*05b0*/  IADD3 R10, P0, PT, R21, R10, RZ ;  /* 0x0000000a150a7210 */ /* 0x000fc80007f1e0ff */
[----:B------:R-:W-:Y:S02]  /*05c0*/  IADD3.X R11, PT, PT, RZ, R11, RZ, P0, !PT ;  /* 0x0000000bff0b7210 */ /* 0x000fe400007fe4ff */
[----:B------:R-:W-:-:S03]  /*05d0*/  IADD3 R12, P0, PT, R21, R12, RZ ;  /* 0x0000000c150c7210 */ /* 0x000fc60007f1e0ff */
[----:B------:R-:W4:Y:S01]  /*05e0*/  LDG.E.CONSTANT R23, desc[UR8][R10.64] ;  /* 0x000000080a177981 */ /* 0x000f22000c1e9900 */
[----:B------:R-:W-:Y:S01]  /*05f0*/  IADD3.X R13, PT, PT, RZ, R13, RZ, P0, !PT ;  /* 0x0000000dff0d7210 */ /* 0x000fe200007fe4ff */
[----:B--2---:R-:W-:Y:S02]  /*0600*/  HADD2.F32 R25, -RZ, R20.H0_H0 ;  /* 0x20000014ff197230 */ /* 0x004fe40000004100 */
[----:B---3--:R-:W-:-:S05]  /*0610*/  HADD2.F32 R24, -RZ, R22.H0_H0 ;  /* 0x20000016ff187230 */ /* 0x008fca0000004100 */
[----:B------:R-:W-:Y:S02]  /*0620*/  FADD.FTZ R25, R25, R24 ;  /* 0x0000001819197221 */ /* 0x000fe40000010000 */
[----:B------:R-:W2:Y:S01]  /*0630*/  LDG.E.CONSTANT R24, desc[UR8][R12.64] ;  /* 0x000000080c187981 */ /* 0x000ea2000c1e9900 */
[----:B------:R-:W-:Y:S01]  /*0640*/  HADD2.F32 R20, -RZ, R20.H1_H1 ;  /* 0x30000014ff147230 */ /* 0x000fe20000004100 */
[C---:B------:R-:W-:Y:S01]  /*0650*/  IADD3 R14, P0, PT, R21.reuse, R14, RZ ;  /* 0x0000000e150e7210 */ /* 0x040fe20007f1e0ff */
[----:B------:R-:W-:Y:S01]  /*0660*/  HADD2.F32 R27, -RZ, R22.H1_H1 ;  /* 0x30000016ff1b7230 */ /* 0x000fe20000004100 */
[----:B------:R-:W-:Y:S02]  /*0670*/  IADD3 R2, PT, PT, R21, R2, RZ ;  /* 0x0000000215027210 */ /* 0x000fe40007ffe0ff */
[----:B------:R-:W-:Y:S02]  /*0680*/  IADD3.X R15, PT, PT, RZ, R15, RZ, P0, !PT ;  /* 0x0000000fff0f7210 */ /* 0x000fe400007fe4ff */
[----:B------:R-:W-:Y:S01]  /*0690*/  FADD.FTZ R22, R20, R27 ;  /* 0x0000001b14167221 */ /* 0x000fe20000010000 */
[--C-:B----4-:R-:W-:Y:S01]  /*06a0*/  HADD2.F32 R20, -RZ, R23.reuse.H0_H0 ;  /* 0x20000017ff147230 */ /* 0x110fe20000004100 */
[----:B------:R-:W-:Y:S01]  /*06b0*/  IADD3 R0, PT, PT, R0, R3, RZ ;  /* 0x0000000300007210 */ /* 0x000fe20007ffe0ff */
[----:B------:R-:W-:-:S03]  /*06c0*/  HADD2.F32 R23, -RZ, R23.H1_H1 ;  /* 0x30000017ff177230 */ /* 0x000fc60000004100 */
[----:B------:R-:W-:Y:S01]  /*06d0*/  FADD.FTZ R20, RZ, R20 ;  /* 0x00000014ff147221 */ /* 0x000fe20000010000 */
[----:B------:R-:W-:Y:S01]  /*06e0*/  ISETP.GE.AND P0, PT, R0, R6, PT ;  /* 0x000000060000720c */ /* 0x000fe20003f06270 */
[----:B------:R-:W-:Y:S02]  /*06f0*/  FADD.FTZ R23, RZ, R23 ;  /* 0x00000017ff177221 */ /* 0x000fe40000010000 */
[----:B------:R-:W-:Y:S02]  /*0700*/  FADD.FTZ R20, R20, R25 ;  /* 0x0000001914147221 */ /* 0x000fe40000010000 */
[----:B------:R-:W-:Y:S01]  /*0710*/  FADD.FTZ R22, R23, R22 ;  /* 0x0000001617167221 */ /* 0x000fe20000010000 */
[--C-:B--2---:R-:W-:Y:S02]  /*0720*/  HADD2.F32 R23, -RZ, R24.reuse.H0_H0 ;  /* 0x20000018ff177230 */ /* 0x104fe40000004100 */
[----:B------:R-:W-:-:S03]  /*0730*/  HADD2.F32 R25, -RZ, R24.H1_H1 ;  /* 0x30000018ff197230 */ /* 0x000fc60000004100 */
        /* <DEDUP_REMOVED lines=18> */
[----:B------:R-:W-:Y:S02]  /*0860*/  IADD3.X R11, PT, PT, RZ, R11, RZ, P0, !PT ;  /* 0x0000000bff0b7210 */ /* 0x000fe400007fe4ff */
[----:B------:R-:W-:-:S03]  /*0870*/  IADD3 R12, P0, PT, R21, R12, RZ ;  /* 0x0000000c150c7210 */ /* 0x000fc60007f1e0ff */
[----:B0-----:R-:W4:Y:S01]  /*0880*/  LDG.E.CONSTANT R23, desc[UR8][R10.64] ;  /* 0x000000080a177981 */ /* 0x001f22000c1e9900 */
[----:B------:R-:W-:Y:S01]  /*0890*/  IADD3.X R13, PT, PT, RZ, R13, RZ, P0, !PT ;  /* 0x0000000dff0d7210 */ /* 0x000fe200007fe4ff */
[----:B--2---:R-:W-:Y:S02]  /*08a0*/  HADD2.F32 R24, -RZ, R22.H0_H0 ;  /* 0x20000016ff187230 */ /* 0x004fe40000004100 */
[----:B---3--:R-:W-:-:S05]  /*08b0*/  HADD2.F32 R25, -RZ, R20.H0_H0 ;  /* 0x20000014ff197230 */ /* 0x008fca0000004100 */
[----:B------:R-:W-:Y:S02]  /*08c0*/  FADD.FTZ R25, R25, R24 ;  /* 0x0000001819197221 */ /* 0x000fe40000010000 */
[----:B------:R-:W2:Y:S01]  /*08d0*/  LDG.E.CONSTANT R24, desc[UR8][R12.64] ;  /* 0x000000080c187981 */ /* 0x000ea2000c1e9900 */
[----:B------:R-:W-:Y:S02]  /*08e0*/  HADD2.F32 R20, -RZ, R20.H1_H1 ;  /* 0x30000014ff147230 */ /* 0x000fe40000004100 */
[----:B------:R-:W-:-:S05]  /*08f0*/  HADD2.F32 R27, -RZ, R22.H1_H1 ;  /* 0x30000016ff1b7230 */ /* 0x000fca0000004100 */
[----:B------:R-:W-:Y:S01]  /*0900*/  FADD.FTZ R22, R20, R27 ;  /* 0x0000001b14167221 */ /* 0x000fe20000010000 */
[--C-:B----4-:R-:W-:Y:S02]  /*0910*/  HADD2.F32 R20, -RZ, R23.reuse.H0_H0 ;  /* 0x20000017ff147230 */ /* 0x110fe40000004100 */
[----:B------:R-:W-:-:S03]  /*0920*/  HADD2.F32 R23, -RZ, R23.H1_H1 ;  /* 0x30000017ff177230 */ /* 0x000fc60000004100 */
[----:B------:R-:W-:Y:S02]  /*0930*/  FADD.FTZ R20, RZ, R20 ;  /* 0x00000014ff147221 */ /* 0x000fe40000010000 */
[----:B------:R-:W-:Y:S02]  /*0940*/  FADD.FTZ R23, RZ, R23 ;  /* 0x00000017ff177221 */ /* 0x000fe40000010000 */
[----:B------:R-:W-:Y:S02]  /*0950*/  FADD.FTZ R20, R20, R25 ;  /* 0x0000001914147221 */ /* 0x000fe40000010000 */
[----:B------:R-:W-:Y:S01]  /*0960*/  FADD.FTZ R22, R23, R22 ;  /* 0x0000001617167221 */ /* 0x000fe20000010000 */
[C---:B------:R-:W-:Y:S02]  /*0970*/  IADD3 R14, P0, PT, R21.reuse, R14, RZ ;  /* 0x0000000e150e7210 */ /* 0x040fe40007f1e0ff */
[----:B------:R-:W-:Y:S02]  /*0980*/  IADD3 R2, PT, PT, R21, R2, RZ ;  /* 0x0000000215027210 */ /* 0x000fe40007ffe0ff */
[----:B------:R-:W-:-:S02]  /*0990*/  IADD3.X R15, PT, PT, RZ, R15, RZ, P0, !PT ;  /* 0x0000000fff0f7210 */ /* 0x000fc400007fe4ff */
[----:B------:R-:W-:-:S04]  /*09a0*/  IADD3 R0, PT, PT, R0, R3, RZ ;  /* 0x0000000300007210 */ /* 0x000fc80007ffe0ff */
[----:B------:R-:W-:Y:S01]  /*09b0*/  ISETP.GE.AND P0, PT, R0, R6, PT ;  /* 0x000000060000720c */ /* 0x000fe20003f06270 */
[--C-:B--2---:R-:W-:Y:S02]  /*09c0*/  HADD2.F32 R23, -RZ, R24.reuse.H0_H0 ;  /* 0x20000018ff177230 */ /* 0x104fe40000004100 */
[----:B------:R-:W-:-:S03]  /*09d0*/  HADD2.F32 R25, -RZ, R24.H1_H1 ;  /* 0x30000018ff197230 */ /* 0x000fc60000004100 */
[----:B------:R-:W-:Y:S02]  /*09e0*/  FADD.FTZ R20, R20, R23 ;  /* 0x0000001714147221 */ /* 0x000fe40000010000 */
        /* <DEDUP_REMOVED lines=9> */
[----:B-1----:R-:W-:Y:S06]  /*0a80*/  @P0 BRA `(.L_x_819) ;  /* 0x0000002400540947 */ /* 0x002fec0003800000 */
        /* <DEDUP_REMOVED lines=43> */
[----:B------:R-:W-:Y:S02]  /*0d40*/  IADD3 R18, P1, PT, R21, R18, RZ ;  /* 0x0000001215127210 */ /* 0x000fe40007f3e0ff */
[----:B------:R-:W-:Y:S02]  /*0d50*/  IADD3.X R17, PT, PT, RZ, R17, RZ, P0, !PT ;  /* 0x00000011ff117210 */ /* 0x000fe400007fe4ff */
[----:B------:R-:W-:-:S03]  /*0d60*/  IADD3.X R19, PT, PT, RZ, R19, RZ, P1, !PT ;  /* 0x00000013ff137210 */ /* 0x000fc60000ffe4ff */
[----:B------:R-:W2:Y:S04]  /*0d70*/  LDG.E.CONSTANT R20, desc[UR8][R16.64] ;  /* 0x0000000810147981 */ /* 0x000ea8000c1e9900 */
[----:B------:R-:W3:Y:S01]  /*0d80*/  LDG.E.CONSTANT R22, desc[UR8][R18.64] ;  /* 0x0000000812167981 */ /* 0x000ee2000c1e9900 */
[----:B------:R-:W-:-:S05]  /*0d90*/  IADD3 R10, P0, PT, R21, R10, RZ ;  /* 0x0000000a150a7210 */ /* 0x000fca0007f1e0ff */
[----:B------:R-:W-:Y:S01]  /*0da0*/  IMAD.X R11, RZ, RZ, R11, P0 ;  /* 0x000000ffff0b7224 */ /* 0x000fe200000e060b */
[----:B------:R-:W-:-:S04]  /*0db0*/  IADD3 R12, P0, PT, R21, R12, RZ ;  /* 0x0000000c150c7210 */ /* 0x000fc80007f1e0ff */
[----:B-1----:R-:W4:Y:S01]  /*0dc0*/  LDG.E.CONSTANT R23, desc[UR8][R10.64] ;  /* 0x000000080a177981 */ /* 0x002f22000c1e9900 */
        /* <DEDUP_REMOVED lines=36> */
[----:B------:R-:W3:Y:S04]  /*1010*/  LDG.E.CONSTANT R20, desc[UR8][R16.64] ;  /* 0x0000000810147981 */ /* 0x000ee8000c1e9900 */
[----:B------:R-:W4:Y:S01]  /*1020*/  LDG.E.CONSTANT R22, desc[UR8][R18.64] ;  /* 0x0000000812167981 */ /* 0x000f22000c1e9900 */
[----:B------:R-:W-:-:S04]  /*1030*/  IADD3 R10, P0, PT, R21, R10, RZ ;  /* 0x0000000a150a7210 */ /* 0x000fc80007f1e0ff */
[----:B------:R-:W-:Y:S02]  /*1040*/  IADD3.X R11, PT, PT, RZ, R11, RZ, P0, !PT ;  /* 0x0000000bff0b7210 */ /* 0x000fe400007fe4ff */
[----:B------:R-:W-:-:S03]  /*1050*/  IADD3 R12, P0, PT, R21, R12, RZ ;  /* 0x0000000c150c7210 */ /* 0x000fc60007f1e0ff */
[----:B--2---:R-:W2:Y:S01]  /*1060*/  LDG.E.CONSTANT R23, desc[UR8][R10.64] ;  /* 0x000000080a177981 */ /* 0x004ea2000c1e9900 */
[----:B------:R-:W-:Y:S01]  /*1070*/  IADD3.X R13, PT, PT, RZ, R13, RZ, P0, !PT ;  /* 0x0000000dff0d7210 */ /* 0x000fe200007fe4ff */
[----:B---3--:R-:W-:Y:S02]  /*1080*/  HADD2.F32 R25, -RZ, R20.H0_H0 ;  /* 0x20000014ff197230 */ /* 0x008fe40000004100 */
[----:B----4-:R-:W-:-:S05]  /*1090*/  HADD2.F32 R24, -RZ, R22.H0_H0 ;  /* 0x20000016ff187230 */ /* 0x010fca0000004100 */
[----:B------:R-:W-:Y:S02]  /*10a0*/  FADD.FTZ R25, R25, R24 ;  /* 0x0000001819197221 */ /* 0x000fe40000010000 */
[----:B------:R-:W3:Y:S01]  /*10b0*/  LDG.E.CONSTANT R24, desc[UR8][R12.64] ;  /* 0x000000080c187981 */ /* 0x000ee2000c1e9900 */
[----:B------:R-:W-:Y:S01]  /*10c0*/  HADD2.F32 R20, -RZ, R20.H1_H1 ;  /* 0x30000014ff147230 */ /* 0x000fe20000004100 */
[C---:B------:R-:W-:Y:S01]  /*10d0*/  IADD3 R14, P0, PT, R21.reuse, R14, RZ ;  /* 0x0000000e150e7210 */ /* 0x040fe20007f1e0ff */
[----:B------:R-:W-:Y:S01]  /*10e0*/  HADD2.F32 R27, -RZ, R22.H1_H1 ;  /* 0x30000016ff1b7230 */ /* 0x000fe20000004100 */
[----:B------:R-:W-:Y:S02]  /*10f0*/  IADD3 R2, PT, PT, R21, R2, RZ ;  /* 0x0000000215027210 */ /* 0x000fe40007ffe0ff */
[----:B------:R-:W-:Y:S02]  /*1100*/  IADD3.X R15, PT, PT, RZ, R15, RZ, P0, !PT ;  /* 0x0000000fff0f7210 */ /* 0x000fe400007fe4ff */
[----:B------:R-:W-:Y:S01]  /*1110*/  FADD.FTZ R22, R20, R27 ;  /* 0x0000001b14167221 */ /* 0x000fe20000010000 */
[--C-:B--2---:R-:W-:Y:S01]  /*1120*/  HADD2.F32 R20, -RZ, R23.reuse.H0_H0 ;  /* 0x20000017ff147230 */ /* 0x104fe20000004100 */
[----:B------:R-:W-:Y:S01]  /*1130*/  IADD3 R0, PT, PT, R0, R3, RZ ;  /* 0x0000000300007210 */ /* 0x000fe20007ffe0ff */
[----:B------:R-:W-:-:S03]  /*1140*/  HADD2.F32 R23, -RZ, R23.H1_H1 ;  /* 0x30000017ff177230 */ /* 0x000fc60000004100 */
[----:B------:R-:W-:Y:S01]  /*1150*/  FADD.FTZ R20, RZ, R20 ;  /* 0x00000014ff147221 */ /* 0x000fe20000010000 */
[----:B------:R-:W-:Y:S01]  /*1160*/  ISETP.GE.AND P0, PT, R0, R6, PT ;  /* 0x000000060000720c */ /* 0x000fe20003f06270 */
[----:B------:R-:W-:Y:S02]  /*1170*/  FADD.FTZ R23, RZ, R23 ;  /* 0x00000017ff177221 */ /* 0x000fe40000010000 */
[----:B------:R-:W-:Y:S02]  /*1180*/  FADD.FTZ R20, R20, R25 ;  /* 0x0000001914147221 */ /* 0x000fe40000010000 */
[----:B------:R-:W-:Y:S01]  /*1190*/  FADD.FTZ R22, R23, R22 ;  /* 0x0000001617167221 */ /* 0x000fe20000010000 */
[--C-:B---3--:R-:W-:Y:S02]  /*11a0*/  HADD2.F32 R23, -RZ, R24.reuse.H0_H0 ;  /* 0x20000018ff177230 */ /* 0x108fe40000004100 */
        /* <DEDUP_REMOVED lines=17> */
[----:B------:R-:W4:Y:S01]  /*12c0*/  LDG.E.CONSTANT R22, desc[UR8][R18.64] ;  /* 0x0000000812167981 */ /* 0x000f22000c1e9900 */
[----:B------:R-:W-:-:S04]  /*12d0*/  IADD3 R10, P0, PT, R21, R10, RZ ;  /* 0x0000000a150a7210 */ /* 0x000fc80007f1e0ff */
[----:B------:R-:W-:Y:S02]  /*12e0*/  IADD3.X R11, PT, PT, RZ, R11, RZ, P0, !PT ;  /* 0x0000000bff0b7210 */ /* 0x000fe400007fe4ff */
[----:B------:R-:W-:-:S03]  /*12f0*/  IADD3 R12, P0, PT, R21, R12, RZ ;  /* 0x0000000c150c7210 */ /* 0x000fc60007f1e0ff */
[----:B---3--:R-:W3:Y:S02]  /*1300*/  LDG.E.CONSTANT R23, desc[UR8][R10.64] ;  /* 0x000000080a177981 */ /* 0x008ee4000c1e9900 */
[----:B------:R-:W-:Y:S02]  /*1310*/  IMAD.X R13, RZ, RZ, R13, P0 ;  /* 0x000000ffff0d7224 */ /* 0x000fe400000e060d */
[----:B--2---:R-:W-:Y:S02]  /*1320*/  HADD2.F32 R25, -RZ, R20.H0_H0 ;  /* 0x20000014ff197230 */ /* 0x004fe40000004100 */
[----:B----4-:R-:W-:-:S05]  /*1330*/  HADD2.F32 R24, -RZ, R22.H0_H0 ;  /* 0x20000016ff187230 */ /* 0x010fca0000004100 */
        /* <DEDUP_REMOVED lines=8> */
[--C-:B---3--:R-:W-:Y:S01]  /*13c0*/  HADD2.F32 R20, -RZ, R23.reuse.H0_H0 ;  /* 0x20000017ff147230 */ /* 0x108fe20000004100 */
        /* <DEDUP_REMOVED lines=22> */
[C---:B------:R-:W-:Y:S02]  /*1530*/  IADD3 R18, P2, PT, R21.reuse, R18, RZ ;  /* 0x0000001215127210 */ /* 0x040fe40007f5e0ff */
[----:B------:R-:W-:Y:S02]  /*1540*/  IADD3.X R11, PT, PT, RZ, R11, RZ, P0, !PT ;  /* 0x0000000bff0b7210 */ /* 0x000fe400007fe4ff */
[----:B------:R-:W-:Y:S02]  /*1550*/  IADD3.X R17, PT, PT, RZ, R17, RZ, P1, !PT ;  /* 0x00000011ff117210 */ /* 0x000fe40000ffe4ff */
[----:B------:R-:W-:Y:S01]  /*1560*/  IADD3.X R19, PT, PT, RZ, R19, RZ, P2, !PT ;  /* 0x00000013ff137210 */ /* 0x000fe200017fe4ff */
[----:B------:R-:W2:Y:S01]  /*1570*/  LDG.E.CONSTANT R10, desc[UR8][R10.64] ;  /* 0x000000080a0a7981 */ /* 0x000ea2000c1e9900 */
[----:B------:R-:W-:-:S03]  /*1580*/  IADD3 R12, P0, PT, R21, R12, RZ ;  /* 0x0000000c150c7210 */ /* 0x000fc60007f1e0ff */
[----:B------:R-:W3:Y:S01]  /*1590*/  LDG.E.CONSTANT R16, desc[UR8][R16.64] ;  /* 0x0000000810107981 */ /* 0x000ee2000c1e9900 */
[----:B------:R-:W-:-:S03]  /*15a0*/  IADD3.X R13, PT, PT, RZ, R13, RZ, P0, !PT ;  /* 0x0000000dff0d7210 */ /* 0x000fc600007fe4ff */
[----:B------:R-:W5:Y:S04]  /*15b0*/  LDG.E.CONSTANT R18, desc[UR8][R18.64] ;  /* 0x0000000812127981 */ /* 0x000f68000c1e9900 */
[----:B------:R-:W5:Y:S01]  /*15c0*/  LDG.E.CONSTANT R12, desc[UR8][R12.64] ;  /* 0x000000080c0c7981 */ /* 0x000f62000c1e9900 */
[----:B----4-:R-:W-:Y:S01]  /*15d0*/  IADD3 R2, PT, PT, R21, R2, RZ ;  /* 0x0000000215027210 */ /* 0x010fe20007ffe0ff */
[--C-:B--2---:R-:W-:Y:S02]  /*15e0*/  HADD2.F32 R20, -RZ, R10.reuse.H0_H0 ;  /* 0x2000000aff147230 */ /* 0x104fe40000004100 */
[----:B------:R-:W-:Y:S02]  /*15f0*/  HADD2.F32 R10, -RZ, R10.H1_H1 ;  /* 0x3000000aff0a7230 */ /* 0x000fe40000004100 */
[----:B---3--:R-:W-:-:S02]  /*1600*/  HADD2.F32 R22, -RZ, R16.H0_H0 ;  /* 0x20000010ff167230 */ /* 0x008fc40000004100 */
[----:B------:R-:W-:Y:S01]  /*1610*/  FADD.FTZ R20, RZ, R20 ;  /* 0x00000014ff147221 */ /* 0x000fe20000010000 */
[----:B------:R-:W-:Y:S02]  /*1620*/  HADD2.F32 R24, -RZ, R16.H1_H1 ;  /* 0x30000010ff187230 */ /* 0x000fe40000004100 */
[----:B------:R-:W-:Y:S01]  /*1630*/  FADD.FTZ R10, RZ, R10 ;  /* 0x0000000aff0a7221 */ /* 0x000fe20000010000 */
[--C-:B-----5:R-:W-:Y:S02]  /*1640*/  HADD2.F32 R23, -RZ, R18.reuse.H0_H0 ;  /* 0x20000012ff177230 */ /* 0x120fe40000004100 */
[----:B------:R-:W-:Y:S02]  /*1650*/  HADD2.F32 R25, -RZ, R18.H1_H1 ;  /* 0x30000012ff197230 */ /* 0x000fe40000004100 */
[--C-:B------:R-:W-:Y:S02]  /*1660*/  HADD2.F32 R11, -RZ, R12.reuse.H0_H0 ;  /* 0x2000000cff0b7230 */ /* 0x100fe40000004100 */
[----:B------:R-:W-:Y:S01]  /*1670*/  FADD.FTZ R23, R22, R23 ;  /* 0x0000001716177221 */ /* 0x000fe20000010000 */
[----:B------:R-:W-:-:S02]  /*1680*/  HADD2.F32 R12, -RZ, R12.H1_H1 ;  /* 0x3000000cff0c7230 */ /* 0x000fc40000004100 */
[----:B------:R-:W-:Y:S01]  /*1690*/  FADD.FTZ R25, R24, R25 ;  /* 0x0000001918197221 */ /* 0x000fe20000010000 */
[----:B------:R-:W-:Y:S01]  /*16a0*/  FADD.FTZ R20, R20, R23 ;  /* 0x0000001714147221 */ /* 0x000fe20000010000 */
[----:B------:R-:W-:Y:S02]  /*16b0*/  IADD3 R23, PT, PT, R0, R3, RZ ;  /* 0x0000000300177210 */ /* 0x000fe40007ffe0ff */
[----:B------:R-:W-:Y:S01]  /*16c0*/  FADD.FTZ R25, R10, R25 ;  /* 0x000000190a197221 */ /* 0x000fe20000010000 */
[----:B------:R-:W-:Y:S01]  /*16d0*/  IADD3 R10, P0, PT, R21, R14, RZ ;  /* 0x0000000e150a7210 */ /* 0x000fe20007f1e0ff */
[----:B------:R-:W-:Y:S02]  /*16e0*/  FADD.FTZ R20, R20, R11 ;  /* 0x0000000b14147221 */ /* 0x000fe40000010000 */
[----:B------:R-:W-:Y:S01]  /*16f0*/  FADD.FTZ R25, R25, R12 ;  /* 0x0000000c19197221 */ /* 0x000fe20000010000 */
        /* <DEDUP_REMOVED lines=10> */
[----:B------:R-:W-:Y:S05]  /*17a0*/  @!P0 BRA `(.L_x_821) ;  /* 0xffffffe800b88947 */ /* 0x000fea000383ffff */
[----:B------:R-:W-:Y:S05]  /*17b0*/  BRA `(.L_x_819) ;  /* 0x0000001800087947 */ /* 0x000fea0003800000 */
.L_x_820:
[----:B------:R-:W1:Y:S01]  /*17c0*/  S2R R5, SR_CgaCtaId ;  /* 0x0000000000057919 */ /* 0x000e620000008800 */
[----:B------:R-:W-:Y:S02]  /*17d0*/  MOV R0, 0x400 ;  /* 0x0000040000007802 */ /* 0x000fe40000000f00 */
[----:B0-----:R-:W-:Y:S02]  /*17e0*/  SHF.L.U32 R2, R3, 0x2, RZ ;  /* 0x0000000203027819 */ /* 0x001fe400000006ff */
[----:B------:R-:W-:Y:S02]  /*17f0*/  IADD3 R0, PT, PT, R0, 0x190, RZ ;  /* 0x0000019000007810 */ /* 0x000fe40007ffe0ff */
[----:B------:R-:W-:Y:S02]  /*1800*/  MOV R23, R9 ;  /* 0x0000000900177202 */ /* 0x000fe40000000f00 */
[----:B-1----:R-:W-:Y:S02]  /*1810*/  LEA R0, R5, R0, 0x18 ;  /* 0x0000000005007211 */ /* 0x002fe400078ec0ff */
[----:B------:R-:W-:-:S07]  /*1820*/  CS2R R4, SRZ ;  /* 0x0000000000047805 */ /* 0x000fce000001ff00 */
.L_x_822:
[----:B------:R-:W0:Y:S01]  /*1830*/  LDC.64 R16, c[0x0][0x3a0] ;  /* 0x0000e800ff107b82 */ /* 0x000e220000000a00 */
        /* <DEDUP_REMOVED lines=10> */
[----:B------:R-:W2:Y:S01]  /*18e0*/  LDG.E.64 R18, desc[UR8][R10.64] ;  /* 0x000000080a127981 */ /* 0x000ea2000c1e1b00 */
[----:B---3--:R-:W-:-:S05]  /*18f0*/  IMAD.WIDE R14, R23, 0x4, R14 ;  /* 0x00000004170e7825 */ /* 0x008fca00078e020e */
[----:B------:R-:W3:Y:S01]  /*1900*/  LDG.E.CONSTANT R20, desc[UR8][R14.64] ;  /* 0x000000080e147981 */ /* 0x000ee2000c1e9900 */
[--C-:B----4-:R-:W-:Y:S02]  /*1910*/  HADD2.F32 R22, -RZ, R21.reuse.H0_H0 ;  /* 0x20000015ff167230 */ /* 0x110fe40000004100 */
[----:B------:R-:W-:Y:S02]  /*1920*/  HADD2.F32 R21, -RZ, R21.H1_H1 ;  /* 0x30000015ff157230 */ /* 0x000fe40000004100 */
[--C-:B-----5:R-:W-:Y:S02]  /*1930*/  HADD2.F32 R25, -RZ, R8.reuse.H0_H0 ;  /* 0x20000008ff197230 */ /* 0x120fe40000004100 */
[----:B------:R-:W-:-:S03]  /*1940*/  HADD2.F32 R24, -RZ, R8.H1_H1 ;  /* 0x30000008ff187230 */ /* 0x000fc60000004100 */
[----:B------:R-:W-:Y:S01]  /*1950*/  FADD.FTZ R8, R22, R25 ;  /* 0x0000001916087221 */ /* 0x000fe20000010000 */
[----:B--2---:R-:W-:Y:S01]  /*1960*/  I2FP.F32.S32 R25, R18 ;  /* 0x0000001200197245 */ /* 0x004fe20000201400 */
[----:B------:R-:W-:Y:S01]  /*1970*/  FADD.FTZ R18, R21, R24 ;  /* 0x0000001815127221 */ /* 0x000fe20000010000 */
[----:B------:R-:W-:-:S03]  /*1980*/  I2FP.F32.S32 R26, R19 ;  /* 0x00000013001a7245 */ /* 0x000fc60000201400 */
[----:B------:R-:W-:Y:S01]  /*1990*/  FMUL.FTZ R24, R25, UR4 ;  /* 0x0000000419187c20 */ /* 0x000fe20008410000 */
[--C-:B---3--:R-:W-:Y:S02]  /*19a0*/  HADD2.F32 R19, -RZ, R20.reuse.H0_H0 ;  /* 0x20000014ff137230 */ /* 0x108fe40000004100 */
[----:B------:R-:W-:Y:S02]  /*19b0*/  HADD2.F32 R22, -RZ, R20.H1_H1 ;  /* 0x30000014ff167230 */ /* 0x000fe40000004100 */
[----:B------:R-:W0:Y:S01]  /*19c0*/  LDC.64 R20, c[0x0][0x388] ;  /* 0x0000e200ff147b82 */ /* 0x000e220000000a00 */
[----:B------:R-:W-:Y:S01]  /*19d0*/  FMUL.FTZ R25, R26, UR4 ;  /* 0x000000041a197c20 */ /* 0x000fe20008410000 */
[----:B------:R-:W-:-:S04]  /*19e0*/  FADD.FTZ R19, RZ, R19 ;  /* 0x00000013ff137221 */ /* 0x000fc80000010000 */
[----:B------:R-:W-:Y:S01]  /*19f0*/  F2FP.F16.F32.PACK_AB R24, R25, R24 ;  /* 0x000000181918723e */ /* 0x000fe200000000ff */
[----:B------:R-:W-:Y:S01]  /*1a00*/  FADD.FTZ R25, RZ, R22 ;  /* 0x00000016ff197221 */ /* 0x000fe20000010000 */
[----:B------:R-:W-:-:S03]  /*1a10*/  FADD.FTZ R8, R19, R8 ;  /* 0x0000000813087221 */ /* 0x000fc60000010000 */
[----:B------:R-:W-:Y:S01]  /*1a20*/  FADD.FTZ R18, R25, R18 ;  /* 0x0000001219127221 */ /* 0x000fe20000010000 */
[--C-:B------:R-:W-:Y:S02]  /*1a30*/  HADD2.F32 R25, -RZ, R24.reuse.H1_H1 ;  /* 0x30000018ff197230 */ /* 0x100fe40000004100 */
[----:B------:R-:W-:-:S03]  /*1a40*/  HADD2.F32 R19, -RZ, R24.H0_H0 ;  /* 0x20000018ff137230 */ /* 0x000fc60000004100 */
[----:B------:R-:W-:Y:S02]  /*1a50*/  FADD.FTZ R18, R18, R25 ;  /* 0x0000001912127221 */ /* 0x000fe40000010000 */
[----:B------:R-:W-:Y:S01]  /*1a60*/  FADD.FTZ R19, R8, R19 ;  /* 0x0000001308137221 */ /* 0x000fe20000010000 */
[----:B------:R-:W-:-:S04]  /*1a70*/  IMAD R25, R23, 0x4, R0 ;  /* 0x0000000417197824 */ /* 0x000fc800078e0200 */
[----:B------:R-:W-:Y:S01]  /*1a80*/  F2FP.F16.F32.PACK_AB R22, R18, R19 ;  /* 0x000000131216723e */ /* 0x000fe200000000ff */
[----:B0-----:R-:W-:Y:S01]  /*1a90*/  IMAD.WIDE R20, R27, 0x4, R20 ;  /* 0x000000041b147825 */ /* 0x001fe200078e0214 */
        /* <DEDUP_REMOVED lines=15> */
[----:B------:R-:W2:Y:S03]  /*1b90*/  LDG.E.CONSTANT R19, desc[UR8][R16.64] ;  /* 0x0000000810137981 */ /* 0x000ea6000c1e9900 */
[----:B------:R-:W-:Y:S01]  /*1ba0*/  IADD3.X R15, PT, PT, RZ, R15, RZ, P0, !PT ;  /* 0x0000000fff0f7210 */ /* 0x000fe200007fe4ff */
[----:B------:R-:W3:Y:S04]  /*1bb0*/  LDG.E.CONSTANT R23, desc[UR8][R12.64] ;  /* 0x000000080c177981 */ /* 0x000ee8000c1e9900 */
[----:B------:R-:W4:Y:S01]  /*1bc0*/  LDG.E.CONSTANT R22, desc[UR8][R14.64] ;  /* 0x000000080e167981 */ /* 0x000f22000c1e9900 */
[----:B--2---:R-:W-:-:S02]  /*1bd0*/  HADD2.F32 R18, -RZ, R19.H0_H0 ;  /* 0x20000013ff127230 */ /* 0x004fc40000004100 */
[----:B------:R-:W-:Y:S02]  /*1be0*/  HADD2.F32 R24, -RZ, R19.H1_H1 ;  /* 0x30000013ff187230 */ /* 0x000fe40000004100 */
[--C-:B---3--:R-:W-:Y:S02]  /*1bf0*/  HADD2.F32 R19, -RZ, R23.reuse.H1_H1 ;  /* 0x30000017ff137230 */ /* 0x108fe40000004100 */
[----:B------:R-:W-:Y:S01]  /*1c00*/  HADD2.F32 R27, -RZ, R23.H0_H0 ;  /* 0x20000017ff1b7230 */ /* 0x000fe20000004100 */
[----:B------:R-:W-:Y:S02]  /*1c10*/  SHF.L.U32 R23, R3, 0x3, RZ ;  /* 0x0000000303177819 */ /* 0x000fe400000006ff */
[----:B------:R-:W-:Y:S01]  /*1c20*/  FADD.FTZ R24, R24, R19 ;  /* 0x0000001318187221 */ /* 0x000fe20000010000 */
[----:B----4-:R-:W-:Y:S01]  /*1c30*/  HADD2.F32 R19, -RZ, R22.H0_H0 ;  /* 0x20000016ff137230 */ /* 0x010fe20000004100 */
[----:B------:R-:W-:Y:S01]  /*1c40*/  IADD3 R10, P0, PT, R10, R23, RZ ;  /* 0x000000170a0a7210 */ /* 0x000fe20007f1e0ff */
[----:B------:R-:W-:-:S03]  /*1c50*/  FADD.FTZ R18, R18, R27 ;  /* 0x0000001b12127221 */ /* 0x000fc60000010000 */
[----:B------:R-:W-:Y:S01]  /*1c60*/  FADD.FTZ R19, RZ, R19 ;  /* 0x00000013ff137221 */ /* 0x000fe20000010000 */
[----:B------:R-:W-:-:S03]  /*1c70*/  IADD3.X R11, PT, PT, RZ, R11, RZ, P0, !PT ;  /* 0x0000000bff0b7210 */ /* 0x000fc600007fe4ff */
[----:B------:R-:W-:Y:S02]  /*1c80*/  FADD.FTZ R26, R19, R18 ;  /* 0x00000012131a7221 */ /* 0x000fe40000010000 */
[----:B------:R-:W2:Y:S01]  /*1c90*/  LDG.E.64 R18, desc[UR8][R10.64] ;  /* 0x000000080a127981 */ /* 0x000ea2000c1e1b00 */
[----:B------:R-:W-:Y:S01]  /*1ca0*/  HADD2.F32 R22, -RZ, R22.H1_H1 ;  /* 0x30000016ff167230 */ /* 0x000fe20000004100 */
[C---:B------:R-:W-:Y:S02]  /*1cb0*/  IADD3 R20, P0, PT, R2.reuse, R20, RZ ;  /* 0x0000001402147210 */ /* 0x040fe40007f1e0ff */
[----:B------:R-:W-:Y:S02]  /*1cc0*/  IADD3 R25, PT, PT, R2, R25, RZ ;  /* 0x0000001902197210 */ /* 0x000fe40007ffe0ff */
[----:B------:R-:W-:Y:S02]  /*1cd0*/  IADD3.X R21, PT, PT, RZ, R21, RZ, P0, !PT ;  /* 0x00000015ff157210 */ /* 0x000fe400007fe4ff */
[----:B------:R-:W-:-:S04]  /*1ce0*/  IADD3 R8, PT, PT, R8, R3, RZ ;  /* 0x0000000308087210 */ /* 0x000fc80007ffe0ff */
[----:B------:R-:W-:Y:S02]  /*1cf0*/  ISETP.GE.AND P0, PT, R8, R6, PT ;  /* 0x000000060800720c */ /* 0x000fe40003f06270 */
[----:B--2---:R-:W-:Y:S02]  /*1d00*/  I2FP.F32.S32 R18, R18 ;  /* 0x0000001200127245 */ /* 0x004fe40000201400 */
[----:B------:R-:W-:-:S03]  /*1d10*/  I2FP.F32.S32 R19, R19 ;  /* 0x0000001300137245 */ /* 0x000fc60000201400 */
[----:B------:R-:W-:Y:S02]  /*1d20*/  FMUL.FTZ R18, R18, UR4 ;  /* 0x0000000412127c20 */ /* 0x000fe40008410000 */
[----:B------:R-:W-:-:S05]  /*1d30*/  FMUL.FTZ R19, R19, UR4 ;  /* 0x0000000413137c20 */ /* 0x000fca0008410000 */
[----:B------:R-:W-:Y:S01]  /*1d40*/  F2FP.F16.F32.PACK_AB R27, R19, R18 ;  /* 0x00000012131b723e */ /* 0x000fe200000000ff */
[----:B------:R-:W-:-:S04]  /*1d50*/  FADD.FTZ R19, RZ, R22 ;  /* 0x00000016ff137221 */ /* 0x000fc80000010000 */
[----:B------:R-:W-:Y:S01]  /*1d60*/  FADD.FTZ R18, R19, R24 ;  /* 0x0000001813127221 */ /* 0x000fe20000010000 */
[--C-:B------:R-:W-:Y:S02]  /*1d70*/  HADD2.F32 R29, -RZ, R27.reuse.H1_H1 ;  /* 0x3000001bff1d7230 */ /* 0x100fe40000004100 */
[----:B------:R-:W-:-:S03]  /*1d80*/  HADD2.F32 R19, -RZ, R27.H0_H0 ;  /* 0x2000001bff137230 */ /* 0x000fc60000004100 */
[----:B------:R-:W-:Y:S02]  /*1d90*/  FADD.FTZ R18, R18, R29 ;  /* 0x0000001d12127221 */ /* 0x000fe40000010000 */
[----:B------:R-:W-:Y:S02]  /*1da0*/  FADD.FTZ R19, R26, R19 ;  /* 0x000000131a137221 */ /* 0x000fe40000010000 */
[----:B------:R-:W-:-:S03]  /*1db0*/  FMUL.FTZ R24, R18, R18 ;  /* 0x0000001212187220 */ /* 0x000fc60000410000 */
[-C--:B------:R-:W-:Y:S01]  /*1dc0*/  F2FP.F16.F32.PACK_AB R22, R18, R19.reuse ;  /* 0x000000131216723e */ /* 0x080fe200000000ff */
[C---:B------:R-:W-:Y:S01]  /*1dd0*/  FADD.FTZ R18, R19.reuse, R18 ;  /* 0x0000001213127221 */ /* 0x040fe20000010000 */
[----:B------:R-:W-:-:S03]  /*1de0*/  FFMA.FTZ R19, R19, R19, R24 ;  /* 0x0000001313137223 */ /* 0x000fc60000010018 */
        /* <DEDUP_REMOVED lines=8> */
[----:B------:R-:W-:Y:S02]  /*1e70*/  IADD3 R14, P0, PT, R2, R14, RZ ;  /* 0x0000000e020e7210 */ /* 0x000fe40007f1e0ff */
[----:B------:R-:W-:Y:S01]  /*1e80*/  IADD3.X R13, PT, PT, RZ, R13, RZ, P1, !PT ;  /* 0x0000000dff0d7210 */ /* 0x000fe20000ffe4ff */
[----:B------:R-:W2:Y:S01]  /*1e90*/  LDG.E.CONSTANT R24, desc[UR8][R16.64] ;  /* 0x0000000810187981 */ /* 0x000ea2000c1e9900 */
[----:B------:R-:W-:-:S03]  /*1ea0*/  IADD3.X R15, PT, PT, RZ, R15, RZ, P0, !PT ;  /* 0x0000000fff0f7210 */ /* 0x000fc600007fe4ff */
[----:B------:R-:W3:Y:S04]  /*1eb0*/  LDG.E.CONSTANT R18, desc[UR8][R12.64] ;  /* 0x000000080c127981 */ /* 0x000ee8000c1e9900 */
[----:B0-----:R-:W4:Y:S01]  /*1ec0*/  LDG.E.CONSTANT R22, desc[UR8][R14.64] ;  /* 0x000000080e167981 */ /* 0x001f22000c1e9900 */
[----:B------:R-:W-:-:S04]  /*1ed0*/  IADD3 R10, P0, PT, R23, R10, RZ ;  /* 0x0000000a170a7210 */ /* 0x000fc80007f1e0ff */
[----:B------:R-:W-:Y:S01]  /*1ee0*/  IADD3.X R11, PT, PT, RZ, R11, RZ, P0, !PT ;  /* 0x0000000bff0b7210 */ /* 0x000fe200007fe4ff */
[----:B--2---:R-:W-:Y:S02]  /*1ef0*/  HADD2.F32 R19, -RZ, R24.H0_H0 ;  /* 0x20000018ff137230 */ /* 0x004fe40000004100 */
[--C-:B---3--:R-:W-:Y:S02]  /*1f00*/  HADD2.F32 R26, -RZ, R18.reuse.H0_H0 ;  /* 0x20000012ff1a7230 */ /* 0x108fe40000004100 */
[----:B------:R-:W-:Y:S02]  /*1f10*/  HADD2.F32 R29, -RZ, R18.H1_H1 ;  /* 0x30000012ff1d7230 */ /* 0x000fe40000004100 */
[----:B----4-:R-:W-:Y:S02]  /*1f20*/  HADD2.F32 R27, -RZ, R22.H0_H0 ;  /* 0x20000016ff1b7230 */ /* 0x010fe40000004100 */
[----:B------:R-:W-:Y:S01]  /*1f30*/  FADD.FTZ R19, R19, R26 ;  /* 0x0000001a13137221 */ /* 0x000fe20000010000 */
[----:B------:R-:W-:-:S02]  /*1f40*/  HADD2.F32 R26, -RZ, R24.H1_H1 ;  /* 0x30000018ff1a7230 */ /* 0x000fc40000004100 */
[----:B------:R-:W-:Y:S01]  /*1f50*/  FADD.FTZ R24, RZ, R27 ;  /* 0x0000001bff187221 */ /* 0x000fe20000010000 */
[----:B------:R-:W-:Y:S02]  /*1f60*/  HADD2.F32 R22, -RZ, R22.H1_H1 ;  /* 0x30000016ff167230 */ /* 0x000fe40000004100 */
[----:B------:R-:W-:Y:S01]  /*1f70*/  FADD.FTZ R26, R26, R29 ;  /* 0x0000001d1a1a7221 */ /* 0x000fe20000010000 */
[----:B------:R-:W-:Y:S02]  /*1f80*/  FADD.FTZ R24, R24, R19 ;  /* 0x0000001318187221 */ /* 0x000fe40000010000 */
[----:B------:R-:W2:Y:S01]  /*1f90*/  LDG.E.64 R18, desc[UR8][R10.64] ;  /* 0x000000080a127981 */ /* 0x000ea2000c1e1b00 */
[C---:B------:R-:W-:Y:S01]  /*1fa0*/  IADD3 R20, P0, PT, R2.reuse, R20, RZ ;  /* 0x0000001402147210 */ /* 0x040fe20007f1e0ff */
[----:B------:R-:W-:Y:S01]  /*1fb0*/  IMAD.IADD R25, R2, 0x1, R25 ;  /* 0x0000000102197824 */ /* 0x000fe200078e0219 */
[----:B------:R-:W-:Y:S02]  /*1fc0*/  IADD3 R8, PT, PT, R8, R3, RZ ;  /* 0x0000000308087210 */ /* 0x000fe40007ffe0ff */
[----:B------:R-:W-:-:S02]  /*1fd0*/  IADD3.X R21, PT, PT, RZ, R21, RZ, P0, !PT ;  /* 0x00000015ff157210 */ /* 0x000fc400007fe4ff */
        /* <DEDUP_REMOVED lines=43> */
[C---:B------:R-:W-:Y:S02]  /*2290*/  IADD3 R20, P0, PT, R2.reuse, R20, RZ ;  /* 0x0000001402147210 */ /* 0x040fe40007f1e0ff */
[----:B------:R-:W-:Y:S02]  /*22a0*/  IADD3 R25, PT, PT, R2, R25, RZ ;  /* 0x0000001902197210 */ /* 0x000fe40007ffe0ff */
[----:B------:R-:W-:-:S02]  /*22b0*/  IADD3.X R21, PT, PT, RZ, R21, RZ, P0, !PT ;  /* 0x00000015ff157210 */ /* 0x000fc400007fe4ff */
        /* <DEDUP_REMOVED lines=44> */
[----:B------:R-:W-:Y:S01]  /*2580*/  IADD3 R20, P0, PT, R2, R20, RZ ;  /* 0x0000001402147210 */ /* 0x000fe20007f1e0ff */
        /* <DEDUP_REMOVED lines=33> */
[----:B------:R-:W-:Y:S01]  /*27a0*/  IADD3 R14, P0, PT, R23, R10, RZ ;  /* 0x0000000a170e7210 */ /* 0x000fe20007f1e0ff */
[--C-:B--2---:R-:W-:Y:S02]  /*27b0*/  HADD2.F32 R26, -RZ, R27.reuse.H0_H0 ;  /* 0x2000001bff1a7230 */ /* 0x104fe40000004100 */
[----:B------:R-:W-:Y:S02]  /*27c0*/  HADD2.F32 R27, -RZ, R27.H1_H1 ;  /* 0x3000001bff1b7230 */ /* 0x000fe40000004100 */
[----:B---3--:R-:W-:-:S02]  /*27d0*/  HADD2.F32 R15, -RZ, R24.H0_H0 ;  /* 0x20000018ff0f7230 */ /* 0x008fc40000004100 */
[----:B------:R-:W-:Y:S02]  /*27e0*/  HADD2.F32 R24, -RZ, R24.H1_H1 ;  /* 0x30000018ff187230 */ /* 0x000fe40000004100 */
[----:B----4-:R-:W-:Y:S02]  /*27f0*/  HADD2.F32 R10, -RZ, R22.H0_H0 ;  /* 0x20000016ff0a7230 */ /* 0x010fe40000004100 */
[----:B------:R-:W-:Y:S01]  /*2800*/  FADD.FTZ R26, R26, R15 ;  /* 0x0000000f1a1a7221 */ /* 0x000fe20000010000 */
[----:B------:R-:W-:Y:S01]  /*2810*/  IADD3.X R15, PT, PT, RZ, R11, RZ, P0, !PT ;  /* 0x0000000bff0f7210 */ /* 0x000fe200007fe4ff */
[----:B------:R-:W-:Y:S01]  /*2820*/  FADD.FTZ R24, R27, R24 ;  /* 0x000000181b187221 */ /* 0x000fe20000010000 */
[----:B------:R-:W-:-:S04]  /*2830*/  FADD.FTZ R11, RZ, R10 ;  /* 0x0000000aff0b7221 */ /* 0x000fc80000010000 */
[----:B------:R-:W-:Y:S02]  /*2840*/  FADD.FTZ R26, R11, R26 ;  /* 0x0000001a0b1a7221 */ /* 0x000fe40000010000 */
[----:B------:R-:W2:Y:S01]  /*2850*/  LDG.E.64 R10, desc[UR8][R14.64] ;  /* 0x000000080e0a7981 */ /* 0x000ea2000c1e1b00 */
[----:B------:R-:W-:Y:S01]  /*2860*/  HADD2.F32 R22, -RZ, R22.H1_H1 ;  /* 0x30000016ff167230 */ /* 0x000fe20000004100 */
[----:B------:R-:W-:Y:S02]  /*2870*/  IADD3 R25, PT, PT, R2, R25, RZ ;  /* 0x0000001902197210 */ /* 0x000fe40007ffe0ff */
[----:B------:R-:W-:Y:S02]  /*2880*/  IADD3 R8, PT, PT, R8, R3, RZ ;  /* 0x0000000308087210 */ /* 0x000fe40007ffe0ff */
[----:B--2---:R-:W-:Y:S02]  /*2890*/  I2FP.F32.S32 R10, R10 ;  /* 0x0000000a000a7245 */ /* 0x004fe40000201400 */
[----:B------:R-:W-:-:S03]  /*28a0*/  I2FP.F32.S32 R11, R11 ;  /* 0x0000000b000b7245 */ /* 0x000fc60000201400 */
[----:B------:R-:W-:Y:S02]  /*28b0*/  FMUL.FTZ R10, R10, UR4 ;  /* 0x000000040a0a7c20 */ /* 0x000fe40008410000 */
[----:B------:R-:W-:-:S05]  /*28c0*/  FMUL.FTZ R11, R11, UR4 ;  /* 0x000000040b0b7c20 */ /* 0x000fca0008410000 */
[----:B------:R-:W-:Y:S01]  /*28d0*/  F2FP.F16.F32.PACK_AB R10, R11, R10 ;  /* 0x0000000a0b0a723e */ /* 0x000fe200000000ff */
[----:B------:R-:W-:-:S04]  /*28e0*/  FADD.FTZ R11, RZ, R22 ;  /* 0x00000016ff0b7221 */ /* 0x000fc80000010000 */
[--C-:B------:R-:W-:Y:S02]  /*28f0*/  HADD2.F32 R22, -RZ, R10.reuse.H1_H1 ;  /* 0x3000000aff167230 */ /* 0x100fe40000004100 */
[----:B------:R-:W-:Y:S01]  /*2900*/  FADD.FTZ R11, R11, R24 ;  /* 0x000000180b0b7221 */ /* 0x000fe20000010000 */
[----:B------:R-:W-:Y:S01]  /*2910*/  HADD2.F32 R27, -RZ, R10.H0_H0 ;  /* 0x2000000aff1b7230 */ /* 0x000fe20000004100 */
[----:B------:R-:W-:Y:S02]  /*2920*/  IADD3 R10, P0, PT, R2, R20, RZ ;  /* 0x00000014020a7210 */ /* 0x000fe40007f1e0ff */
[----:B------:R-:W-:Y:S02]  /*2930*/  FADD.FTZ R22, R11, R22 ;  /* 0x000000160b167221 */ /* 0x000fe40000010000 */
[----:B------:R-:W-:Y:S01]  /*2940*/  FADD.FTZ R27, R26, R27 ;  /* 0x0000001b1a1b7221 */ /* 0x000fe20000010000 */
[----:B------:R-:W-:Y:S01]  /*2950*/  IADD3.X R11, PT, PT, RZ, R21, RZ, P0, !PT ;  /* 0x00000015ff0b7210 */ /* 0x000fe200007fe4ff */
[----:B------:R-:W-:Y:S01]  /*2960*/  FMUL.FTZ R24, R22, R22 ;  /* 0x0000001616187220 */ /* 0x000fe20000410000 */
[----:B------:R-:W-:-:S02]  /*2970*/  ISETP.GE.AND P0, PT, R8, R6, PT ;  /* 0x000000060800720c */ /* 0x000fc40003f06270 */
[-C--:B------:R-:W-:Y:S01]  /*2980*/  F2FP.F16.F32.PACK_AB R20, R22, R27.reuse ;  /* 0x0000001b1614723e */ /* 0x080fe200000000ff */
[C---:B------:R-:W-:Y:S01]  /*2990*/  FADD.FTZ R22, R27.reuse, R22 ;  /* 0x000000161b167221 */ /* 0x040fe20000010000 */
[----:B------:R-:W-:-:S03]  /*29a0*/  FFMA.FTZ R27, R27, R27, R24 ;  /* 0x0000001b1b1b7223 */ /* 0x000fc60000010018 */
[----:B------:R0:W-:Y:S01]  /*29b0*/  STG.E desc[UR8][R10.64], R20 ;  /* 0x000000140a007986 */ /* 0x0001e2000c101908 */
[----:B------:R-:W-:Y:S01]  /*29c0*/  FADD.FTZ R5, R5, R22 ;  /* 0x0000001605057221 */ /* 0x000fe20000010000 */
[----:B------:R-:W-:Y:S02]  /*29d0*/  FADD.FTZ R4, R4, R27 ;  /* 0x0000001b04047221 */ /* 0x000fe40000010000 */
[----:B------:R0:W-:Y:S02]  /*29e0*/  STS [R25], R20 ;  /* 0x0000001419007388 */ /* 0x0001e40000000800 */
[----:B------:R-:W-:Y:S05]  /*29f0*/  @P0 BRA `(.L_x_819) ;  /* 0x0000000400780947 */ /* 0x000fea0003800000 */
[C---:B0-----:R-:W-:Y:S02]  /*2a00*/  IADD3 R20, P0, PT, R2.reuse, R18, RZ ;  /* 0x0000001202147210 */ /* 0x041fe40007f1e0ff */
[C---:B------:R-:W-:Y:S02]  /*2a10*/  IADD3 R12, P1, PT, R2.reuse, R12, RZ ;  /* 0x0000000c020c7210 */ /* 0x040fe40007f3e0ff */
[----:B------:R-:W-:Y:S02]  /*2a20*/  IADD3.X R21, PT, PT, RZ, R19, RZ, P0, !PT ;  /* 0x00000013ff157210 */ /* 0x000fe400007fe4ff */
[----:B------:R-:W-:Y:S02]  /*2a30*/  IADD3 R18, P0, PT, R2, R16, RZ ;  /* 0x0000001002127210 */ /* 0x000fe40007f1e0ff */
[----:B------:R-:W-:Y:S01]  /*2a40*/  IADD3.X R13, PT, PT, RZ, R13, RZ, P1, !PT ;  /* 0x0000000dff0d7210 */ /* 0x000fe20000ffe4ff */
[----:B------:R-:W2:Y:S01]  /*2a50*/  LDG.E.CONSTANT R27, desc[UR8][R20.64] ;  /* 0x00000008141b7981 */ /* 0x000ea2000c1e9900 */
[----:B------:R-:W-:-:S03]  /*2a60*/  IADD3.X R19, PT, PT, RZ, R17, RZ, P0, !PT ;  /* 0x00000011ff137210 */ /* 0x000fc600007fe4ff */
[----:B------:R-:W3:Y:S04]  /*2a70*/  LDG.E.CONSTANT R24, desc[UR8][R12.64] ;  /* 0x000000080c187981 */ /* 0x000ee8000c1e9900 */
[----:B------:R-:W4:Y:S01]  /*2a80*/  LDG.E.CONSTANT R22, desc[UR8][R18.64] ;  /* 0x0000000812167981 */ /* 0x000f22000c1e9900 */
        /* <DEDUP_REMOVED lines=28> */
[----:B------:R-:W-:-:S02]  /*2c50*/  IADD3 R11, PT, PT, R2, R25, RZ ;  /* 0x00000019020b7210 */ /* 0x000fc40007ffe0ff */
[-C--:B------:R-:W-:Y:S01]  /*2c60*/  F2FP.F16.F32.PACK_AB R10, R22, R27.reuse ;  /* 0x0000001b160a723e */ /* 0x080fe200000000ff */
[C---:B------:R-:W-:Y:S01]  /*2c70*/  FADD.FTZ R22, R27.reuse, R22 ;  /* 0x000000161b167221 */ /* 0x040fe20000010000 */
[----:B------:R-:W-:Y:S01]  /*2c80*/  ISETP.GE.AND P0, PT, R8, R6, PT ;  /* 0x000000060800720c */ /* 0x000fe20003f06270 */
[----:B------:R-:W-:Y:S02]  /*2c90*/  FFMA.FTZ R27, R27, R27, R24 ;  /* 0x0000001b1b1b7223 */ /* 0x000fe40000010018 */
[----:B------:R0:W-:Y:S01]  /*2ca0*/  STG.E desc[UR8][R14.64], R10 ;  /* 0x0000000a0e007986 */ /* 0x0001e2000c101908 */
[----:B------:R-:W-:Y:S01]  /*2cb0*/  FADD.FTZ R5, R5, R22 ;  /* 0x0000001605057221 */ /* 0x000fe20000010000 */
[----:B------:R-:W-:Y:S02]  /*2cc0*/  FADD.FTZ R4, R4, R27 ;  /* 0x0000001b04047221 */ /* 0x000fe40000010000 */
[----:B------:R0:W-:Y:S06]  /*2cd0*/  STS [R11], R10 ;  /* 0x0000000a0b007388 */ /* 0x0001ec0000000800 */
[----:B------:R-:W-:Y:S05]  /*2ce0*/  @P0 BRA `(.L_x_819) ;  /* 0x0000000000bc0947 */ /* 0x000fea0003800000 */
[----:B------:R-:W-:Y:S02]  /*2cf0*/  IADD3 R16, P3, PT, R23, R16, RZ ;  /* 0x0000001017107210 */ /* 0x000fe40007f7e0ff */
[C---:B------:R-:W-:Y:S02]  /*2d00*/  IADD3 R18, P0, PT, R2.reuse, R18, RZ ;  /* 0x0000001202127210 */ /* 0x040fe40007f1e0ff */
[C---:B------:R-:W-:Y:S01]  /*2d10*/  IADD3 R20, P1, PT, R2.reuse, R20, RZ ;  /* 0x0000001402147210 */ /* 0x040fe20007f3e0ff */
[----:B------:R-:W-:Y:S01]  /*2d20*/  IMAD.X R17, RZ, RZ, R17, P3 ;  /* 0x000000ffff117224 */ /* 0x000fe200018e0611 */
[----:B------:R-:W-:Y:S02]  /*2d30*/  IADD3 R12, P2, PT, R2, R12, RZ ;  /* 0x0000000c020c7210 */ /* 0x000fe40007f5e0ff */
[----:B------:R-:W-:Y:S02]  /*2d40*/  IADD3.X R19, PT, PT, RZ, R19, RZ, P0, !PT ;  /* 0x00000013ff137210 */ /* 0x000fe400007fe4ff */
[----:B------:R-:W-:Y:S01]  /*2d50*/  IADD3.X R21, PT, PT, RZ, R21, RZ, P1, !PT ;  /* 0x00000015ff157210 */ /* 0x000fe20000ffe4ff */
[----:B------:R-:W2:Y:S01]  /*2d60*/  LDG.E.64 R16, desc[UR8][R16.64] ;  /* 0x0000000810107981 */ /* 0x000ea2000c1e1b00 */
[----:B------:R-:W-:-:S03]  /*2d70*/  IADD3.X R13, PT, PT, RZ, R13, RZ, P2, !PT ;  /* 0x0000000dff0d7210 */ /* 0x000fc600017fe4ff */
[----:B------:R-:W3:Y:S04]  /*2d80*/  LDG.E.CONSTANT R18, desc[UR8][R18.64] ;  /* 0x0000000812127981 */ /* 0x000ee8000c1e9900 */
[----:B------:R-:W4:Y:S04]  /*2d90*/  LDG.E.CONSTANT R20, desc[UR8][R20.64] ;  /* 0x0000000814147981 */ /* 0x000f28000c1e9900 */
[----:B------:R-:W5:Y:S01]  /*2da0*/  LDG.E.CONSTANT R12, desc[UR8][R12.64] ;  /* 0x000000080c0c7981 */ /* 0x000f62000c1e9900 */
[----:B0-----:R-:W-:Y:S02]  /*2db0*/  IADD3 R11, PT, PT, R2, R11, RZ ;  /* 0x0000000b020b7210 */ /* 0x001fe40007ffe0ff */
[----:B--2---:R-:W-:-:S02]  /*2dc0*/  I2FP.F32.S32 R23, R16 ;  /* 0x0000001000177245 */ /* 0x004fc40000201400 */
[----:B------:R-:W-:-:S03]  /*2dd0*/  I2FP.F32.S32 R24, R17 ;  /* 0x0000001100187245 */ /* 0x000fc60000201400 */
[----:B------:R-:W-:Y:S02]  /*2de0*/  FMUL.FTZ R25, R23, UR4 ;  /* 0x0000000417197c20 */ /* 0x000fe40008410000 */
[----:B------:R-:W-:Y:S01]  /*2df0*/  FMUL.FTZ R24, R24, UR4 ;  /* 0x0000000418187c20 */ /* 0x000fe20008410000 */
[----:B---3--:R-:W-:Y:S02]  /*2e00*/  HADD2.F32 R10, -RZ, R18.H1_H1 ;  /* 0x30000012ff0a7230 */ /* 0x008fe40000004100 */
[----:B----4-:R-:W-:Y:S02]  /*2e10*/  HADD2.F32 R22, -RZ, R20.H1_H1 ;  /* 0x30000014ff167230 */ /* 0x010fe40000004100 */
[----:B-----5:R-:W-:Y:S02]  /*2e20*/  HADD2.F32 R23, -RZ, R12.H1_H1 ;  /* 0x3000000cff177230 */ /* 0x020fe40000004100 */
[----:B------:R-:W-:Y:S02]  /*2e30*/  HADD2.F32 R16, -RZ, R20.H0_H0 ;  /* 0x20000014ff107230 */ /* 0x000fe40000004100 */
[----:B------:R-:W-:-:S02]  /*2e40*/  HADD2.F32 R17, -RZ, R12.H0_H0 ;  /* 0x2000000cff117230 */ /* 0x000fc40000004100 */
[----:B------:R-:W-:Y:S01]  /*2e50*/  HADD2.F32 R18, -RZ, R18.H0_H0 ;  /* 0x20000012ff127230 */ /* 0x000fe20000004100 */
[----:B------:R-:W-:Y:S01]  /*2e60*/  F2FP.F16.F32.PACK_AB R24, R24, R25 ;  /* 0x000000191818723e */ /* 0x000fe200000000ff */
[----:B------:R-:W-:Y:S01]  /*2e70*/  FADD.FTZ R23, R22, R23 ;  /* 0x0000001716177221 */ /* 0x000fe20000010000 */
[----:B------:R-:W-:Y:S01]  /*2e80*/  FADD.FTZ R10, RZ, R10 ;  /* 0x0000000aff0a7221 */ /* 0x000fe20000010000 */
[----:B------:R-:W-:Y:S01]  /*2e90*/  FADD.FTZ R17, R16, R17 ;  /* 0x0000001110117221 */ /* 0x000fe20000010000 */
[----:B------:R-:W-:Y:S01]  /*2ea0*/  FADD.FTZ R18, RZ, R18 ;  /* 0x00000012ff127221 */ /* 0x000fe20000010000 */
[--C-:B------:R-:W-:Y:S02]  /*2eb0*/  HADD2.F32 R13, -RZ, R24.reuse.H1_H1 ;  /* 0x30000018ff0d7230 */ /* 0x100fe40000004100 */
[----:B------:R-:W-:Y:S01]  /*2ec0*/  FADD.FTZ R10, R10, R23 ;  /* 0x000000170a0a7221 */ /* 0x000fe20000010000 */
[----:B------:R-:W-:Y:S02]  /*2ed0*/  HADD2.F32 R24, -RZ, R24.H0_H0 ;  /* 0x20000018ff187230 */ /* 0x000fe40000004100 */
[----:B------:R-:W-:Y:S01]  /*2ee0*/  FADD.FTZ R17, R18, R17 ;  /* 0x0000001112117221 */ /* 0x000fe20000010000 */
[----:B------:R-:W-:Y:S01]  /*2ef0*/  IADD3 R12, P0, PT, R2, R14, RZ ;  /* 0x0000000e020c7210 */ /* 0x000fe20007f1e0ff */
[----:B------:R-:W-:-:S02]  /*2f00*/  FADD.FTZ R10, R10, R13 ;  /* 0x0000000d0a0a7221 */ /* 0x000fc40000010000 */
[----:B------:R-:W-:Y:S01]  /*2f10*/  FADD.FTZ R17, R17, R24 ;  /* 0x0000001811117221 */ /* 0x000fe20000010000 */
[----:B------:R-:W-:-:S04]  /*2f20*/  IADD3.X R13, PT, PT, RZ, R15, RZ, P0, !PT ;  /* 0x0000000fff0d7210 */ /* 0x000fc800007fe4ff */
[----:B------:R-:W-:Y:S02]  /*2f30*/  F2FP.F16.F32.PACK_AB R14, R10, R17 ;  /* 0x000000110a0e723e */ /* 0x000fe400000000ff */
[----:B------:R-:W-:-:S03]  /*2f40*/  IADD3 R23, PT, PT, R8, R3, RZ ;  /* 0x0000000308177210 */ /* 0x000fc60007ffe0ff */
        /* <DEDUP_REMOVED lines=9> */
.L_x_819:
[----:B------:R-:W-:Y:S05]  /*2fe0*/  BSYNC.RECONVERGENT B0 ;  /* 0x0000000000007941 */ /* 0x000fea0003800200 */
.L_x_818:
[----:B------:R-:W5:Y:S01]  /*2ff0*/  SHFL.BFLY PT, R0, R5, 0x10, 0x1f ;  /* 0x0e001f0005007f89 */ /* 0x000f6200000e0000 */
[----:B------:R-:W5:Y:S01]  /*3000*/  LDCU UR7, c[0x0][0x360] ;  /* 0x00006c00ff0777ac */ /* 0x000f620008000800 */
[----:B01234-:R-:W-:Y:S01]  /*3010*/  I2FP.F32.U32 R15, R9 ;  /* 0x00000009000f7245 */ /* 0x01ffe20000201000 */
[----:B------:R-:W-:Y:S01]  /*3020*/  BSSY.RECONVERGENT B0, `(.L_x_823) ;  /* 0x000004d000007945 */ /* 0x000fe20003800200 */
[----:B------:R-:W0:Y:S01]  /*3030*/  SHFL.BFLY PT, R3, R4, 0x10, 0x1f ;  /* 0x0e001f0004037f89 */ /* 0x000e2200000e0000 */
[----:B-----5:R-:W-:Y:S01]  /*3040*/  FADD.FTZ R0, R0, R5 ;  /* 0x0000000500007221 */ /* 0x020fe20000010000 */
[----:B0-----:R-:W-:Y:S01]  /*3050*/  FADD.FTZ R8, R3, R4 ;  /* 0x0000000403087221 */ /* 0x001fe20000010000 */
[----:B------:R-:W-:-:S03]  /*3060*/  I2FP.F32.U32 R4, UR7 ;  /* 0x0000000700047c45 */ /* 0x000fc60008201000 */
[----:B------:R-:W0:Y:S04]  /*3070*/  SHFL.BFLY PT, R3, R0, 0x8, 0x1f ;  /* 0x0d001f0000037f89 */ /* 0x000e2800000e0000 */
[----:B------:R-:W1:Y:S01]  /*3080*/  SHFL.BFLY PT, R11, R8, 0x8, 0x1f ;  /* 0x0d001f00080b7f89 */ /* 0x000e6200000e0000 */
[----:B0-----:R-:W-:Y:S01]  /*3090*/  FADD.FTZ R3, R0, R3 ;  /* 0x0000000300037221 */ /* 0x001fe20000010000 */
[----:B------:R-:W-:Y:S01]  /*30a0*/  FMUL.FTZ R0, R4, 0.03125 ;  /* 0x3d00000004007820 */ /* 0x000fe20000410000 */
[----:B-1----:R-:W-:-:S03]  /*30b0*/  FADD.FTZ R11, R8, R11 ;  /* 0x0000000b080b7221 */ /* 0x002fc60000010000 */
[----:B------:R-:W0:Y:S01]  /*30c0*/  SHFL.BFLY PT, R2, R3, 0x4, 0x1f ;  /* 0x0c801f0003027f89 */ /* 0x000e2200000e0000 */
[----:B------:R-:W-:Y:S02]  /*30d0*/  LOP3.LUT P0, R8, R9, 0x1f, RZ, 0xc0, !PT ;  /* 0x0000001f09087812 */ /* 0x000fe4000780c0ff */
[----:B------:R-:W-:Y:S01]  /*30e0*/  FSETP.GT.FTZ.AND P1, PT, R0, R15, PT ;  /* 0x0000000f0000720b */ /* 0x000fe20003f34000 */
[----:B------:R-:W1:Y:S10]  /*30f0*/  SHFL.BFLY PT, R10, R11, 0x4, 0x1f ;  /* 0x0c801f000b0a7f89 */ /* 0x000e7400000e0000 */
[----:B------:R-:W2:Y:S02]  /*3100*/  @!P0 S2R R12, SR_CgaCtaId ;  /* 0x00000000000c8919 */ /* 0x000ea40000008800 */
[----:B------:R-:W3:Y:S01]  /*3110*/  @P1 S2R R14, SR_CgaCtaId ;  /* 0x00000000000e1919 */ /* 0x000ee20000008800 */
        /* <DEDUP_REMOVED lines=8> */
[----:B-1----:R-:W-:-:S04]  /*31a0*/  FADD.FTZ R13, R10, R13 ;  /* 0x0000000d0a0d7221 */ /* 0x002fc80000010000 */
[----:B------:R-:W0:Y:S01]  /*31b0*/  SHFL.BFLY PT, R4, R5, 0x1, 0x1f ;  /* 0x0c201f0005047f89 */ /* 0x000e2200000e0000 */
[----:B------:R-:W-:-:S03]  /*31c0*/  @P1 MOV R10, 0x400 ;  /* 0x00000400000a1802 */ /* 0x000fc60000000f00 */
[----:B------:R-:W1:Y:S01]  /*31d0*/  SHFL.BFLY PT, R2, R13, 0x1, 0x1f ;  /* 0x0c201f000d027f89 */ /* 0x000e6200000e0000 */
[----:B------:R-:W-:Y:S02]  /*31e0*/  @P1 IADD3 R11, PT, PT, R10, 0x88, RZ ;  /* 0x000000880a0b1810 */ /* 0x000fe40007ffe0ff */
[----:B------:R-:W-:Y:S02]  /*31f0*/  SHF.R.U32.HI R10, RZ, 0x5, R9 ;  /* 0x00000005ff0a7819 */ /* 0x000fe40000011609 */
[----:B---3--:R-:W-:Y:S02]  /*3200*/  @P1 LEA R11, R14, R11, 0x18 ;  /* 0x0000000b0e0b1211 */ /* 0x008fe400078ec0ff */
[----:B------:R-:W-:Y:S01]  /*3210*/  @!P0 LEA R3, R10, R3, 0x2 ;  /* 0x000000030a038211 */ /* 0x000fe200078e10ff */
[----:B0-----:R-:W-:Y:S01]  /*3220*/  FADD.FTZ R16, R5, R4 ;  /* 0x0000000405107221 */ /* 0x001fe20000010000 */
[----:B------:R-:W-:Y:S02]  /*3230*/  MOV R4, RZ ;  /* 0x000000ff00047202 */ /* 0x000fe40000000f00 */
[----:B------:R-:W-:Y:S01]  /*3240*/  @P1 LEA R5, R8, R11, 0x2 ;  /* 0x0000000b08051211 */ /* 0x000fe200078e10ff */
[----:B-1----:R-:W-:Y:S01]  /*3250*/  FADD.FTZ R18, R13, R2 ;  /* 0x000000020d127221 */ /* 0x002fe20000010000 */
[----:B------:R-:W-:Y:S01]  /*3260*/  @!P0 STS [R3], R16 ;  /* 0x0000001003008388 */ /* 0x000fe20000000800 */
[----:B------:R-:W-:-:S03]  /*3270*/  HFMA2 R2, -RZ, RZ, 0, 0 ;  /* 0x00000000ff027431 */ /* 0x000fc600000001ff */
        /* <DEDUP_REMOVED lines=36> */
[----:B-1----:R-:W-:Y:S01]  /*34c0*/  ULEA UR4, UR6, UR4, 0x18 ;  /* 0x0000000406047291 */ /* 0x002fe2000f8ec0ff */
[----:B------:R-:W0:Y:S08]  /*34d0*/  MUFU.RSQ R5, R3 ;  /* 0x0000000300057308 */ /* 0x000e300000001400 */
[----:B0-----:R0:W-:Y:S03]  /*34e0*/  STS.64 [UR4], R4 ;  /* 0x00000004ff007988 */ /* 0x0011e60008000a04 */
.L_x_824:
[----:B------:R-:W-:Y:S05]  /*34f0*/  BSYNC.RECONVERGENT B0 ;  /* 0x0000000000007941 */ /* 0x000fea0003800200 */
.L_x_823:
        /* <DEDUP_REMOVED lines=8> */
[----:B0-----:R-:W0:Y:S01]  /*3580*/  S2R R5, SR_CgaCtaId ;  /* 0x0000000000057919 */ /* 0x001e220000008800 */
[----:B------:R-:W-:Y:S01]  /*3590*/  MOV R4, 0x400 ;  /* 0x0000040000047802 */ /* 0x000fe20000000f00 */
[----:B------:R-:W4:Y:S01]  /*35a0*/  LDCU.64 UR10, c[0x0][0x3e8] ;  /* 0x00007d00ff0a77ac */ /* 0x000f220008000a00 */
[----:B------:R-:W-:Y:S02]  /*35b0*/  IMAD.MOV.U32 R17, RZ, RZ, R9 ;  /* 0x000000ffff117224 */ /* 0x000fe400078e0009 */
[----:B------:R-:W-:Y:S01]  /*35c0*/  IADD3 R12, PT, PT, R4, 0x190, RZ ;  /* 0x00000190040c7810 */ /* 0x000fe20007ffe0ff */
[----:B----4-:R-:W-:-:S04]  /*35d0*/  UISETP.NE.U32.AND UP0, UPT, UR10, URZ, UPT ;  /* 0x000000ff0a00728c */ /* 0x010fc8000bf05070 */
[----:B------:R-:W-:-:S06]  /*35e0*/  UISETP.NE.AND.EX UP0, UPT, UR11, URZ, UPT, UP0 ;  /* 0x000000ff0b00728c */ /* 0x000fcc000bf05300 */
[----:B------:R-:W-:Y:S02]  /*35f0*/  PLOP3.LUT P0, PT, PT, PT, UP0, 0x80, 0x8 ;  /* 0x000000000008781c */ /* 0x000fe40003f0f008 */
[C---:B0-----:R-:W-:Y:S02]  /*3600*/  LEA R2, R5.reuse, R4, 0x18 ;  /* 0x0000000405027211 */ /* 0x041fe400078ec0ff */
[----:B------:R-:W-:-:S04]  /*3610*/  LEA R12, R5, R12, 0x18 ;  /* 0x0000000c050c7211 */ /* 0x000fc800078ec0ff */
[----:B------:R-:W0:Y:S02]  /*3620*/  LDS.64 R2, [R2] ;  /* 0x0000000002027984 */ /* 0x000e240000000a00 */
[----:B0-----:R-:W-:-:S07]  /*3630*/  F2FP.F16.F32.PACK_AB R13, R3, R2 ;  /* 0x00000002030d723e */ /* 0x001fce00000000ff */
.L_x_844:
[----:B0-----:R-:W0:Y:S08]  /*3640*/  LDC.64 R4, c[0x0][0x3b0] ;  /* 0x0000ec00ff047b82 */ /* 0x001e300000000a00 */
[----:B--23--:R-:W4:Y:S01]  /*3650*/  LDC.64 R2, c[0x0][0x3b8] ;  /* 0x0000ee00ff027b82 */ /* 0x00cf220000000a00 */
[----:B0-----:R-:W-:-:S05]  /*3660*/  IMAD.WIDE R4, R17, 0x4, R4 ;  /* 0x0000000411047825 */ /* 0x001fca00078e0204 */
[----:B------:R-:W5:Y:S01]  /*3670*/  LDG.E.CONSTANT R14, desc[UR8][R4.64] ;  /* 0x00000008040e7981 */ /* 0x000f62000c1e9900 */
[----:B----4-:R-:W-:-:S05]  /*3680*/  IMAD.WIDE R2, R17, 0x4, R2 ;  /* 0x0000000411027825 */ /* 0x010fca00078e0202 */
[----:B------:R-:W5:Y:S01]  /*3690*/  LDG.E.CONSTANT R15, desc[UR8][R2.64] ;  /* 0x00000008020f7981 */ /* 0x000f62000c1e9900 */
[----:B------:R-:W-:-:S05]  /*36a0*/  LEA R16, R17, R12, 0x2 ;  /* 0x0000000c11107211 */ /* 0x000fca00078e10ff */
[----:B------:R-:W0:Y:S02]  /*36b0*/  LDS R6, [R16] ;  /* 0x0000000010067984 */ /* 0x000e240000000800 */
[----:B0-----:R-:W-:-:S04]  /*36c0*/  HADD2 R6, R6, -R13.H0_H0 ;  /* 0xa000000d06067230 */ /* 0x001fc80000000000 */
[----:B------:R-:W-:Y:S01]  /*36d0*/  HMUL2 R6, R6, R13.H1_H1 ;  /* 0x3000000d06067232 */ /* 0x000fe20000000000 */
[----:B------:R-:W-:Y:S03]  /*36e0*/  BSSY.RECONVERGENT B1, `(.L_x_827) ;  /* 0x000001e000017945 */ /* 0x000fe60003800200 */
[----:B-----5:R-:W-:-:S05]  /*36f0*/  HFMA2 R21, R6, R14, R15 ;  /* 0x0000000e06157231 */ /* 0x020fca000000000f */
[----:B------:R0:W-:Y:S01]  /*3700*/  @P0 STS [R16], R21 ;  /* 0x0000001510000388 */ /* 0x0001e20000000800 */
[C---:B------:R-:W-:Y:S01]  /*3710*/  @P0 HADD2 R14, |R21|.reuse, -RZ.H0_H0 ;  /* 0xa00000ff150e0230 */ /* 0x040fe20000000200 */
[----:B------:R-:W-:-:S04]  /*3720*/  @P0 HSETP2.GT.AND P1, PT, |R21|.H0_H0, |R21|.H1_H1, PT ;  /* 0x7000001515000234 */ /* 0x000fc80003f24a00 */
[----:B------:R-:W-:-:S04]  /*3730*/  @P0 PRMT R15, R14, 0x7632, R15 ;  /* 0x000076320e0f0816 */ /* 0x000fc8000000000f */
[----:B------:R-:W-:-:S05]  /*3740*/  @P0 SEL R14, R15, R14, !P1 ;  /* 0x0000000e0f0e0207 */ /* 0x000fca0004800000 */
[----:B------:R-:W-:Y:S02]  /*3750*/  @P0 HSETP2.GT.AND P1, PT, R14.H0_H0, R11.H0_H0, PT ;  /* 0x2000000b0e000234 */ /* 0x000fe40003f24800 */
[----:B--2---:R-:W-:-:S03]  /*3760*/  MOV R6, UR4 ;  /* 0x0000000400067c02 */ /* 0x004fc60008000f00 */
[----:B------:R-:W-:Y:S02]  /*3770*/  @P0 SEL R14, R11, R14, !P1 ;  /* 0x0000000e0b0e0207 */ /* 0x000fe40004800000 */
[----:B-1----:R-:W-:Y:S02]  /*3780*/  IMAD R19, R7, R6, R17 ;  /* 0x0000000607137224 */ /* 0x002fe400078e0211 */
[----:B------:R-:W-:Y:S01]  /*3790*/  @P0 PRMT R11, R14, 0x7610, R11 ;  /* 0x000076100e0b0816 */ /* 0x000fe2000000000b */
[----:B0-----:R-:W-:Y:S06]  /*37a0*/  @P0 BRA `(.L_x_828) ;  /* 0x0000000000440947 */ /* 0x001fec0003800000 */
[----:B------:R-:W0:Y:S01]  /*37b0*/  LDC.64 R14, c[0x0][0x380] ;  /* 0x0000e000ff0e7b82 */ /* 0x000e220000000a00 */
[----:B-1----:R-:W-:-:S09]  /*37c0*/  UISETP.NE.AND UP0, UPT, UR6, 0x2, UPT ;  /* 0x000000020600788c */ /* 0x002fd2000bf05270 */
[----:B------:R-:W-:Y:S05]  /*37d0*/  BRA.U UP0, `(.L_x_829) ;  /* 0x0000000100307547 */ /* 0x000fea000b800000 */
[----:B------:R-:W-:Y:S02]  /*37e0*/  HADD2.F32 R18, -RZ, R21.H0_H0 ;  /* 0x20000015ff127230 */ /* 0x000fe40000004100 */
[----:B0-----:R-:W-:-:S04]  /*37f0*/  IMAD.WIDE R14, R19, 0x2, R14 ;  /* 0x00000002130e7825 */ /* 0x001fc800078e020e */
[----:B------:R-:W-:Y:S01]  /*3800*/  FMUL.FTZ R20, R18, UR5 ;  /* 0x0000000512147c20 */ /* 0x000fe20008410000 */
[----:B------:R-:W-:-:S05]  /*3810*/  HADD2.F32 R18, -RZ, R21.H1_H1 ;  /* 0x30000015ff127230 */ /* 0x000fca0000004100 */
[----:B------:R-:W0:Y:S01]  /*3820*/  F2I.S8.NTZ R20, R20 ;  /* 0x0000001400147305 */ /* 0x000e220000202100 */
[----:B------:R-:W-:-:S07]  /*3830*/  FMUL.FTZ R18, R18, UR5 ;  /* 0x0000000512127c20 */ /* 0x000fce0008410000 */
[----:B------:R-:W1:Y:S01]  /*3840*/  F2I.S8.NTZ R18, R18 ;  /* 0x0000001200127305 */ /* 0x000e620000202100 */
[----:B0-----:R-:W-:-:S04]  /*3850*/  PRMT R21, R20, 0x8880, RZ ;  /* 0x0000888014157816 */ /* 0x001fc800000000ff */
[----:B------:R-:W-:-:S04]  /*3860*/  PRMT R21, R21, 0x7710, RZ ;  /* 0x0000771015157816 */ /* 0x000fc800000000ff */
[----:B-1----:R-:W-:-:S05]  /*3870*/  PRMT R21, R18, 0x7604, R21 ;  /* 0x0000760412157816 */ /* 0x002fca0000000015 */
[----:B------:R2:W-:Y:S01]  /*3880*/  STG.E.U16 desc[UR8][R14.64], R21 ;  /* 0x000000150e007986 */ /* 0x0005e2000c101508 */
[----:B------:R-:W-:Y:S05]  /*3890*/  BRA `(.L_x_828) ;  /* 0x0000000000087947 */ /* 0x000fea0003800000 */
.L_x_829:
[----:B0-----:R-:W-:-:S05]  /*38a0*/  IMAD.WIDE R14, R19, 0x4, R14 ;  /* 0x00000004130e7825 */ /* 0x001fca00078e020e */
[----:B------:R0:W-:Y:S02]  /*38b0*/  STG.E desc[UR8][R14.64], R21 ;  /* 0x000000150e007986 */ /* 0x0001e4000c101908 */
.L_x_828:
[----:B-1-3--:R-:W-:Y:S05]  /*38c0*/  BSYNC.RECONVERGENT B1 ;  /* 0x0000000000017941 */ /* 0x00afea0003800200 */
.L_x_827:
[----:B0-2---:R-:W-:-:S04]  /*38d0*/  IADD3 R21, PT, PT, R17, UR7, RZ ;  /* 0x0000000711157c10 */ /* 0x005fc8000fffe0ff */
[----:B------:R-:W-:-:S13]  /*38e0*/  ISETP.GE.AND P0, PT, R21, R6, PT ;  /* 0x000000061500720c */ /* 0x000fda0003f06270 */
[----:B------:R-:W-:Y:S05]  /*38f0*/  @P0 BRA `(.L_x_826) ;  /* 0x0000001000c40947 */ /* 0x000fea0003800000 */
[----:B------:R-:W-:-:S04]  /*3900*/  MOV R15, UR7 ;  /* 0x00000007000f7c02 */ /* 0x000fc80008000f00 */
[----:B------:R-:W-:-:S04]  /*3910*/  SHF.L.U32 R15, R15, 0x2, RZ ;  /* 0x000000020f0f7819 */ /* 0x000fc800000006ff */
[-C--:B------:R-:W-:Y:S02]  /*3920*/  IADD3 R4, P0, PT, R4, R15.reuse, RZ ;  /* 0x0000000f04047210 */ /* 0x080fe40007f1e0ff */
[----:B------:R-:W-:Y:S02]  /*3930*/  IADD3 R2, P1, PT, R2, R15, RZ ;  /* 0x0000000f02027210 */ /* 0x000fe40007f3e0ff */
[----:B------:R-:W-:Y:S02]  /*3940*/  IADD3.X R5, PT, PT, RZ, R5, RZ, P0, !PT ;  /* 0x00000005ff057210 */ /* 0x000fe400007fe4ff */
[----:B------:R-:W-:-:S03]  /*3950*/  IADD3.X R3, PT, PT, RZ, R3, RZ, P1, !PT ;  /* 0x00000003ff037210 */ /* 0x000fc60000ffe4ff */
[----:B------:R-:W2:Y:S04]  /*3960*/  LDG.E.CONSTANT R18, desc[UR8][R4.64] ;  /* 0x0000000804127981 */ /* 0x000ea8000c1e9900 */
[----:B------:R-:W2:Y:S01]  /*3970*/  LDG.E.CONSTANT R17, desc[UR8][R2.64] ;  /* 0x0000000802117981 */ /* 0x000ea2000c1e9900 */
[----:B------:R-:W-:Y:S01]  /*3980*/  IADD3 R14, PT, PT, R16, R15, RZ ;  /* 0x0000000f100e7210 */ /* 0x000fe20007ffe0ff */
[----:B------:R-:W-:Y:S01]  /*3990*/  UISETP.NE.U32.AND UP0, UPT, UR12, URZ, UPT ;  /* 0x000000ff0c00728c */ /* 0x000fe2000bf05070 */
[----:B------:R-:W-:-:S03]  /*39a0*/  IADD3 R19, PT, PT, R19, UR7, RZ ;  /* 0x0000000713137c10 */ /* 0x000fc6000fffe0ff */
        /* <DEDUP_REMOVED lines=15> */
.L_x_830:
        /* <DEDUP_REMOVED lines=8> */
[----:B------:R-:W-:Y:S02]  /*3b20*/  FMUL.FTZ R20, R16, UR5 ;  /* 0x0000000510147c20 */ /* 0x000fe40008410000 */
[----:B------:R-:W0:Y:S01]  /*3b30*/  LDC.64 R16, c[0x0][0x380] ;  /* 0x0000e000ff107b82 */ /* 0x000e220000000a00 */
[----:B------:R-:W-:-:S03]  /*3b40*/  FMUL.FTZ R18, R18, UR5 ;  /* 0x0000000512127c20 */ /* 0x000fc60008410000 */
[----:B------:R-:W1:Y:S08]  /*3b50*/  F2I.S8.NTZ R20, R20 ;  /* 0x0000001400147305 */ /* 0x000e700000202100 */
[----:B------:R-:W2:Y:S01]  /*3b60*/  F2I.S8.NTZ R23, R18 ;  /* 0x0000001200177305 */ /* 0x000ea20000202100 */
[----:B-1----:R-:W-:-:S04]  /*3b70*/  PRMT R22, R20, 0x8880, RZ ;  /* 0x0000888014167816 */ /* 0x002fc800000000ff */
[----:B------:R-:W-:Y:S01]  /*3b80*/  PRMT R22, R22, 0x7710, RZ ;  /* 0x0000771016167816 */ /* 0x000fe200000000ff */
[----:B0-----:R-:W-:-:S03]  /*3b90*/  IMAD.WIDE R16, R19, 0x2, R16 ;  /* 0x0000000213107825 */ /* 0x001fc600078e0210 */
[----:B--2---:R-:W-:-:S05]  /*3ba0*/  PRMT R23, R23, 0x7604, R22 ;  /* 0x0000760417177816 */ /* 0x004fca0000000016 */
[----:B------:R1:W-:Y:S02]  /*3bb0*/  STG.E.U16 desc[UR8][R16.64], R23 ;  /* 0x0000001710007986 */ /* 0x0003e4000c101508 */
.L_x_831:
[----:B------:R-:W-:-:S04]  /*3bc0*/  IADD3 R21, PT, PT, R21, UR7, RZ ;  /* 0x0000000715157c10 */ /* 0x000fc8000fffe0ff */
        /* <DEDUP_REMOVED lines=8> */
[----:B------:R-:W-:Y:S02]  /*3c50*/  IADD3 R14, PT, PT, R15, R14, RZ ;  /* 0x0000000e0f0e7210 */ /* 0x000fe40007ffe0ff */
[----:B------:R-:W-:-:S03]  /*3c60*/  IADD3 R19, PT, PT, R19, UR7, RZ ;  /* 0x0000000713137c10 */ /* 0x000fc6000fffe0ff */
        /* <DEDUP_REMOVED lines=13> */
.L_x_832:
        /* <DEDUP_REMOVED lines=18> */
.L_x_833:
[----:B------:R-:W-:-:S05]  /*3e60*/  VIADD R21, R21, UR7 ;  /* 0x0000000715157c36 */ /* 0x000fca0008000000 */
        /* <DEDUP_REMOVED lines=23> */
.L_x_834:
        /* <DEDUP_REMOVED lines=18> */
.L_x_835:
[----:B01----:R-:W-:-:S04]  /*4100*/  IADD3 R17, PT, PT, R21, UR7, RZ ;  /* 0x0000000715117c10 */ /* 0x003fc8000fffe0ff */
[----:B------:R-:W-:-:S13]  /*4110*/  ISETP.GE.AND P1, PT, R17, R6, PT ;  /* 0x000000061100720c */ /* 0x000fda0003f26270 */
[----:B------:R-:W-:Y:S05]  /*4120*/  @P1 BRA `(.L_x_826) ;  /* 0x0000000800b81947 */ /* 0x000fea0003800000 */
[C---:B------:R-:W-:Y:S02]  /*4130*/  IADD3 R4, P1, PT, R15.reuse, R4, RZ ;  /* 0x000000040f047210 */ /* 0x040fe40007f3e0ff */
[----:B------:R-:W-:Y:S02]  /*4140*/  IADD3 R2, P2, PT, R15, R2, RZ ;  /* 0x000000020f027210 */ /* 0x000fe40007f5e0ff */
[----:B------:R-:W-:Y:S02]  /*4150*/  IADD3.X R5, PT, PT, RZ, R5, RZ, P1, !PT ;  /* 0x00000005ff057210 */ /* 0x000fe40000ffe4ff */
[----:B------:R-:W-:-:S03]  /*4160*/  IADD3.X R3, PT, PT, RZ, R3, RZ, P2, !PT ;  /* 0x00000003ff037210 */ /* 0x000fc600017fe4ff */
[----:B------:R-:W2:Y:S04]  /*4170*/  LDG.E.CONSTANT R18, desc[UR8][R4.64] ;  /* 0x0000000804127981 */ /* 0x000ea8000c1e9900 */
[----:B------:R-:W2:Y:S01]  /*4180*/  LDG.E.CONSTANT R21, desc[UR8][R2.64] ;  /* 0x0000000802157981 */ /* 0x000ea2000c1e9900 */
[----:B------:R-:W-:-:S05]  /*4190*/  IADD3 R14, PT, PT, R15, R14, RZ ;  /* 0x0000000e0f0e7210 */ /* 0x000fca0007ffe0ff */
[----:B------:R-:W0:Y:S02]  /*41a0*/  LDS R16, [R14] ;  /* 0x000000000e107984 */ /* 0x000e240000000800 */
[----:B0-----:R-:W-:-:S04]  /*41b0*/  HADD2 R16, R16, -R13.H0_H0 ;  /* 0xa000000d10107230 */ /* 0x001fc80000000000 */
[----:B------:R-:W-:-:S04]  /*41c0*/  HMUL2 R16, R16, R13.H1_H1 ;  /* 0x3000000d10107232 */ /* 0x000fc80000000000 */
[----:B--2---:R-:W-:Y:S01]  /*41d0*/  HFMA2 R16, R16, R18, R21 ;  /* 0x0000001210107231 */ /* 0x004fe20000000015 */
[----:B------:R-:W-:-:S04]  /*41e0*/  IADD3 R21, PT, PT, R19, UR7, RZ ;  /* 0x0000000713157c10 */ /* 0x000fc8000fffe0ff */
[----:B------:R-:W-:Y:S01]  /*41f0*/  MOV R23, R16 ;  /* 0x0000001000177202 */ /* 0x000fe20000000f00 */
[----:B------:R-:W-:Y:S06]  /*4200*/  @!P0 BRA `(.L_x_836) ;  /* 0x0000000000248947 */ /* 0x000fec0003800000 */
[----:B------:R2:W-:Y:S01]  /*4210*/  STS [R14], R23 ;  /* 0x000000170e007388 */ /* 0x0005e20000000800 */
[----:B------:R-:W-:Y:S01]  /*4220*/  HADD2 R18, |R23|, -RZ.H0_H0 ;  /* 0xa00000ff17127230 */ /* 0x000fe20000000200 */
[----:B------:R-:W-:-:S04]  /*4230*/  HSETP2.GT.AND P1, PT, |R16|.H0_H0, |R16|.H1_H1, PT ;  /* 0x7000001010007234 */ /* 0x000fc80003f24a00 */
[C---:B------:R-:W-:Y:S02]  /*4240*/  PRMT R19, R18.reuse, 0x7632, R19 ;  /* 0x0000763212137816 */ /* 0x040fe40000000013 */
[----:B------:R-:W-:-:S04]  /*4250*/  PRMT R16, R18, 0x7610, R16 ;  /* 0x0000761012107816 */ /* 0x000fc80000000010 */
[----:B------:R-:W-:-:S05]  /*4260*/  SEL R16, R19, R16, !P1 ;  /* 0x0000001013107207 */ /* 0x000fca0004800000 */
[----:B------:R-:W-:-:S05]  /*4270*/  HSETP2.GT.AND P1, PT, R16.H0_H0, R11.H0_H0, PT ;  /* 0x2000000b10007234 */ /* 0x000fca0003f24800 */
[----:B------:R-:W-:Y:S01]  /*4280*/  SEL R11, R11, R16, !P1 ;  /* 0x000000100b0b7207 */ /* 0x000fe20004800000 */
[----:B--2---:R-:W-:Y:S07]  /*4290*/  BRA `(.L_x_837) ;  /* 0x0000000000487947 */ /* 0x004fee0003800000 */
.L_x_836:
        /* <DEDUP_REMOVED lines=18> */
.L_x_837:
[----:B------:R-:W-:-:S04]  /*43c0*/  IADD3 R17, PT, PT, R17, UR7, RZ ;  /* 0x0000000711117c10 */ /* 0x000fc8000fffe0ff */
[----:B------:R-:W-:-:S13]  /*43d0*/  ISETP.GE.AND P1, PT, R17, R6, PT ;  /* 0x000000061100720c */ /* 0x000fda0003f26270 */
[----:B------:R-:W-:Y:S05]  /*43e0*/  @P1 BRA `(.L_x_826) ;  /* 0x0000000800081947 */ /* 0x000fea0003800000 */
[C---:B------:R-:W-:Y:S02]  /*43f0*/  IADD3 R4, P1, PT, R15.reuse, R4, RZ ;  /* 0x000000040f047210 */ /* 0x040fe40007f3e0ff */
[----:B------:R-:W-:Y:S02]  /*4400*/  IADD3 R2, P2, PT, R15, R2, RZ ;  /* 0x000000020f027210 */ /* 0x000fe40007f5e0ff */
[----:B------:R-:W-:Y:S02]  /*4410*/  IADD3.X R5, PT, PT, RZ, R5, RZ, P1, !PT ;  /* 0x00000005ff057210 */ /* 0x000fe40000ffe4ff */
[----:B------:R-:W-:-:S03]  /*4420*/  IADD3.X R3, PT, PT, RZ, R3, RZ, P2, !PT ;  /* 0x00000003ff037210 */ /* 0x000fc600017fe4ff */
[----:B01----:R-:W2:Y:S04]  /*4430*/  LDG.E.CONSTANT R18, desc[UR8][R4.64] ;  /* 0x0000000804127981 */ /* 0x003ea8000c1e9900 */
[----:B------:R-:W2:Y:S01]  /*4440*/  LDG.E.CONSTANT R19, desc[UR8][R2.64] ;  /* 0x0000000802137981 */ /* 0x000ea2000c1e9900 */
[----:B------:R-:W-:Y:S02]  /*4450*/  IADD3 R14, PT, PT, R15, R14, RZ ;  /* 0x0000000e0f0e7210 */ /* 0x000fe40007ffe0ff */
[----:B------:R-:W-:-:S03]  /*4460*/  IADD3 R21, PT, PT, R21, UR7, RZ ;  /* 0x0000000715157c10 */ /* 0x000fc6000fffe0ff */
        /* <DEDUP_REMOVED lines=14> */
[----:B0-----:R-:W-:Y:S07]  /*4550*/  BRA `(.L_x_839) ;  /* 0x0000000000487947 */ /* 0x001fee0003800000 */
.L_x_838:
        /* <DEDUP_REMOVED lines=18> */
.L_x_839:
        /* <DEDUP_REMOVED lines=26> */
.L_x_840:
        /* <DEDUP_REMOVED lines=18> */
.L_x_841:
[----:B------:R-:W-:-:S04]  /*4940*/  IADD3 R17, PT, PT, R17, UR7, RZ ;  /* 0x0000000711117c10 */ /* 0x000fc8000fffe0ff */
        /* <DEDUP_REMOVED lines=8> */
[----:B------:R-:W-:-:S05]  /*49d0*/  IADD3 R15, PT, PT, R15, R14, RZ ;  /* 0x0000000e0f0f7210 */ /* 0x000fca0007ffe0ff */
[----:B------:R-:W3:Y:S01]  /*49e0*/  LDS R14, [R15] ;  /* 0x000000000f0e7984 */ /* 0x000ee20000000800 */
[----:B------:R-:W-:Y:S01]  /*49f0*/  IADD3 R21, PT, PT, R21, UR7, RZ ;  /* 0x0000000715157c10 */ /* 0x000fe2000fffe0ff */
        /* <DEDUP_REMOVED lines=12> */
.L_x_842:
[----:B------:R-:W2:Y:S02]  /*4ac0*/  LDC R2, c[0x0][0x3f0] ;  /* 0x0000fc00ff027b82 */ /* 0x000ea40000000800 */
[----:B--2---:R-:W-:-:S13]  /*4ad0*/  ISETP.NE.AND P1, PT, R2, 0x2, PT ;  /* 0x000000020200780c */ /* 0x004fda0003f25270 */
[----:B------:R-:W2:Y:S02]  /*4ae0*/  @P1 LDC.64 R2, c[0x0][0x380] ;  /* 0x0000e000ff021b82 */ /* 0x000ea40000000a00 */
[----:B--2---:R-:W-:-:S05]  /*4af0*/  @P1 IMAD.WIDE R2, R21, 0x4, R2 ;  /* 0x0000000415021825 */ /* 0x004fca00078e0202 */
[----:B------:R2:W-:Y:S01]  /*4b00*/  @P1 STG.E desc[UR8][R2.64], R14 ;  /* 0x0000000e02001986 */ /* 0x0005e2000c101908 */
[----:B------:R-:W-:Y:S05]  /*4b10*/  @P1 BRA `(.L_x_843) ;  /* 0x0000000000301947 */ /* 0x000fea0003800000 */
[--C-:B--2---:R-:W-:Y:S02]  /*4b20*/  HADD2.F32 R2, -RZ, R14.reuse.H0_H0 ;  /* 0x2000000eff027230 */ /* 0x104fe40000004100 */
[----:B------:R-:W-:-:S03]  /*4b30*/  HADD2.F32 R4, -RZ, R14.H1_H1 ;  /* 0x3000000eff047230 */ /* 0x000fc60000004100 */
[----:B------:R-:W-:Y:S02]  /*4b40*/  FMUL.FTZ R5, R2, UR5 ;  /* 0x0000000502057c20 */ /* 0x000fe40008410000 */
[----:B------:R-:W2:Y:S01]  /*4b50*/  LDC.64 R2, c[0x0][0x380] ;  /* 0x0000e000ff027b82 */ /* 0x000ea20000000a00 */
[----:B------:R-:W-:-:S03]  /*4b60*/  FMUL.FTZ R4, R4, UR5 ;  /* 0x0000000504047c20 */ /* 0x000fc60008410000 */
[----:B------:R-:W3:Y:S08]  /*4b70*/  F2I.S8.NTZ R5, R5 ;  /* 0x0000000500057305 */ /* 0x000ef00000202100 */
[----:B------:R-:W4:Y:S01]  /*4b80*/  F2I.S8.NTZ R15, R4 ;  /* 0x00000004000f7305 */ /* 0x000f220000202100 */
[----:B---3--:R-:W-:-:S04]  /*4b90*/  PRMT R14, R5, 0x8880, RZ ;  /* 0x00008880050e7816 */ /* 0x008fc800000000ff */
[----:B------:R-:W-:Y:S01]  /*4ba0*/  PRMT R14, R14, 0x7710, RZ ;  /* 0x000077100e0e7816 */ /* 0x000fe200000000ff */
[----:B--2---:R-:W-:-:S03]  /*4bb0*/  IMAD.WIDE R2, R21, 0x2, R2 ;  /* 0x0000000215027825 */ /* 0x004fc600078e0202 */
[----:B----4-:R-:W-:-:S05]  /*4bc0*/  PRMT R15, R15, 0x7604, R14 ;  /* 0x000076040f0f7816 */ /* 0x010fca000000000e */
[----:B------:R3:W-:Y:S02]  /*4bd0*/  STG.E.U16 desc[UR8][R2.64], R15 ;  /* 0x0000000f02007986 */ /* 0x0007e4000c101508 */
.L_x_843:
[----:B------:R-:W-:-:S04]  /*4be0*/  IADD3 R17, PT, PT, R17, UR7, RZ ;  /* 0x0000000711117c10 */ /* 0x000fc8000fffe0ff */
[----:B------:R-:W-:-:S13]  /*4bf0*/  ISETP.GE.AND P1, PT, R17, R6, PT ;  /* 0x000000061100720c */ /* 0x000fda0003f26270 */
[----:B------:R-:W-:Y:S05]  /*4c00*/  @!P1 BRA `(.L_x_844) ;  /* 0xffffffe8008c9947 */ /* 0x000fea000383ffff */
.L_x_826:
[----:B-123--:R-:W-:Y:S05]  /*4c10*/  BSYNC.RECONVERGENT B0 ;  /* 0x0000000000007941 */ /* 0x00efea0003800200 */
.L_x_825:
        /* <DEDUP_REMOVED lines=8> */
[----:B------:R-:W1:Y:S02]  /*4ca0*/  SHFL.BFLY PT, R2, R11, 0x10, 0x1f ;  /* 0x0e001f000b027f89 */ /* 0x000e6400000e0000 */
[----:B------:R-:W-:-:S07]  /*4cb0*/  FSETP.GT.FTZ.AND P1, PT, R0, R13, PT ;  /* 0x0000000d0000720b */ /* 0x000fce0003f34000 */
[----:B------:R-:W2:Y:S01]  /*4cc0*/  @!P0 S2R R13, SR_CgaCtaId ;  /* 0x00000000000d8919 */ /* 0x000ea20000008800 */
[----:B-1----:R-:W-:-:S05]  /*4cd0*/  FMNMX.FTZ R2, R11, R2, !PT ;  /* 0x000000020b027209 */ /* 0x002fca0007810000 */
[----:B------:R-:W1:Y:S01]  /*4ce0*/  @P1 S2R R11, SR_CgaCtaId ;  /* 0x00000000000b1919 */ /* 0x000e620000008800 */
[----:B------:R-:W3:Y:S02]  /*4cf0*/  SHFL.BFLY PT, R3, R2, 0x8, 0x1f ;  /* 0x0d001f0002037f89 */ /* 0x000ee400000e0000 */
[----:B---3--:R-:W-:Y:S02]  /*4d00*/  FMNMX.FTZ R3, R2, R3, !PT ;  /* 0x0000000302037209 */ /* 0x008fe40007810000 */
[----:B------:R-:W-:-:S03]  /*4d10*/  @!P0 MOV R2, 0x400 ;  /* 0x0000040000028802 */ /* 0x000fc60000000f00 */
[----:B0-----:R-:W0:Y:S01]  /*4d20*/  SHFL.BFLY PT, R4, R3, 0x4, 0x1f ;  /* 0x0c801f0003047f89 */ /* 0x001e2200000e0000 */
[----:B------:R-:W-:Y:S02]  /*4d30*/  @!P0 IADD3 R2, PT, PT, R2, 0x8, RZ ;  /* 0x0000000802028810 */ /* 0x000fe40007ffe0ff */
[----:B0-----:R-:W-:Y:S02]  /*4d40*/  FMNMX.FTZ R4, R3, R4, !PT ;  /* 0x0000000403047209 */ /* 0x001fe40007810000 */
[----:B------:R-:W-:-:S03]  /*4d50*/  @P1 MOV R3, 0x400 ;  /* 0x0000040000031802 */ /* 0x000fc60000000f00 */
[----:B------:R-:W0:Y:S02]  /*4d60*/  SHFL.BFLY PT, R5, R4, 0x2, 0x1f ;  /* 0x0c401f0004057f89 */ /* 0x000e2400000e0000 */
[----:B0-----:R-:W-:Y:S02]  /*4d70*/  FMNMX.FTZ R5, R4, R5, !PT ;  /* 0x0000000504057209 */ /* 0x001fe40007810000 */
[----:B------:R-:W-:Y:S02]  /*4d80*/  @P1 IADD3 R4, PT, PT, R3, 0x8, RZ ;  /* 0x0000000803041810 */ /* 0x000fe40007ffe0ff */
[----:B--2---:R-:W-:Y:S01]  /*4d90*/  @!P0 LEA R3, R13, R2, 0x18 ;  /* 0x000000020d038211 */ /* 0x004fe200078ec0ff */
[----:B------:R-:W0:Y:S01]  /*4da0*/  SHFL.BFLY PT, R0, R5, 0x1, 0x1f ;  /* 0x0c201f0005007f89 */ /* 0x000e2200000e0000 */
[----:B-1----:R-:W-:Y:S01]  /*4db0*/  @P1 LEA R11, R11, R4, 0x18 ;  /* 0x000000040b0b1211 */ /* 0x002fe200078ec0ff */
[----:B------:R-:W-:Y:S01]  /*4dc0*/  HFMA2 R2, -RZ, RZ, -598.5, 40320 ;  /* 0xe0ad78ecff027431 */ /* 0x000fe200000001ff */
[----:B------:R-:W-:-:S03]  /*4dd0*/  @!P0 LEA R3, R10, R3, 0x2 ;  /* 0x000000030a038211 */ /* 0x000fc600078e10ff */
[----:B------:R-:W-:Y:S01]  /*4de0*/  @P1 IMAD R8, R8, 0x4, R11 ;  /* 0x0000000408081824 */ /* 0x000fe200078e020b */
[----:B0-----:R-:W-:-:S05]  /*4df0*/  FMNMX.FTZ R12, R5, R0, !PT ;  /* 0x00000000050c7209 */ /* 0x001fca0007810000 */
        /* <DEDUP_REMOVED lines=32> */
[----:B------:R-:W-:Y:S05]  /*5000*/  CALL.REL.NOINC `($__internal_12_$__cuda_sm20_div_rn_f64_full) ;  /* 0x0000000000ac7944 */ /* 0x000fea0003c00000 */
[----:B------:R-:W-:Y:S02]  /*5010*/  MOV R2, R12 ;  /* 0x0000000c00027202 */ /* 0x000fe40000000f00 */
[----:B------:R-:W-:-:S07]  /*5020*/  MOV R3, R13 ;  /* 0x0000000d00037202 */ /* 0x000fce0000000f00 */
.L_x_848:
[----:B------:R-:W-:Y:S05]  /*5030*/  BSYNC.RECONVERGENT B1 ;  /* 0x0000000000017941 */ /* 0x000fea0003800200 */
.L_x_847:
        /* <DEDUP_REMOVED lines=12> */
.L_x_849:
[----:B------:R-:W-:-:S06]  /*5100*/  LEA R10, R8, R15, 0x2 ;  /* 0x0000000f080a7211 */ /* 0x000fcc00078e10ff */
[----:B0-----:R-:W0:Y:S02]  /*5110*/  LDS R10, [R10] ;  /* 0x000000000a0a7984 */ /* 0x001e240000000800 */
[----:B0-----:R-:W-:-:S05]  /*5120*/  HADD2.F32 R3, -RZ, R10.H0_H0 ;  /* 0x2000000aff037230 */ /* 0x001fca0000004100 */
[----:B------:R-:W-:Y:S01]  /*5130*/  FMUL.FTZ R11, R6, R3 ;  /* 0x00000003060b7220 */ /* 0x000fe20000410000 */
[----:B------:R-:W-:-:S05]  /*5140*/  HADD2.F32 R3, -RZ, R10.H1_H1 ;  /* 0x3000000aff037230 */ /* 0x000fca0000004100 */
[----:B------:R-:W0:Y:S01]  /*5150*/  F2I.S8.NTZ R11, R11 ;  /* 0x0000000b000b7305 */ /* 0x000e220000202100 */
[----:B------:R-:W-:Y:S01]  /*5160*/  FMUL.FTZ R12, R6, R3 ;  /* 0x00000003060c7220 */ /* 0x000fe20000410000 */
[----:B-1----:R-:W-:Y:S01]  /*5170*/  IMAD R3, R7, R17, R8 ;  /* 0x0000001107037224 */ /* 0x002fe200078e0208 */
[----:B------:R-:W-:-:S03]  /*5180*/  IADD3 R8, PT, PT, R8, UR7, RZ ;  /* 0x0000000708087c10 */ /* 0x000fc6000fffe0ff */
        /* <DEDUP_REMOVED lines=8> */
.L_x_846:
[----:B------:R-:W-:Y:S05]  /*5210*/  BSYNC.RECONVERGENT B0 ;  /* 0x0000000000007941 */ /* 0x000fea0003800200 */
.L_x_845:
        /* <DEDUP_REMOVED lines=10> */
        .weak           $__internal_12_$__cuda_sm20_div_rn_f64_full
        .type           $__internal_12_$__cuda_sm20_div_rn_f64_full,@function
        .size           $__internal_12_$__cuda_sm20_div_rn_f64_full,(.L_x_2490 - $__internal_12_$__cuda_sm20_div_rn_f64_full)
$__internal_12_$__cuda_sm20_div_rn_f64_full:
[C---:B------:R-:W-:Y:S01]  /*52c0*/  FSETP.GEU.AND P0, PT, |R5|.reuse, 1.469367938527859385e-39, PT ;  /* 0x001000000500780b */ /* 0x040fe20003f0e200 */
[----:B------:R-:W-:Y:S01]  /*52d0*/  BSSY.RECONVERGENT B2, `(.L_x_850) ;  /* 0x000004a000027945 */ /* 0x000fe20003800200 */
[C---:B------:R-:W-:Y:S02]  /*52e0*/  LOP3.LUT R2, R5.reuse, 0x800fffff, RZ, 0xc0, !PT ;  /* 0x800fffff05027812 */ /* 0x040fe400078ec0ff */
[----:B------:R-:W-:Y:S02]  /*52f0*/  MOV R10, 0x1 ;  /* 0x00000001000a7802 */ /* 0x000fe40000000f00 */
[----:B------:R-:W-:Y:S02]  /*5300*/  LOP3.LUT R3, R2, 0x3ff00000, RZ, 0xfc, !PT ;  /* 0x3ff0000002037812 */ /* 0x000fe400078efcff */
[----:B------:R-:W-:Y:S02]  /*5310*/  MOV R2, R4 ;  /* 0x0000000400027202 */ /* 0x000fe40000000f00 */
[----:B------:R-:W-:-:S02]  /*5320*/  LOP3.LUT R18, R5, 0x7ff00000, RZ, 0xc0, !PT ;  /* 0x7ff0000005127812 */ /* 0x000fc400078ec0ff */
[----:B------:R-:W-:Y:S01]  /*5330*/  MOV R8, 0x1ca00000 ;  /* 0x1ca0000000087802 */ /* 0x000fe20000000f00 */
[----:B------:R-:W-:Y:S01]  /*5340*/  @!P0 DMUL R2, R4, 8.98846567431157953865e+307 ;  /* 0x7fe0000004028828 */ /* 0x000fe20000000000 */
[----:B------:R-:W-:Y:S02]  /*5350*/  ISETP.LE.U32.AND P1, PT, R18, 0x40500000, PT ;  /* 0x405000001200780c */ /* 0x000fe40003f23070 */
[----:B------:R-:W-:Y:S02]  /*5360*/  MOV R19, 0x40500000 ;  /* 0x4050000000137802 */ /* 0x000fe40000000f00 */
[----:B------:R-:W-:Y:S01]  /*5370*/  SEL R14, R8, 0x63400000, !P1 ;  /* 0x63400000080e7807 */ /* 0x000fe20004800000 */
[----:B------:R-:W0:Y:S01]  /*5380*/  MUFU.RCP64H R11, R3 ;  /* 0x00000003000b7308 */ /* 0x000e220000001800 */
[----:B------:R-:W-:Y:S02]  /*5390*/  IADD3 R20, PT, PT, R19, -0x1, RZ ;  /* 0xffffffff13147810 */ /* 0x000fe40007ffe0ff */
[----:B------:R-:W-:-:S02]  /*53a0*/  LOP3.LUT R15, R14, 0xfc000, RZ, 0xfc, !PT ;  /* 0x000fc0000e0f7812 */ /* 0x000fc400078efcff */
[----:B------:R-:W-:Y:S02]  /*53b0*/  MOV R14, RZ ;  /* 0x000000ff000e7202 */ /* 0x000fe40000000f00 */
        /* <DEDUP_REMOVED lines=20> */
[----:B------:R-:W-:-:S02]  /*5500*/  MOV R16, RZ ;  /* 0x000000ff00107202 */ /* 0x000fc40000000f00 */
[----:B------:R-:W-:-:S04]  /*5510*/  IADD3 R8, PT, PT, R12, -R13, RZ ;  /* 0x8000000d0c087210 */ /* 0x000fc80007ffe0ff */
        /* <DEDUP_REMOVED lines=20> */
.L_x_851:
        /* <DEDUP_REMOVED lines=11> */
[----:B------:R-:W-:Y:S02]  /*5710*/  @!P0 MOV R12, RZ ;  /* 0x000000ff000c8202 */ /* 0x000fe40000000f00 */
[----:B------:R-:W-:Y:S02]  /*5720*/  @P0 MOV R12, RZ ;  /* 0x000000ff000c0202 */ /* 0x000fe40000000f00 */
[----:B------:R-:W-:Y:S01]  /*5730*/  @P0 MOV R13, R2 ;  /* 0x00000002000d0202 */ /* 0x000fe20000000f00 */
[----:B------:R-:W-:Y:S06]  /*5740*/  BRA `(.L_x_852) ;  /* 0x0000000000087947 */ /* 0x000fec0003800000 */
.L_x_853:
[----:B------:R-:W-:Y:S02]  /*5750*/  LOP3.LUT R13, R5, 0x80000, RZ, 0xfc, !PT ;  /* 0x00080000050d7812 */ /* 0x000fe400078efcff */
[----:B------:R-:W-:-:S07]  /*5760*/  MOV R12, R4 ;  /* 0x00000004000c7202 */ /* 0x000fce0000000f00 */
.L_x_852:
[----:B------:R-:W-:Y:S05]  /*5770*/  BSYNC.RECONVERGENT B2 ;  /* 0x0000000000027941 */ /* 0x000fea0003800200 */
.L_x_850:
[----:B------:R-:W-:Y:S01]  /*5780*/  HFMA2 R3, -RZ, RZ, 0, 0 ;  /* 0x00000000ff037431 */ /* 0x000fe200000001ff */
[----:B------:R-:W-:-:S04]  /*5790*/  MOV R2, R6 ;  /* 0x0000000600027202 */ /* 0x000fc80000000f00 */
[----:B------:R-:W-:Y:S05]  /*57a0*/  RET.REL.NODEC R2 `(_ZN17fastertransformer35generalAddBiasResidualLayerNormOpt2I7__half2Lb1ELb1ELi2ELb1ELi8EEEvPT_S3_PKS2_S5_S5_S5_S5_S5_fiiPKfS7_S7_Pfi) ;  /* 0xffffffa802147950 */ /* 0x000fea0003c3ffff */
.L_x_854:
        /* <DEDUP_REMOVED lines=13> */
.L_x_2490:


//--------------------- .text._ZN17fastertransformer34generalAddBiasResidualLayerNormOptI7__half2Lb1ELb1ELi2ELb1ELi8EEEvPT_S3_PKS2_S5_S5_S5_S5_S5_fiiPKfS7_S7_Pfi --------------------------
	.section	.text._ZN17fastertransformer34generalAddBiasResidualLayerNormOptI7__half2Lb1ELb1ELi2ELb1ELi8EEEvPT_S3_PKS2_S5_S5_S5_S5_S5_fiiPKfS7_S7_Pfi,"ax",@progbits
	.align	128
        .global         _ZN17fastertransformer34generalAddBiasResidualLayerNormOptI7__half2Lb1ELb1ELi2ELb1ELi8EEEvPT_S3_PKS2_S5_S5_S5_S5_S5_fiiPKfS7_S7_Pfi
        .type           _ZN17fastertransformer34generalAddBiasResidualLayerNormOptI7__half2Lb1ELb1ELi2ELb1ELi8EEEvPT_S3_PKS2_S5_S5_S5_S5_S5_fiiPKfS7_S7_Pfi,@function
        .size           _ZN17fastertransformer34generalAddBiasResidualLayerNormOptI7__half2Lb1ELb1ELi2ELb1ELi8EEEvPT_S3_PKS2_S5_S5_S5_S5_S5_fiiPKfS7_S7_Pfi,(.L_x_2491 - _ZN17fastertransformer34generalAddBiasResidualLayerNormOptI7__half2Lb1ELb1ELi2ELb1ELi8EEEvPT_S3_PKS2_S5_S5_S5_S5_S5_fiiPKfS7_S7_Pfi)
        .other          _ZN17fastertransformer34generalAddBiasResidualLayerNormOptI7__half2Lb1ELb1ELi2ELb1ELi8EEEvPT_S3_PKS2_S5_S5_S5_S5_S5_fiiPKfS7_S7_Pfi,@"STO_CUDA_ENTRY STV_DEFAULT"
_ZN17fastertransformer34generalAddBiasResidualLayerNormOptI7__half2Lb1ELb1ELi2ELb1ELi8EEEvPT_S3_PKS2_S5_S5_S5_S5_S5_fiiPKfS7_S7_Pfi:
.text._ZN17fastertransformer34generalAddBiasResidualLayerNormOptI7__half2Lb1ELb1ELi2ELb1ELi8EEEvPT_S3_PKS2_S5_S5_S5_S5_S5_fiiPKfS7_S7_Pfi:
        /* <DEDUP_REMOVED lines=26> */
[----:B------:R-:W-:Y:S01]  /*01a0*/  PRMT R26, RZ, 0x5410, RZ ;  /* 0x00005410ff1a7816 */ /* 0x000fe200000000ff */
        /* <DEDUP_REMOVED lines=11> */
.L_x_858:
[----:B--2---:R-:W-:-:S04]  /*0260*/  IMAD.WIDE R20, R25, 0x4, R14 ;  /* 0x0000000419147825 */ /* 0x004fc800078e020e */
[----:B0-----:R-:W-:Y:S02]  /*0270*/  IMAD R27, R6, R3, R25 ;  /* 0x00000003061b7224 */ /* 0x001fe400078e0219 */
[----:B------:R-:W2:Y:S02]  /*0280*/  LDG.E.CONSTANT R20, desc[UR6][R20.64] ;  /* 0x0000000614147981 */ /* 0x000ea4000c1e9900 */
[----:B----4-:R-:W-:-:S04]  /*0290*/  IMAD.WIDE R16, R27, 0x4, R8 ;  /* 0x000000041b107825 */ /* 0x010fc800078e0208 */
[C---:B------:R-:W-:Y:S02]  /*02a0*/  IMAD.WIDE R18, R27.reuse, 0x4, R10 ;  /* 0x000000041b127825 */ /* 0x040fe400078e020a */
[----:B------:R2:W4:Y:S04]  /*02b0*/  LDG.E.CONSTANT R16, desc[UR6][R16.64] ;  /* 0x0000000610107981 */ /* 0x000528000c1e9900 */
[----:B------:R-:W4:Y:S01]  /*02c0*/  LDG.E.CONSTANT R18, desc[UR6][R18.64] ;  /* 0x0000000612127981 */ /* 0x000f22000c1e9900 */
[----:B------:R-:W-:-:S06]  /*02d0*/  IMAD.WIDE R22, R27, 0x4, R12 ;  /* 0x000000041b167825 */ /* 0x000fcc00078e020c */
[----:B------:R-:W4:Y:S01]  /*02e0*/  LDG.E.CONSTANT R22, desc[UR6][R22.64] ;  /* 0x0000000616167981 */ /* 0x000f22000c1e9900 */
[----:B---3--:R-:W-:-:S04]  /*02f0*/  IMAD.WIDE R28, R27, 0x4, R4 ;  /* 0x000000041b1c7825 */ /* 0x008fc800078e0204 */
[----:B--2---:R-:W-:-:S04]  /*0300*/  HFMA2 R17, R20, 1, 1, RZ ;  /* 0x3c003c0014117831 */ /* 0x004fc800000000ff */
[----:B----4-:R-:W-:-:S04]  /*0310*/  HADD2 R17, R17, R16 ;  /* 0x0000001011117230 */ /* 0x010fc80000000000 */
[----:B------:R-:W-:Y:S02]  /*0320*/  HFMA2 R17, R17, 1, 1, R18 ;  /* 0x3c003c0011117831 */ /* 0x000fe40000000012 */
[----:B------:R-:W-:Y:S01]  /*0330*/  IMAD R20, R25, 0x4, R24 ;  /* 0x0000000419147824 */ /* 0x000fe200078e0218 */
[----:B-1----:R-:W-:Y:S01]  /*0340*/  IADD3 R25, PT, PT, R7, R25, RZ ;  /* 0x0000001907197210 */ /* 0x002fe20007ffe0ff */
[----:B------:R-:W-:-:S05]  /*0350*/  HADD2 R17, R17, R22 ;  /* 0x0000001611117230 */ /* 0x000fca0000000000 */
[----:B------:R0:W-:Y:S04]  /*0360*/  STG.E desc[UR6][R28.64], R17 ;  /* 0x000000111c007986 */ /* 0x0001e8000c101906 */
[----:B------:R0:W-:Y:S01]  /*0370*/  STS [R20], R17 ;  /* 0x0000001114007388 */ /* 0x0001e20000000800 */
[----:B------:R-:W-:Y:S01]  /*0380*/  ISETP.GE.AND P0, PT, R25, R3, PT ;  /* 0x000000031900720c */ /* 0x000fe20003f06270 */
[----:B------:R-:W-:-:S12]  /*0390*/  HFMA2 R26, R26, 1, 1, R17 ;  /* 0x3c003c001a1a7831 */ /* 0x000fd80000000011 */
[----:B0-----:R-:W-:Y:S05]  /*03a0*/  @!P0 BRA `(.L_x_858) ;  /* 0xfffffffc00ac8947 */ /* 0x001fea000383ffff */
[----:B------:R-:W-:Y:S05]  /*03b0*/  BRA `(.L_x_856) ;  /* 0x0000000000907947 */ /* 0x000fea0003800000 */
.L_x_857:
        /* <DEDUP_REMOVED lines=10> */
.L_x_859:
[----:B--2---:R-:W-:-:S04]  /*0460*/  IMAD.WIDE R18, R24, 0x4, R16 ;  /* 0x0000000418127825 */ /* 0x004fc800078e0210 */
[----:B0-----:R-:W-:Y:S02]  /*0470*/  IMAD R25, R6, R3, R24 ;  /* 0x0000000306197224 */ /* 0x001fe400078e0218 */
[----:B------:R-:W2:Y:S02]  /*0480*/  LDG.E.CONSTANT R18, desc[UR6][R18.64] ;  /* 0x0000000612127981 */ /* 0x000ea4000c1e9900 */
[----:B----4-:R-:W-:-:S04]  /*0490*/  IMAD.WIDE R22, R25, 0x4, R10 ;  /* 0x0000000419167825 */ /* 0x010fc800078e020a */
[C---:B------:R-:W-:Y:S02]  /*04a0*/  IMAD.WIDE R20, R25.reuse, 0x8, R14 ;  /* 0x0000000819147825 */ /* 0x040fe400078e020e */
[----:B------:R-:W4:Y:S02]  /*04b0*/  LDG.E.CONSTANT R22, desc[UR6][R22.64] ;  /* 0x0000000616167981 */ /* 0x000f24000c1e9900 */
[----:B------:R-:W-:Y:S02]  /*04c0*/  IMAD.WIDE R28, R25, 0x4, R12 ;  /* 0x00000004191c7825 */ /* 0x000fe400078e020c */
[----:B------:R-:W3:Y:S04]  /*04d0*/  LDG.E.64.CONSTANT R20, desc[UR6][R20.64] ;  /* 0x0000000614147981 */ /* 0x000ee8000c1e9b00 */
[----:B------:R-:W3:Y:S01]  /*04e0*/  LDG.E.CONSTANT R28, desc[UR6][R28.64] ;  /* 0x000000061c1c7981 */ /* 0x000ee2000c1e9900 */
[----:B--2---:R-:W-:-:S04]  /*04f0*/  HFMA2 R19, R18, 1, 1, RZ ;  /* 0x3c003c0012137831 */ /* 0x004fc800000000ff */
[----:B----4-:R-:W-:Y:S01]  /*0500*/  HADD2 R19, R19, R22 ;  /* 0x0000001613137230 */ /* 0x010fe20000000000 */
[----:B---3--:R-:W-:Y:S02]  /*0510*/  I2FP.F32.S32 R27, R20 ;  /* 0x00000014001b7245 */ /* 0x008fe40000201400 */
[----:B------:R-:W-:Y:S01]  /*0520*/  I2FP.F32.S32 R21, R21 ;  /* 0x0000001500157245 */ /* 0x000fe20000201400 */
[----:B------:R-:W-:Y:S02]  /*0530*/  HFMA2 R19, R19, 1, 1, R28 ;  /* 0x3c003c0013137831 */ /* 0x000fe4000000001c */
[-C--:B------:R-:W-:Y:S02]  /*0540*/  FMUL.FTZ R27, R27, R4.reuse ;  /* 0x000000041b1b7220 */ /* 0x080fe40000410000 */
[----:B------:R-:W-:-:S05]  /*0550*/  FMUL.FTZ R18, R21, R4 ;  /* 0x0000000415127220 */ /* 0x000fca0000410000 */
[----:B------:R-:W-:Y:S01]  /*0560*/  F2FP.F16.F32.PACK_AB R27, R18, R27 ;  /* 0x0000001b121b723e */ /* 0x000fe200000000ff */
[----:B------:R-:W-:-:S04]  /*0570*/  IMAD R20, R24, 0x4, R5 ;  /* 0x0000000418147824 */ /* 0x000fc800078e0205 */
[----:B------:R-:W-:Y:S02]  /*0580*/  HADD2 R27, R19, R27 ;  /* 0x0000001b131b7230 */ /* 0x000fe40000000000 */
[----:B------:R-:W-:Y:S01]  /*0590*/  IMAD.WIDE R18, R25, 0x4, R8 ;  /* 0x0000000419127825 */ /* 0x000fe200078e0208 */
[----:B-1----:R-:W-:Y:S02]  /*05a0*/  IADD3 R24, PT, PT, R7, R24, RZ ;  /* 0x0000001807187210 */ /* 0x002fe40007ffe0ff */
[----:B------:R0:W-:Y:S04]  /*05b0*/  STS [R20], R27 ;  /* 0x0000001b14007388 */ /* 0x0001e80000000800 */
[----:B------:R0:W-:Y:S01]  /*05c0*/  STG.E desc[UR6][R18.64], R27 ;  /* 0x0000001b12007986 */ /* 0x0001e2000c101906 */
[----:B------:R-:W-:Y:S01]  /*05d0*/  ISETP.GE.AND P0, PT, R24, R3, PT ;  /* 0x000000031800720c */ /* 0x000fe20003f06270 */
[----:B------:R-:W-:-:S12]  /*05e0*/  HFMA2 R26, R26, 1, 1, R27 ;  /* 0x3c003c001a1a7831 */ /* 0x000fd8000000001b */
[----:B0-----:R-:W-:Y:S05]  /*05f0*/  @!P0 BRA `(.L_x_859) ;  /* 0xfffffffc00988947 */ /* 0x001fea000383ffff */
.L_x_856:
[----:B------:R-:W-:Y:S05]  /*0600*/  BSYNC.RECONVERGENT B0 ;  /* 0x0000000000007941 */ /* 0x000fea0003800200 */
.L_x_855:
[----:B------:R-:W-:Y:S01]  /*0610*/  HADD2 R26, R26.H0_H0, R26.H1_H1 ;  /* 0x3000001a1a1a7230 */ /* 0x000fe20000000800 */
[----:B------:R-:W0:Y:S01]  /*0620*/  S2R R8, SR_CgaCtaId ;  /* 0x0000000000087919 */ /* 0x000e220000008800 */
[----:B------:R-:W-:Y:S01]  /*0630*/  MOV R9, 0x400 ;  /* 0x0000040000097802 */ /* 0x000fe20000000f00 */
[----:B------:R-:W1:Y:S01]  /*0640*/  LDCU UR4, c[0x0][0x3c8] ;  /* 0x00007900ff0477ac */ /* 0x000e620008000800 */
[----:B------:R-:W-:Y:S01]  /*0650*/  BSSY.RECONVERGENT B0, `(.L_x_860) ;  /* 0x000009c000007945 */ /* 0x000fe20003800200 */
[----:B------:R-:W-:Y:S02]  /*0660*/  HADD2.F32 R26, -RZ, R26.H0_H0 ;  /* 0x2000001aff1a7230 */ /* 0x000fe40000004100 */
[----:B------:R-:W-:-:S03]  /*0670*/  VIADD R13, R9, 0x8 ;  /* 0x00000008090d7836 */ /* 0x000fc60000000000 */
[----:B------:R-:W2:Y:S02]  /*0680*/  SHFL.BFLY PT, R5, R26, 0x10, 0x1f ;  /* 0x0e001f001a057f89 */ /* 0x000ea400000e0000 */
[----:B0-----:R-:W-:Y:S01]  /*0690*/  LEA R13, R8, R13, 0x18 ;  /* 0x0000000d080d7211 */ /* 0x001fe200078ec0ff */
[----:B--2---:R-:W-:-:S05]  /*06a0*/  FADD.FTZ R5, R26, R5 ;  /* 0x000000051a057221 */ /* 0x004fca0000010000 */
[----:B------:R-:W0:Y:S02]  /*06b0*/  SHFL.BFLY PT, R4, R5, 0x8, 0x1f ;  /* 0x0d001f0005047f89 */ /* 0x000e2400000e0000 */
[----:B0-----:R-:W-:Y:S02]  /*06c0*/  FADD.FTZ R6, R5, R4 ;  /* 0x0000000405067221 */ /* 0x001fe40000010000 */
[----:B------:R-:W0:Y:S03]  /*06d0*/  LDC R4, c[0x0][0x360] ;  /* 0x0000d800ff047b82 */ /* 0x000e260000000800 */
[----:B------:R-:W2:Y:S02]  /*06e0*/  SHFL.BFLY PT, R7, R6, 0x4, 0x1f ;  /* 0x0c801f0006077f89 */ /* 0x000ea400000e0000 */
[----:B--2---:R-:W-:Y:S01]  /*06f0*/  FADD.FTZ R7, R6, R7 ;  /* 0x0000000706077221 */ /* 0x004fe20000010000 */
[----:B------:R-:W-:-:S04]  /*0700*/  LOP3.LUT P0, R6, R2, 0x1f, RZ, 0xc0, !PT ;  /* 0x0000001f02067812 */ /* 0x000fc8000780c0ff */
[----:B------:R-:W2:Y:S02]  /*0710*/  SHFL.BFLY PT, R10, R7, 0x2, 0x1f ;  /* 0x0c401f00070a7f89 */ /* 0x000ea400000e0000 */
[----:B--2---:R-:W-:Y:S01]  /*0720*/  FADD.FTZ R11, R7, R10 ;  /* 0x0000000a070b7221 */ /* 0x004fe20000010000 */
[----:B------:R-:W-:Y:S02]  /*0730*/  LEA.HI R7, R2, R13, RZ, 0x1d ;  /* 0x0000000d02077211 */ /* 0x000fe400078fe8ff */
[----:B0-----:R-:W-:Y:S02]  /*0740*/  I2FP.F32.U32 R10, R4 ;  /* 0x00000004000a7245 */ /* 0x001fe40000201000 */
[----:B------:R-:W0:Y:S03]  /*0750*/  SHFL.BFLY PT, R12, R11, 0x1, 0x1f ;  /* 0x0c201f000b0c7f89 */ /* 0x000e2600000e0000 */
[----:B------:R-:W-:Y:S01]  /*0760*/  FMUL.FTZ R5, R10, 0.03125 ;  /* 0x3d0000000a057820 */ /* 0x000fe20000410000 */
[----:B------:R-:W-:-:S04]  /*0770*/  I2FP.F32.U32 R10, R2 ;  /* 0x00000002000a7245 */ /* 0x000fc80000201000 */
[----:B------:R-:W-:Y:S01]  /*0780*/  FSETP.GT.FTZ.AND P2, PT, R5, R10, PT ;  /* 0x0000000a0500720b */ /* 0x000fe20003f54000 */
[----:B0-----:R-:W-:Y:S01]  /*0790*/  FADD.FTZ R18, R11, R12 ;  /* 0x0000000c0b127221 */ /* 0x001fe20000010000 */
[----:B------:R-:W-:Y:S01]  /*07a0*/  MOV R12, RZ ;  /* 0x000000ff000c7202 */ /* 0x000fe20000000f00 */
[----:B------:R-:W-:-:S03]  /*07b0*/  IMAD R11, R6, 0x4, R13 ;  /* 0x00000004060b7824 */ /* 0x000fc600078e020d */
[----:B------:R0:W-:Y:S01]  /*07c0*/  @!P0 STS [R7], R18 ;  /* 0x0000001207008388 */ /* 0x0001e20000000800 */
[----:B------:R-:W-:Y:S01]  /*07d0*/  BAR.SYNC.DEFER_BLOCKING 0x0 ;  /* 0x0000000000007b1d */ /* 0x000fe20000010000 */
[----:B------:R-:W-:-:S13]  /*07e0*/  ISETP.NE.AND P0, PT, R2, RZ, PT ;  /* 0x000000ff0200720c */ /* 0x000fda0003f05270 */
[----:B0-----:R-:W-:Y:S02]  /*07f0*/  @!P0 I2FP.F32.S32 R18, R3 ;  /* 0x0000000300128245 */ /* 0x001fe40000201400 */
[----:B------:R-:W-:-:S04]  /*0800*/  @!P0 LEA R20, R8, R9, 0x18 ;  /* 0x0000000908148211 */ /* 0x000fc800078ec0ff */
[----:B------:R-:W0:Y:S01]  /*0810*/  @!P0 MUFU.RCP R18, R18 ;  /* 0x0000001200128308 */ /* 0x000e220000001000 */
[----:B------:R-:W2:Y:S04]  /*0820*/  @P2 LDS R12, [R11] ;  /* 0x000000000b0c2984 */ /* 0x000ea80000000800 */
[----:B--2---:R-:W2:Y:S02]  /*0830*/  SHFL.BFLY PT, R13, R12, 0x10, 0x1f ;  /* 0x0e001f000c0d7f89 */ /* 0x004ea400000e0000 */
[----:B--2---:R-:W-:Y:S01]  /*0840*/  FADD.FTZ R13, R13, R12 ;  /* 0x0000000c0d0d7221 */ /* 0x004fe20000010000 */
[----:B------:R-:W-:-:S04]  /*0850*/  HFMA2 R12, -RZ, RZ, 0, 0 ;  /* 0x00000000ff0c7431 */ /* 0x000fc800000001ff */
        /* <DEDUP_REMOVED lines=8> */
[----:B0-----:R-:W-:-:S05]  /*08e0*/  @!P0 FMUL.FTZ.D2 R13, R17, R18 ;  /* 0x00000012110d8220 */ /* 0x001fca0000310000 */
[----:B------:R0:W-:Y:S01]  /*08f0*/  @!P0 STS [R20], R13 ;  /* 0x0000000d14008388 */ /* 0x0001e20000000800 */
[----:B------:R-:W-:Y:S06]  /*0900*/  BAR.SYNC.DEFER_BLOCKING 0x0 ;  /* 0x0000000000007b1d */ /* 0x000fec0000010000 */
[----:B-1----:R-:W-:Y:S05]  /*0910*/  @P1 BRA `(.L_x_861) ;  /* 0x0000000400bc1947 */ /* 0x002fea0003800000 */
[----:B0-----:R-:W-:Y:S01]  /*0920*/  LEA R13, R8, R9, 0x18 ;  /* 0x00000009080d7211 */ /* 0x001fe200078ec0ff */
[----:B------:R-:W0:Y:S01]  /*0930*/  S2R R14, SR_CTAID.X ;  /* 0x00000000000e7919 */ /* 0x000e220000002500 */
[----:B------:R-:W1:Y:S01]  /*0940*/  LDC.64 R8, c[0x0][0x390] ;  /* 0x0000e400ff087b82 */ /* 0x000e620000000a00 */
[----:B------:R-:W-:Y:S01]  /*0950*/  IMAD.MOV.U32 R12, RZ, RZ, RZ ;  /* 0x000000ffff0c7224 */ /* 0x000fe200078e00ff */
[----:B------:R-:W-:Y:S02]  /*0960*/  MOV R15, R2 ;  /* 0x00000002000f7202 */ /* 0x000fe40000000f00 */
[----:B------:R-:W2:Y:S05]  /*0970*/  LDS R13, [R13] ;  /* 0x000000000d0d7984 */ /* 0x000eaa0000000800 */
.L_x_862:
        /* <DEDUP_REMOVED lines=105> */
.L_x_861:
[----:B------:R-:W-:Y:S05]  /*1010*/  BSYNC.RECONVERGENT B0 ;  /* 0x0000000000007941 */ /* 0x000fea0003800200 */
.L_x_860:
        /* <DEDUP_REMOVED lines=39> */
.L_x_864:
[----:B------:R-:W-:Y:S05]  /*1290*/  BSYNC.RECONVERGENT B0 ;  /* 0x0000000000007941 */ /* 0x000fea0003800200 */
.L_x_863:
        /* <DEDUP_REMOVED lines=19> */
.L_x_884:
        /* <DEDUP_REMOVED lines=22> */
.L_x_867:
        /* <DEDUP_REMOVED lines=15> */
.L_x_869:
[----:B-1----:R-:W-:-:S05]  /*1620*/  IMAD.WIDE R16, R19, 0x4, R16 ;  /* 0x0000000413107825 */ /* 0x002fca00078e0210 */
[----:B------:R1:W-:Y:S02]  /*1630*/  STG.E desc[UR6][R16.64], R22 ;  /* 0x0000001610007986 */ /* 0x0003e4000c101906 */
.L_x_868:
        /* <DEDUP_REMOVED lines=25> */
.L_x_870:
        /* <DEDUP_REMOVED lines=18> */
.L_x_871:
        /* <DEDUP_REMOVED lines=24> */
.L_x_872:
        /* <DEDUP_REMOVED lines=18> */
.L_x_873:
        /* <DEDUP_REMOVED lines=24> */
.L_x_874:
        /* <DEDUP_REMOVED lines=18> */
.L_x_875:
        /* <DEDUP_REMOVED lines=24> */
.L_x_876:
        /* <DEDUP_REMOVED lines=18> */
.L_x_877:
        /* <DEDUP_REMOVED lines=24> */
.L_x_878:
        /* <DEDUP_REMOVED lines=18> */
.L_x_879:
        /* <DEDUP_REMOVED lines=24> */
.L_x_880:
        /* <DEDUP_REMOVED lines=18> */
.L_x_881:
        /* <DEDUP_REMOVED lines=24> */
.L_x_882:
        /* <DEDUP_REMOVED lines=18> */
.L_x_883:
[----:B------:R-:W-:-:S04]  /*28b0*/  IADD3 R20, PT, PT, R20, R4, RZ ;  /* 0x0000000414147210 */ /* 0x000fc80007ffe0ff */
[----:B------:R-:W-:-:S13]  /*28c0*/  ISETP.GE.AND P1, PT, R20, R3, PT ;  /* 0x000000031400720c */ /* 0x000fda0003f26270 */
[----:B------:R-:W-:Y:S05]  /*28d0*/  @!P1 BRA `(.L_x_884) ;  /* 0xffffffe800bc9947 */ /* 0x000fea000383ffff */
.L_x_866:
[----:B01----:R-:W-:Y:S05]  /*28e0*/  BSYNC.RECONVERGENT B0 ;  /* 0x0000000000007941 */ /* 0x003fea0003800200 */
.L_x_865:
        /* <DEDUP_REMOVED lines=62> */
[----:B------:R-:W-:Y:S05]  /*2cd0*/  CALL.REL.NOINC `($__internal_13_$__cuda_sm20_div_rn_f64_full) ;  /* 0x0000000000ac7944 */ /* 0x000fea0003c00000 */
.L_x_888:
[----:B------:R-:W-:Y:S05]  /*2ce0*/  BSYNC.RECONVERGENT B1 ;  /* 0x0000000000017941 */ /* 0x000fea0003800200 */
.L_x_887:
        /* <DEDUP_REMOVED lines=13> */
.L_x_889:
[----:B------:R-:W-:Y:S01]  /*2dc0*/  LEA R10, R5, R16, 0x2 ;  /* 0x00000010050a7211 */ /* 0x000fe200078e10ff */
[----:B012---:R-:W-:Y:S01]  /*2dd0*/  IMAD R7, R14, R18, R5 ;  /* 0x000000120e077224 */ /* 0x007fe200078e0205 */
[----:B------:R-:W-:-:S04]  /*2de0*/  IADD3 R5, PT, PT, R4, R5, RZ ;  /* 0x0000000504057210 */ /* 0x000fc80007ffe0ff */
        /* <DEDUP_REMOVED lines=14> */
.L_x_886:
[----:B------:R-:W-:Y:S05]  /*2ed0*/  BSYNC.RECONVERGENT B0 ;  /* 0x0000000000007941 */ /* 0x000fea0003800200 */
.L_x_885:
        /* <DEDUP_REMOVED lines=11> */
        .weak           $__internal_13_$__cuda_sm20_div_rn_f64_full
        .type           $__internal_13_$__cuda_sm20_div_rn_f64_full,@function
        .size           $__internal_13_$__cuda_sm20_div_rn_f64_full,(.L_x_2491 - $__internal_13_$__cuda_sm20_div_rn_f64_full)
$__internal_13_$__cuda_sm20_div_rn_f64_full:
        /* <DEDUP_REMOVED lines=58> */
.L_x_891:
        /* <DEDUP_REMOVED lines=15> */
.L_x_893:
[----:B------:R-:W-:Y:S02]  /*3420*/  LOP3.LUT R15, R9, 0x80000, RZ, 0xfc, !PT ;  /* 0x00080000090f7812 */ /* 0x000fe400078efcff */
[----:B------:R-:W-:-:S07]  /*3430*/  MOV R14, R8 ;  /* 0x00000008000e7202 */ /* 0x000fce0000000f00 */
.L_x_892:
[----:B------:R-:W-:Y:S05]  /*3440*/  BSYNC.RECONVERGENT B2 ;  /* 0x0000000000027941 */ /* 0x000fea0003800200 */
.L_x_890:
[----:B------:R-:W-:Y:S02]  /*3450*/  HFMA2 R11, -RZ, RZ, 0, 0 ;  /* 0x00000000ff0b7431 */ /* 0x000fe400000001ff */
[----:B------:R-:W-:Y:S01]  /*3460*/  IMAD.MOV.U32 R6, RZ, RZ, R14 ;  /* 0x000000ffff067224 */ /* 0x000fe200078e000e */
[----:B------:R-:W-:Y:S01]  /*3470*/  MOV R7, R15 ;  /* 0x0000000f00077202 */ /* 0x000fe20000000f00 */
[----:B------:R-:W-:Y:S06]  /*3480*/  RET.REL.NODEC R10 `(_ZN17fastertransformer34generalAddBiasResidualLayerNormOptI7__half2Lb1ELb1ELi2ELb1ELi8EEEvPT_S3_PKS2_S5_S5_S5_S5_S5_fiiPKfS7_S7_Pfi) ;  /* 0xffffffc80adc7950 */ /* 0x000fec0003c3ffff */
.L_x_894:
        /* <DEDUP_REMOVED lines=15> */
.L_x_2491:


//--------------------- .text._ZN17fastertransformer35generalAddBiasResidualLayerNormOpt2I7__half2Lb0ELb0ELi1ELb1ELi8EEEvPT_S3_PKS2_S5_S5_S5_S5_S5_fiiPKfS7_S7_Pfi --------------------------
	.section	.text._ZN17fastertransformer35generalAddBiasResidualLayerNormOpt2I7__half2Lb0ELb0ELi1ELb1ELi8EEEvPT_S3_PKS2_S5_S5_S5_S5_S5_fiiPKfS7_S7_Pfi,"ax",@progbits
	.align	128
        .global         _ZN17fastertransformer35generalAddBiasResidualLayerNormOpt2I7__half2Lb0ELb0ELi1ELb1ELi8EEEvPT_S3_PKS2_S5_S5_S5_S5_S5_fiiPKfS7_S7_Pfi
        .type           _ZN17fastertransformer35generalAddBiasResidualLayerNormOpt2I7__half2Lb0ELb0ELi1ELb1ELi8EEEvPT_S3_PKS2_S5_S5_S5_S5_S5_fiiPKfS7_S7_Pfi,@function
        .size           _ZN17fastertransformer35generalAddBiasResidualLayerNormOpt2I7__half2Lb0ELb0ELi1ELb1ELi8EEEvPT_S3_PKS2_S5_S5_S5_S5_S5_fiiPKfS7_S7_Pfi,(.L_x_2492 - _ZN17fastertransformer35generalAddBiasResidualLayerNormOpt2I7__half2Lb0ELb0ELi1ELb1ELi8EEEvPT_S3_PKS2_S5_S5_S5_S5_S5_fiiPKfS7_S7_Pfi)
        .other          _ZN17fastertransformer35generalAddBiasResidualLayerNormOpt2I7__half2Lb0ELb0ELi1ELb1ELi8EEEvPT_S3_PKS2_S5_S5_S5_S5_S5_fiiPKfS7_S7_Pfi,@"STO_CUDA_ENTRY STV_DEFAULT"
_ZN17fastertransformer35generalAddBiasResidualLayerNormOpt2I7__half2Lb0ELb0ELi1ELb1ELi8EEEvPT_S3_PKS2_S5_S5_S5_S5_S5_fiiPKfS7_S7_Pfi:
.text._ZN17fastertransformer35generalAddBiasResidualLayerNormOpt2I7__half2Lb0ELb0ELi1ELb1ELi8EEEvPT_S3_PKS2_S5_S5_S5_S5_S5_fiiPKfS7_S7_Pfi:
[----:B------:R-:W-:Y:S08]  /*0000*/  LDC R1, c[0x0][0x37c] ;  /* 0x0000df00ff017b82 */ /* 0x000ff00000000800 */
[----:B------:R-:W0:Y:S01]  /*0010*/  LDC R0, c[0x0][0x3f0] ;  /* 0x0000fc00ff007b82 */ /* 0x000e220000000800 */
[----:B------:R-:W1:Y:S01]  /*0020*/  S2R R2, SR_TID.X ;  /* 0x0000000000027919 */ /* 0x000e620000002100 */
[----:B------:R-:W2:Y:S01]  /*0030*/  LDCU UR4, c[0x0][0x3c8] ;  /* 0x00007900ff0477ac */ /* 0x000ea20008000800 */
[----:B------:R-:W3:Y:S01]  /*0040*/  LDCU.64 UR6, c[0x0][0x358] ;  /* 0x00006b00ff0677ac */ /* 0x000ee20008000a00 */
[----:B------:R-:W4:Y:S01]  /*0050*/  S2R R3, SR_CTAID.X ;  /* 0x0000000000037919 */ /* 0x000f220000002500 */
[----:B------:R-:W0:Y:S02]  /*0060*/  LDCU UR5, c[0x0][0x3c8] ;  /* 0x00007900ff0577ac */ /* 0x000e240008000800 */
[----:B0-----:R-:W-:Y:S01]  /*0070*/  ISETP.NE.AND P0, PT, R0, 0x2, PT ;  /* 0x000000020000780c */ /* 0x001fe20003f05270 */
[----:B------:R-:W-:-:S12]  /*0080*/  IMAD.MOV.U32 R0, RZ, RZ, RZ ;  /* 0x000000ffff007224 */ /* 0x000fd800078e00ff */
[----:B------:R-:W3:Y:S01]  /*0090*/  @!P0 LDC.64 R6, c[0x0][0x3e0] ;  /* 0x0000f800ff068b82 */ /* 0x000ee20000000a00 */
[----:B--2---:R-:W-:Y:S01]  /*00a0*/  IMAD.U32 R5, RZ, RZ, UR4 ;  /* 0x00000004ff057e24 */ /* 0x004fe2000f8e00ff */
[----:B------:R-:W-:Y:S01]  /*00b0*/  BSSY.RECONVERGENT B0, `(.L_x_895) ;  /* 0x00000b7000007945 */ /* 0x000fe20003800200 */
[----:B------:R-:W-:Y:S01]  /*00c0*/  CS2R R12, SRZ ;  /* 0x00000000000c7805 */ /* 0x000fe2000001ff00 */
[----:B---3--:R0:W5:Y:S02]  /*00d0*/  @!P0 LDG.E R0, desc[UR6][R6.64] ;  /* 0x0000000606008981 */ /* 0x008164000c1e1900 */
[----:B-1----:R-:W-:-:S13]  /*00e0*/  ISETP.GE.AND P0, PT, R2, R5, PT ;  /* 0x000000050200720c */ /* 0x002fda0003f06270 */
[----:B0---4-:R-:W-:Y:S05]  /*00f0*/  @P0 BRA `(.L_x_896) ;  /* 0x0000000800c80947 */ /* 0x011fea0003800000 */
[----:B------:R-:W0:Y:S01]  /*0100*/  S2R R5, SR_CgaCtaId ;  /* 0x0000000000057919 */ /* 0x000e220000008800 */
[----:B------:R-:W1:Y:S01]  /*0110*/  LDC R11, c[0x0][0x360] ;  /* 0x0000d800ff0b7b82 */ /* 0x000e620000000800 */
[----:B------:R-:W-:Y:S02]  /*0120*/  MOV R4, 0x400 ;  /* 0x0000040000047802 */ /* 0x000fe40000000f00 */
[----:B------:R-:W-:Y:S01]  /*0130*/  CS2R R12, SRZ ;  /* 0x00000000000c7805 */ /* 0x000fe2000001ff00 */
[----:B------:R-:W-:Y:S01]  /*0140*/  IMAD.MOV.U32 R18, RZ, RZ, R2 ;  /* 0x000000ffff127224 */ /* 0x000fe200078e0002 */
[----:B------:R-:W-:-:S03]  /*0150*/  IADD3 R4, PT, PT, R4, 0x190, RZ ;  /* 0x0000019004047810 */ /* 0x000fc60007ffe0ff */
[----:B------:R-:W2:Y:S08]  /*0160*/  LDC.64 R8, c[0x0][0x3a0] ;  /* 0x0000e800ff087b82 */ /* 0x000eb00000000a00 */
[----:B------:R-:W3:Y:S01]  /*0170*/  LDC.64 R6, c[0x0][0x388] ;  /* 0x0000e200ff067b82 */ /* 0x000ee20000000a00 */
[----:B0-----:R-:W-:Y:S01]  /*0180*/  LEA R10, R5, R4, 0x18 ;  /* 0x00000004050a7211 */ /* 0x001fe200078ec0ff */
[----:B-1----:R-:W-:-:S07]  /*0190*/  IMAD.SHL.U32 R4, R11, 0x4, RZ ;  /* 0x000000040b047824 */ /* 0x002fce00078e00ff */
.L_x_897:
[----:B------:R-:W-:-:S05]  /*01a0*/  MOV R5, UR5 ;  /* 0x0000000500057c02 */ /* 0x000fca0008000f00 */
[----:B0-----:R-:W-:-:S04]  /*01b0*/  IMAD R15, R3, R5, R18 ;  /* 0x00000005030f7224 */ /* 0x001fc800078e0212 */
[----:B--2---:R-:W-:-:S05]  /*01c0*/  IMAD.WIDE R16, R15, 0x4, R8 ;  /* 0x000000040f107825 */ /* 0x004fca00078e0208 */
[----:B------:R-:W2:Y:S02]  /*01d0*/  LDG.E.CONSTANT R14, desc[UR6][R16.64] ;  /* 0x00000006100e7981 */ /* 0x000ea4000c1e9900 */
[--C-:B--2---:R-:W-:Y:S02]  /*01e0*/  HADD2.F32 R19, -RZ, R14.reuse.H0_H0 ;  /* 0x2000000eff137230 */ /* 0x104fe40000004100 */
[----:B------:R-:W-:-:S03]  /*01f0*/  HADD2.F32 R14, -RZ, R14.H1_H1 ;  /* 0x3000000eff0e7230 */ /* 0x000fc60000004100 */
[----:B------:R-:W-:Y:S01]  /*0200*/  FADD.FTZ R20, RZ, R19 ;  /* 0x00000013ff147221 */ /* 0x000fe20000010000 */
[----:B------:R-:W-:Y:S02]  /*0210*/  IMAD R19, R18, 0x4, R10 ;  /* 0x0000000412137824 */ /* 0x000fe400078e020a */
[----:B------:R-:W-:Y:S01]  /*0220*/  FADD.FTZ R21, RZ, R14 ;  /* 0x0000000eff157221 */ /* 0x000fe20000010000 */
[----:B---3--:R-:W-:-:S04]  /*0230*/  IMAD.WIDE R14, R15, 0x4, R6 ;  /* 0x000000040f0e7825 */ /* 0x008fc800078e0206 */
[C---:B------:R-:W-:Y:S01]  /*0240*/  FMUL.FTZ R23, R21.reuse, R21 ;  /* 0x0000001515177220 */ /* 0x040fe20000410000 */
[-C--:B------:R-:W-:Y:S01]  /*0250*/  F2FP.F16.F32.PACK_AB R22, R21, R20.reuse ;  /* 0x000000141516723e */ /* 0x080fe200000000ff */
[----:B------:R-:W-:Y:S02]  /*0260*/  IMAD.IADD R18, R11, 0x1, R18 ;  /* 0x000000010b127824 */ /* 0x000fe400078e0212 */
[C---:B------:R-:W-:Y:S01]  /*0270*/  FADD.FTZ R24, R20.reuse, R21 ;  /* 0x0000001514187221 */ /* 0x040fe20000010000 */
[----:B------:R-:W-:Y:S01]  /*0280*/  FFMA.FTZ R23, R20, R20, R23 ;  /* 0x0000001414177223 */ /* 0x000fe20000010017 */
[----:B------:R0:W-:Y:S01]  /*0290*/  STS [R19], R22 ;  /* 0x0000001613007388 */ /* 0x0001e20000000800 */
[----:B------:R-:W-:Y:S01]  /*02a0*/  ISETP.GE.AND P0, PT, R18, R5, PT ;  /* 0x000000051200720c */ /* 0x000fe20003f06270 */
[----:B------:R-:W-:Y:S01]  /*02b0*/  FADD.FTZ R13, R24, R13 ;  /* 0x0000000d180d7221 */ /* 0x000fe20000010000 */
[----:B------:R-:W-:Y:S01]  /*02c0*/  FADD.FTZ R12, R23, R12 ;  /* 0x0000000c170c7221 */ /* 0x000fe20000010000 */
[----:B------:R0:W-:Y:S10]  /*02d0*/  STG.E desc[UR6][R14.64], R22 ;  /* 0x000000160e007986 */ /* 0x0001f4000c101906 */
[----:B------:R-:W-:Y:S05]  /*02e0*/  @P0 BRA `(.L_x_896) ;  /* 0x00000008004c0947 */ /* 0x000fea0003800000 */
[----:B------:R-:W-:-:S04]  /*02f0*/  IADD3 R16, P0, PT, R4, R16, RZ ;  /* 0x0000001004107210 */ /* 0x000fc80007f1e0ff */
[----:B------:R-:W-:-:S05]  /*0300*/  IADD3.X R17, PT, PT, RZ, R17, RZ, P0, !PT ;  /* 0x00000011ff117210 */ /* 0x000fca00007fe4ff */
[----:B------:R-:W2:Y:S01]  /*0310*/  LDG.E.CONSTANT R20, desc[UR6][R16.64] ;  /* 0x0000000610147981 */ /* 0x000ea2000c1e9900 */
[C---:B0-----:R-:W-:Y:S01]  /*0320*/  IADD3 R14, P0, PT, R4.reuse, R14, RZ ;  /* 0x0000000e040e7210 */ /* 0x041fe20007f1e0ff */
[----:B------:R-:W-:Y:S01]  /*0330*/  IMAD.IADD R19, R4, 0x1, R19 ;  /* 0x0000000104137824 */ /* 0x000fe200078e0213 */
[----:B------:R-:W-:-:S03]  /*0340*/  IADD3 R18, PT, PT, R18, R11, RZ ;  /* 0x0000000b12127210 */ /* 0x000fc60007ffe0ff */
[----:B------:R-:W-:Y:S01]  /*0350*/  IMAD.X R15, RZ, RZ, R15, P0 ;  /* 0x000000ffff0f7224 */ /* 0x000fe200000e060f */
[----:B------:R-:W-:Y:S01]  /*0360*/  ISETP.GE.AND P0, PT, R18, R5, PT ;  /* 0x000000051200720c */ /* 0x000fe20003f06270 */
[--C-:B--2---:R-:W-:Y:S02]  /*0370*/  HADD2.F32 R21, -RZ, R20.reuse.H0_H0 ;  /* 0x20000014ff157230 */ /* 0x104fe40000004100 */
[----:B------:R-:W-:-:S03]  /*0380*/  HADD2.F32 R20, -RZ, R20.H1_H1 ;  /* 0x30000014ff147230 */ /* 0x000fc60000004100 */
        /* <DEDUP_REMOVED lines=11> */
[----:B------:R-:W-:-:S05]  /*0440*/  IADD3 R16, P0, PT, R4, R16, RZ ;  /* 0x0000001004107210 */ /* 0x000fca0007f1e0ff */
[----:B------:R-:W-:-:S05]  /*0450*/  IMAD.X R17, RZ, RZ, R17, P0 ;  /* 0x000000ffff117224 */ /* 0x000fca00000e0611 */
[----:B------:R-:W2:Y:S01]  /*0460*/  LDG.E.CONSTANT R20, desc[UR6][R16.64] ;  /* 0x0000000610147981 */ /* 0x000ea2000c1e9900 */
[----:B-1----:R-:W-:Y:S01]  /*0470*/  IADD3 R14, P0, PT, R4, R14, RZ ;  /* 0x0000000e040e7210 */ /* 0x002fe20007f1e0ff */
        /* <DEDUP_REMOVED lines=19> */
[----:B------:R-:W3:Y:S01]  /*05b0*/  LDG.E.CONSTANT R20, desc[UR6][R16.64] ;  /* 0x0000000610147981 */ /* 0x000ee2000c1e9900 */
[C---:B--2---:R-:W-:Y:S01]  /*05c0*/  IADD3 R14, P0, PT, R4.reuse, R14, RZ ;  /* 0x0000000e040e7210 */ /* 0x044fe20007f1e0ff */
[----:B------:R-:W-:Y:S02]  /*05d0*/  IMAD.IADD R19, R4, 0x1, R19 ;  /* 0x0000000104137824 */ /* 0x000fe400078e0213 */
[----:B------:R-:W-:Y:S01]  /*05e0*/  IMAD.IADD R18, R18, 0x1, R11 ;  /* 0x0000000112127824 */ /* 0x000fe200078e020b */
[----:B------:R-:W-:-:S04]  /*05f0*/  IADD3.X R15, PT, PT, RZ, R15, RZ, P0, !PT ;  /* 0x0000000fff0f7210 */ /* 0x000fc800007fe4ff */
[----:B------:R-:W-:Y:S01]  /*0600*/  ISETP.GE.AND P0, PT, R18, R5, PT ;  /* 0x000000051200720c */ /* 0x000fe20003f06270 */
[--C-:B---3--:R-:W-:Y:S02]  /*0610*/  HADD2.F32 R21, -RZ, R20.reuse.H0_H0 ;  /* 0x20000014ff157230 */ /* 0x108fe40000004100 */
        /* <DEDUP_REMOVED lines=12> */
[----:B------:R-:W-:-:S04]  /*06e0*/  IADD3 R16, P0, PT, R4, R16, RZ ;  /* 0x0000001004107210 */ /* 0x000fc80007f1e0ff */
[----:B------:R-:W-:-:S05]  /*06f0*/  IADD3.X R17, PT, PT, RZ, R17, RZ, P0, !PT ;  /* 0x00000011ff117210 */ /* 0x000fca00007fe4ff */
[----:B------:R-:W2:Y:S01]  /*0700*/  LDG.E.CONSTANT R20, desc[UR6][R16.64] ;  /* 0x0000000610147981 */ /* 0x000ea2000c1e9900 */
[C---:B---3--:R-:W-:Y:S01]  /*0710*/  IADD3 R14, P0, PT, R4.reuse, R14, RZ ;  /* 0x0000000e040e7210 */ /* 0x048fe20007f1e0ff */
        /* <DEDUP_REMOVED lines=20> */
[----:B----4-:R-:W-:Y:S01]  /*0860*/  IADD3 R14, P0, PT, R4, R14, RZ ;  /* 0x0000000e040e7210 */ /* 0x010fe20007f1e0ff */
        /* <DEDUP_REMOVED lines=20> */
[----:B0-----:R-:W-:Y:S01]  /*09b0*/  IADD3 R14, P0, PT, R4, R14, RZ ;  /* 0x0000000e040e7210 */ /* 0x001fe20007f1e0ff */
        /* <DEDUP_REMOVED lines=37> */
[----:B------:R-:W-:Y:S05]  /*0c10*/  @!P0 BRA `(.L_x_897) ;  /* 0xfffffff400608947 */ /* 0x000fea000383ffff */
.L_x_896:
[----:B------:R-:W-:Y:S05]  /*0c20*/  BSYNC.RECONVERGENT B0 ;  /* 0x0000000000007941 */ /* 0x000fea0003800200 */
.L_x_895:
[----:B------:R-:W0:Y:S01]  /*0c30*/  SHFL.BFLY PT, R4, R13, 0x10, 0x1f ;  /* 0x0e001f000d047f89 */ /* 0x000e2200000e0000 */
[----:B------:R-:W-:Y:S01]  /*0c40*/  I2FP.F32.U32 R16, R2 ;  /* 0x0000000200107245 */ /* 0x000fe20000201000 */
[----:B------:R-:W-:Y:S02]  /*0c50*/  BSSY.RECONVERGENT B0, `(.L_x_898) ;  /* 0x000004e000007945 */ /* 0x000fe40003800200 */
[----:B------:R-:W1:Y:S01]  /*0c60*/  SHFL.BFLY PT, R9, R12, 0x10, 0x1f ;  /* 0x0e001f000c097f89 */ /* 0x000e6200000e0000 */
[----:B0-----:R-:W-:Y:S01]  /*0c70*/  FADD.FTZ R7, R4, R13 ;  /* 0x0000000d04077221 */ /* 0x001fe20000010000 */
[----:B-1----:R-:W-:-:S04]  /*0c80*/  FADD.FTZ R11, R9, R12 ;  /* 0x0000000c090b7221 */ /* 0x002fc80000010000 */
[----:B------:R-:W0:Y:S04]  /*0c90*/  SHFL.BFLY PT, R4, R7, 0x8, 0x1f ;  /* 0x0d001f0007047f89 */ /* 0x000e2800000e0000 */
[----:B------:R-:W2:Y:S01]  /*0ca0*/  SHFL.BFLY PT, R6, R11, 0x8, 0x1f ;  /* 0x0d001f000b067f89 */ /* 0x000ea200000e0000 */
[----:B0-----:R-:W-:Y:S02]  /*0cb0*/  FADD.FTZ R8, R7, R4 ;  /* 0x0000000407087221 */ /* 0x001fe40000010000 */
[----:B------:R-:W0:Y:S01]  /*0cc0*/  LDC R4, c[0x0][0x360] ;  /* 0x0000d800ff047b82 */ /* 0x000e220000000800 */
[----:B--234-:R-:W-:Y:S02]  /*0cd0*/  FADD.FTZ R14, R11, R6 ;  /* 0x000000060b0e7221 */ /* 0x01cfe40000010000 */
[----:B------:R-:W1:Y:S01]  /*0ce0*/  SHFL.BFLY PT, R9, R8, 0x4, 0x1f ;  /* 0x0c801f0008097f89 */ /* 0x000e6200000e0000 */
[----:B------:R-:W-:-:S03]  /*0cf0*/  LOP3.LUT P0, R6, R2, 0x1f, RZ, 0xc0, !PT ;  /* 0x0000001f02067812 */ /* 0x000fc6000780c0ff */
[----:B------:R-:W2:Y:S10]  /*0d00*/  SHFL.BFLY PT, R15, R14, 0x4, 0x1f ;  /* 0x0c801f000e0f7f89 */ /* 0x000eb400000e0000 */
[----:B------:R-:W3:Y:S01]  /*0d10*/  @!P0 S2R R17, SR_CgaCtaId ;  /* 0x0000000000118919 */ /* 0x000ee20000008800 */
[----:B0-----:R-:W-:Y:S01]  /*0d20*/  I2FP.F32.U32 R13, R4 ;  /* 0x00000004000d7245 */ /* 0x001fe20000201000 */
[----:B-1----:R-:W-:Y:S01]  /*0d30*/  FADD.FTZ R9, R8, R9 ;  /* 0x0000000908097221 */ /* 0x002fe20000010000 */
[----:B------:R-:W-:-:S03]  /*0d40*/  @!P0 MOV R8, 0x400 ;  /* 0x0000040000088802 */ /* 0x000fc60000000f00 */
[----:B------:R-:W-:Y:S01]  /*0d50*/  FMUL.FTZ R7, R13, 0.03125 ;  /* 0x3d0000000d077820 */ /* 0x000fe20000410000 */
[----:B--2---:R-:W-:Y:S01]  /*0d60*/  FADD.FTZ R15, R14, R15 ;  /* 0x0000000f0e0f7221 */ /* 0x004fe20000010000 */
[----:B------:R-:W0:Y:S01]  /*0d70*/  SHFL.BFLY PT, R10, R9, 0x2, 0x1f ;  /* 0x0c401f00090a7f89 */ /* 0x000e2200000e0000 */
[----:B------:R-:W-:Y:S02]  /*0d80*/  @!P0 IADD3 R8, PT, PT, R8, 0x88, RZ ;  /* 0x0000008808088810 */ /* 0x000fe40007ffe0ff */
[----:B------:R-:W-:Y:S01]  /*0d90*/  FSETP.GT.FTZ.AND P1, PT, R7, R16, PT ;  /* 0x000000100700720b */ /* 0x000fe20003f34000 */
[----:B------:R-:W1:-:S12]  /*0da0*/  SHFL.BFLY PT, R12, R15, 0x2, 0x1f ;  /* 0x0c401f000f0c7f89 */ /* 0x000e5800000e0000 */
[----:B------:R-:W2:Y:S01]  /*0db0*/  @P1 S2R R19, SR_CgaCtaId ;  /* 0x0000000000131919 */ /* 0x000ea20000008800 */
[----:B------:R-:W-:-:S05]  /*0dc0*/  @P1 MOV R14, 0x400 ;  /* 0x00000400000e1802 */ /* 0x000fca0000000f00 */
[----:B------:R-:W-:Y:S02]  /*0dd0*/  @P1 VIADD R14, R14, 0x88 ;  /* 0x000000880e0e1836 */ /* 0x000fe40000000000 */
[----:B0-----:R-:W-:Y:S01]  /*0de0*/  FADD.FTZ R10, R9, R10 ;  /* 0x0000000a090a7221 */ /* 0x001fe20000010000 */
[----:B---3--:R-:W-:Y:S02]  /*0df0*/  @!P0 LEA R9, R17, R8, 0x18 ;  /* 0x0000000811098211 */ /* 0x008fe400078ec0ff */
[----:B------:R-:W-:Y:S01]  /*0e00*/  SHF.R.U32.HI R8, RZ, 0x5, R2 ;  /* 0x00000005ff087819 */ /* 0x000fe20000011602 */
[----:B-1----:R-:W-:Y:S01]  /*0e10*/  FADD.FTZ R12, R15, R12 ;  /* 0x0000000c0f0c7221 */ /* 0x002fe20000010000 */
[----:B------:R-:W0:Y:S02]  /*0e20*/  SHFL.BFLY PT, R11, R10, 0x1, 0x1f ;  /* 0x0c201f000a0b7f89 */ /* 0x000e2400000e0000 */
[----:B------:R-:W-:Y:S01]  /*0e30*/  @!P0 LEA R8, R8, R9, 0x2 ;  /* 0x0000000908088211 */ /* 0x000fe200078e10ff */
[----:B------:R-:W-:Y:S01]  /*0e40*/  IMAD.MOV.U32 R9, RZ, RZ, RZ ;  /* 0x000000ffff097224 */ /* 0x000fe200078e00ff */
[----:B------:R-:W1:Y:S01]  /*0e50*/  SHFL.BFLY PT, R13, R12, 0x1, 0x1f ;  /* 0x0c201f000c0d7f89 */ /* 0x000e6200000e0000 */
[----:B--2---:R-:W-:Y:S01]  /*0e60*/  @P1 LEA R15, R19, R14, 0x18 ;  /* 0x0000000e130f1211 */ /* 0x004fe200078ec0ff */
[----:B0-----:R-:W-:Y:S01]  /*0e70*/  FADD.FTZ R17, R10, R11 ;  /* 0x0000000b0a117221 */ /* 0x001fe20000010000 */
[----:B------:R-:W-:-:S02]  /*0e80*/  IMAD.MOV.U32 R10, RZ, RZ, RZ ;  /* 0x000000ffff0a7224 */ /* 0x000fc400078e00ff */
[----:B------:R-:W-:Y:S01]  /*0e90*/  @P1 LEA R11, R6, R15, 0x2 ;  /* 0x0000000f060b1211 */ /* 0x000fe200078e10ff */
[----:B-1----:R-:W-:Y:S01]  /*0ea0*/  FADD.FTZ R19, R12, R13 ;  /* 0x0000000d0c137221 */ /* 0x002fe20000010000 */
[----:B------:R-:W-:Y:S04]  /*0eb0*/  @!P0 STS [R8], R17 ;  /* 0x0000001108008388 */ /* 0x000fe80000000800 */
        /* <DEDUP_REMOVED lines=39> */
.L_x_899:
[----:B------:R-:W-:Y:S05]  /*1130*/  BSYNC.RECONVERGENT B0 ;  /* 0x0000000000007941 */ /* 0x000fea0003800200 */
.L_x_898:
[----:B------:R-:W-:Y:S01]  /*1140*/  BAR.SYNC.DEFER_BLOCKING 0x0 ;  /* 0x0000000000007b1d */ /* 0x000fe20000010000 */
[----:B------:R-:W-:Y:S01]  /*1150*/  ISETP.GE.AND P0, PT, R2, R5, PT ;  /* 0x000000050200720c */ /* 0x000fe20003f06270 */
[----:B------:R-:W-:-:S04]  /*1160*/  HFMA2 R8, -RZ, RZ, 0, 1.013278961181640625e-06 ;  /* 0x00000011ff087431 */ /* 0x000fc800000001ff */
[----:B------:R-:W1:Y:S01]  /*1170*/  LDCU UR9, c[0x0][0x3f0] ;  /* 0x00007e00ff0977ac */ /* 0x000e620008000800 */
[----:B------:R-:W-:Y:S01]  /*1180*/  BSSY.RECONVERGENT B0, `(.L_x_900) ;  /* 0x000015f000007945 */ /* 0x000fe20003800200 */
[----:B------:R-:W2:Y:S06]  /*1190*/  LDCU UR8, c[0x0][0x3c8] ;  /* 0x00007900ff0877ac */ /* 0x000eac0008000800 */
[----:B------:R-:W-:Y:S05]  /*11a0*/  @P0 BRA `(.L_x_901) ;  /* 0x0000001400700947 */ /* 0x000fea0003800000 */
[----:B------:R-:W0:Y:S01]  /*11b0*/  S2R R12, SR_CgaCtaId ;  /* 0x00000000000c7919 */ /* 0x000e220000008800 */
[----:B------:R-:W-:Y:S01]  /*11c0*/  MOV R5, 0x400 ;  /* 0x0000040000057802 */ /* 0x000fe20000000f00 */
[----:B------:R-:W3:Y:S01]  /*11d0*/  LDCU.64 UR4, c[0x0][0x3e8] ;  /* 0x00007d00ff0477ac */ /* 0x000ee20008000a00 */
[----:B------:R-:W-:-:S03]  /*11e0*/  MOV R20, R2 ;  /* 0x0000000200147202 */ /* 0x000fc60000000f00 */
[----:B------:R-:W-:Y:S01]  /*11f0*/  VIADD R9, R5, 0x190 ;  /* 0x0000019005097836 */ /* 0x000fe20000000000 */
[----:B---3--:R-:W-:-:S04]  /*1200*/  ISETP.NE.U32.AND P0, PT, RZ, UR4, PT ;  /* 0x00000004ff007c0c */ /* 0x008fc8000bf05070 */
[----:B------:R-:W-:Y:S02]  /*1210*/  ISETP.NE.AND.EX P0, PT, RZ, UR5, PT, P0 ;  /* 0x00000005ff007c0c */ /* 0x000fe4000bf05300 */
[C---:B0-----:R-:W-:Y:S02]  /*1220*/  LEA R11, R12.reuse, R5, 0x18 ;  /* 0x000000050c0b7211 */ /* 0x041fe400078ec0ff */
[----:B------:R-:W-:-:S04]  /*1230*/  LEA R9, R12, R9, 0x18 ;  /* 0x000000090c097211 */ /* 0x000fc800078ec0ff */
[----:B------:R-:W0:Y:S02]  /*1240*/  LDS.64 R10, [R11] ;  /* 0x000000000b0a7984 */ /* 0x000e240000000a00 */
[----:B0-----:R-:W-:-:S07]  /*1250*/  F2FP.F16.F32.PACK_AB R10, R11, R10 ;  /* 0x0000000a0b0a723e */ /* 0x001fce00000000ff */
.L_x_919:
[----:B0-23--:R-:W0:Y:S08]  /*1260*/  LDC.64 R12, c[0x0][0x3b0] ;  /* 0x0000ec00ff0c7b82 */ /* 0x00de300000000a00 */
[----:B------:R-:W3:Y:S01]  /*1270*/  LDC.64 R14, c[0x0][0x3b8] ;  /* 0x0000ee00ff0e7b82 */ /* 0x000ee20000000a00 */
[----:B0-----:R-:W-:-:S05]  /*1280*/  IMAD.WIDE R12, R20, 0x4, R12 ;  /* 0x00000004140c7825 */ /* 0x001fca00078e020c */
[----:B------:R-:W4:Y:S01]  /*1290*/  LDG.E.CONSTANT R11, desc[UR6][R12.64] ;  /* 0x000000060c0b7981 */ /* 0x000f22000c1e9900 */
[----:B---3--:R-:W-:-:S05]  /*12a0*/  IMAD.WIDE R14, R20, 0x4, R14 ;  /* 0x00000004140e7825 */ /* 0x008fca00078e020e */
[----:B-1----:R-:W4:Y:S01]  /*12b0*/  LDG.E.CONSTANT R17, desc[UR6][R14.64] ;  /* 0x000000060e117981 */ /* 0x002f22000c1e9900 */
[----:B------:R-:W-:-:S05]  /*12c0*/  IMAD R18, R20, 0x4, R9 ;  /* 0x0000000414127824 */ /* 0x000fca00078e0209 */
[----:B------:R-:W0:Y:S02]  /*12d0*/  LDS R5, [R18] ;  /* 0x0000000012057984 */ /* 0x000e240000000800 */
[----:B0-----:R-:W-:-:S04]  /*12e0*/  HADD2 R5, R5, -R10.H0_H0 ;  /* 0xa000000a05057230 */ /* 0x001fc80000000000 */
[----:B------:R-:W-:Y:S01]  /*12f0*/  HMUL2 R16, R5, R10.H1_H1 ;  /* 0x3000000a05107232 */ /* 0x000fe20000000000 */
[----:B--2---:R-:W-:-:S05]  /*1300*/  MOV R5, UR8 ;  /* 0x0000000800057c02 */ /* 0x004fca0008000f00 */
[----:B------:R-:W-:Y:S02]  /*1310*/  IMAD R19, R3, R5, R20 ;  /* 0x0000000503137224 */ /* 0x000fe400078e0214 */
[----:B----4-:R-:W-:Y:S01]  /*1320*/  HFMA2 R22, R16, R11, R17 ;  /* 0x0000000b10167231 */ /* 0x010fe20000000011 */
        /* <DEDUP_REMOVED lines=9> */
.L_x_902:
        /* <DEDUP_REMOVED lines=15> */
.L_x_904:
[----:B0-----:R-:W-:-:S05]  /*14b0*/  IMAD.WIDE R16, R19, 0x4, R16 ;  /* 0x0000000413107825 */ /* 0x001fca00078e0210 */
[----:B------:R1:W-:Y:S02]  /*14c0*/  STG.E desc[UR6][R16.64], R22 ;  /* 0x0000001610007986 */ /* 0x0003e4000c101906 */
.L_x_903:
        /* <DEDUP_REMOVED lines=25> */
.L_x_905:
        /* <DEDUP_REMOVED lines=18> */
.L_x_906:
        /* <DEDUP_REMOVED lines=24> */
.L_x_907:
        /* <DEDUP_REMOVED lines=18> */
.L_x_908:
        /* <DEDUP_REMOVED lines=24> */
.L_x_909:
        /* <DEDUP_REMOVED lines=18> */
.L_x_910:
        /* <DEDUP_REMOVED lines=24> */
.L_x_911:
        /* <DEDUP_REMOVED lines=18> */
.L_x_912:
        /* <DEDUP_REMOVED lines=24> */
.L_x_913:
        /* <DEDUP_REMOVED lines=18> */
.L_x_914:
        /* <DEDUP_REMOVED lines=24> */
.L_x_915:
        /* <DEDUP_REMOVED lines=18> */
.L_x_916:
        /* <DEDUP_REMOVED lines=24> */
.L_x_917:
        /* <DEDUP_REMOVED lines=18> */
.L_x_918:
[----:B------:R-:W-:-:S05]  /*2740*/  IMAD.IADD R20, R20, 0x1, R4 ;  /* 0x0000000114147824 */ /* 0x000fca00078e0204 */
[----:B------:R-:W-:-:S13]  /*2750*/  ISETP.GE.AND P1, PT, R20, R5, PT ;  /* 0x000000051400720c */ /* 0x000fda0003f26270 */
[----:B------:R-:W-:Y:S05]  /*2760*/  @!P1 BRA `(.L_x_919) ;  /* 0xffffffe800bc9947 */ /* 0x000fea000383ffff */
.L_x_901:
[----:B-12---:R-:W-:Y:S05]  /*2770*/  BSYNC.RECONVERGENT B0 ;  /* 0x0000000000007941 */ /* 0x006fea0003800200 */
.L_x_900:
[----:B------:R-:W1:Y:S02]  /*2780*/  LDCU.64 UR4, c[0x0][0x3e8] ;  /* 0x00007d00ff0477ac */ /* 0x000e640008000a00 */
[----:B-1----:R-:W-:-:S04]  /*2790*/  ISETP.NE.U32.AND P0, PT, RZ, UR4, PT ;  /* 0x00000004ff007c0c */ /* 0x002fc8000bf05070 */
[----:B------:R-:W-:-:S13]  /*27a0*/  ISETP.NE.AND.EX P0, PT, RZ, UR5, PT, P0 ;  /* 0x00000005ff007c0c */ /* 0x000fda000bf05300 */
[----:B------:R-:W-:Y:S05]  /*27b0*/  @!P0 EXIT ;  /* 0x000000000000894d */ /* 0x000fea0003800000 */
[----:B------:R-:W-:Y:S01]  /*27c0*/  HADD2.F32 R8, -RZ, R8.H0_H0 ;  /* 0x20000008ff087230 */ /* 0x000fe20000004100 */
[----:B------:R-:W-:Y:S01]  /*27d0*/  ISETP.NE.AND P0, PT, R6, RZ, PT ;  /* 0x000000ff0600720c */ /* 0x000fe20003f05270 */
[----:B------:R-:W-:Y:S01]  /*27e0*/  BSSY.RECONVERGENT B0, `(.L_x_920) ;  /* 0x0000059000007945 */ /* 0x000fe20003800200 */
[----:B---3--:R-:W-:Y:S02]  /*27f0*/  I2FP.F32.U32 R12, R6 ;  /* 0x00000006000c7245 */ /* 0x008fe40000201000 */
[----:B------:R-:W1:Y:S02]  /*2800*/  SHFL.BFLY PT, R9, R8, 0x10, 0x1f ;  /* 0x0e001f0008097f89 */ /* 0x000e6400000e0000 */
[----:B------:R-:W-:-:S07]  /*2810*/  FSETP.GT.FTZ.AND P1, PT, R7, R12, PT ;  /* 0x0000000c0700720b */ /* 0x000fce0003f34000 */
[----:B------:R-:W2:Y:S06]  /*2820*/  @!P0 S2R R13, SR_CgaCtaId ;  /* 0x00000000000d8919 */ /* 0x000eac0000008800 */
[----:B------:R-:W3:Y:S01]  /*2830*/  @P1 S2R R12, SR_CgaCtaId ;  /* 0x00000000000c1919 */ /* 0x000ee20000008800 */
[----:B-1----:R-:W-:Y:S02]  /*2840*/  FMNMX.FTZ R9, R8, R9, !PT ;  /* 0x0000000908097209 */ /* 0x002fe40007810000 */
[----:B------:R-:W-:-:S03]  /*2850*/  @!P0 MOV R8, 0x400 ;  /* 0x0000040000088802 */ /* 0x000fc60000000f00 */
[----:B-----5:R-:W1:Y:S01]  /*2860*/  SHFL.BFLY PT, R0, R9, 0x8, 0x1f ;  /* 0x0d001f0009007f89 */ /* 0x020e6200000e0000 */
[----:B------:R-:W-:Y:S02]  /*2870*/  @!P0 IADD3 R8, PT, PT, R8, 0x8, RZ ;  /* 0x0000000808088810 */ /* 0x000fe40007ffe0ff */
[----:B-1----:R-:W-:Y:S02]  /*2880*/  FMNMX.FTZ R0, R9, R0, !PT ;  /* 0x0000000009007209 */ /* 0x002fe40007810000 */
[----:B------:R-:W-:-:S03]  /*2890*/  @P1 MOV R9, 0x400 ;  /* 0x0000040000091802 */ /* 0x000fc60000000f00 */
[----:B0-----:R-:W0:Y:S02]  /*28a0*/  SHFL.BFLY PT, R11, R0, 0x4, 0x1f ;  /* 0x0c801f00000b7f89 */ /* 0x001e2400000e0000 */
[----:B0-----:R-:W-:Y:S02]  /*28b0*/  FMNMX.FTZ R11, R0, R11, !PT ;  /* 0x0000000b000b7209 */ /* 0x001fe40007810000 */
[----:B------:R-:W-:-:S03]  /*28c0*/  @!P0 SHF.R.U32.HI R0, RZ, 0x3, R2 ;  /* 0x00000003ff008819 */ /* 0x000fc60000011602 */
[----:B------:R-:W0:Y:S01]  /*28d0*/  SHFL.BFLY PT, R10, R11, 0x2, 0x1f ;  /* 0x0c401f000b0a7f89 */ /* 0x000e2200000e0000 */
[----:B------:R-:W-:Y:S02]  /*28e0*/  @!P0 LOP3.LUT R0, R0, 0x7c, RZ, 0xc0, !PT ;  /* 0x0000007c00008812 */ /* 0x000fe400078ec0ff */
[----:B0-----:R-:W-:Y:S01]  /*28f0*/  FMNMX.FTZ R10, R11, R10, !PT ;  /* 0x0000000a0b0a7209 */ /* 0x001fe20007810000 */
[----:B------:R-:W-:Y:S01]  /*2900*/  @P1 VIADD R11, R9, 0x8 ;  /* 0x00000008090b1836 */ /* 0x000fe20000000000 */
[----:B--2---:R-:W-:-:S03]  /*2910*/  @!P0 LEA R9, R13, R8, 0x18 ;  /* 0x000000080d098211 */ /* 0x004fc600078ec0ff */
[----:B------:R-:W0:Y:S01]  /*2920*/  SHFL.BFLY PT, R7, R10, 0x1, 0x1f ;  /* 0x0c201f000a077f89 */ /* 0x000e2200000e0000 */
[----:B------:R-:W-:Y:S02]  /*2930*/  @!P0 IADD3 R0, PT, PT, R0, R9, RZ ;  /* 0x0000000900008210 */ /* 0x000fe40007ffe0ff */
[----:B---3--:R-:W-:Y:S02]  /*2940*/  @P1 LEA R11, R12, R11, 0x18 ;  /* 0x0000000b0c0b1211 */ /* 0x008fe400078ec0ff */
[----:B0-----:R-:W-:-:S03]  /*2950*/  FMNMX.FTZ R13, R10, R7, !PT ;  /* 0x000000070a0d7209 */ /* 0x001fc60007810000 */
[----:B------:R-:W-:Y:S01]  /*2960*/  @P1 IMAD R7, R6, 0x4, R11 ;  /* 0x0000000406071824 */ /* 0x000fe200078e020b */
[----:B------:R-:W-:Y:S01]  /*2970*/  MOV R6, 0xe0ad78ec ;  /* 0xe0ad78ec00067802 */ /* 0x000fe20000000f00 */
        /* <DEDUP_REMOVED lines=32> */
[----:B------:R-:W-:Y:S05]  /*2b80*/  CALL.REL.NOINC `($__internal_14_$__cuda_sm20_div_rn_f64_full) ;  /* 0x0000000000a47944 */ /* 0x000fea0003c00000 */
.L_x_923:
[----:B------:R-:W-:Y:S05]  /*2b90*/  BSYNC.RECONVERGENT B1 ;  /* 0x0000000000017941 */ /* 0x000fea0003800200 */
.L_x_922:
        /* <DEDUP_REMOVED lines=12> */
.L_x_924:
[----:B0-----:R-:W-:Y:S01]  /*2c60*/  LEA R11, R10, R15, 0x2 ;  /* 0x0000000f0a0b7211 */ /* 0x001fe200078e10ff */
[--C-:B-1----:R-:W-:Y:S02]  /*2c70*/  IMAD R7, R3, R17, R10.reuse ;  /* 0x0000001103077224 */ /* 0x102fe400078e020a */
[----:B------:R-:W-:-:S03]  /*2c80*/  IMAD.IADD R10, R4, 0x1, R10 ;  /* 0x00000001040a7824 */ /* 0x000fc600078e020a */
[----:B------:R-:W0:Y:S02]  /*2c90*/  LDS R11, [R11] ;  /* 0x000000000b0b7984 */ /* 0x000e240000000800 */
[----:B------:R-:W-:Y:S01]  /*2ca0*/  ISETP.GE.AND P0, PT, R10, R17, PT ;  /* 0x000000110a00720c */ /* 0x000fe20003f06270 */
[----:B0-----:R-:W-:-:S05]  /*2cb0*/  HADD2.F32 R6, -RZ, R11.H0_H0 ;  /* 0x2000000bff067230 */ /* 0x001fca0000004100 */
[----:B------:R-:W-:Y:S01]  /*2cc0*/  FMUL.FTZ R12, R5, R6 ;  /* 0x00000006050c7220 */ /* 0x000fe20000410000 */
[----:B------:R-:W-:-:S05]  /*2cd0*/  HADD2.F32 R6, -RZ, R11.H1_H1 ;  /* 0x3000000bff067230 */ /* 0x000fca0000004100 */
[----:B------:R-:W0:Y:S01]  /*2ce0*/  F2I.S8.NTZ R12, R12 ;  /* 0x0000000c000c7305 */ /* 0x000e220000202100 */
[----:B------:R-:W-:Y:S01]  /*2cf0*/  FMUL.FTZ R13, R5, R6 ;  /* 0x00000006050d7220 */ /* 0x000fe20000410000 */
[----:B---3--:R-:W-:-:S06]  /*2d00*/  IMAD.WIDE R6, R7, 0x2, R8 ;  /* 0x0000000207067825 */ /* 0x008fcc00078e0208 */
[----:B------:R-:W1:Y:S01]  /*2d10*/  F2I.S8.NTZ R13, R13 ;  /* 0x0000000d000d7305 */ /* 0x000e620000202100 */
[----:B0-----:R-:W-:-:S04]  /*2d20*/  PRMT R14, R12, 0x8880, RZ ;  /* 0x000088800c0e7816 */ /* 0x001fc800000000ff */
[----:B------:R-:W-:-:S04]  /*2d30*/  PRMT R14, R14, 0x7710, RZ ;  /* 0x000077100e0e7816 */ /* 0x000fc800000000ff */
[----:B-1----:R-:W-:-:S05]  /*2d40*/  PRMT R11, R13, 0x7604, R14 ;  /* 0x000076040d0b7816 */ /* 0x002fca000000000e */
[----:B------:R0:W-:Y:S01]  /*2d50*/  STG.E.U16 desc[UR6][R6.64], R11 ;  /* 0x0000000b06007986 */ /* 0x0001e2000c101506 */
[----:B------:R-:W-:Y:S05]  /*2d60*/  @!P0 BRA `(.L_x_924) ;  /* 0xfffffffc00bc8947 */ /* 0x000fea000383ffff */
.L_x_921:
[----:B------:R-:W-:Y:S05]  /*2d70*/  BSYNC.RECONVERGENT B0 ;  /* 0x0000000000007941 */ /* 0x000fea0003800200 */
.L_x_920:
[----:B------:R-:W-:-:S13]  /*2d80*/  ISETP.NE.AND P0, PT, R2, RZ, PT ;  /* 0x000000ff0200720c */ /* 0x000fda0003f05270 */
[----:B------:R-:W-:Y:S05]  /*2d90*/  @P0 EXIT ;  /* 0x000000000000094d */ /* 0x000fea0003800000 */
[----:B0-----:R-:W0:Y:S08]  /*2da0*/  LDC.64 R6, c[0x0][0x3e0] ;  /* 0x0000f800ff067b82 */ /* 0x001e300000000a00 */
[----:B------:R-:W1:Y:S01]  /*2db0*/  LDC.64 R4, c[0x0][0x3e8] ;  /* 0x0000fa00ff047b82 */ /* 0x000e620000000a00 */
[----:B0-----:R-:W2:Y:S01]  /*2dc0*/  LDG.E R7, desc[UR6][R6.64] ;  /* 0x0000000606077981 */ /* 0x001ea2000c1e1900 */
[----:B-1----:R-:W-:-:S04]  /*2dd0*/  IMAD.WIDE.U32 R2, R3, 0x4, R4 ;  /* 0x0000000403027825 */ /* 0x002fc800078e0004 */
[----:B--2---:R-:W-:-:S04]  /*2de0*/  FMUL.FTZ R0, R0, R7 ;  /* 0x0000000700007220 */ /* 0x004fc80000410000 */
[----:B------:R-:W-:-:S05]  /*2df0*/  FMUL.FTZ R5, R0, 0.0078740157186985015869 ;  /* 0x3c01020400057820 */ /* 0x000fca0000410000 */
[----:B------:R-:W-:Y:S01]  /*2e00*/  STG.E desc[UR6][R2.64], R5 ;  /* 0x0000000502007986 */ /* 0x000fe2000c101906 */
[----:B------:R-:W-:Y:S05]  /*2e10*/  EXIT ;  /* 0x000000000000794d */ /* 0x000fea0003800000 */
        .weak           $__internal_14_$__cuda_sm20_div_rn_f64_full
        .type           $__internal_14_$__cuda_sm20_div_rn_f64_full,@function
        .size           $__internal_14_$__cuda_sm20_div_rn_f64_full,(.L_x_2492 - $__internal_14_$__cuda_sm20_div_rn_f64_full)
$__internal_14_$__cuda_sm20_div_rn_f64_full:
        /* <DEDUP_REMOVED lines=19> */
[----:B------:R-:W-:Y:S01]  /*2f50*/  LOP3.LUT R13, R11, 0xfc000, RZ, 0xfc, !PT ;  /* 0x000fc0000b0d7812 */ /* 0x000fe200078efcff */
[----:B------:R-:W-:Y:S01]  /*2f60*/  IMAD.MOV.U32 R11, RZ, RZ, R18 ;  /* 0x000000ffff0b7224 */ /* 0x000fe200078e0012 */
[----:B------:R-:W-:Y:S01]  /*2f70*/  @!P0 LOP3.LUT R11, R7, 0x7ff00000, RZ, 0xc0, !PT ;  /* 0x7ff00000070b8812 */ /* 0x000fe200078ec0ff */
[----:B------:R-:W-:Y:S01]  /*2f80*/  IMAD.MOV.U32 R12, RZ, RZ, RZ ;  /* 0x000000ffff0c7224 */ /* 0x000fe200078e00ff */
[----:B------:R-:W-:-:S03]  /*2f90*/  ISETP.GT.U32.AND P0, PT, R21, 0x7feffffe, PT ;  /* 0x7feffffe1500780c */ /* 0x000fc60003f04070 */
[----:B------:R-:W-:Y:S02]  /*2fa0*/  VIADD R21, R11, 0xffffffff ;  /* 0xffffffff0b157836 */ /* 0x000fe40000000000 */
[----:B------:R-:W-:-:S03]  /*2fb0*/  DMUL R16, R14, R12 ;  /* 0x0000000c0e107228 */ /* 0x000fc60000000000 */
[----:B------:R-:W-:-:S05]  /*2fc0*/  ISETP.GT.U32.OR P0, PT, R21, 0x7feffffe, P0 ;  /* 0x7feffffe1500780c */ /* 0x000fca0000704470 */
[----:B------:R-:W-:-:S08]  /*2fd0*/  DFMA R18, R16, -R6, R12 ;  /* 0x800000061012722b */ /* 0x000fd0000000000c */
[----:B------:R-:W-:Y:S01]  /*2fe0*/  DFMA R14, R14, R18, R16 ;  /* 0x000000120e0e722b */ /* 0x000fe20000000010 */
[----:B------:R-:W-:Y:S10]  /*2ff0*/  @P0 BRA `(.L_x_926) ;  /* 0x0000000000740947 */ /* 0x000ff40003800000 */
[----:B------:R-:W-:Y:S02]  /*3000*/  LOP3.LUT R17, R9, 0x7ff00000, RZ, 0xc0, !PT ;  /* 0x7ff0000009117812 */ /* 0x000fe400078ec0ff */
[----:B------:R-:W-:Y:S02]  /*3010*/  MOV R11, 0x40500000 ;  /* 0x40500000000b7802 */ /* 0x000fe40000000f00 */
[----:B------:R-:W-:Y:S01]  /*3020*/  ISETP.LE.U32.AND P0, PT, R17, 0x40500000, PT ;  /* 0x405000001100780c */ /* 0x000fe20003f03070 */
[----:B------:R-:W-:Y:S01]  /*3030*/  IMAD.MOV R16, RZ, RZ, -R17 ;  /* 0x000000ffff107224 */ /* 0x000fe200078e0a11 */
[----:B------:R-:W-:-:S04]  /*3040*/  MOV R18, RZ ;  /* 0x000000ff00127202 */ /* 0x000fc80000000f00 */
[----:B------:R-:W-:Y:S02]  /*3050*/  VIADDMNMX R11, R16, R11, 0xb9600000, !PT ;  /* 0xb9600000100b7446 */ /* 0x000fe4000780010b */
[----:B------:R-:W-:Y:S02]  /*3060*/  SEL R16, R5, 0x63400000, !P0 ;  /* 0x6340000005107807 */ /* 0x000fe40004000000 */
        /* <DEDUP_REMOVED lines=12> */
[----:B------:R-:W-:Y:S01]  /*3130*/  IADD3 R7, PT, PT, RZ, -R11, RZ ;  /* 0x8000000bff077210 */ /* 0x000fe20007ffe0ff */
[----:B------:R-:W-:Y:S01]  /*3140*/  IMAD.MOV.U32 R6, RZ, RZ, RZ ;  /* 0x000000ffff067224 */ /* 0x000fe200078e00ff */
[----:B------:R-:W-:-:S05]  /*3150*/  IADD3 R5, PT, PT, -R11, -0x43300000, RZ ;  /* 0xbcd000000b057810 */ /* 0x000fca0007ffe1ff */
[----:B------:R-:W-:Y:S02]  /*3160*/  DFMA R6, R16, -R6, R14 ;  /* 0x800000061006722b */ /* 0x000fe4000000000e */
[----:B------:R-:W-:-:S08]  /*3170*/  DMUL.RP R14, R14, R18 ;  /* 0x000000120e0e7228 */ /* 0x000fd00000008000 */
[----:B------:R-:W-:Y:S02]  /*3180*/  FSETP.NEU.AND P0, PT, |R7|, R5, PT ;  /* 0x000000050700720b */ /* 0x000fe40003f0d200 */
[----:B------:R-:W-:Y:S02]  /*3190*/  LOP3.LUT R9, R15, R9, RZ, 0x3c, !PT ;  /* 0x000000090f097212 */ /* 0x000fe400078e3cff */
[----:B------:R-:W-:Y:S02]  /*31a0*/  FSEL R16, R14, R16, !P0 ;  /* 0x000000100e107208 */ /* 0x000fe40004000000 */
[----:B------:R-:W-:Y:S01]  /*31b0*/  FSEL R17, R9, R17, !P0 ;  /* 0x0000001109117208 */ /* 0x000fe20004000000 */
[----:B------:R-:W-:Y:S06]  /*31c0*/  BRA `(.L_x_927) ;  /* 0x0000000000447947 */ /* 0x000fec0003800000 */
.L_x_926:
        /* <DEDUP_REMOVED lines=15> */
.L_x_928:
[----:B------:R-:W-:Y:S01]  /*32c0*/  LOP3.LUT R17, R9, 0x80000, RZ, 0xfc, !PT ;  /* 0x0008000009117812 */ /* 0x000fe200078efcff */
[----:B------:R-:W-:-:S07]  /*32d0*/  IMAD.MOV.U32 R16, RZ, RZ, R8 ;  /* 0x000000ffff107224 */ /* 0x000fce00078e0008 */
.L_x_927:
[----:B------:R-:W-:Y:S05]  /*32e0*/  BSYNC.RECONVERGENT B2 ;  /* 0x0000000000027941 */ /* 0x000fea0003800200 */
.L_x_925:
[----:B------:R-:W-:Y:S01]  /*32f0*/  HFMA2 R11, -RZ, RZ, 0, 0 ;  /* 0x00000000ff0b7431 */ /* 0x000fe200000001ff */
[----:B------:R-:W-:Y:S01]  /*3300*/  MOV R6, R16 ;  /* 0x0000001000067202 */ /* 0x000fe20000000f00 */
[----:B------:R-:W-:Y:S02]  /*3310*/  IMAD.MOV.U32 R7, RZ, RZ, R17 ;  /* 0x000000ffff077224 */ /* 0x000fe400078e0011 */
[----:B------:R-:W-:Y:S05]  /*3320*/  RET.REL.NODEC R10 `(_ZN17fastertransformer35generalAddBiasResidualLayerNormOpt2I7__half2Lb0ELb0ELi1ELb1ELi8EEEvPT_S3_PKS2_S5_S5_S5_S5_S5_fiiPKfS7_S7_Pfi) ;  /* 0xffffffcc0a347950 */ /* 0x000fea0003c3ffff */
.L_x_929:
        /* <DEDUP_REMOVED lines=13> */
.L_x_2492:


//--------------------- .text._ZN17fastertransformer34generalAddBiasResidualLayerNormOptI7__half2Lb0ELb0ELi1ELb1ELi8EEEvPT_S3_PKS2_S5_S5_S5_S5_S5_fiiPKfS7_S7_Pfi --------------------------
	.section	.text._ZN17fastertransformer34generalAddBiasResidualLayerNormOptI7__half2Lb0ELb0ELi1ELb1ELi8EEEvPT_S3_PKS2_S5_S5_S5_S5_S5_fiiPKfS7_S7_Pfi,"ax",@progbits
	.align	128
        .global         _ZN17fastertransformer34generalAddBiasResidualLayerNormOptI7__half2Lb0ELb0ELi1ELb1ELi8EEEvPT_S3_PKS2_S5_S5_S5_S5_S5_fiiPKfS7_S7_Pfi
        .type           _ZN17fastertransformer34generalAddBiasResidualLayerNormOptI7__half2Lb0ELb0ELi1ELb1ELi8EEEvPT_S3_PKS2_S5_S5_S5_S5_S5_fiiPKfS7_S7_Pfi,@function
        .size           _ZN17fastertransformer34generalAddBiasResidualLayerNormOptI7__half2Lb0ELb0ELi1ELb1ELi8EEEvPT_S3_PKS2_S5_S5_S5_S5_S5_fiiPKfS7_S7_Pfi,(.L_x_2493 - _ZN17fastertransformer34generalAddBiasResidualLayerNormOptI7__half2Lb0ELb0ELi1ELb1ELi8EEEvPT_S3_PKS2_S5_S5_S5_S5_S5_fiiPKfS7_S7_Pfi)
        .other          _ZN17fastertransformer34generalAddBiasResidualLayerNormOptI7__half2Lb0ELb0ELi1ELb1ELi8EEEvPT_S3_PKS2_S5_S5_S5_S5_S5_fiiPKfS7_S7_Pfi,@"STO_CUDA_ENTRY STV_DEFAULT"
_ZN17fastertransformer34generalAddBiasResidualLayerNormOptI7__half2Lb0ELb0ELi1ELb1ELi8EEEvPT_S3_PKS2_S5_S5_S5_S5_S5_fiiPKfS7_S7_Pfi:
.text._ZN17fastertransformer34generalAddBiasResidualLayerNormOptI7__half2Lb0ELb0ELi1ELb1ELi8EEEvPT_S3_PKS2_S5_S5_S5_S5_S5_fiiPKfS7_S7_Pfi:
        /* <DEDUP_REMOVED lines=20> */
[----:B0-----:R-:W0:Y:S08]  /*0140*/  LDC.64 R4, c[0x0][0x3a0] ;  /* 0x0000e800ff047b82 */ /* 0x001e300000000a00 */
[----:B------:R-:W4:Y:S01]  /*0150*/  LDC.64 R6, c[0x0][0x388] ;  /* 0x0000e200ff067b82 */ /* 0x000f220000000a00 */
[----:B-1----:R-:W-:-:S07]  /*0160*/  LEA R13, R13, R8, 0x18 ;  /* 0x000000080d0d7211 */ /* 0x002fce00078ec0ff */
.L_x_932:
[----:B-1-3--:R-:W-:-:S04]  /*0170*/  IMAD R11, R15, R3, R14 ;  /* 0x000000030f0b7224 */ /* 0x00afc800078e020e */
[----:B0-----:R-:W-:-:S06]  /*0180*/  IMAD.WIDE R8, R11, 0x4, R4 ;  /* 0x000000040b087825 */ /* 0x001fcc00078e0204 */
[----:B------:R-:W3:Y:S01]  /*0190*/  LDG.E.CONSTANT R8, desc[UR6][R8.64] ;  /* 0x0000000608087981 */ /* 0x000ee2000c1e9900 */
[----:B----4-:R-:W-:Y:S01]  /*01a0*/  IMAD.WIDE R10, R11, 0x4, R6 ;  /* 0x000000040b0a7825 */ /* 0x010fe200078e0206 */
[----:B------:R-:W-:-:S03]  /*01b0*/  LEA R16, R14, R13, 0x2 ;  /* 0x0000000d0e107211 */ /* 0x000fc600078e10ff */
[----:B--2---:R-:W-:-:S05]  /*01c0*/  IMAD.IADD R14, R17, 0x1, R14 ;  /* 0x00000001110e7824 */ /* 0x004fca00078e020e */
[----:B------:R-:W-:Y:S01]  /*01d0*/  ISETP.GE.AND P1, PT, R14, R3, PT ;  /* 0x000000030e00720c */ /* 0x000fe20003f26270 */
[----:B---3--:R-:W-:-:S05]  /*01e0*/  HFMA2 R9, R8, 1, 1, RZ ;  /* 0x3c003c0008097831 */ /* 0x008fca00000000ff */
[----:B------:R1:W-:Y:S01]  /*01f0*/  STG.E desc[UR6][R10.64], R9 ;  /* 0x000000090a007986 */ /* 0x0003e2000c101906 */
[----:B------:R-:W-:-:S03]  /*0200*/  HADD2 R12, R12, R9 ;  /* 0x000000090c0c7230 */ /* 0x000fc60000000000 */
[----:B------:R1:W-:Y:S03]  /*0210*/  STS [R16], R9 ;  /* 0x0000000910007388 */ /* 0x0003e60000000800 */
[----:B------:R-:W-:Y:S05]  /*0220*/  @!P1 BRA `(.L_x_932) ;  /* 0xfffffffc00d09947 */ /* 0x000fea000383ffff */
.L_x_931:
[----:B------:R-:W-:Y:S05]  /*0230*/  BSYNC.RECONVERGENT B0 ;  /* 0x0000000000007941 */ /* 0x000fea0003800200 */
.L_x_930:
[----:B------:R-:W-:Y:S01]  /*0240*/  HADD2 R12, R12.H0_H0, R12.H1_H1 ;  /* 0x3000000c0c0c7230 */ /* 0x000fe20000000800 */
[----:B------:R-:W2:Y:S01]  /*0250*/  S2R R8, SR_CgaCtaId ;  /* 0x0000000000087919 */ /* 0x000ea20000008800 */
[----:B-1----:R-:W-:Y:S01]  /*0260*/  MOV R9, 0x400 ;  /* 0x0000040000097802 */ /* 0x002fe20000000f00 */
[----:B------:R-:W1:Y:S01]  /*0270*/  LDCU UR4, c[0x0][0x3c8] ;  /* 0x00007900ff0477ac */ /* 0x000e620008000800 */
        /* <DEDUP_REMOVED lines=32> */
[----:B------:R-:W-:-:S04]  /*0480*/  IMAD.MOV.U32 R12, RZ, RZ, RZ ;  /* 0x000000ffff0c7224 */ /* 0x000fc800078e00ff */
        /* <DEDUP_REMOVED lines=15> */
[----:B------:R-:W-:Y:S01]  /*0580*/  MOV R12, RZ ;  /* 0x000000ff000c7202 */ /* 0x000fe20000000f00 */
[----:B------:R-:W-:Y:S02]  /*0590*/  IMAD.MOV.U32 R15, RZ, RZ, R0 ;  /* 0x000000ffff0f7224 */ /* 0x000fe400078e0000 */
[----:B------:R-:W2:Y:S05]  /*05a0*/  LDS R13, [R13] ;  /* 0x000000000d0d7984 */ /* 0x000eaa0000000800 */
.L_x_935:
        /* <DEDUP_REMOVED lines=105> */
.L_x_934:
[----:B------:R-:W-:Y:S05]  /*0c40*/  BSYNC.RECONVERGENT B0 ;  /* 0x0000000000007941 */ /* 0x000fea0003800200 */
.L_x_933:
        /* <DEDUP_REMOVED lines=39> */
.L_x_937:
[----:B------:R-:W-:Y:S05]  /*0ec0*/  BSYNC.RECONVERGENT B0 ;  /* 0x0000000000007941 */ /* 0x000fea0003800200 */
.L_x_936:
        /* <DEDUP_REMOVED lines=19> */
.L_x_957:
        /* <DEDUP_REMOVED lines=22> */
.L_x_940:
        /* <DEDUP_REMOVED lines=15> */
.L_x_942:
[----:B-1----:R-:W-:-:S05]  /*1250*/  IMAD.WIDE R16, R19, 0x4, R16 ;  /* 0x0000000413107825 */ /* 0x002fca00078e0210 */
[----:B------:R0:W-:Y:S02]  /*1260*/  STG.E desc[UR6][R16.64], R22 ;  /* 0x0000001610007986 */ /* 0x0001e4000c101906 */
.L_x_941:
        /* <DEDUP_REMOVED lines=25> */
.L_x_943:
        /* <DEDUP_REMOVED lines=18> */
.L_x_944:
        /* <DEDUP_REMOVED lines=24> */
.L_x_945:
        /* <DEDUP_REMOVED lines=18> */
.L_x_946:
        /* <DEDUP_REMOVED lines=24> */
.L_x_947:
        /* <DEDUP_REMOVED lines=18> */
.L_x_948:
        /* <DEDUP_REMOVED lines=24> */
.L_x_949:
        /* <DEDUP_REMOVED lines=18> */
.L_x_950:
        /* <DEDUP_REMOVED lines=24> */
.L_x_951:
        /* <DEDUP_REMOVED lines=18> */
.L_x_952:
        /* <DEDUP_REMOVED lines=24> */
.L_x_953:
        /* <DEDUP_REMOVED lines=18> */
.L_x_954:
        /* <DEDUP_REMOVED lines=24> */
.L_x_955:
        /* <DEDUP_REMOVED lines=18> */
.L_x_956:
[----:B------:R-:W-:-:S04]  /*24e0*/  IADD3 R20, PT, PT, R20, R4, RZ ;  /* 0x0000000414147210 */ /* 0x000fc80007ffe0ff */
[----:B------:R-:W-:-:S13]  /*24f0*/  ISETP.GE.AND P1, PT, R20, R3, PT ;  /* 0x000000031400720c */ /* 0x000fda0003f26270 */
[----:B------:R-:W-:Y:S05]  /*2500*/  @!P1 BRA `(.L_x_957) ;  /* 0xffffffe800bc9947 */ /* 0x000fea000383ffff */
.L_x_939:
[----:B01----:R-:W-:Y:S05]  /*2510*/  BSYNC.RECONVERGENT B0 ;  /* 0x0000000000007941 */ /* 0x003fea0003800200 */
.L_x_938:
        /* <DEDUP_REMOVED lines=62> */
[----:B------:R-:W-:Y:S05]  /*2900*/  CALL.REL.NOINC `($__internal_15_$__cuda_sm20_div_rn_f64_full) ;  /* 0x0000000000ac7944 */ /* 0x000fea0003c00000 */
.L_x_961:
[----:B------:R-:W-:Y:S05]  /*2910*/  BSYNC.RECONVERGENT B1 ;  /* 0x0000000000017941 */ /* 0x000fea0003800200 */
.L_x_960:
        /* <DEDUP_REMOVED lines=13> */
.L_x_962:
        /* <DEDUP_REMOVED lines=17> */
.L_x_959:
[----:B------:R-:W-:Y:S05]  /*2b00*/  BSYNC.RECONVERGENT B0 ;  /* 0x0000000000007941 */ /* 0x000fea0003800200 */
.L_x_958:
        /* <DEDUP_REMOVED lines=11> */
        .weak           $__internal_15_$__cuda_sm20_div_rn_f64_full
        .type           $__internal_15_$__cuda_sm20_div_rn_f64_full,@function
        .size           $__internal_15_$__cuda_sm20_div_rn_f64_full,(.L_x_2493 - $__internal_15_$__cuda_sm20_div_rn_f64_full)
$__internal_15_$__cuda_sm20_div_rn_f64_full:
        /* <DEDUP_REMOVED lines=58> */
.L_x_964:
        /* <DEDUP_REMOVED lines=11> */
[----:B------:R-:W-:Y:S01]  /*3010*/  @!P0 IMAD.MOV.U32 R12, RZ, RZ, RZ ;  /* 0x000000ffff0c8224 */ /* 0x000fe200078e00ff */
[----:B------:R-:W-:-:S03]  /*3020*/  @P0 MOV R12, RZ ;  /* 0x000000ff000c0202 */ /* 0x000fc60000000f00 */
[----:B------:R-:W-:Y:S01]  /*3030*/  @P0 IMAD.MOV.U32 R13, RZ, RZ, R2 ;  /* 0x000000ffff0d0224 */ /* 0x000fe200078e0002 */
[----:B------:R-:W-:Y:S06]  /*3040*/  BRA `(.L_x_965) ;  /* 0x0000000000087947 */ /* 0x000fec0003800000 */
.L_x_966:
[----:B------:R-:W-:Y:S02]  /*3050*/  LOP3.LUT R13, R7, 0x80000, RZ, 0xfc, !PT ;  /* 0x00080000070d7812 */ /* 0x000fe400078efcff */
[----:B------:R-:W-:-:S07]  /*3060*/  MOV R12, R6 ;  /* 0x00000006000c7202 */ /* 0x000fce0000000f00 */
.L_x_965:
[----:B------:R-:W-:Y:S05]  /*3070*/  BSYNC.RECONVERGENT B2 ;  /* 0x0000000000027941 */ /* 0x000fea0003800200 */
.L_x_963:
[----:B------:R-:W-:Y:S02]  /*3080*/  HFMA2 R9, -RZ, RZ, 0, 0 ;  /* 0x00000000ff097431 */ /* 0x000fe400000001ff */
[----:B------:R-:W-:Y:S01]  /*3090*/  IMAD.MOV.U32 R2, RZ, RZ, R12 ;  /* 0x000000ffff027224 */ /* 0x000fe200078e000c */
[----:B------:R-:W-:Y:S01]  /*30a0*/  MOV R3, R13 ;  /* 0x0000000d00037202 */ /* 0x000fe20000000f00 */
[----:B------:R-:W-:Y:S06]  /*30b0*/  RET.REL.NODEC R8 `(_ZN17fastertransformer34generalAddBiasResidualLayerNormOptI7__half2Lb0ELb0ELi1ELb1ELi8EEEvPT_S3_PKS2_S5_S5_S5_S5_S5_fiiPKfS7_S7_Pfi) ;  /* 0xffffffcc08d07950 */ /* 0x000fec0003c3ffff */
.L_x_967:
        /* <DEDUP_REMOVED lines=12> */
.L_x_2493:


//--------------------- .text._ZN17fastertransformer35generalAddBiasResidualLayerNormOpt2I7__half2Lb1ELb0ELi1ELb1ELi8EEEvPT_S3_PKS2_S5_S5_S5_S5_S5_fiiPKfS7_S7_Pfi --------------------------
	.section	.text._ZN17fastertransformer35generalAddBiasResidualLayerNormOpt2I7__half2Lb1ELb0ELi1ELb1ELi8EEEvPT_S3_PKS2_S5_S5_S5_S5_S5_fiiPKfS7_S7_Pfi,"ax",@progbits
	.align	128
        .global         _ZN17fastertransformer35generalAddBiasResidualLayerNormOpt2I7__half2Lb1ELb0ELi1ELb1ELi8EEEvPT_S3_PKS2_S5_S5_S5_S5_S5_fiiPKfS7_S7_Pfi
        .type           _ZN17fastertransformer35generalAddBiasResidualLayerNormOpt2I7__half2Lb1ELb0ELi1ELb1ELi8EEEvPT_S3_PKS2_S5_S5_S5_S5_S5_fiiPKfS7_S7_Pfi,@function
        .size           _ZN17fastertransformer35generalAddBiasResidualLayerNormOpt2I7__half2Lb1ELb0ELi1ELb1ELi8EEEvPT_S3_PKS2_S5_S5_S5_S5_S5_fiiPKfS7_S7_Pfi,(.L_x_2494 - _ZN17fastertransformer35generalAddBiasResidualLayerNormOpt2I7__half2Lb1ELb0ELi1ELb1ELi8EEEvPT_S3_PKS2_S5_S5_S5_S5_S5_fiiPKfS7_S7_Pfi)
        .other          _ZN17fastertransformer35generalAddBiasResidualLayerNormOpt2I7__half2Lb1ELb0ELi1ELb1ELi8EEEvPT_S3_PKS2_S5_S5_S5_S5_S5_fiiPKfS7_S7_Pfi,@"STO_CUDA_ENTRY STV_DEFAULT"
_ZN17fastertransformer35generalAddBiasResidualLayerNormOpt2I7__half2Lb1ELb0ELi1ELb1ELi8EEEvPT_S3_PKS2_S5_S5_S5_S5_S5_fiiPKfS7_S7_Pfi:
.text._ZN17fastertransformer35generalAddBiasResidualLayerNormOpt2I7__half2Lb1ELb0ELi1ELb1ELi8EEEvPT_S3_PKS2_S5_S5_S5_S5_S5_fiiPKfS7_S7_Pfi:
        /* <DEDUP_REMOVED lines=25> */
[----:B------:R-:W-:-:S08]  /*0190*/  IMAD.MOV.U32 R5, RZ, RZ, RZ ;  /* 0x000000ffff057224 */ /* 0x000fd000078e00ff */
[----:B0-----:R-:W-:Y:S05]  /*01a0*/  @P1 BRA `(.L_x_969) ;  /* 0x0000002000001947 */ /* 0x001fea0003800000 */
[----:B------:R-:W0:Y:S01]  /*01b0*/  LDC R4, c[0x0][0x360] ;  /* 0x0000d800ff047b82 */ /* 0x000e220000000800 */
[----:B------:R-:W-:Y:S05]  /*01c0*/  @P0 BRA `(.L_x_970) ;  /* 0x0000000c00ac0947 */ /* 0x000fea0003800000 */
[----:B------:R-:W1:Y:S01]  /*01d0*/  S2R R5, SR_CgaCtaId ;  /* 0x0000000000057919 */ /* 0x000e620000008800 */
[----:B------:R-:W2:Y:S01]  /*01e0*/  LDC.64 R2, c[0x0][0x3a0] ;  /* 0x0000e800ff027b82 */ /* 0x000ea20000000a00 */
[----:B------:R-:W-:Y:S01]  /*01f0*/  MOV R0, 0x400 ;  /* 0x0000040000007802 */ /* 0x000fe20000000f00 */
[----:B------:R-:W-:Y:S01]  /*0200*/  HFMA2 R6, -RZ, RZ, 0, 0 ;  /* 0x00000000ff067431 */ /* 0x000fe200000001ff */
[----:B0-----:R-:W-:Y:S02]  /*0210*/  SHF.L.U32 R7, R4, 0x2, RZ ;  /* 0x0000000204077819 */ /* 0x001fe400000006ff */
[----:B------:R-:W-:Y:S02]  /*0220*/  IADD3 R0, PT, PT, R0, 0x190, RZ ;  /* 0x0000019000007810 */ /* 0x000fe40007ffe0ff */
[----:B------:R-:W-:Y:S02]  /*0230*/  MOV R11, R21 ;  /* 0x00000015000b7202 */ /* 0x000fe40000000f00 */
[----:B-1----:R-:W-:Y:S01]  /*0240*/  LEA R0, R5, R0, 0x18 ;  /* 0x0000000005007211 */ /* 0x002fe200078ec0ff */
[----:B------:R-:W-:-:S07]  /*0250*/  IMAD.MOV.U32 R5, RZ, RZ, RZ ;  /* 0x000000ffff057224 */ /* 0x000fce00078e00ff */
.L_x_971:
[----:B0-----:R-:W0:Y:S01]  /*0260*/  LDC.64 R8, c[0x0][0x390] ;  /* 0x0000e400ff087b82 */ /* 0x001e220000000a00 */
[----:B------:R-:W-:-:S04]  /*0270*/  IMAD.U32 R10, RZ, RZ, UR5 ;  /* 0x00000005ff0a7e24 */ /* 0x000fc8000f8e00ff */
[----:B------:R-:W-:-:S03]  /*0280*/  IMAD R17, R19, R10, R11 ;  /* 0x0000000a13117224 */ /* 0x000fc600078e020b */
[----:B------:R-:W1:Y:S01]  /*0290*/  LDC.64 R14, c[0x0][0x388] ;  /* 0x0000e200ff0e7b82 */ /* 0x000e620000000a00 */
[----:B--2---:R-:W-:-:S05]  /*02a0*/  IMAD.WIDE R12, R17, 0x4, R2 ;  /* 0x00000004110c7825 */ /* 0x004fca00078e0202 */
[----:B------:R-:W2:Y:S01]  /*02b0*/  LDG.E.CONSTANT R16, desc[UR6][R12.64] ;  /* 0x000000060c107981 */ /* 0x000ea2000c1e9900 */
[----:B0-----:R-:W-:-:S05]  /*02c0*/  IMAD.WIDE R8, R17, 0x4, R8 ;  /* 0x0000000411087825 */ /* 0x001fca00078e0208 */
[----:B------:R-:W3:Y:S01]  /*02d0*/  LDG.E.CONSTANT R22, desc[UR6][R8.64] ;  /* 0x0000000608167981 */ /* 0x000ee2000c1e9900 */
[----:B-1----:R-:W-:-:S04]  /*02e0*/  IMAD.WIDE R14, R17, 0x4, R14 ;  /* 0x00000004110e7825 */ /* 0x002fc800078e020e */
[--C-:B--2---:R-:W-:Y:S02]  /*02f0*/  HADD2.F32 R20, -RZ, R16.reuse.H0_H0 ;  /* 0x20000010ff147230 */ /* 0x104fe40000004100 */
[----:B------:R-:W-:-:S03]  /*0300*/  HADD2.F32 R16, -RZ, R16.H1_H1 ;  /* 0x30000010ff107230 */ /* 0x000fc60000004100 */
[----:B------:R-:W-:Y:S02]  /*0310*/  FADD.FTZ R20, RZ, R20 ;  /* 0x00000014ff147221 */ /* 0x000fe40000010000 */
[----:B------:R-:W-:Y:S01]  /*0320*/  FADD.FTZ R16, RZ, R16 ;  /* 0x00000010ff107221 */ /* 0x000fe20000010000 */
[--C-:B---3--:R-:W-:Y:S02]  /*0330*/  HADD2.F32 R23, -RZ, R22.reuse.H0_H0 ;  /* 0x20000016ff177230 */ /* 0x108fe40000004100 */
[----:B------:R-:W-:-:S03]  /*0340*/  HADD2.F32 R25, -RZ, R22.H1_H1 ;  /* 0x30000016ff197230 */ /* 0x000fc60000004100 */
[----:B------:R-:W-:Y:S02]  /*0350*/  FADD.FTZ R20, R20, R23 ;  /* 0x0000001714147221 */ /* 0x000fe40000010000 */
[----:B------:R-:W-:Y:S01]  /*0360*/  FADD.FTZ R25, R16, R25 ;  /* 0x0000001910197221 */ /* 0x000fe20000010000 */
[----:B------:R-:W-:-:S04]  /*0370*/  LEA R16, R11, R0, 0x2 ;  /* 0x000000000b107211 */ /* 0x000fc800078e10ff */
        /* <DEDUP_REMOVED lines=12> */
[----:B------:R-:W-:-:S03]  /*0440*/  IADD3 R8, P1, PT, R7, R8, RZ ;  /* 0x0000000807087210 */ /* 0x000fc60007f3e0ff */
[----:B------:R-:W-:Y:S01]  /*0450*/  IMAD.X R13, RZ, RZ, R13, P0 ;  /* 0x000000ffff0d7224 */ /* 0x000fe200000e060d */
[----:B------:R-:W-:-:S04]  /*0460*/  IADD3.X R9, PT, PT, RZ, R9, RZ, P1, !PT ;  /* 0x00000009ff097210 */ /* 0x000fc80000ffe4ff */
[----:B------:R-:W2:Y:S04]  /*0470*/  LDG.E.CONSTANT R17, desc[UR6][R12.64] ;  /* 0x000000060c117981 */ /* 0x000ea8000c1e9900 */
[----:B------:R-:W3:Y:S01]  /*0480*/  LDG.E.CONSTANT R23, desc[UR6][R8.64] ;  /* 0x0000000608177981 */ /* 0x000ee2000c1e9900 */
[C---:B------:R-:W-:Y:S01]  /*0490*/  IADD3 R14, P0, PT, R7.reuse, R14, RZ ;  /* 0x0000000e070e7210 */ /* 0x040fe20007f1e0ff */
[----:B------:R-:W-:Y:S01]  /*04a0*/  IMAD.IADD R16, R7, 0x1, R16 ;  /* 0x0000000107107824 */ /* 0x000fe200078e0210 */
[----:B------:R-:W-:Y:S02]  /*04b0*/  IADD3 R11, PT, PT, R11, R4, RZ ;  /* 0x000000040b0b7210 */ /* 0x000fe40007ffe0ff */
[----:B------:R-:W-:Y:S02]  /*04c0*/  IADD3.X R15, PT, PT, RZ, R15, RZ, P0, !PT ;  /* 0x0000000fff0f7210 */ /* 0x000fe400007fe4ff */
[----:B------:R-:W-:Y:S01]  /*04d0*/  ISETP.GE.AND P0, PT, R11, R10, PT ;  /* 0x0000000a0b00720c */ /* 0x000fe20003f06270 */
[----:B--2---:R-:W-:-:S02]  /*04e0*/  HADD2.F32 R20, -RZ, R17.H0_H0 ;  /* 0x20000011ff147230 */ /* 0x004fc40000004100 */
[----:B------:R-:W-:Y:S02]  /*04f0*/  HADD2.F32 R22, -RZ, R17.H1_H1 ;  /* 0x30000011ff167230 */ /* 0x000fe40000004100 */
[--C-:B---3--:R-:W-:Y:S02]  /*0500*/  HADD2.F32 R24, -RZ, R23.reuse.H0_H0 ;  /* 0x20000017ff187230 */ /* 0x108fe40000004100 */
[----:B------:R-:W-:Y:S01]  /*0510*/  FADD.FTZ R17, RZ, R20 ;  /* 0x00000014ff117221 */ /* 0x000fe20000010000 */
[----:B------:R-:W-:Y:S02]  /*0520*/  HADD2.F32 R23, -RZ, R23.H1_H1 ;  /* 0x30000017ff177230 */ /* 0x000fe40000004100 */
[----:B------:R-:W-:Y:S01]  /*0530*/  FADD.FTZ R22, RZ, R22 ;  /* 0x00000016ff167221 */ /* 0x000fe20000010000 */
[----:B------:R-:W-:-:S03]  /*0540*/  FADD.FTZ R17, R17, R24 ;  /* 0x0000001811117221 */ /* 0x000fc60000010000 */
        /* <DEDUP_REMOVED lines=12> */
[----:B------:R-:W-:-:S03]  /*0610*/  IADD3.X R13, PT, PT, RZ, R13, RZ, P0, !PT ;  /* 0x0000000dff0d7210 */ /* 0x000fc600007fe4ff */
[----:B------:R-:W-:Y:S02]  /*0620*/  IMAD.X R9, RZ, RZ, R9, P1 ;  /* 0x000000ffff097224 */ /* 0x000fe400008e0609 */
[----:B------:R-:W2:Y:S04]  /*0630*/  LDG.E.CONSTANT R17, desc[UR6][R12.64] ;  /* 0x000000060c117981 */ /* 0x000ea8000c1e9900 */
[----:B0-----:R-:W3:Y:S01]  /*0640*/  LDG.E.CONSTANT R23, desc[UR6][R8.64] ;  /* 0x0000000608177981 */ /* 0x001ee2000c1e9900 */
[----:B------:R-:W-:Y:S01]  /*0650*/  IADD3 R14, P0, PT, R7, R14, RZ ;  /* 0x0000000e070e7210 */ /* 0x000fe20007f1e0ff */
[----:B------:R-:W-:Y:S01]  /*0660*/  IMAD.IADD R11, R11, 0x1, R4 ;  /* 0x000000010b0b7824 */ /* 0x000fe200078e0204 */
[----:B------:R-:W-:Y:S02]  /*0670*/  IADD3 R16, PT, PT, R7, R16, RZ ;  /* 0x0000001007107210 */ /* 0x000fe40007ffe0ff */
[----:B------:R-:W-:-:S02]  /*0680*/  IADD3.X R15, PT, PT, RZ, R15, RZ, P0, !PT ;  /* 0x0000000fff0f7210 */ /* 0x000fc400007fe4ff */
[----:B------:R-:W-:Y:S01]  /*0690*/  ISETP.GE.AND P0, PT, R11, R10, PT ;  /* 0x0000000a0b00720c */ /* 0x000fe20003f06270 */
[--C-:B--2---:R-:W-:Y:S02]  /*06a0*/  HADD2.F32 R20, -RZ, R17.reuse.H0_H0 ;  /* 0x20000011ff147230 */ /* 0x104fe40000004100 */
        /* <DEDUP_REMOVED lines=21> */
[----:B-1----:R-:W3:Y:S01]  /*0800*/  LDG.E.CONSTANT R23, desc[UR6][R8.64] ;  /* 0x0000000608177981 */ /* 0x002ee2000c1e9900 */
[C---:B------:R-:W-:Y:S02]  /*0810*/  IADD3 R14, P0, PT, R7.reuse, R14, RZ ;  /* 0x0000000e070e7210 */ /* 0x040fe40007f1e0ff */
[----:B------:R-:W-:Y:S02]  /*0820*/  IADD3 R16, PT, PT, R7, R16, RZ ;  /* 0x0000001007107210 */ /* 0x000fe40007ffe0ff */
[----:B------:R-:W-:Y:S01]  /*0830*/  IADD3 R11, PT, PT, R11, R4, RZ ;  /* 0x000000040b0b7210 */ /* 0x000fe20007ffe0ff */
[----:B------:R-:W-:-:S03]  /*0840*/  IMAD.X R15, RZ, RZ, R15, P0 ;  /* 0x000000ffff0f7224 */ /* 0x000fc600000e060f */
        /* <DEDUP_REMOVED lines=23> */
[----:B--2---:R-:W2:Y:S01]  /*09c0*/  LDG.E.CONSTANT R23, desc[UR6][R8.64] ;  /* 0x0000000608177981 */ /* 0x004ea2000c1e9900 */
[C---:B------:R-:W-:Y:S01]  /*09d0*/  IADD3 R14, P0, PT, R7.reuse, R14, RZ ;  /* 0x0000000e070e7210 */ /* 0x040fe20007f1e0ff */
[----:B------:R-:W-:Y:S01]  /*09e0*/  IMAD.IADD R16, R7, 0x1, R16 ;  /* 0x0000000107107824 */ /* 0x000fe200078e0210 */
[----:B------:R-:W-:Y:S02]  /*09f0*/  IADD3 R11, PT, PT, R11, R4, RZ ;  /* 0x000000040b0b7210 */ /* 0x000fe40007ffe0ff */
[----:B------:R-:W-:Y:S02]  /*0a00*/  IADD3.X R15, PT, PT, RZ, R15, RZ, P0, !PT ;  /* 0x0000000fff0f7210 */ /* 0x000fe400007fe4ff */
[----:B------:R-:W-:Y:S01]  /*0a10*/  ISETP.GE.AND P0, PT, R11, R10, PT ;  /* 0x0000000a0b00720c */ /* 0x000fe20003f06270 */
[----:B---3--:R-:W-:-:S02]  /*0a20*/  HADD2.F32 R20, -RZ, R17.H0_H0 ;  /* 0x20000011ff147230 */ /* 0x008fc40000004100 */
[----:B------:R-:W-:Y:S02]  /*0a30*/  HADD2.F32 R22, -RZ, R17.H1_H1 ;  /* 0x30000011ff167230 */ /* 0x000fe40000004100 */
[--C-:B--2---:R-:W-:Y:S02]  /*0a40*/  HADD2.F32 R24, -RZ, R23.reuse.H0_H0 ;  /* 0x20000017ff187230 */ /* 0x104fe40000004100 */
        /* <DEDUP_REMOVED lines=19> */
[----:B---3--:R-:W3:Y:S01]  /*0b80*/  LDG.E.CONSTANT R23, desc[UR6][R8.64] ;  /* 0x0000000608177981 */ /* 0x008ee2000c1e9900 */
        /* <DEDUP_REMOVED lines=27> */
[----:B----4-:R-:W3:Y:S01]  /*0d40*/  LDG.E.CONSTANT R23, desc[UR6][R8.64] ;  /* 0x0000000608177981 */ /* 0x010ee2000c1e9900 */
        /* <DEDUP_REMOVED lines=28> */
[C---:B0-----:R-:W-:Y:S01]  /*0f10*/  IADD3 R14, P0, PT, R7.reuse, R14, RZ ;  /* 0x0000000e070e7210 */ /* 0x041fe20007f1e0ff */
        /* <DEDUP_REMOVED lines=21> */
[----:B------:R-:W-:Y:S05]  /*1070*/  BRA `(.L_x_969) ;  /* 0x00000010004c7947 */ /* 0x000fea0003800000 */
.L_x_970:
[----:B------:R-:W1:Y:S01]  /*1080*/  S2R R9, SR_CgaCtaId ;  /* 0x0000000000097919 */ /* 0x000e620000008800 */
[----:B------:R-:W-:Y:S01]  /*1090*/  MOV R0, 0x400 ;  /* 0x0000040000007802 */ /* 0x000fe20000000f00 */
[----:B0-----:R-:W-:Y:S01]  /*10a0*/  IMAD.SHL.U32 R3, R4, 0x4, RZ ;  /* 0x0000000404037824 */ /* 0x001fe200078e00ff */
[----:B------:R-:W-:Y:S01]  /*10b0*/  MOV R5, RZ ;  /* 0x000000ff00057202 */ /* 0x000fe20000000f00 */
[----:B------:R-:W-:Y:S01]  /*10c0*/  IMAD.MOV.U32 R6, RZ, RZ, RZ ;  /* 0x000000ffff067224 */ /* 0x000fe200078e00ff */
[----:B------:R-:W-:Y:S02]  /*10d0*/  IADD3 R0, PT, PT, R0, 0x190, RZ ;  /* 0x0000019000007810 */ /* 0x000fe40007ffe0ff */
[----:B------:R-:W-:Y:S02]  /*10e0*/  MOV R11, R21 ;  /* 0x00000015000b7202 */ /* 0x000fe40000000f00 */
[----:B-1----:R-:W-:-:S07]  /*10f0*/  LEA R2, R9, R0, 0x18 ;  /* 0x0000000009027211 */ /* 0x002fce00078ec0ff */
.L_x_972:
[----:B0-----:R-:W0:Y:S01]  /*1100*/  LDC.64 R12, c[0x0][0x390] ;  /* 0x0000e400ff0c7b82 */ /* 0x001e220000000a00 */
[----:B------:R-:W-:-:S05]  /*1110*/  MOV R10, UR8 ;  /* 0x00000008000a7c02 */ /* 0x000fca0008000f00 */
[----:B------:R-:W-:Y:S02]  /*1120*/  IMAD R17, R19, R10, R11 ;  /* 0x0000000a13117224 */ /* 0x000fe400078e020b */
[----:B------:R-:W1:Y:S02]  /*1130*/  LDC.64 R8, c[0x0][0x3a0] ;  /* 0x0000e800ff087b82 */ /* 0x000e640000000a00 */
[----:B0-----:R-:W-:-:S05]  /*1140*/  IMAD.WIDE R12, R17, 0x8, R12 ;  /* 0x00000008110c7825 */ /* 0x001fca00078e020c */
[----:B------:R-:W2:Y:S01]  /*1150*/  LDG.E.64 R14, desc[UR6][R12.64] ;  /* 0x000000060c0e7981 */ /* 0x000ea2000c1e1b00 */
[----:B-1----:R-:W-:-:S05]  /*1160*/  IMAD.WIDE R8, R17, 0x4, R8 ;  /* 0x0000000411087825 */ /* 0x002fca00078e0208 */
[----:B------:R-:W3:Y:S01]  /*1170*/  LDG.E.CONSTANT R0, desc[UR6][R8.64] ;  /* 0x0000000608007981 */ /* 0x000ee2000c1e9900 */
[----:B--2---:R-:W-:Y:S02]  /*1180*/  I2FP.F32.S32 R16, R14 ;  /* 0x0000000e00107245 */ /* 0x004fe40000201400 */
[----:B------:R-:W-:Y:S02]  /*1190*/  I2FP.F32.S32 R20, R15 ;  /* 0x0000000f00147245 */ /* 0x000fe40000201400 */
[----:B------:R-:W0:Y:S01]  /*11a0*/  LDC.64 R14, c[0x0][0x388] ;  /* 0x0000e200ff0e7b82 */ /* 0x000e220000000a00 */
[-C--:B------:R-:W-:Y:S02]  /*11b0*/  FMUL.FTZ R16, R16, R7.reuse ;  /* 0x0000000710107220 */ /* 0x080fe40000410000 */
[----:B------:R-:W-:Y:S01]  /*11c0*/  FMUL.FTZ R23, R20, R7 ;  /* 0x0000000714177220 */ /* 0x000fe20000410000 */
[----:B------:R-:W-:Y:S01]  /*11d0*/  LEA R20, R11, R2, 0x2 ;  /* 0x000000020b147211 */ /* 0x000fe200078e10ff */
[----:B------:R-:W-:-:S03]  /*11e0*/  IMAD.IADD R11, R4, 0x1, R11 ;  /* 0x00000001040b7824 */ /* 0x000fc600078e020b */
[----:B------:R-:W-:Y:S01]  /*11f0*/  F2FP.F16.F32.PACK_AB R23, R23, R16 ;  /* 0x000000101717723e */ /* 0x000fe200000000ff */
[--C-:B---3--:R-:W-:Y:S01]  /*1200*/  HADD2.F32 R16, -RZ, R0.reuse.H1_H1 ;  /* 0x30000000ff107230 */ /* 0x108fe20000004100 */
[----:B------:R-:W-:Y:S01]  /*1210*/  ISETP.GE.AND P0, PT, R11, R10, PT ;  /* 0x0000000a0b00720c */ /* 0x000fe20003f06270 */
[----:B------:R-:W-:Y:S02]  /*1220*/  HADD2.F32 R0, -RZ, R0.H0_H0 ;  /* 0x20000000ff007230 */ /* 0x000fe40000004100 */
[--C-:B------:R-:W-:Y:S02]  /*1230*/  HADD2.F32 R25, -RZ, R23.reuse.H1_H1 ;  /* 0x30000017ff197230 */ /* 0x100fe40000004100 */
[----:B------:R-:W-:Y:S01]  /*1240*/  FADD.FTZ R16, RZ, R16 ;  /* 0x00000010ff107221 */ /* 0x000fe20000010000 */
[----:B------:R-:W-:Y:S02]  /*1250*/  HADD2.F32 R23, -RZ, R23.H0_H0 ;  /* 0x20000017ff177230 */ /* 0x000fe40000004100 */
[----:B------:R-:W-:Y:S01]  /*1260*/  FADD.FTZ R0, RZ, R0 ;  /* 0x00000000ff007221 */ /* 0x000fe20000010000 */
[----:B------:R-:W-:-:S03]  /*1270*/  FADD.FTZ R25, R16, R25 ;  /* 0x0000001910197221 */ /* 0x000fc60000010000 */
[----:B------:R-:W-:Y:S01]  /*1280*/  FADD.FTZ R0, R0, R23 ;  /* 0x0000001700007221 */ /* 0x000fe20000010000 */
[----:B0-----:R-:W-:-:S04]  /*1290*/  IMAD.WIDE R14, R17, 0x4, R14 ;  /* 0x00000004110e7825 */ /* 0x001fc800078e020e */
[C---:B------:R-:W-:Y:S01]  /*12a0*/  F2FP.F16.F32.PACK_AB R23, R25.reuse, R0 ;  /* 0x000000001917723e */ /* 0x040fe200000000ff */
[----:B------:R-:W-:Y:S01]  /*12b0*/  FMUL.FTZ R17, R25, R25 ;  /* 0x0000001919117220 */ /* 0x000fe20000410000 */
[----:B------:R-:W-:-:S03]  /*12c0*/  FADD.FTZ R25, R0, R25 ;  /* 0x0000001900197221 */ /* 0x000fc60000010000 */
[----:B------:R0:W-:Y:S01]  /*12d0*/  STS [R20], R23 ;  /* 0x0000001714007388 */ /* 0x0001e20000000800 */
[----:B------:R-:W-:Y:S01]  /*12e0*/  FFMA.FTZ R0, R0, R0, R17 ;  /* 0x0000000000007223 */ /* 0x000fe20000010011 */
[----:B------:R-:W-:Y:S02]  /*12f0*/  FADD.FTZ R6, R25, R6 ;  /* 0x0000000619067221 */ /* 0x000fe40000010000 */
[----:B------:R0:W-:Y:S01]  /*1300*/  STG.E desc[UR6][R14.64], R23 ;  /* 0x000000170e007986 */ /* 0x0001e2000c101906 */
[----:B------:R-:W-:Y:S01]  /*1310*/  FADD.FTZ R5, R0, R5 ;  /* 0x0000000500057221 */ /* 0x000fe20000010000 */
[----:B------:R-:W-:Y:S06]  /*1320*/  @P0 BRA `(.L_x_969) ;  /* 0x0000000c00a00947 */ /* 0x000fec0003800000 */
[----:B------:R-:W-:-:S04]  /*1330*/  SHF.L.U32 R0, R4, 0x3, RZ ;  /* 0x0000000304007819 */ /* 0x000fc800000006ff */
[----:B------:R-:W-:-:S04]  /*1340*/  IADD3 R12, P0, PT, R12, R0, RZ ;  /* 0x000000000c0c7210 */ /* 0x000fc80007f1e0ff */
[----:B------:R-:W-:Y:S02]  /*1350*/  IADD3.X R13, PT, PT, RZ, R13, RZ, P0, !PT ;  /* 0x0000000dff0d7210 */ /* 0x000fe400007fe4ff */
[----:B------:R-:W-:-:S03]  /*1360*/  IADD3 R8, P0, PT, R3, R8, RZ ;  /* 0x0000000803087210 */ /* 0x000fc60007f1e0ff */
[----:B------:R-:W2:Y:S02]  /*1370*/  LDG.E.64 R16, desc[UR6][R12.64] ;  /* 0x000000060c107981 */ /* 0x000ea4000c1e1b00 */
[----:B------:R-:W-:-:S05]  /*1380*/  IMAD.X R9, RZ, RZ, R9, P0 ;  /* 0x000000ffff097224 */ /* 0x000fca00000e0609 */
[----:B------:R-:W3:Y:S01]  /*1390*/  LDG.E.CONSTANT R22, desc[UR6][R8.64] ;  /* 0x0000000608167981 */ /* 0x000ee2000c1e9900 */
[----:B0-----:R-:W-:Y:S01]  /*13a0*/  IADD3 R14, P0, PT, R3, R14, RZ ;  /* 0x0000000e030e7210 */ /* 0x001fe20007f1e0ff */
[----:B------:R-:W-:Y:S01]  /*13b0*/  IMAD.IADD R11, R11, 0x1, R4 ;  /* 0x000000010b0b7824 */ /* 0x000fe200078e0204 */
[----:B------:R-:W-:Y:S02]  /*13c0*/  IADD3 R20, PT, PT, R3, R20, RZ ;  /* 0x0000001403147210 */ /* 0x000fe40007ffe0ff */
[----:B------:R-:W-:Y:S02]  /*13d0*/  IADD3.X R15, PT, PT, RZ, R15, RZ, P0, !PT ;  /* 0x0000000fff0f7210 */ /* 0x000fe400007fe4ff */
[----:B------:R-:W-:Y:S02]  /*13e0*/  ISETP.GE.AND P0, PT, R11, R10, PT ;  /* 0x0000000a0b00720c */ /* 0x000fe40003f06270 */
[----:B--2---:R-:W-:Y:S02]  /*13f0*/  I2FP.F32.S32 R16, R16 ;  /* 0x0000001000107245 */ /* 0x004fe40000201400 */
[----:B------:R-:W-:-:S03]  /*1400*/  I2FP.F32.S32 R24, R17 ;  /* 0x0000001100187245 */ /* 0x000fc60000201400 */
[-C--:B------:R-:W-:Y:S02]  /*1410*/  FMUL.FTZ R16, R16, R7.reuse ;  /* 0x0000000710107220 */ /* 0x080fe40000410000 */
[----:B------:R-:W-:-:S05]  /*1420*/  FMUL.FTZ R17, R24, R7 ;  /* 0x0000000718117220 */ /* 0x000fca0000410000 */
[----:B------:R-:W-:Y:S01]  /*1430*/  F2FP.F16.F32.PACK_AB R17, R17, R16 ;  /* 0x000000101111723e */ /* 0x000fe200000000ff */
[--C-:B---3--:R-:W-:Y:S02]  /*1440*/  HADD2.F32 R16, -RZ, R22.reuse.H1_H1 ;  /* 0x30000016ff107230 */ /* 0x108fe40000004100 */
[----:B------:R-:W-:Y:S02]  /*1450*/  HADD2.F32 R22, -RZ, R22.H0_H0 ;  /* 0x20000016ff167230 */ /* 0x000fe40000004100 */
[--C-:B------:R-:W-:Y:S02]  /*1460*/  HADD2.F32 R23, -RZ, R17.reuse.H1_H1 ;  /* 0x30000011ff177230 */ /* 0x100fe40000004100 */
[----:B------:R-:W-:Y:S01]  /*1470*/  FADD.FTZ R16, RZ, R16 ;  /* 0x00000010ff107221 */ /* 0x000fe20000010000 */
[----:B------:R-:W-:Y:S02]  /*1480*/  HADD2.F32 R17, -RZ, R17.H0_H0 ;  /* 0x20000011ff117230 */ /* 0x000fe40000004100 */
[----:B------:R-:W-:Y:S01]  /*1490*/  FADD.FTZ R22, RZ, R22 ;  /* 0x00000016ff167221 */ /* 0x000fe20000010000 */
[----:B------:R-:W-:-:S03]  /*14a0*/  FADD.FTZ R16, R16, R23 ;  /* 0x0000001710107221 */ /* 0x000fc60000010000 */
[----:B------:R-:W-:Y:S01]  /*14b0*/  FADD.FTZ R17, R22, R17 ;  /* 0x0000001116117221 */ /* 0x000fe20000010000 */
[----:B------:R-:W-:-:S03]  /*14c0*/  FMUL.FTZ R22, R16, R16 ;  /* 0x0000001010167220 */ /* 0x000fc60000410000 */
[C---:B------:R-:W-:Y:S01]  /*14d0*/  FADD.FTZ R25, R17.reuse, R16 ;  /* 0x0000001011197221 */ /* 0x040fe20000010000 */
[-C--:B------:R-:W-:Y:S01]  /*14e0*/  F2FP.F16.F32.PACK_AB R23, R16, R17.reuse ;  /* 0x000000111017723e */ /* 0x080fe200000000ff */
[----:B------:R-:W-:Y:S02]  /*14f0*/  FFMA.FTZ R22, R17, R17, R22 ;  /* 0x0000001111167223 */ /* 0x000fe40000010016 */
[----:B------:R-:W-:Y:S02]  /*1500*/  FADD.FTZ R6, R6, R25 ;  /* 0x0000001906067221 */ /* 0x000fe40000010000 */
[----:B------:R0:W-:Y:S01]  /*1510*/  STG.E desc[UR6][R14.64], R23 ;  /* 0x000000170e007986 */ /* 0x0001e2000c101906 */
[----:B------:R-:W-:-:S03]  /*1520*/  FADD.FTZ R5, R5, R22 ;  /* 0x0000001605057221 */ /* 0x000fc60000010000 */
[----:B------:R0:W-:Y:S01]  /*1530*/  STS [R20], R23 ;  /* 0x0000001714007388 */ /* 0x0001e20000000800 */
[----:B------:R-:W-:Y:S05]  /*1540*/  @P0 BRA `(.L_x_969) ;  /* 0x0000000c00180947 */ /* 0x000fea0003800000 */
[----:B------:R-:W-:-:S04]  /*1550*/  IADD3 R12, P0, PT, R0, R12, RZ ;  /* 0x0000000c000c7210 */ /* 0x000fc80007f1e0ff */
[----:B------:R-:W-:Y:S02]  /*1560*/  IADD3.X R13, PT, PT, RZ, R13, RZ, P0, !PT ;  /* 0x0000000dff0d7210 */ /* 0x000fe400007fe4ff */
[----:B------:R-:W-:-:S03]  /*1570*/  IADD3 R8, P0, PT, R3, R8, RZ ;  /* 0x0000000803087210 */ /* 0x000fc60007f1e0ff */
[----:B------:R-:W2:Y:S01]  /*1580*/  LDG.E.64 R16, desc[UR6][R12.64] ;  /* 0x000000060c107981 */ /* 0x000ea2000c1e1b00 */
[----:B------:R-:W-:-:S05]  /*1590*/  IADD3.X R9, PT, PT, RZ, R9, RZ, P0, !PT ;  /* 0x00000009ff097210 */ /* 0x000fca00007fe4ff */
[----:B------:R-:W3:Y:S01]  /*15a0*/  LDG.E.CONSTANT R22, desc[UR6][R8.64] ;  /* 0x0000000608167981 */ /* 0x000ee2000c1e9900 */
[C---:B0-----:R-:W-:Y:S02]  /*15b0*/  IADD3 R14, P0, PT, R3.reuse, R14, RZ ;  /* 0x0000000e030e7210 */ /* 0x041fe40007f1e0ff */
[----:B------:R-:W-:Y:S02]  /*15c0*/  IADD3 R20, PT, PT, R3, R20, RZ ;  /* 0x0000001403147210 */ /* 0x000fe40007ffe0ff */
[----:B------:R-:W-:Y:S01]  /*15d0*/  IADD3 R11, PT, PT, R11, R4, RZ ;  /* 0x000000040b0b7210 */ /* 0x000fe20007ffe0ff */
[----:B------:R-:W-:-:S03]  /*15e0*/  IMAD.X R15, RZ, RZ, R15, P0 ;  /* 0x000000ffff0f7224 */ /* 0x000fc600000e060f */
        /* <DEDUP_REMOVED lines=23> */
[----:B------:R-:W-:-:S05]  /*1760*/  IADD3 R16, P0, PT, R0, R12, RZ ;  /* 0x0000000c00107210 */ /* 0x000fca0007f1e0ff */
[----:B------:R-:W-:Y:S01]  /*1770*/  IMAD.X R17, RZ, RZ, R13, P0 ;  /* 0x000000ffff117224 */ /* 0x000fe200000e060d */
[----:B------:R-:W-:-:S04]  /*1780*/  IADD3 R8, P0, PT, R3, R8, RZ ;  /* 0x0000000803087210 */ /* 0x000fc80007f1e0ff */
[----:B------:R-:W2:Y:S01]  /*1790*/  LDG.E.64 R12, desc[UR6][R16.64] ;  /* 0x00000006100c7981 */ /* 0x000ea2000c1e1b00 */
[----:B------:R-:W-:-:S05]  /*17a0*/  IADD3.X R9, PT, PT, RZ, R9, RZ, P0, !PT ;  /* 0x00000009ff097210 */ /* 0x000fca00007fe4ff */
[----:B------:R-:W3:Y:S01]  /*17b0*/  LDG.E.CONSTANT R22, desc[UR6][R8.64] ;  /* 0x0000000608167981 */ /* 0x000ee2000c1e9900 */
[----:B0-----:R-:W-:Y:S01]  /*17c0*/  IMAD.IADD R20, R3, 0x1, R20 ;  /* 0x0000000103147824 */ /* 0x001fe200078e0214 */
[----:B------:R-:W-:Y:S02]  /*17d0*/  IADD3 R11, PT, PT, R11, R4, RZ ;  /* 0x000000040b0b7210 */ /* 0x000fe40007ffe0ff */
        /* <DEDUP_REMOVED lines=11> */
[----:B------:R-:W-:Y:S01]  /*1890*/  FADD.FTZ R23, R12, R23 ;  /* 0x000000170c177221 */ /* 0x000fe20000010000 */
[----:B------:R-:W-:-:S02]  /*18a0*/  IADD3 R12, P0, PT, R3, R14, RZ ;  /* 0x0000000e030c7210 */ /* 0x000fc40007f1e0ff */
[----:B------:R-:W-:Y:S01]  /*18b0*/  FADD.FTZ R22, R22, R13 ;  /* 0x0000000d16167221 */ /* 0x000fe20000010000 */
[----:B------:R-:W-:Y:S01]  /*18c0*/  FMUL.FTZ R25, R23, R23 ;  /* 0x0000001717197220 */ /* 0x000fe20000410000 */
[----:B------:R-:W-:-:S03]  /*18d0*/  IADD3.X R13, PT, PT, RZ, R15, RZ, P0, !PT ;  /* 0x0000000fff0d7210 */ /* 0x000fc600007fe4ff */
[----:B------:R-:W-:Y:S01]  /*18e0*/  F2FP.F16.F32.PACK_AB R15, R23, R22 ;  /* 0x00000016170f723e */ /* 0x000fe200000000ff */
        /* <DEDUP_REMOVED lines=8> */
[----:B------:R-:W-:-:S04]  /*1970*/  IADD3 R16, P0, PT, R0, R16, RZ ;  /* 0x0000001000107210 */ /* 0x000fc80007f1e0ff */
[----:B------:R-:W-:Y:S02]  /*1980*/  IADD3.X R17, PT, PT, RZ, R17, RZ, P0, !PT ;  /* 0x00000011ff117210 */ /* 0x000fe400007fe4ff */
[----:B------:R-:W-:-:S03]  /*1990*/  IADD3 R8, P0, PT, R3, R8, RZ ;  /* 0x0000000803087210 */ /* 0x000fc60007f1e0ff */
[----:B0-----:R-:W2:Y:S02]  /*19a0*/  LDG.E.64 R14, desc[UR6][R16.64] ;  /* 0x00000006100e7981 */ /* 0x001ea4000c1e1b00 */
[----:B------:R-:W-:-:S05]  /*19b0*/  IMAD.X R9, RZ, RZ, R9, P0 ;  /* 0x000000ffff097224 */ /* 0x000fca00000e0609 */
[----:B------:R-:W3:Y:S01]  /*19c0*/  LDG.E.CONSTANT R22, desc[UR6][R8.64] ;  /* 0x0000000608167981 */ /* 0x000ee2000c1e9900 */
[----:B------:R-:W-:Y:S01]  /*19d0*/  IADD3 R12, P0, PT, R3, R12, RZ ;  /* 0x0000000c030c7210 */ /* 0x000fe20007f1e0ff */
        /* <DEDUP_REMOVED lines=65> */
[C---:B0-----:R-:W-:Y:S01]  /*1df0*/  IADD3 R12, P0, PT, R3.reuse, R12, RZ ;  /* 0x0000000c030c7210 */ /* 0x041fe20007f1e0ff */
        /* <DEDUP_REMOVED lines=28> */
[----:B------:R-:W-:-:S04]  /*1fc0*/  IADD3 R8, P0, PT, R3, R8, RZ ;  /* 0x0000000803087210 */ /* 0x000fc80007f1e0ff */
[----:B------:R-:W2:Y:S01]  /*1fd0*/  LDG.E.64 R14, desc[UR6][R14.64] ;  /* 0x000000060e0e7981 */ /* 0x000ea2000c1e1b00 */
[----:B------:R-:W-:-:S05]  /*1fe0*/  IADD3.X R9, PT, PT, RZ, R9, RZ, P0, !PT ;  /* 0x00000009ff097210 */ /* 0x000fca00007fe4ff */
[----:B------:R-:W3:Y:S01]  /*1ff0*/  LDG.E.CONSTANT R8, desc[UR6][R8.64] ;  /* 0x0000000608087981 */ /* 0x000ee2000c1e9900 */
[----:B0-----:R-:W-:Y:S02]  /*2000*/  IADD3 R20, PT, PT, R3, R20, RZ ;  /* 0x0000001403147210 */ /* 0x001fe40007ffe0ff */
[----:B------:R-:W-:Y:S02]  /*2010*/  IADD3 R11, PT, PT, R11, R4, RZ ;  /* 0x000000040b0b7210 */ /* 0x000fe40007ffe0ff */
[----:B--2---:R-:W-:Y:S02]  /*2020*/  I2FP.F32.S32 R0, R14 ;  /* 0x0000000e00007245 */ /* 0x004fe40000201400 */
[----:B------:R-:W-:-:S03]  /*2030*/  I2FP.F32.S32 R16, R15 ;  /* 0x0000000f00107245 */ /* 0x000fc60000201400 */
[-C--:B------:R-:W-:Y:S02]  /*2040*/  FMUL.FTZ R0, R0, R7.reuse ;  /* 0x0000000700007220 */ /* 0x080fe40000410000 */
[----:B------:R-:W-:Y:S01]  /*2050*/  FMUL.FTZ R17, R16, R7 ;  /* 0x0000000710117220 */ /* 0x000fe20000410000 */
[----:B---3--:R-:W-:-:S04]  /*2060*/  HADD2.F32 R16, -RZ, R8.H1_H1 ;  /* 0x30000008ff107230 */ /* 0x008fc80000004100 */
[----:B------:R-:W-:Y:S01]  /*2070*/  F2FP.F16.F32.PACK_AB R17, R17, R0 ;  /* 0x000000001111723e */ /* 0x000fe200000000ff */
[----:B------:R-:W-:Y:S02]  /*2080*/  HADD2.F32 R0, -RZ, R8.H0_H0 ;  /* 0x20000008ff007230 */ /* 0x000fe40000004100 */
[----:B------:R-:W-:Y:S01]  /*2090*/  FADD.FTZ R16, RZ, R16 ;  /* 0x00000010ff107221 */ /* 0x000fe20000010000 */
[----:B------:R-:W-:Y:S01]  /*20a0*/  IADD3 R8, P0, PT, R3, R12, RZ ;  /* 0x0000000c03087210 */ /* 0x000fe20007f1e0ff */
[--C-:B------:R-:W-:Y:S02]  /*20b0*/  HADD2.F32 R15, -RZ, R17.reuse.H1_H1 ;  /* 0x30000011ff0f7230 */ /* 0x100fe40000004100 */
[----:B------:R-:W-:Y:S01]  /*20c0*/  FADD.FTZ R0, RZ, R0 ;  /* 0x00000000ff007221 */ /* 0x000fe20000010000 */
[----:B------:R-:W-:Y:S02]  /*20d0*/  HADD2.F32 R17, -RZ, R17.H0_H0 ;  /* 0x20000011ff117230 */ /* 0x000fe40000004100 */
[----:B------:R-:W-:-:S02]  /*20e0*/  IMAD.X R9, RZ, RZ, R13, P0 ;  /* 0x000000ffff097224 */ /* 0x000fc400000e060d */
[----:B------:R-:W-:Y:S01]  /*20f0*/  FADD.FTZ R15, R16, R15 ;  /* 0x0000000f100f7221 */ /* 0x000fe20000010000 */
[----:B------:R-:W-:Y:S01]  /*2100*/  ISETP.GE.AND P0, PT, R11, R10, PT ;  /* 0x0000000a0b00720c */ /* 0x000fe20003f06270 */
        /* <DEDUP_REMOVED lines=10> */
.L_x_969:
[----:B------:R-:W-:Y:S05]  /*21b0*/  BSYNC.RECONVERGENT B0 ;  /* 0x0000000000007941 */ /* 0x000fea0003800200 */
.L_x_968:
[----:B------:R-:W1:Y:S01]  /*21c0*/  SHFL.BFLY PT, R3, R6, 0x10, 0x1f ;  /* 0x0e001f0006037f89 */ /* 0x000e6200000e0000 */
[----:B------:R-:W1:Y:S01]  /*21d0*/  LDC R11, c[0x0][0x360] ;  /* 0x0000d800ff0b7b82 */ /* 0x000e620000000800 */
[----:B0-----:R-:W-:Y:S01]  /*21e0*/  LOP3.LUT P0, R8, R21, 0x1f, RZ, 0xc0, !PT ;  /* 0x0000001f15087812 */ /* 0x001fe2000780c0ff */
[----:B------:R-:W-:Y:S01]  /*21f0*/  BSSY.RECONVERGENT B0, `(.L_x_973) ;  /* 0x000004c000007945 */ /* 0x000fe20003800200 */
[----:B------:R-:W0:Y:S11]  /*2200*/  SHFL.BFLY PT, R0, R5, 0x10, 0x1f ;  /* 0x0e001f0005007f89 */ /* 0x000e3600000e0000 */
[----:B-1234-:R-:W1:Y:S01]  /*2210*/  @!P0 S2R R15, SR_CgaCtaId ;  /* 0x00000000000f8919 */ /* 0x01ee620000008800 */
[----:B------:R-:W-:Y:S01]  /*2220*/  FADD.FTZ R3, R3, R6 ;  /* 0x0000000603037221 */ /* 0x000fe20000010000 */
[----:B------:R-:W-:Y:S01]  /*2230*/  I2FP.F32.U32 R6, R11 ;  /* 0x0000000b00067245 */ /* 0x000fe20000201000 */
[----:B0-----:R-:W-:-:S03]  /*2240*/  FADD.FTZ R4, R0, R5 ;  /* 0x0000000500047221 */ /* 0x001fc60000010000 */
[----:B------:R-:W0:Y:S04]  /*2250*/  SHFL.BFLY PT, R0, R3, 0x8, 0x1f ;  /* 0x0d001f0003007f89 */ /* 0x000e2800000e0000 */
[----:B------:R-:W2:Y:S01]  /*2260*/  SHFL.BFLY PT, R7, R4, 0x8, 0x1f ;  /* 0x0d001f0004077f89 */ /* 0x000ea200000e0000 */
[----:B0-----:R-:W-:Y:S01]  /*2270*/  FADD.FTZ R0, R3, R0 ;  /* 0x0000000003007221 */ /* 0x001fe20000010000 */
[----:B--2---:R-:W-:-:S04]  /*2280*/  FADD.FTZ R12, R4, R7 ;  /* 0x00000007040c7221 */ /* 0x004fc80000010000 */
[----:B------:R-:W0:Y:S04]  /*2290*/  SHFL.BFLY PT, R7, R0, 0x4, 0x1f ;  /* 0x0c801f0000077f89 */ /* 0x000e2800000e0000 */
[----:B------:R-:W2:Y:S01]  /*22a0*/  SHFL.BFLY PT, R9, R12, 0x4, 0x1f ;  /* 0x0c801f000c097f89 */ /* 0x000ea200000e0000 */
[----:B0-----:R-:W-:Y:S01]  /*22b0*/  FADD.FTZ R7, R0, R7 ;  /* 0x0000000700077221 */ /* 0x001fe20000010000 */
[----:B------:R-:W-:Y:S01]  /*22c0*/  @!P0 MOV R0, 0x400 ;  /* 0x0000040000008802 */ /* 0x000fe20000000f00 */
[----:B--2---:R-:W-:-:S03]  /*22d0*/  FADD.FTZ R5, R12, R9 ;  /* 0x000000090c057221 */ /* 0x004fc60000010000 */
[----:B------:R-:W0:Y:S01]  /*22e0*/  SHFL.BFLY PT, R2, R7, 0x2, 0x1f ;  /* 0x0c401f0007027f89 */ /* 0x000e2200000e0000 */
[----:B------:R-:W-:Y:S01]  /*22f0*/  FMUL.FTZ R9, R6, 0.03125 ;  /* 0x3d00000006097820 */ /* 0x000fe20000410000 */
[----:B------:R-:W-:Y:S02]  /*2300*/  I2FP.F32.U32 R6, R21 ;  /* 0x0000001500067245 */ /* 0x000fe40000201000 */
[----:B------:R-:W2:Y:S01]  /*2310*/  SHFL.BFLY PT, R4, R5, 0x2, 0x1f ;  /* 0x0c401f0005047f89 */ /* 0x000ea200000e0000 */
[----:B------:R-:W-:Y:S02]  /*2320*/  @!P0 IADD3 R0, PT, PT, R0, 0x88, RZ ;  /* 0x0000008800008810 */ /* 0x000fe40007ffe0ff */
[----:B------:R-:W-:Y:S02]  /*2330*/  FSETP.GT.FTZ.AND P1, PT, R9, R6, PT ;  /* 0x000000060900720b */ /* 0x000fe40003f34000 */
[----:B-1----:R-:W-:-:S11]  /*2340*/  @!P0 LEA R0, R15, R0, 0x18 ;  /* 0x000000000f008211 */ /* 0x002fd600078ec0ff */
[----:B------:R-:W1:Y:S01]  /*2350*/  @P1 S2R R6, SR_CgaCtaId ;  /* 0x0000000000061919 */ /* 0x000e620000008800 */
[----:B0-----:R-:W-:Y:S01]  /*2360*/  FADD.FTZ R2, R7, R2 ;  /* 0x0000000207027221 */ /* 0x001fe20000010000 */
[----:B------:R-:W-:Y:S01]  /*2370*/  SHF.R.U32.HI R7, RZ, 0x5, R21 ;  /* 0x00000005ff077819 */ /* 0x000fe20000011615 */
[----:B--2---:R-:W-:-:S03]  /*2380*/  FADD.FTZ R4, R5, R4 ;  /* 0x0000000405047221 */ /* 0x004fc60000010000 */
[----:B------:R-:W0:Y:S01]  /*2390*/  SHFL.BFLY PT, R3, R2, 0x1, 0x1f ;  /* 0x0c201f0002037f89 */ /* 0x000e2200000e0000 */
[----:B------:R-:W-:Y:S02]  /*23a0*/  @!P0 LEA R0, R7, R0, 0x2 ;  /* 0x0000000007008211 */ /* 0x000fe400078e10ff */
[----:B------:R-:W-:Y:S01]  /*23b0*/  @P1 MOV R5, 0x400 ;  /* 0x0000040000051802 */ /* 0x000fe20000000f00 */
[----:B------:R-:W2:Y:S04]  /*23c0*/  SHFL.BFLY PT, R13, R4, 0x1, 0x1f ;  /* 0x0c201f00040d7f89 */ /* 0x000ea800000e0000 */
[----:B------:R-:W-:-:S05]  /*23d0*/  @P1 VIADD R5, R5, 0x88 ;  /* 0x0000008805051836 */ /* 0x000fca0000000000 */
[----:B-1----:R-:W-:Y:S01]  /*23e0*/  @P1 LEA R5, R6, R5, 0x18 ;  /* 0x0000000506051211 */ /* 0x002fe200078ec0ff */
[----:B0-----:R-:W-:Y:S01]  /*23f0*/  FADD.FTZ R15, R2, R3 ;  /* 0x00000003020f7221 */ /* 0x001fe20000010000 */
[----:B------:R-:W-:Y:S01]  /*2400*/  CS2R R2, SRZ ;  /* 0x0000000000027805 */ /* 0x000fe2000001ff00 */
[----:B--2---:R-:W-:-:S03]  /*2410*/  FADD.FTZ R17, R4, R13 ;  /* 0x0000000d04117221 */ /* 0x004fc60000010000 */
        /* <DEDUP_REMOVED lines=41> */
.L_x_974:
[----:B------:R-:W-:Y:S05]  /*26b0*/  BSYNC.RECONVERGENT B0 ;  /* 0x0000000000007941 */ /* 0x000fea0003800200 */
.L_x_973:
        /* <DEDUP_REMOVED lines=13> */
[----:B0-----:R-:W-:Y:S01]  /*2790*/  LEA R2, R5, R0, 0x18 ;  /* 0x0000000005027211 */ /* 0x001fe200078ec0ff */
[----:B------:R-:W-:-:S05]  /*27a0*/  VIADD R0, R0, 0x190 ;  /* 0x0000019000007836 */ /* 0x000fca0000000000 */
[----:B------:R-:W0:Y:S01]  /*27b0*/  LDS.64 R2, [R2] ;  /* 0x0000000002027984 */ /* 0x000e220000000a00 */
[----:B------:R-:W-:Y:S02]  /*27c0*/  LEA R5, R5, R0, 0x18 ;  /* 0x0000000005057211 */ /* 0x000fe400078ec0ff */
[----:B0-----:R-:W-:-:S07]  /*27d0*/  F2FP.F16.F32.PACK_AB R4, R3, R2 ;  /* 0x000000020304723e */ /* 0x001fce00000000ff */
.L_x_994:
[----:B0-----:R-:W0:Y:S08]  /*27e0*/  LDC.64 R12, c[0x0][0x3b0] ;  /* 0x0000ec00ff0c7b82 */ /* 0x001e300000000a00 */
[----:B--2---:R-:W3:Y:S01]  /*27f0*/  LDC.64 R14, c[0x0][0x3b8] ;  /* 0x0000ee00ff0e7b82 */ /* 0x004ee20000000a00 */
[----:B0-----:R-:W-:-:S05]  /*2800*/  IMAD.WIDE R12, R20, 0x4, R12 ;  /* 0x00000004140c7825 */ /* 0x001fca00078e020c */
[----:B------:R-:W4:Y:S01]  /*2810*/  LDG.E.CONSTANT R16, desc[UR6][R12.64] ;  /* 0x000000060c107981 */ /* 0x000f22000c1e9900 */
[----:B---3--:R-:W-:-:S05]  /*2820*/  IMAD.WIDE R14, R20, 0x4, R14 ;  /* 0x00000004140e7825 */ /* 0x008fca00078e020e */
[----:B------:R-:W4:Y:S01]  /*2830*/  LDG.E.CONSTANT R17, desc[UR6][R14.64] ;  /* 0x000000060e117981 */ /* 0x000f22000c1e9900 */
[----:B------:R-:W-:-:S05]  /*2840*/  LEA R0, R20, R5, 0x2 ;  /* 0x0000000514007211 */ /* 0x000fca00078e10ff */
        /* <DEDUP_REMOVED lines=15> */
.L_x_977:
        /* <DEDUP_REMOVED lines=15> */
.L_x_979:
[----:B0-----:R-:W-:-:S05]  /*2a30*/  IMAD.WIDE R2, R17, 0x4, R2 ;  /* 0x0000000411027825 */ /* 0x001fca00078e0202 */
[----:B------:R2:W-:Y:S02]  /*2a40*/  STG.E desc[UR6][R2.64], R22 ;  /* 0x0000001602007986 */ /* 0x0005e4000c101906 */
.L_x_978:
[----:B------:R-:W-:-:S05]  /*2a50*/  IMAD.IADD R20, R11, 0x1, R20 ;  /* 0x000000010b147824 */ /* 0x000fca00078e0214 */
        /* <DEDUP_REMOVED lines=24> */
.L_x_980:
        /* <DEDUP_REMOVED lines=11> */
[----:B------:R-:W2:Y:S08]  /*2c90*/  F2I.S8.NTZ R24, R24 ;  /* 0x0000001800187305 */ /* 0x000eb00000202100 */
[----:B------:R-:W3:Y:S01]  /*2ca0*/  F2I.S8.NTZ R23, R23 ;  /* 0x0000001700177305 */ /* 0x000ee20000202100 */
[----:B--2---:R-:W-:-:S04]  /*2cb0*/  PRMT R22, R24, 0x8880, RZ ;  /* 0x0000888018167816 */ /* 0x004fc800000000ff */
[----:B------:R-:W-:Y:S01]  /*2cc0*/  PRMT R22, R22, 0x7710, RZ ;  /* 0x0000771016167816 */ /* 0x000fe200000000ff */
[----:B0-----:R-:W-:-:S03]  /*2cd0*/  IMAD.WIDE R16, R0, 0x2, R16 ;  /* 0x0000000200107825 */ /* 0x001fc600078e0210 */
[----:B---3--:R-:W-:-:S05]  /*2ce0*/  PRMT R25, R23, 0x7604, R22 ;  /* 0x0000760417197816 */ /* 0x008fca0000000016 */
[----:B------:R2:W-:Y:S02]  /*2cf0*/  STG.E.U16 desc[UR6][R16.64], R25 ;  /* 0x0000001910007986 */ /* 0x0005e4000c101506 */
.L_x_981:
[----:B------:R-:W-:-:S04]  /*2d00*/  IADD3 R20, PT, PT, R20, R11, RZ ;  /* 0x0000000b14147210 */ /* 0x000fc80007ffe0ff */
[----:B------:R-:W-:-:S13]  /*2d10*/  ISETP.GE.AND P1, PT, R20, R10, PT ;  /* 0x0000000a1400720c */ /* 0x000fda0003f26270 */
[----:B------:R-:W-:Y:S05]  /*2d20*/  @P1 BRA `(.L_x_976) ;  /* 0x0000001000001947 */ /* 0x000fea0003800000 */
[C---:B------:R-:W-:Y:S02]  /*2d30*/  IADD3 R14, P2, PT, R3.reuse, R14, RZ ;  /* 0x0000000e030e7210 */ /* 0x040fe40007f5e0ff */
[----:B------:R-:W-:-:S03]  /*2d40*/  IADD3 R12, P1, PT, R3, R12, RZ ;  /* 0x0000000c030c7210 */ /* 0x000fc60007f3e0ff */
[----:B------:R-:W-:Y:S01]  /*2d50*/  IMAD.X R15, RZ, RZ, R15, P2 ;  /* 0x000000ffff0f7224 */ /* 0x000fe200010e060f */
[----:B------:R-:W-:-:S04]  /*2d60*/  IADD3.X R13, PT, PT, RZ, R13, RZ, P1, !PT ;  /* 0x0000000dff0d7210 */ /* 0x000fc80000ffe4ff */
[----:B0-2---:R-:W2:Y:S04]  /*2d70*/  LDG.E.CONSTANT R16, desc[UR6][R14.64] ;  /* 0x000000060e107981 */ /* 0x005ea8000c1e9900 */
[----:B------:R-:W2:Y:S01]  /*2d80*/  LDG.E.CONSTANT R22, desc[UR6][R12.64] ;  /* 0x000000060c167981 */ /* 0x000ea2000c1e9900 */
[----:B------:R-:W-:-:S05]  /*2d90*/  IADD3 R2, PT, PT, R3, R2, RZ ;  /* 0x0000000203027210 */ /* 0x000fca0007ffe0ff */
        /* <DEDUP_REMOVED lines=13> */
[----:B---3--:R-:W-:Y:S07]  /*2e70*/  BRA `(.L_x_983) ;  /* 0x0000000000487947 */ /* 0x008fee0003800000 */
.L_x_982:
        /* <DEDUP_REMOVED lines=18> */
.L_x_983:
[----:B------:R-:W-:-:S04]  /*2fa0*/  IADD3 R20, PT, PT, R20, R11, RZ ;  /* 0x0000000b14147210 */ /* 0x000fc80007ffe0ff */
[----:B------:R-:W-:-:S13]  /*2fb0*/  ISETP.GE.AND P1, PT, R20, R10, PT ;  /* 0x0000000a1400720c */ /* 0x000fda0003f26270 */
[----:B------:R-:W-:Y:S05]  /*2fc0*/  @P1 BRA `(.L_x_976) ;  /* 0x0000000c00581947 */ /* 0x000fea0003800000 */
[C---:B------:R-:W-:Y:S02]  /*2fd0*/  IADD3 R12, P1, PT, R3.reuse, R12, RZ ;  /* 0x0000000c030c7210 */ /* 0x040fe40007f3e0ff */
[----:B------:R-:W-:-:S03]  /*2fe0*/  IADD3 R14, P2, PT, R3, R14, RZ ;  /* 0x0000000e030e7210 */ /* 0x000fc60007f5e0ff */
[----:B------:R-:W-:Y:S01]  /*2ff0*/  IMAD.X R13, RZ, RZ, R13, P1 ;  /* 0x000000ffff0d7224 */ /* 0x000fe200008e060d */
[----:B------:R-:W-:-:S04]  /*3000*/  IADD3.X R15, PT, PT, RZ, R15, RZ, P2, !PT ;  /* 0x0000000fff0f7210 */ /* 0x000fc800017fe4ff */
[----:B------:R-:W3:Y:S04]  /*3010*/  LDG.E.CONSTANT R0, desc[UR6][R12.64] ;  /* 0x000000060c007981 */ /* 0x000ee8000c1e9900 */
[----:B0-2---:R-:W3:Y:S01]  /*3020*/  LDG.E.CONSTANT R16, desc[UR6][R14.64] ;  /* 0x000000060e107981 */ /* 0x005ee2000c1e9900 */
[----:B------:R-:W-:Y:S02]  /*3030*/  IADD3 R2, PT, PT, R3, R2, RZ ;  /* 0x0000000203027210 */ /* 0x000fe40007ffe0ff */
[----:B------:R-:W-:-:S03]  /*3040*/  IADD3 R23, PT, PT, R23, R11, RZ ;  /* 0x0000000b17177210 */ /* 0x000fc60007ffe0ff */
[----:B------:R-:W0:Y:S02]  /*3050*/  LDS R17, [R2] ;  /* 0x0000000002117984 */ /* 0x000e240000000800 */
[----:B0-----:R-:W-:-:S04]  /*3060*/  HADD2 R17, R17, -R4.H0_H0 ;  /* 0xa000000411117230 */ /* 0x001fc80000000000 */
[----:B------:R-:W-:-:S04]  /*3070*/  HMUL2 R17, R17, R4.H1_H1 ;  /* 0x3000000411117232 */ /* 0x000fc80000000000 */
[----:B---3--:R-:W-:-:S05]  /*3080*/  HFMA2 R0, R17, R0, R16 ;  /* 0x0000000011007231 */ /* 0x008fca0000000010 */
        /* <DEDUP_REMOVED lines=10> */
.L_x_984:
        /* <DEDUP_REMOVED lines=18> */
.L_x_985:
[----:B------:R-:W-:-:S04]  /*3250*/  IADD3 R20, PT, PT, R20, R11, RZ ;  /* 0x0000000b14147210 */ /* 0x000fc80007ffe0ff */
[----:B------:R-:W-:-:S13]  /*3260*/  ISETP.GE.AND P1, PT, R20, R10, PT ;  /* 0x0000000a1400720c */ /* 0x000fda0003f26270 */
[----:B------:R-:W-:Y:S05]  /*3270*/  @P1 BRA `(.L_x_976) ;  /* 0x0000000800ac1947 */ /* 0x000fea0003800000 */
[C---:B------:R-:W-:Y:S02]  /*3280*/  IADD3 R12, P1, PT, R3.reuse, R12, RZ ;  /* 0x0000000c030c7210 */ /* 0x040fe40007f3e0ff */
[----:B------:R-:W-:Y:S02]  /*3290*/  IADD3 R14, P2, PT, R3, R14, RZ ;  /* 0x0000000e030e7210 */ /* 0x000fe40007f5e0ff */
[----:B------:R-:W-:Y:S02]  /*32a0*/  IADD3.X R13, PT, PT, RZ, R13, RZ, P1, !PT ;  /* 0x0000000dff0d7210 */ /* 0x000fe40000ffe4ff */
[----:B------:R-:W-:-:S03]  /*32b0*/  IADD3.X R15, PT, PT, RZ, R15, RZ, P2, !PT ;  /* 0x0000000fff0f7210 */ /* 0x000fc600017fe4ff */
[----:B------:R-:W3:Y:S04]  /*32c0*/  LDG.E.CONSTANT R0, desc[UR6][R12.64] ;  /* 0x000000060c007981 */ /* 0x000ee8000c1e9900 */
[----:B0-2---:R-:W3:Y:S01]  /*32d0*/  LDG.E.CONSTANT R16, desc[UR6][R14.64] ;  /* 0x000000060e107981 */ /* 0x005ee2000c1e9900 */
[----:B------:R-:W-:Y:S01]  /*32e0*/  IMAD.IADD R2, R3, 0x1, R2 ;  /* 0x0000000103027824 */ /* 0x000fe200078e0202 */
[----:B------:R-:W-:-:S04]  /*32f0*/  IADD3 R23, PT, PT, R23, R11, RZ ;  /* 0x0000000b17177210 */ /* 0x000fc80007ffe0ff */
[----:B------:R-:W0:Y:S02]  /*3300*/  LDS R17, [R2] ;  /* 0x0000000002117984 */ /* 0x000e240000000800 */
[----:B0-----:R-:W-:-:S04]  /*3310*/  HADD2 R17, R17, -R4.H0_H0 ;  /* 0xa000000411117230 */ /* 0x001fc80000000000 */
[----:B------:R-:W-:-:S04]  /*3320*/  HMUL2 R17, R17, R4.H1_H1 ;  /* 0x3000000411117232 */ /* 0x000fc80000000000 */
[----:B---3--:R-:W-:-:S05]  /*3330*/  HFMA2 R0, R17, R0, R16 ;  /* 0x0000000011007231 */ /* 0x008fca0000000010 */
        /* <DEDUP_REMOVED lines=9> */
[----:B---3--:R-:W-:Y:S07]  /*33d0*/  BRA `(.L_x_987) ;  /* 0x0000000000487947 */ /* 0x008fee0003800000 */
.L_x_986:
        /* <DEDUP_REMOVED lines=18> */
.L_x_987:
        /* <DEDUP_REMOVED lines=25> */
.L_x_988:
        /* <DEDUP_REMOVED lines=18> */
.L_x_989:
        /* <DEDUP_REMOVED lines=25> */
.L_x_990:
        /* <DEDUP_REMOVED lines=18> */
.L_x_991:
        /* <DEDUP_REMOVED lines=8> */
[----:B------:R-:W3:Y:S01]  /*3ae0*/  LDG.E.CONSTANT R15, desc[UR6][R14.64] ;  /* 0x000000060e0f7981 */ /* 0x000ee2000c1e9900 */
[----:B0-2---:R-:W-:Y:S02]  /*3af0*/  IADD3 R16, PT, PT, R3, R2, RZ ;  /* 0x0000000203107210 */ /* 0x005fe40007ffe0ff */
[----:B------:R-:W-:-:S03]  /*3b00*/  IADD3 R23, PT, PT, R23, R11, RZ ;  /* 0x0000000b17177210 */ /* 0x000fc60007ffe0ff */
[----:B------:R-:W0:Y:S02]  /*3b10*/  LDS R3, [R16] ;  /* 0x0000000010037984 */ /* 0x000e240000000800 */
[----:B0-----:R-:W-:-:S04]  /*3b20*/  HADD2 R2, R3, -R4.H0_H0 ;  /* 0xa000000403027230 */ /* 0x001fc80000000000 */
[----:B------:R-:W-:-:S04]  /*3b30*/  HMUL2 R2, R2, R4.H1_H1 ;  /* 0x3000000402027232 */ /* 0x000fc80000000000 */
[----:B---3--:R-:W-:Y:S01]  /*3b40*/  HFMA2 R15, R2, R12, R15 ;  /* 0x0000000c020f7231 */ /* 0x008fe2000000000f */
        /* <DEDUP_REMOVED lines=9> */
.L_x_992:
        /* <DEDUP_REMOVED lines=18> */
.L_x_993:
[----:B------:R-:W-:-:S05]  /*3d00*/  IMAD.IADD R20, R20, 0x1, R11 ;  /* 0x0000000114147824 */ /* 0x000fca00078e020b */
[----:B------:R-:W-:-:S13]  /*3d10*/  ISETP.GE.AND P1, PT, R20, R10, PT ;  /* 0x0000000a1400720c */ /* 0x000fda0003f26270 */
[----:B------:R-:W-:Y:S05]  /*3d20*/  @!P1 BRA `(.L_x_994) ;  /* 0xffffffe800ac9947 */ /* 0x000fea000383ffff */
.L_x_976:
[----:B-12---:R-:W-:Y:S05]  /*3d30*/  BSYNC.RECONVERGENT B0 ;  /* 0x0000000000007941 */ /* 0x006fea0003800200 */
.L_x_975:
        /* <DEDUP_REMOVED lines=17> */
[----:B--2---:R-:W-:-:S05]  /*3e50*/  @P1 LEA R13, R13, R6, 0x18 ;  /* 0x000000060d0d1211 */ /* 0x004fca00078ec0ff */
[----:B------:R-:W-:Y:S01]  /*3e60*/  @P1 IMAD R8, R8, 0x4, R13 ;  /* 0x0000000408081824 */ /* 0x000fe200078e020d */
        /* <DEDUP_REMOVED lines=9> */
[----:B0-----:R-:W-:Y:S01]  /*3f00*/  FMNMX.FTZ R9, R2, R3, !PT ;  /* 0x0000000302097209 */ /* 0x001fe20007810000 */
[----:B------:R-:W-:-:S04]  /*3f10*/  HFMA2 R3, -RZ, RZ, -598.5, 40320 ;  /* 0xe0ad78ecff037431 */ /* 0x000fc800000001ff */
        /* <DEDUP_REMOVED lines=32> */
[----:B-----5:R-:W-:Y:S05]  /*4120*/  CALL.REL.NOINC `($__internal_16_$__cuda_sm20_div_rn_f64_full) ;  /* 0x0000000000a47944 */ /* 0x020fea0003c00000 */
.L_x_998:
[----:B------:R-:W-:Y:S05]  /*4130*/  BSYNC.RECONVERGENT B1 ;  /* 0x0000000000017941 */ /* 0x000fea0003800200 */
.L_x_997:
        /* <DEDUP_REMOVED lines=12> */
.L_x_999:
        /* <DEDUP_REMOVED lines=17> */
.L_x_996:
[----:B------:R-:W-:Y:S05]  /*4310*/  BSYNC.RECONVERGENT B0 ;  /* 0x0000000000007941 */ /* 0x000fea0003800200 */
.L_x_995:
        /* <DEDUP_REMOVED lines=10> */
        .weak           $__internal_16_$__cuda_sm20_div_rn_f64_full
        .type           $__internal_16_$__cuda_sm20_div_rn_f64_full,@function
        .size           $__internal_16_$__cuda_sm20_div_rn_f64_full,(.L_x_2494 - $__internal_16_$__cuda_sm20_div_rn_f64_full)
$__internal_16_$__cuda_sm20_div_rn_f64_full:
        /* <DEDUP_REMOVED lines=21> */
[----:B------:R-:W-:Y:S02]  /*4510*/  MOV R8, RZ ;  /* 0x000000ff00087202 */ /* 0x000fe40000000f00 */
[----:B------:R-:W-:Y:S02]  /*4520*/  @!P0 LOP3.LUT R10, R3, 0x7ff00000, RZ, 0xc0, !PT ;  /* 0x7ff00000030a8812 */ /* 0x000fe400078ec0ff */
[----:B------:R-:W-:Y:S02]  /*4530*/  ISETP.GT.U32.AND P0, PT, R18, 0x7feffffe, PT ;  /* 0x7feffffe1200780c */ /* 0x000fe40003f04070 */
[----:B------:R-:W-:Y:S01]  /*4540*/  IADD3 R18, PT, PT, R10, -0x1, RZ ;  /* 0xffffffff0a127810 */ /* 0x000fe20007ffe0ff */
        /* <DEDUP_REMOVED lines=34> */
.L_x_1001:
        /* <DEDUP_REMOVED lines=15> */
.L_x_1003:
[----:B------:R-:W-:Y:S01]  /*4860*/  LOP3.LUT R15, R5, 0x80000, RZ, 0xfc, !PT ;  /* 0x00080000050f7812 */ /* 0x000fe200078efcff */
[----:B------:R-:W-:-:S07]  /*4870*/  IMAD.MOV.U32 R14, RZ, RZ, R4 ;  /* 0x000000ffff0e7224 */ /* 0x000fce00078e0004 */
.L_x_1002:
[----:B------:R-:W-:Y:S05]  /*4880*/  BSYNC.RECONVERGENT B2 ;  /* 0x0000000000027941 */ /* 0x000fea0003800200 */
.L_x_1000:
[----:B------:R-:W-:Y:S01]  /*4890*/  HFMA2 R7, -RZ, RZ, 0, 0 ;  /* 0x00000000ff077431 */ /* 0x000fe200000001ff */
[----:B------:R-:W-:Y:S02]  /*48a0*/  MOV R2, R14 ;  /* 0x0000000e00027202 */ /* 0x000fe40000000f00 */
[----:B------:R-:W-:Y:S01]  /*48b0*/  MOV R3, R15 ;  /* 0x0000000f00037202 */ /* 0x000fe20000000f00 */
[----:B------:R-:W-:Y:S06]  /*48c0*/  RET.REL.NODEC R6 `(_ZN17fastertransformer35generalAddBiasResidualLayerNormOpt2I7__half2Lb1ELb0ELi1ELb1ELi8EEEvPT_S3_PKS2_S5_S5_S5_S5_S5_fiiPKfS7_S7_Pfi) ;  /* 0xffffffb406cc7950 */ /* 0x000fec0003c3ffff */
.L_x_1004:
        /* <DEDUP_REMOVED lines=11> */
.L_x_2494:


//--------------------- .text._ZN17fastertransformer34generalAddBiasResidualLayerNormOptI7__half2Lb1ELb0ELi1ELb1ELi8EEEvPT_S3_PKS2_S5_S5_S5_S5_S5_fiiPKfS7_S7_Pfi --------------------------
	.section	.text._ZN17fastertransformer34generalAddBiasResidualLayerNormOptI7__half2Lb1ELb0ELi1ELb1ELi8EEEvPT_S3_PKS2_S5_S5_S5_S5_S5_fiiPKfS7_S7_Pfi,"ax",@progbits
	.align	128
        .global         _ZN17fastertransformer34generalAddBiasResidualLayerNormOptI7__half2Lb1ELb0ELi1ELb1ELi8EEEvPT_S3_PKS2_S5_S5_S5_S5_S5_fiiPKfS7_S7_Pfi
        .type           _ZN17fastertransformer34generalAddBiasResidualLayerNormOptI7__half2Lb1ELb0ELi1ELb1ELi8EEEvPT_S3_PKS2_S5_S5_S5_S5_S5_fiiPKfS7_S7_Pfi,@function
        .size           _ZN17fastertransformer34generalAddBiasResidualLayerNormOptI7__half2Lb1ELb0ELi1ELb1ELi8EEEvPT_S3_PKS2_S5_S5_S5_S5_S5_fiiPKfS7_S7_Pfi,(.L_x_2495 - _ZN17fastertransformer34generalAddBiasResidualLayerNormOptI7__half2Lb1ELb0ELi1ELb1ELi8EEEvPT_S3_PKS2_S5_S5_S5_S5_S5_fiiPKfS7_S7_Pfi)
        .other          _ZN17fastertransformer34generalAddBiasResidualLayerNormOptI7__half2Lb1ELb0ELi1ELb1ELi8EEEvPT_S3_PKS2_S5_S5_S5_S5_S5_fiiPKfS7_S7_Pfi,@"STO_CUDA_ENTRY STV_DEFAULT"
_ZN17fastertransformer34generalAddBiasResidualLayerNormOptI7__half2Lb1ELb0ELi1ELb1ELi8EEEvPT_S3_PKS2_S5_S5_S5_S5_S5_fiiPKfS7_S7_Pfi:
.text._ZN17fastertransformer34generalAddBiasResidualLayerNormOptI7__half2Lb1ELb0ELi1ELb1ELi8EEEvPT_S3_PKS2_S5_S5_S5_S5_S5_fiiPKfS7_S7_Pfi:
        /* <DEDUP_REMOVED lines=26> */
[----:B------:R-:W-:Y:S05]  /*01a0*/  @P0 BRA `(.L_x_1007) ;  /* 0x0000000000600947 */ /* 0x000fea0003800000 */
        /* <DEDUP_REMOVED lines=8> */
.L_x_1008:
[----:B0-2---:R-:W-:-:S04]  /*0230*/  IMAD R13, R14, R3, R20 ;  /* 0x000000030e0d7224 */ /* 0x005fc800078e0214 */
[----:B----4-:R-:W-:-:S04]  /*0240*/  IMAD.WIDE R18, R13, 0x4, R6 ;  /* 0x000000040d127825 */ /* 0x010fc800078e0206 */
[C---:B---3--:R-:W-:Y:S02]  /*0250*/  IMAD.WIDE R10, R13.reuse, 0x4, R4 ;  /* 0x000000040d0a7825 */ /* 0x048fe400078e0204 */
[----:B------:R-:W2:Y:S04]  /*0260*/  LDG.E.CONSTANT R18, desc[UR6][R18.64] ;  /* 0x0000000612127981 */ /* 0x000ea8000c1e9900 */
[----:B------:R2:W3:Y:S01]  /*0270*/  LDG.E.CONSTANT R10, desc[UR6][R10.64] ;  /* 0x000000060a0a7981 */ /* 0x0004e2000c1e9900 */
[----:B------:R-:W-:-:S04]  /*0280*/  IMAD.WIDE R12, R13, 0x4, R8 ;  /* 0x000000040d0c7825 */ /* 0x000fc800078e0208 */
[----:B------:R-:W-:Y:S01]  /*0290*/  IMAD R22, R20, 0x4, R17 ;  /* 0x0000000414167824 */ /* 0x000fe200078e0211 */
[----:B-1----:R-:W-:-:S04]  /*02a0*/  IADD3 R20, PT, PT, R15, R20, RZ ;  /* 0x000000140f147210 */ /* 0x002fc80007ffe0ff */
[----:B------:R-:W-:Y:S01]  /*02b0*/  ISETP.GE.AND P0, PT, R20, R3, PT ;  /* 0x000000031400720c */ /* 0x000fe20003f06270 */
[----:B--2---:R-:W-:-:S04]  /*02c0*/  HFMA2 R11, R18, 1, 1, RZ ;  /* 0x3c003c00120b7831 */ /* 0x004fc800000000ff */
[----:B---3--:R-:W-:-:S05]  /*02d0*/  HADD2 R11, R11, R10 ;  /* 0x0000000a0b0b7230 */ /* 0x008fca0000000000 */
[----:B------:R2:W-:Y:S01]  /*02e0*/  STG.E desc[UR6][R12.64], R11 ;  /* 0x0000000b0c007986 */ /* 0x0005e2000c101906 */
[----:B------:R-:W-:-:S03]  /*02f0*/  HFMA2 R16, R16, 1, 1, R11 ;  /* 0x3c003c0010107831 */ /* 0x000fc6000000000b */
[----:B------:R2:W-:Y:S01]  /*0300*/  STS [R22], R11 ;  /* 0x0000000b16007388 */ /* 0x0005e20000000800 */
[----:B------:R-:W-:Y:S05]  /*0310*/  @!P0 BRA `(.L_x_1008) ;  /* 0xfffffffc00c48947 */ /* 0x000fea000383ffff */
[----:B------:R-:W-:Y:S05]  /*0320*/  BRA `(.L_x_1006) ;  /* 0x0000000000707947 */ /* 0x000fea0003800000 */
.L_x_1007:
        /* <DEDUP_REMOVED lines=8> */
.L_x_1009:
[----:B0-----:R-:W-:-:S04]  /*03b0*/  IMAD R19, R14, R3, R20 ;  /* 0x000000030e137224 */ /* 0x001fc800078e0214 */
[----:B---3--:R-:W-:-:S05]  /*03c0*/  IMAD.WIDE R22, R19, 0x8, R4 ;  /* 0x0000000813167825 */ /* 0x008fca00078e0204 */
[----:B------:R0:W2:Y:S01]  /*03d0*/  LDG.E.64.CONSTANT R10, desc[UR6][R22.64] ;  /* 0x00000006160a7981 */ /* 0x0000a2000c1e9b00 */
[----:B----4-:R-:W-:-:S06]  /*03e0*/  IMAD.WIDE R12, R19, 0x4, R6 ;  /* 0x00000004130c7825 */ /* 0x010fcc00078e0206 */
[----:B------:R-:W3:Y:S01]  /*03f0*/  LDG.E.CONSTANT R12, desc[UR6][R12.64] ;  /* 0x000000060c0c7981 */ /* 0x000ee2000c1e9900 */
[----:B0-----:R-:W-:Y:S01]  /*0400*/  IMAD R22, R20, 0x4, R18 ;  /* 0x0000000414167824 */ /* 0x001fe200078e0212 */
[----:B-1----:R-:W-:-:S04]  /*0410*/  IADD3 R20, PT, PT, R15, R20, RZ ;  /* 0x000000140f147210 */ /* 0x002fc80007ffe0ff */
[----:B------:R-:W-:Y:S02]  /*0420*/  ISETP.GE.AND P0, PT, R20, R3, PT ;  /* 0x000000031400720c */ /* 0x000fe40003f06270 */
[----:B--2---:R-:W-:Y:S02]  /*0430*/  I2FP.F32.S32 R10, R10 ;  /* 0x0000000a000a7245 */ /* 0x004fe40000201400 */
[----:B------:R-:W-:-:S03]  /*0440*/  I2FP.F32.S32 R24, R11 ;  /* 0x0000000b00187245 */ /* 0x000fc60000201400 */
[-C--:B------:R-:W-:Y:S02]  /*0450*/  FMUL.FTZ R10, R10, R17.reuse ;  /* 0x000000110a0a7220 */ /* 0x080fe40000410000 */
[----:B------:R-:W-:-:S05]  /*0460*/  FMUL.FTZ R11, R24, R17 ;  /* 0x00000011180b7220 */ /* 0x000fca0000410000 */
[----:B------:R-:W-:Y:S01]  /*0470*/  F2FP.F16.F32.PACK_AB R11, R11, R10 ;  /* 0x0000000a0b0b723e */ /* 0x000fe200000000ff */
[----:B---3--:R-:W-:-:S04]  /*0480*/  HFMA2 R10, R12, 1, 1, RZ ;  /* 0x3c003c000c0a7831 */ /* 0x008fc800000000ff */
[----:B------:R-:W-:Y:S02]  /*0490*/  HADD2 R13, R10, R11 ;  /* 0x0000000b0a0d7230 */ /* 0x000fe40000000000 */
[----:B------:R-:W-:-:S03]  /*04a0*/  IMAD.WIDE R10, R19, 0x4, R8 ;  /* 0x00000004130a7825 */ /* 0x000fc600078e0208 */
[----:B------:R0:W-:Y:S01]  /*04b0*/  STS [R22], R13 ;  /* 0x0000000d16007388 */ /* 0x0001e20000000800 */
[----:B------:R-:W-:-:S03]  /*04c0*/  HFMA2 R16, R16, 1, 1, R13 ;  /* 0x3c003c0010107831 */ /* 0x000fc6000000000d */
[----:B------:R0:W-:Y:S01]  /*04d0*/  STG.E desc[UR6][R10.64], R13 ;  /* 0x0000000d0a007986 */ /* 0x0001e2000c101906 */
[----:B------:R-:W-:Y:S05]  /*04e0*/  @!P0 BRA `(.L_x_1009) ;  /* 0xfffffffc00b08947 */ /* 0x000fea000383ffff */
.L_x_1006:
[----:B------:R-:W-:Y:S05]  /*04f0*/  BSYNC.RECONVERGENT B0 ;  /* 0x0000000000007941 */ /* 0x000fea0003800200 */
.L_x_1005:
[----:B------:R-:W-:Y:S01]  /*0500*/  HADD2 R16, R16.H0_H0, R16.H1_H1 ;  /* 0x3000001010107230 */ /* 0x000fe20000000800 */
[----:B------:R-:W1:Y:S01]  /*0510*/  S2R R8, SR_CgaCtaId ;  /* 0x0000000000087919 */ /* 0x000e620000008800 */
[----:B------:R-:W-:Y:S01]  /*0520*/  MOV R9, 0x400 ;  /* 0x0000040000097802 */ /* 0x000fe20000000f00 */
[----:B------:R-:W3:Y:S01]  /*0530*/  LDCU UR4, c[0x0][0x3c8] ;  /* 0x00007900ff0477ac */ /* 0x000ee20008000800 */
[----:B------:R-:W-:Y:S01]  /*0540*/  BSSY.RECONVERGENT B0, `(.L_x_1010) ;  /* 0x000009c000007945 */ /* 0x000fe20003800200 */
[----:B------:R-:W-:Y:S02]  /*0550*/  HADD2.F32 R16, -RZ, R16.H0_H0 ;  /* 0x20000010ff107230 */ /* 0x000fe40000004100 */
[----:B0-2---:R-:W-:-:S03]  /*0560*/  VIADD R13, R9, 0x8 ;  /* 0x00000008090d7836 */ /* 0x005fc60000000000 */
[----:B------:R-:W0:Y:S02]  /*0570*/  SHFL.BFLY PT, R5, R16, 0x10, 0x1f ;  /* 0x0e001f0010057f89 */ /* 0x000e2400000e0000 */
[----:B-1----:R-:W-:Y:S01]  /*0580*/  LEA R13, R8, R13, 0x18 ;  /* 0x0000000d080d7211 */ /* 0x002fe200078ec0ff */
        /* <DEDUP_REMOVED lines=46> */
.L_x_1012:
        /* <DEDUP_REMOVED lines=105> */
.L_x_1011:
[----:B------:R-:W-:Y:S05]  /*0f00*/  BSYNC.RECONVERGENT B0 ;  /* 0x0000000000007941 */ /* 0x000fea0003800200 */
.L_x_1010:
        /* <DEDUP_REMOVED lines=39> */
.L_x_1014:
[----:B------:R-:W-:Y:S05]  /*1180*/  BSYNC.RECONVERGENT B0 ;  /* 0x0000000000007941 */ /* 0x000fea0003800200 */
.L_x_1013:
        /* <DEDUP_REMOVED lines=19> */
.L_x_1034:
        /* <DEDUP_REMOVED lines=22> */
.L_x_1017:
        /* <DEDUP_REMOVED lines=15> */
.L_x_1019:
[----:B-1----:R-:W-:-:S05]  /*1510*/  IMAD.WIDE R16, R19, 0x4, R16 ;  /* 0x0000000413107825 */ /* 0x002fca00078e0210 */
[----:B------:R1:W-:Y:S02]  /*1520*/  STG.E desc[UR6][R16.64], R22 ;  /* 0x0000001610007986 */ /* 0x0003e4000c101906 */
.L_x_1018:
        /* <DEDUP_REMOVED lines=25> */
.L_x_1020:
        /* <DEDUP_REMOVED lines=18> */
.L_x_1021:
        /* <DEDUP_REMOVED lines=24> */
.L_x_1022:
        /* <DEDUP_REMOVED lines=18> */
.L_x_1023:
        /* <DEDUP_REMOVED lines=24> */
.L_x_1024:
        /* <DEDUP_REMOVED lines=18> */
.L_x_1025:
        /* <DEDUP_REMOVED lines=24> */
.L_x_1026:
        /* <DEDUP_REMOVED lines=18> */
.L_x_1027:
        /* <DEDUP_REMOVED lines=24> */
.L_x_1028:
        /* <DEDUP_REMOVED lines=18> */
.L_x_1029:
        /* <DEDUP_REMOVED lines=24> */
.L_x_1030:
        /* <DEDUP_REMOVED lines=18> */
.L_x_1031:
        /* <DEDUP_REMOVED lines=24> */
.L_x_1032:
        /* <DEDUP_REMOVED lines=18> */
.L_x_1033:
[----:B------:R-:W-:-:S05]  /*27a0*/  IMAD.IADD R20, R20, 0x1, R4 ;  /* 0x0000000114147824 */ /* 0x000fca00078e0204 */
[----:B------:R-:W-:-:S13]  /*27b0*/  ISETP.GE.AND P1, PT, R20, R3, PT ;  /* 0x000000031400720c */ /* 0x000fda0003f26270 */
[----:B------:R-:W-:Y:S05]  /*27c0*/  @!P1 BRA `(.L_x_1034) ;  /* 0xffffffe800bc9947 */ /* 0x000fea000383ffff */
.L_x_1016:
[----:B01----:R-:W-:Y:S05]  /*27d0*/  BSYNC.RECONVERGENT B0 ;  /* 0x0000000000007941 */ /* 0x003fea0003800200 */
.L_x_1015:
        /* <DEDUP_REMOVED lines=62> */
[----:B------:R-:W-:Y:S05]  /*2bc0*/  CALL.REL.NOINC `($__internal_17_$__cuda_sm20_div_rn_f64_full) ;  /* 0x0000000000ac7944 */ /* 0x000fea0003c00000 */
.L_x_1038:
[----:B------:R-:W-:Y:S05]  /*2bd0*/  BSYNC.RECONVERGENT B1 ;  /* 0x0000000000017941 */ /* 0x000fea0003800200 */
.L_x_1037:
        /* <DEDUP_REMOVED lines=13> */
.L_x_1039:
        /* <DEDUP_REMOVED lines=17> */
.L_x_1036:
[----:B------:R-:W-:Y:S05]  /*2dc0*/  BSYNC.RECONVERGENT B0 ;  /* 0x0000000000007941 */ /* 0x000fea0003800200 */
.L_x_1035:
        /* <DEDUP_REMOVED lines=11> */
        .weak           $__internal_17_$__cuda_sm20_div_rn_f64_full
        .type           $__internal_17_$__cuda_sm20_div_rn_f64_full,@function
        .size           $__internal_17_$__cuda_sm20_div_rn_f64_full,(.L_x_2495 - $__internal_17_$__cuda_sm20_div_rn_f64_full)
$__internal_17_$__cuda_sm20_div_rn_f64_full:
        /* <DEDUP_REMOVED lines=58> */
.L_x_1041:
        /* <DEDUP_REMOVED lines=15> */
.L_x_1043:
[----:B------:R-:W-:Y:S02]  /*3310*/  LOP3.LUT R15, R9, 0x80000, RZ, 0xfc, !PT ;  /* 0x00080000090f7812 */ /* 0x000fe400078efcff */
[----:B------:R-:W-:-:S07]  /*3320*/  MOV R14, R8 ;  /* 0x00000008000e7202 */ /* 0x000fce0000000f00 */
.L_x_1042:
[----:B------:R-:W-:Y:S05]  /*3330*/  BSYNC.RECONVERGENT B2 ;  /* 0x0000000000027941 */ /* 0x000fea0003800200 */
.L_x_1040:
[----:B------:R-:W-:Y:S02]  /*3340*/  HFMA2 R11, -RZ, RZ, 0, 0 ;  /* 0x00000000ff0b7431 */ /* 0x000fe400000001ff */
[----:B------:R-:W-:Y:S01]  /*3350*/  IMAD.MOV.U32 R6, RZ, RZ, R14 ;  /* 0x000000ffff067224 */ /* 0x000fe200078e000e */
[----:B------:R-:W-:Y:S01]  /*3360*/  MOV R7, R15 ;  /* 0x0000000f00077202 */ /* 0x000fe20000000f00 */
[----:B------:R-:W-:Y:S06]  /*3370*/  RET.REL.NODEC R10 `(_ZN17fastertransformer34generalAddBiasResidualLayerNormOptI7__half2Lb1ELb0ELi1ELb1ELi8EEEvPT_S3_PKS2_S5_S5_S5_S5_S5_fiiPKfS7_S7_Pfi) ;  /* 0xffffffcc0a207950 */ /* 0x000fec0003c3ffff */
.L_x_1044:
        /* <DEDUP_REMOVED lines=16> */
.L_x_2495:


//--------------------- .text._ZN17fastertransformer35generalAddBiasResidualLayerNormOpt2I7__half2Lb0ELb1ELi1ELb1ELi8EEEvPT_S3_PKS2_S5_S5_S5_S5_S5_fiiPKfS7_S7_Pfi --------------------------
	.section	.text._ZN17fastertransformer35generalAddBiasResidualLayerNormOpt2I7__half2Lb0ELb1ELi1ELb1ELi8EEEvPT_S3_PKS2_S5_S5_S5_S5_S5_fiiPKfS7_S7_Pfi,"ax",@progbits
	.align	128
        .global         _ZN17fastertransformer35generalAddBiasResidualLayerNormOpt2I7__half2Lb0ELb1ELi1ELb1ELi8EEEvPT_S3_PKS2_S5_S5_S5_S5_S5_fiiPKfS7_S7_Pfi
        .type           _ZN17fastertransformer35generalAddBiasResidualLayerNormOpt2I7__half2Lb0ELb1ELi1ELb1ELi8EEEvPT_S3_PKS2_S5_S5_S5_S5_S5_fiiPKfS7_S7_Pfi,@function
        .size           _ZN17fastertransformer35generalAddBiasResidualLayerNormOpt2I7__half2Lb0ELb1ELi1ELb1ELi8EEEvPT_S3_PKS2_S5_S5_S5_S5_S5_fiiPKfS7_S7_Pfi,(.L_x_2496 - _ZN17fastertransformer35generalAddBiasResidualLayerNormOpt2I7__half2Lb0ELb1ELi1ELb1ELi8EEEvPT_S3_PKS2_S5_S5_S5_S5_S5_fiiPKfS7_S7_Pfi)
        .other          _ZN17fastertransformer35generalAddBiasResidualLayerNormOpt2I7__half2Lb0ELb1ELi1ELb1ELi8EEEvPT_S3_PKS2_S5_S5_S5_S5_S5_fiiPKfS7_S7_Pfi,@"STO_CUDA_ENTRY STV_DEFAULT"
_ZN17fastertransformer35generalAddBiasResidualLayerNormOpt2I7__half2Lb0ELb1ELi1ELb1ELi8EEEvPT_S3_PKS2_S5_S5_S5_S5_S5_fiiPKfS7_S7_Pfi:
.text._ZN17fastertransformer35generalAddBiasResidualLayerNormOpt2I7__half2Lb0ELb1ELi1ELb1ELi8EEEvPT_S3_PKS2_S5_S5_S5_S5_S5_fiiPKfS7_S7_Pfi:
        /* <DEDUP_REMOVED lines=27> */
.L_x_1047:
[----:B0-----:R-:W0:Y:S01]  /*01b0*/  LDC.64 R4, c[0x0][0x3a0] ;  /* 0x0000e800ff047b82 */ /* 0x001e220000000a00 */
[----:B------:R-:W-:Y:S02]  /*01c0*/  IMAD.U32 R10, RZ, RZ, UR5 ;  /* 0x00000005ff0a7e24 */ /* 0x000fe4000f8e00ff */
[----:B--2---:R-:W-:-:S04]  /*01d0*/  IMAD.WIDE R6, R15, 0x4, R2 ;  /* 0x000000040f067825 */ /* 0x004fc800078e0202 */
[----:B------:R-:W-:Y:S01]  /*01e0*/  IMAD R17, R19, R10, R15 ;  /* 0x0000000a13117224 */ /* 0x000fe200078e020f */
[----:B------:R-:W2:Y:S01]  /*01f0*/  LDG.E.CONSTANT R16, desc[UR6][R6.64] ;  /* 0x0000000606107981 */ /* 0x000ea2000c1e9900 */
[----:B------:R-:W1:Y:S02]  /*0200*/  LDC.64 R8, c[0x0][0x388] ;  /* 0x0000e200ff087b82 */ /* 0x000e640000000a00 */
        /* <DEDUP_REMOVED lines=11> */
[----:B------:R-:W-:Y:S01]  /*02c0*/  LEA R16, R15, R0, 0x2 ;  /* 0x000000000f107211 */ /* 0x000fe200078e10ff */
[----:B------:R-:W-:Y:S02]  /*02d0*/  IMAD.IADD R15, R12, 0x1, R15 ;  /* 0x000000010c0f7824 */ /* 0x000fe400078e020f */
[C---:B------:R-:W-:Y:S01]  /*02e0*/  FMUL.FTZ R17, R25.reuse, R25 ;  /* 0x0000001919117220 */ /* 0x040fe20000410000 */
[----:B------:R-:W-:Y:S01]  /*02f0*/  F2FP.F16.F32.PACK_AB R23, R25, R20 ;  /* 0x000000141917723e */ /* 0x000fe200000000ff */
[C---:B------:R-:W-:Y:S01]  /*0300*/  FADD.FTZ R25, R20.reuse, R25 ;  /* 0x0000001914197221 */ /* 0x040fe20000010000 */
[----:B------:R-:W-:Y:S01]  /*0310*/  ISETP.GE.AND P0, PT, R15, R10, PT ;  /* 0x0000000a0f00720c */ /* 0x000fe20003f06270 */
[----:B------:R-:W-:-:S02]  /*0320*/  FFMA.FTZ R20, R20, R20, R17 ;  /* 0x0000001414147223 */ /* 0x000fc40000010011 */
[----:B------:R0:W-:Y:S01]  /*0330*/  STS [R16], R23 ;  /* 0x0000001710007388 */ /* 0x0001e20000000800 */
[----:B------:R-:W-:Y:S01]  /*0340*/  FADD.FTZ R14, R25, R14 ;  /* 0x0000000e190e7221 */ /* 0x000fe20000010000 */
[----:B------:R-:W-:Y:S02]  /*0350*/  FADD.FTZ R13, R20, R13 ;  /* 0x0000000d140d7221 */ /* 0x000fe40000010000 */
[----:B------:R0:W-:Y:S06]  /*0360*/  STG.E desc[UR6][R8.64], R23 ;  /* 0x0000001708007986 */ /* 0x0001ec000c101906 */
[----:B------:R-:W-:Y:S05]  /*0370*/  @P0 BRA `(.L_x_1046) ;  /* 0x0000000c00100947 */ /* 0x000fea0003800000 */
[C---:B------:R-:W-:Y:S02]  /*0380*/  IADD3 R6, P0, PT, R11.reuse, R6, RZ ;  /* 0x000000060b067210 */ /* 0x040fe40007f1e0ff */
[----:B------:R-:W-:Y:S02]  /*0390*/  IADD3 R4, P1, PT, R11, R4, RZ ;  /* 0x000000040b047210 */ /* 0x000fe40007f3e0ff */
[----:B------:R-:W-:-:S03]  /*03a0*/  IADD3.X R7, PT, PT, RZ, R7, RZ, P0, !PT ;  /* 0x00000007ff077210 */ /* 0x000fc600007fe4ff */
[----:B------:R-:W-:Y:S02]  /*03b0*/  IMAD.X R5, RZ, RZ, R5, P1 ;  /* 0x000000ffff057224 */ /* 0x000fe400008e0605 */
[----:B------:R-:W2:Y:S04]  /*03c0*/  LDG.E.CONSTANT R17, desc[UR6][R6.64] ;  /* 0x0000000606117981 */ /* 0x000ea8000c1e9900 */
[----:B0-----:R-:W3:Y:S01]  /*03d0*/  LDG.E.CONSTANT R23, desc[UR6][R4.64] ;  /* 0x0000000604177981 */ /* 0x001ee2000c1e9900 */
        /* <DEDUP_REMOVED lines=27> */
[----:B-1----:R-:W3:Y:S01]  /*0590*/  LDG.E.CONSTANT R23, desc[UR6][R4.64] ;  /* 0x0000000604177981 */ /* 0x002ee2000c1e9900 */
        /* <DEDUP_REMOVED lines=26> */
[----:B------:R-:W3:Y:S04]  /*0740*/  LDG.E.CONSTANT R17, desc[UR6][R6.64] ;  /* 0x0000000606117981 */ /* 0x000ee8000c1e9900 */
[----:B--2---:R-:W2:Y:S01]  /*0750*/  LDG.E.CONSTANT R23, desc[UR6][R4.64] ;  /* 0x0000000604177981 */ /* 0x004ea2000c1e9900 */
[C---:B------:R-:W-:Y:S01]  /*0760*/  IADD3 R8, P0, PT, R11.reuse, R8, RZ ;  /* 0x000000080b087210 */ /* 0x040fe20007f1e0ff */
[----:B------:R-:W-:Y:S01]  /*0770*/  IMAD.IADD R16, R11, 0x1, R16 ;  /* 0x000000010b107824 */ /* 0x000fe200078e0210 */
[----:B------:R-:W-:Y:S02]  /*0780*/  IADD3 R15, PT, PT, R15, R12, RZ ;  /* 0x0000000c0f0f7210 */ /* 0x000fe40007ffe0ff */
[----:B------:R-:W-:-:S02]  /*0790*/  IADD3.X R9, PT, PT, RZ, R9, RZ, P0, !PT ;  /* 0x00000009ff097210 */ /* 0x000fc400007fe4ff */
[----:B------:R-:W-:Y:S01]  /*07a0*/  ISETP.GE.AND P0, PT, R15, R10, PT ;  /* 0x0000000a0f00720c */ /* 0x000fe20003f06270 */
[--C-:B---3--:R-:W-:Y:S02]  /*07b0*/  HADD2.F32 R20, -RZ, R17.reuse.H0_H0 ;  /* 0x20000011ff147230 */ /* 0x108fe40000004100 */
        /* <DEDUP_REMOVED lines=21> */
[----:B---3--:R-:W3:Y:S01]  /*0910*/  LDG.E.CONSTANT R23, desc[UR6][R4.64] ;  /* 0x0000000604177981 */ /* 0x008ee2000c1e9900 */
        /* <DEDUP_REMOVED lines=27> */
[----:B----4-:R-:W3:Y:S01]  /*0ad0*/  LDG.E.CONSTANT R23, desc[UR6][R4.64] ;  /* 0x0000000604177981 */ /* 0x010ee2000c1e9900 */
        /* <DEDUP_REMOVED lines=27> */
[----:B0-----:R-:W3:Y:S01]  /*0c90*/  LDG.E.CONSTANT R23, desc[UR6][R4.64] ;  /* 0x0000000604177981 */ /* 0x001ee2000c1e9900 */
        /* <DEDUP_REMOVED lines=27> */
[----:B------:R-:W3:Y:S01]  /*0e50*/  LDG.E.CONSTANT R4, desc[UR6][R4.64] ;  /* 0x0000000604047981 */ /* 0x000ee2000c1e9900 */
[C---:B0-----:R-:W-:Y:S01]  /*0e60*/  IADD3 R8, P0, PT, R11.reuse, R8, RZ ;  /* 0x000000080b087210 */ /* 0x041fe20007f1e0ff */
        /* <DEDUP_REMOVED lines=21> */
.L_x_1046:
[----:B------:R-:W-:Y:S05]  /*0fc0*/  BSYNC.RECONVERGENT B0 ;  /* 0x0000000000007941 */ /* 0x000fea0003800200 */
.L_x_1045:
        /* <DEDUP_REMOVED lines=23> */
[----:B------:R-:W-:Y:S01]  /*1140*/  @!P0 VIADD R0, R0, 0x88 ;  /* 0x0000008800008836 */ /* 0x000fe20000000000 */
[----:B------:R-:W-:Y:S02]  /*1150*/  @P1 MOV R6, 0x400 ;  /* 0x0000040000061802 */ /* 0x000fe40000000f00 */
[----:B------:R-:W1:Y:S02]  /*1160*/  SHFL.BFLY PT, R4, R7, 0x2, 0x1f ;  /* 0x0c401f0007047f89 */ /* 0x000e6400000e0000 */
[----:B------:R-:W-:Y:S02]  /*1170*/  @P1 IADD3 R6, PT, PT, R6, 0x88, RZ ;  /* 0x0000008806061810 */ /* 0x000fe40007ffe0ff */
[----:B--2---:R-:W-:Y:S02]  /*1180*/  @!P0 LEA R0, R13, R0, 0x18 ;  /* 0x000000000d008211 */ /* 0x004fe400078ec0ff */
[----:B---3--:R-:W-:Y:S01]  /*1190*/  @P1 LEA R13, R15, R6, 0x18 ;  /* 0x000000060f0d1211 */ /* 0x008fe200078ec0ff */
[----:B0-----:R-:W-:Y:S01]  /*11a0*/  FADD.FTZ R2, R5, R2 ;  /* 0x0000000205027221 */ /* 0x001fe20000010000 */
[----:B-1----:R-:W-:-:S04]  /*11b0*/  FADD.FTZ R4, R7, R4 ;  /* 0x0000000407047221 */ /* 0x002fc80000010000 */
        /* <DEDUP_REMOVED lines=48> */
.L_x_1049:
[----:B------:R-:W-:Y:S05]  /*14c0*/  BSYNC.RECONVERGENT B0 ;  /* 0x0000000000007941 */ /* 0x000fea0003800200 */
.L_x_1048:
        /* <DEDUP_REMOVED lines=18> */
.L_x_1069:
        /* <DEDUP_REMOVED lines=22> */
.L_x_1052:
        /* <DEDUP_REMOVED lines=15> */
.L_x_1054:
[----:B0-----:R-:W-:-:S05]  /*1840*/  IMAD.WIDE R2, R17, 0x4, R2 ;  /* 0x0000000411027825 */ /* 0x001fca00078e0202 */
[----:B------:R1:W-:Y:S02]  /*1850*/  STG.E desc[UR6][R2.64], R22 ;  /* 0x0000001602007986 */ /* 0x0003e4000c101906 */
.L_x_1053:
        /* <DEDUP_REMOVED lines=25> */
.L_x_1055:
        /* <DEDUP_REMOVED lines=18> */
.L_x_1056:
        /* <DEDUP_REMOVED lines=24> */
.L_x_1057:
        /* <DEDUP_REMOVED lines=18> */
.L_x_1058:
        /* <DEDUP_REMOVED lines=25> */
.L_x_1059:
        /* <DEDUP_REMOVED lines=18> */
.L_x_1060:
        /* <DEDUP_REMOVED lines=25> */
.L_x_1061:
        /* <DEDUP_REMOVED lines=18> */
.L_x_1062:
        /* <DEDUP_REMOVED lines=25> */
.L_x_1063:
        /* <DEDUP_REMOVED lines=18> */
.L_x_1064:
        /* <DEDUP_REMOVED lines=25> */
.L_x_1065:
        /* <DEDUP_REMOVED lines=18> */
.L_x_1066:
        /* <DEDUP_REMOVED lines=24> */
.L_x_1067:
        /* <DEDUP_REMOVED lines=18> */
.L_x_1068:
[----:B------:R-:W-:-:S05]  /*2b10*/  IMAD.IADD R20, R20, 0x1, R11 ;  /* 0x0000000114147824 */ /* 0x000fca00078e020b */
[----:B------:R-:W-:-:S13]  /*2b20*/  ISETP.GE.AND P1, PT, R20, R10, PT ;  /* 0x0000000a1400720c */ /* 0x000fda0003f26270 */
[----:B------:R-:W-:Y:S05]  /*2b30*/  @!P1 BRA `(.L_x_1069) ;  /* 0xffffffe800ac9947 */ /* 0x000fea000383ffff */
.L_x_1051:
[----:B-12---:R-:W-:Y:S05]  /*2b40*/  BSYNC.RECONVERGENT B0 ;  /* 0x0000000000007941 */ /* 0x006fea0003800200 */
.L_x_1050:
        /* <DEDUP_REMOVED lines=62> */
[----:B-----5:R-:W-:Y:S05]  /*2f30*/  CALL.REL.NOINC `($__internal_18_$__cuda_sm20_div_rn_f64_full) ;  /* 0x0000000000a47944 */ /* 0x020fea0003c00000 */
.L_x_1073:
[----:B------:R-:W-:Y:S05]  /*2f40*/  BSYNC.RECONVERGENT B1 ;  /* 0x0000000000017941 */ /* 0x000fea0003800200 */
.L_x_1072:
        /* <DEDUP_REMOVED lines=12> */
.L_x_1074:
        /* <DEDUP_REMOVED lines=17> */
.L_x_1071:
[----:B------:R-:W-:Y:S05]  /*3120*/  BSYNC.RECONVERGENT B0 ;  /* 0x0000000000007941 */ /* 0x000fea0003800200 */
.L_x_1070:
        /* <DEDUP_REMOVED lines=10> */
        .weak           $__internal_18_$__cuda_sm20_div_rn_f64_full
        .type           $__internal_18_$__cuda_sm20_div_rn_f64_full,@function
        .size           $__internal_18_$__cuda_sm20_div_rn_f64_full,(.L_x_2496 - $__internal_18_$__cuda_sm20_div_rn_f64_full)
$__internal_18_$__cuda_sm20_div_rn_f64_full:
        /* <DEDUP_REMOVED lines=59> */
.L_x_1076:
        /* <DEDUP_REMOVED lines=15> */
.L_x_1078:
[----:B------:R-:W-:Y:S02]  /*3670*/  LOP3.LUT R15, R5, 0x80000, RZ, 0xfc, !PT ;  /* 0x00080000050f7812 */ /* 0x000fe400078efcff */
[----:B------:R-:W-:-:S07]  /*3680*/  MOV R14, R4 ;  /* 0x00000004000e7202 */ /* 0x000fce0000000f00 */
.L_x_1077:
[----:B------:R-:W-:Y:S05]  /*3690*/  BSYNC.RECONVERGENT B2 ;  /* 0x0000000000027941 */ /* 0x000fea0003800200 */
.L_x_1075:
[----:B------:R-:W-:Y:S02]  /*36a0*/  HFMA2 R7, -RZ, RZ, 0, 0 ;  /* 0x00000000ff077431 */ /* 0x000fe400000001ff */
[----:B------:R-:W-:Y:S01]  /*36b0*/  IMAD.MOV.U32 R2, RZ, RZ, R14 ;  /* 0x000000ffff027224 */ /* 0x000fe200078e000e */
[----:B------:R-:W-:Y:S01]  /*36c0*/  MOV R3, R15 ;  /* 0x0000000f00037202 */ /* 0x000fe20000000f00 */
[----:B------:R-:W-:Y:S06]  /*36d0*/  RET.REL.NODEC R6 `(_ZN17fastertransformer35generalAddBiasResidualLayerNormOpt2I7__half2Lb0ELb1ELi1ELb1ELi8EEEvPT_S3_PKS2_S5_S5_S5_S5_S5_fiiPKfS7_S7_Pfi) ;  /* 0xffffffc806487950 */ /* 0x000fec0003c3ffff */
.L_x_1079:
        /* <DEDUP_REMOVED lines=10> */
.L_x_2496:


//--------------------- .text._ZN17fastertransformer34generalAddBiasResidualLayerNormOptI7__half2Lb0ELb1ELi1ELb1ELi8EEEvPT_S3_PKS2_S5_S5_S5_S5_S5_fiiPKfS7_S7_Pfi --------------------------
	.section	.text._ZN17fastertransformer34generalAddBiasResidualLayerNormOptI7__half2Lb0ELb1ELi1ELb1ELi8EEEvPT_S3_PKS2_S5_S5_S5_S5_S5_fiiPKfS7_S7_Pfi,"ax",@progbits
	.align	128
        .global         _ZN17fastertransformer34generalAddBiasResidualLayerNormOptI7__half2Lb0ELb1ELi1ELb1ELi8EEEvPT_S3_PKS2_S5_S5_S5_S5_S5_fiiPKfS7_S7_Pfi
        .type           _ZN17fastertransformer34generalAddBiasResidualLayerNormOptI7__half2Lb0ELb1ELi1ELb1ELi8EEEvPT_S3_PKS2_S5_S5_S5_S5_S5_fiiPKfS7_S7_Pfi,@function
        .size           _ZN17fastertransformer34generalAddBiasResidualLayerNormOptI7__half2Lb0ELb1ELi1ELb1ELi8EEEvPT_S3_PKS2_S5_S5_S5_S5_S5_fiiPKfS7_S7_Pfi,(.L_x_2497 - _ZN17fastertransformer34generalAddBiasResidualLayerNormOptI7__half2Lb0ELb1ELi1ELb1ELi8EEEvPT_S3_PKS2_S5_S5_S5_S5_S5_fiiPKfS7_S7_Pfi)
        .other          _ZN17fastertransformer34generalAddBiasResidualLayerNormOptI7__half2Lb0ELb1ELi1ELb1ELi8EEEvPT_S3_PKS2_S5_S5_S5_S5_S5_fiiPKfS7_S7_Pfi,@"STO_CUDA_ENTRY STV_DEFAULT"
_ZN17fastertransformer34generalAddBiasResidualLayerNormOptI7__half2Lb0ELb1ELi1ELb1ELi8EEEvPT_S3_PKS2_S5_S5_S5_S5_S5_fiiPKfS7_S7_Pfi:
.text._ZN17fastertransformer34generalAddBiasResidualLayerNormOptI7__half2Lb0ELb1ELi1ELb1ELi8EEEvPT_S3_PKS2_S5_S5_S5_S5_S5_fiiPKfS7_S7_Pfi:
        /* <DEDUP_REMOVED lines=24> */
.L_x_1082:
[----:B----4-:R-:W-:-:S04]  /*0180*/  IMAD.WIDE R18, R20, 0x4, R8 ;  /* 0x0000000414127825 */ /* 0x010fc800078e0208 */
[----:B-1-3--:R-:W-:Y:S02]  /*0190*/  IMAD R15, R16, R3, R20 ;  /* 0x00000003100f7224 */ /* 0x00afe400078e0214 */
[----:B------:R-:W3:Y:S02]  /*01a0*/  LDG.E.CONSTANT R18, desc[UR6][R18.64] ;  /* 0x0000000612127981 */ /* 0x000ee4000c1e9900 */
[----:B--2---:R-:W-:-:S06]  /*01b0*/  IMAD.WIDE R10, R15, 0x4, R6 ;  /* 0x000000040f0a7825 */ /* 0x004fcc00078e0206 */
[----:B------:R3:W2:Y:S01]  /*01c0*/  LDG.E.CONSTANT R10, desc[UR6][R10.64] ;  /* 0x000000060a0a7981 */ /* 0x0006a2000c1e9900 */
[----:B0-----:R-:W-:Y:S01]  /*01d0*/  IMAD.WIDE R14, R15, 0x4, R4 ;  /* 0x000000040f0e7825 */ /* 0x001fe200078e0204 */
[----:B------:R-:W-:-:S03]  /*01e0*/  LEA R22, R20, R17, 0x2 ;  /* 0x0000001114167211 */ /* 0x000fc600078e10ff */
[----:B------:R-:W-:-:S05]  /*01f0*/  IMAD.IADD R20, R13, 0x1, R20 ;  /* 0x000000010d147824 */ /* 0x000fca00078e0214 */
[----:B------:R-:W-:Y:S01]  /*0200*/  ISETP.GE.AND P1, PT, R20, R3, PT ;  /* 0x000000031400720c */ /* 0x000fe20003f26270 */
[----:B---3--:R-:W-:-:S04]  /*0210*/  HFMA2 R11, R18, 1, 1, RZ ;  /* 0x3c003c00120b7831 */ /* 0x008fc800000000ff */
[----:B--2---:R-:W-:-:S05]  /*0220*/  HADD2 R11, R11, R10 ;  /* 0x0000000a0b0b7230 */ /* 0x004fca0000000000 */
[----:B------:R1:W-:Y:S04]  /*0230*/  STG.E desc[UR6][R14.64], R11 ;  /* 0x0000000b0e007986 */ /* 0x0003e8000c101906 */
[----:B------:R1:W-:Y:S01]  /*0240*/  STS [R22], R11 ;  /* 0x0000000b16007388 */ /* 0x0003e20000000800 */
[----:B------:R-:W-:Y:S01]  /*0250*/  HFMA2 R12, R12, 1, 1, R11 ;  /* 0x3c003c000c0c7831 */ /* 0x000fe2000000000b */
[----:B------:R-:W-:Y:S06]  /*0260*/  @!P1 BRA `(.L_x_1082) ;  /* 0xfffffffc00c49947 */ /* 0x000fec000383ffff */
.L_x_1081:
[----:B------:R-:W-:Y:S05]  /*0270*/  BSYNC.RECONVERGENT B0 ;  /* 0x0000000000007941 */ /* 0x000fea0003800200 */
.L_x_1080:
        /* <DEDUP_REMOVED lines=55> */
.L_x_1085:
        /* <DEDUP_REMOVED lines=105> */
.L_x_1084:
[----:B------:R-:W-:Y:S05]  /*0c80*/  BSYNC.RECONVERGENT B0 ;  /* 0x0000000000007941 */ /* 0x000fea0003800200 */
.L_x_1083:
        /* <DEDUP_REMOVED lines=39> */
.L_x_1087:
[----:B------:R-:W-:Y:S05]  /*0f00*/  BSYNC.RECONVERGENT B0 ;  /* 0x0000000000007941 */ /* 0x000fea0003800200 */
.L_x_1086:
        /* <DEDUP_REMOVED lines=19> */
.L_x_1107:
        /* <DEDUP_REMOVED lines=22> */
.L_x_1090:
        /* <DEDUP_REMOVED lines=15> */
.L_x_1092:
[----:B-1----:R-:W-:-:S05]  /*1290*/  IMAD.WIDE R16, R19, 0x4, R16 ;  /* 0x0000000413107825 */ /* 0x002fca00078e0210 */
[----:B------:R0:W-:Y:S02]  /*12a0*/  STG.E desc[UR6][R16.64], R22 ;  /* 0x0000001610007986 */ /* 0x0001e4000c101906 */
.L_x_1091:
        /* <DEDUP_REMOVED lines=25> */
.L_x_1093:
        /* <DEDUP_REMOVED lines=18> */
.L_x_1094:
        /* <DEDUP_REMOVED lines=24> */
.L_x_1095:
        /* <DEDUP_REMOVED lines=18> */
.L_x_1096:
        /* <DEDUP_REMOVED lines=24> */
.L_x_1097:
        /* <DEDUP_REMOVED lines=18> */
.L_x_1098:
        /* <DEDUP_REMOVED lines=24> */
.L_x_1099:
        /* <DEDUP_REMOVED lines=18> */
.L_x_1100:
        /* <DEDUP_REMOVED lines=24> */
.L_x_1101:
        /* <DEDUP_REMOVED lines=18> */
.L_x_1102:
        /* <DEDUP_REMOVED lines=24> */
.L_x_1103:
        /* <DEDUP_REMOVED lines=18> */
.L_x_1104:
        /* <DEDUP_REMOVED lines=24> */
.L_x_1105:
        /* <DEDUP_REMOVED lines=18> */
.L_x_1106:
[----:B------:R-:W-:-:S04]  /*2520*/  IADD3 R20, PT, PT, R20, R4, RZ ;  /* 0x0000000414147210 */ /* 0x000fc80007ffe0ff */
[----:B------:R-:W-:-:S13]  /*2530*/  ISETP.GE.AND P1, PT, R20, R3, PT ;  /* 0x000000031400720c */ /* 0x000fda0003f26270 */
[----:B------:R-:W-:Y:S05]  /*2540*/  @!P1 BRA `(.L_x_1107) ;  /* 0xffffffe800bc9947 */ /* 0x000fea000383ffff */
.L_x_1089:
[----:B01----:R-:W-:Y:S05]  /*2550*/  BSYNC.RECONVERGENT B0 ;  /* 0x0000000000007941 */ /* 0x003fea0003800200 */
.L_x_1088:
        /* <DEDUP_REMOVED lines=62> */
[----:B------:R-:W-:Y:S05]  /*2940*/  CALL.REL.NOINC `($__internal_19_$__cuda_sm20_div_rn_f64_full) ;  /* 0x0000000000ac7944 */ /* 0x000fea0003c00000 */
.L_x_1111:
[----:B------:R-:W-:Y:S05]  /*2950*/  BSYNC.RECONVERGENT B1 ;  /* 0x0000000000017941 */ /* 0x000fea0003800200 */
.L_x_1110:
        /* <DEDUP_REMOVED lines=13> */
.L_x_1112:
        /* <DEDUP_REMOVED lines=17> */
.L_x_1109:
[----:B------:R-:W-:Y:S05]  /*2b40*/  BSYNC.RECONVERGENT B0 ;  /* 0x0000000000007941 */ /* 0x000fea0003800200 */
.L_x_1108:
        /* <DEDUP_REMOVED lines=11> */
        .weak           $__internal_19_$__cuda_sm20_div_rn_f64_full
        .type           $__internal_19_$__cuda_sm20_div_rn_f64_full,@function
        .size           $__internal_19_$__cuda_sm20_div_rn_f64_full,(.L_x_2497 - $__internal_19_$__cuda_sm20_div_rn_f64_full)
$__internal_19_$__cuda_sm20_div_rn_f64_full:
        /* <DEDUP_REMOVED lines=58> */
.L_x_1114:
        /* <DEDUP_REMOVED lines=15> */
.L_x_1116:
[----:B------:R-:W-:Y:S02]  /*3090*/  LOP3.LUT R13, R7, 0x80000, RZ, 0xfc, !PT ;  /* 0x00080000070d7812 */ /* 0x000fe400078efcff */
[----:B------:R-:W-:-:S07]  /*30a0*/  MOV R12, R6 ;  /* 0x00000006000c7202 */ /* 0x000fce0000000f00 */
.L_x_1115:
[----:B------:R-:W-:Y:S05]  /*30b0*/  BSYNC.RECONVERGENT B2 ;  /* 0x0000000000027941 */ /* 0x000fea0003800200 */
.L_x_1113:
[----:B------:R-:W-:Y:S02]  /*30c0*/  HFMA2 R9, -RZ, RZ, 0, 0 ;  /* 0x00000000ff097431 */ /* 0x000fe400000001ff */
[----:B------:R-:W-:Y:S01]  /*30d0*/  IMAD.MOV.U32 R2, RZ, RZ, R12 ;  /* 0x000000ffff027224 */ /* 0x000fe200078e000c */
[----:B------:R-:W-:Y:S01]  /*30e0*/  MOV R3, R13 ;  /* 0x0000000d00037202 */ /* 0x000fe20000000f00 */
[----:B------:R-:W-:Y:S06]  /*30f0*/  RET.REL.NODEC R8 `(_ZN17fastertransformer34generalAddBiasResidualLayerNormOptI7__half2Lb0ELb1ELi1ELb1ELi8EEEvPT_S3_PKS2_S5_S5_S5_S5_S5_fiiPKfS7_S7_Pfi) ;  /* 0xffffffcc08c07950 */ /* 0x000fec0003c3ffff */
.L_x_1117:
        /* <DEDUP_REMOVED lines=16> */
.L_x_2497:


//--------------------- .text._ZN17fastertransformer35generalAddBiasResidualLayerNormOpt2I7__half2Lb1ELb1ELi1ELb1ELi8EEEvPT_S3_PKS2_S5_S5_S5_S5_S5_fiiPKfS7_S7_Pfi --------------------------
	.section	.text._ZN17fastertransformer35generalAddBiasResidualLayerNormOpt2I7__half2Lb1ELb1ELi1ELb1ELi8EEEvPT_S3_PKS2_S5_S5_S5_S5_S5_fiiPKfS7_S7_Pfi,"ax",@progbits
	.align	128
        .global         _ZN17fastertransformer35generalAddBiasResidualLayerNormOpt2I7__half2Lb1ELb1ELi1ELb1ELi8EEEvPT_S3_PKS2_S5_S5_S5_S5_S5_fiiPKfS7_S7_Pfi
        .type           _ZN17fastertransformer35generalAddBiasResidualLayerNormOpt2I7__half2Lb1ELb1ELi1ELb1ELi8EEEvPT_S3_PKS2_S5_S5_S5_S5_S5_fiiPKfS7_S7_Pfi,@function
        .size           _ZN17fastertransformer35generalAddBiasResidualLayerNormOpt2I7__half2Lb1ELb1ELi1ELb1ELi8EEEvPT_S3_PKS2_S5_S5_S5_S5_S5_fiiPKfS7_S7_Pfi,(.L_x_2498 - _ZN17fastertransformer35generalAddBiasResidualLayerNormOpt2I7__half2Lb1ELb1ELi1ELb1ELi8EEEvPT_S3_PKS2_S5_S5_S5_S5_S5_fiiPKfS7_S7_Pfi)
        .other          _ZN17fastertransformer35generalAddBiasResidualLayerNormOpt2I7__half2Lb1ELb1ELi1ELb1ELi8EEEvPT_S3_PKS2_S5_S5_S5_S5_S5_fiiPKfS7_S7_Pfi,@"STO_CUDA_ENTRY STV_DEFAULT"
_ZN17fastertransformer35generalAddBiasResidualLayerNormOpt2I7__half2Lb1ELb1ELi1ELb1ELi8EEEvPT_S3_PKS2_S5_S5_S5_S5_S5_fiiPKfS7_S7_Pfi:
.text._ZN17fastertransformer35generalAddBiasResidualLayerNormOpt2I7__half2Lb1ELb1ELi1ELb1ELi8EEEvPT_S3_PKS2_S5_S5_S5_S5_S5_fiiPKfS7_S7_Pfi:
        /* <DEDUP_REMOVED lines=37> */
.L_x_1121:
        /* <DEDUP_REMOVED lines=14> */
[----:B------:R-:W-:-:S03]  /*0330*/  HADD2.F32 R18, -RZ, R18.H1_H1 ;  /* 0x30000012ff127230 */ /* 0x000fc60000004100 */
[----:B------:R-:W-:Y:S01]  /*0340*/  FADD.FTZ R22, RZ, R22 ;  /* 0x00000016ff167221 */ /* 0x000fe20000010000 */
[--C-:B----4-:R-:W-:Y:S02]  /*0350*/  HADD2.F32 R25, -RZ, R23.reuse.H0_H0 ;  /* 0x20000017ff197230 */ /* 0x110fe40000004100 */
[----:B------:R-:W-:Y:S01]  /*0360*/  FADD.FTZ R18, RZ, R18 ;  /* 0x00000012ff127221 */ /* 0x000fe20000010000 */
[----:B------:R-:W-:Y:S02]  /*0370*/  HADD2.F32 R23, -RZ, R23.H1_H1 ;  /* 0x30000017ff177230 */ /* 0x000fe40000004100 */
[----:B------:R-:W-:Y:S01]  /*0380*/  FADD.FTZ R22, R22, R25 ;  /* 0x0000001916167221 */ /* 0x000fe20000010000 */
[--C-:B--2---:R-:W-:Y:S02]  /*0390*/  HADD2.F32 R25, -RZ, R16.reuse.H0_H0 ;  /* 0x20000010ff197230 */ /* 0x104fe40000004100 */
[----:B------:R-:W-:Y:S01]  /*03a0*/  FADD.FTZ R23, R18, R23 ;  /* 0x0000001712177221 */ /* 0x000fe20000010000 */
[----:B------:R-:W-:-:S02]  /*03b0*/  HADD2.F32 R16, -RZ, R16.H1_H1 ;  /* 0x30000010ff107230 */ /* 0x000fc40000004100 */
        /* <DEDUP_REMOVED lines=18> */
[C---:B------:R-:W-:Y:S01]  /*04e0*/  IADD3 R10, P0, PT, R7.reuse, R10, RZ ;  /* 0x0000000a070a7210 */ /* 0x040fe20007f1e0ff */
[----:B------:R-:W2:Y:S03]  /*04f0*/  LDG.E.CONSTANT R19, desc[UR6][R12.64] ;  /* 0x000000060c137981 */ /* 0x000ea6000c1e9900 */
[----:B------:R-:W-:Y:S01]  /*0500*/  IADD3.X R11, PT, PT, RZ, R11, RZ, P0, !PT ;  /* 0x0000000bff0b7210 */ /* 0x000fe200007fe4ff */
        /* <DEDUP_REMOVED lines=10> */
[----:B------:R-:W-:Y:S01]  /*05b0*/  FADD.FTZ R22, RZ, R22 ;  /* 0x00000016ff167221 */ /* 0x000fe20000010000 */
[----:B------:R-:W-:-:S02]  /*05c0*/  HADD2.F32 R24, -RZ, R23.H1_H1 ;  /* 0x30000017ff187230 */ /* 0x000fc40000004100 */
[----:B------:R-:W-:Y:S01]  /*05d0*/  FADD.FTZ R19, RZ, R19 ;  /* 0x00000013ff137221 */ /* 0x000fe20000010000 */
[--C-:B----4-:R-:W-:Y:S02]  /*05e0*/  HADD2.F32 R23, -RZ, R18.reuse.H0_H0 ;  /* 0x20000012ff177230 */ /* 0x110fe40000004100 */
[----:B------:R-:W-:Y:S01]  /*05f0*/  FADD.FTZ R22, R22, R25 ;  /* 0x0000001916167221 */ /* 0x000fe20000010000 */
[----:B------:R-:W-:Y:S02]  /*0600*/  HADD2.F32 R26, -RZ, R18.H1_H1 ;  /* 0x30000012ff1a7230 */ /* 0x000fe40000004100 */
[----:B------:R-:W-:Y:S01]  /*0610*/  FADD.FTZ R19, R19, R24 ;  /* 0x0000001813137221 */ /* 0x000fe20000010000 */
        /* <DEDUP_REMOVED lines=15> */
[C---:B------:R-:W-:Y:S01]  /*0710*/  IADD3 R10, P0, PT, R7.reuse, R10, RZ ;  /* 0x0000000a070a7210 */ /* 0x040fe20007f1e0ff */
[----:B------:R-:W2:Y:S03]  /*0720*/  LDG.E.CONSTANT R19, desc[UR6][R12.64] ;  /* 0x000000060c137981 */ /* 0x000ea6000c1e9900 */
[----:B------:R-:W-:Y:S01]  /*0730*/  IADD3.X R11, PT, PT, RZ, R11, RZ, P0, !PT ;  /* 0x0000000bff0b7210 */ /* 0x000fe200007fe4ff */
[----:B0-----:R-:W3:Y:S04]  /*0740*/  LDG.E.CONSTANT R23, desc[UR6][R2.64] ;  /* 0x0000000602177981 */ /* 0x001ee8000c1e9900 */
        /* <DEDUP_REMOVED lines=34> */
[----:B-1----:R-:W3:Y:S04]  /*0970*/  LDG.E.CONSTANT R23, desc[UR6][R2.64] ;  /* 0x0000000602177981 */ /* 0x002ee8000c1e9900 */
        /* <DEDUP_REMOVED lines=32> */
[----:B------:R-:W3:Y:S03]  /*0b80*/  LDG.E.CONSTANT R19, desc[UR6][R12.64] ;  /* 0x000000060c137981 */ /* 0x000ee6000c1e9900 */
[----:B------:R-:W-:Y:S01]  /*0b90*/  IADD3.X R11, PT, PT, RZ, R11, RZ, P0, !PT ;  /* 0x0000000bff0b7210 */ /* 0x000fe200007fe4ff */
[----:B--2---:R-:W2:Y:S04]  /*0ba0*/  LDG.E.CONSTANT R23, desc[UR6][R2.64] ;  /* 0x0000000602177981 */ /* 0x004ea8000c1e9900 */
[----:B------:R-:W4:Y:S01]  /*0bb0*/  LDG.E.CONSTANT R18, desc[UR6][R10.64] ;  /* 0x000000060a127981 */ /* 0x000f22000c1e9900 */
[C---:B------:R-:W-:Y:S01]  /*0bc0*/  IADD3 R14, P0, PT, R7.reuse, R14, RZ ;  /* 0x0000000e070e7210 */ /* 0x040fe20007f1e0ff */
[----:B------:R-:W-:Y:S01]  /*0bd0*/  IMAD.IADD R16, R7, 0x1, R16 ;  /* 0x0000000107107824 */ /* 0x000fe200078e0210 */
[----:B------:R-:W-:-:S02]  /*0be0*/  IADD3 R17, PT, PT, R17, R4, RZ ;  /* 0x0000000411117210 */ /* 0x000fc40007ffe0ff */
[----:B------:R-:W-:Y:S02]  /*0bf0*/  IADD3.X R15, PT, PT, RZ, R15, RZ, P0, !PT ;  /* 0x0000000fff0f7210 */ /* 0x000fe400007fe4ff */
[----:B------:R-:W-:Y:S01]  /*0c00*/  ISETP.GE.AND P0, PT, R17, R8, PT ;  /* 0x000000081100720c */ /* 0x000fe20003f06270 */
[--C-:B---3--:R-:W-:Y:S02]  /*0c10*/  HADD2.F32 R22, -RZ, R19.reuse.H0_H0 ;  /* 0x20000013ff167230 */ /* 0x108fe40000004100 */
[----:B------:R-:W-:Y:S02]  /*0c20*/  HADD2.F32 R19, -RZ, R19.H1_H1 ;  /* 0x30000013ff137230 */ /* 0x000fe40000004100 */
[--C-:B--2---:R-:W-:Y:S02]  /*0c30*/  HADD2.F32 R25, -RZ, R23.reuse.H0_H0 ;  /* 0x20000017ff197230 */ /* 0x104fe40000004100 */
        /* <DEDUP_REMOVED lines=25> */
[----:B---3--:R-:W3:Y:S04]  /*0dd0*/  LDG.E.CONSTANT R23, desc[UR6][R2.64] ;  /* 0x0000000602177981 */ /* 0x008ee8000c1e9900 */
        /* <DEDUP_REMOVED lines=34> */
[----:B----4-:R-:W3:Y:S04]  /*1000*/  LDG.E.CONSTANT R23, desc[UR6][R2.64] ;  /* 0x0000000602177981 */ /* 0x010ee8000c1e9900 */
        /* <DEDUP_REMOVED lines=36> */
[----:B0-----:R-:W-:Y:S01]  /*1250*/  IMAD.IADD R16, R7, 0x1, R16 ;  /* 0x0000000107107824 */ /* 0x001fe200078e0210 */
[----:B------:R-:W-:Y:S01]  /*1260*/  IADD3 R17, PT, PT, R17, R4, RZ ;  /* 0x0000000411117210 */ /* 0x000fe20007ffe0ff */
[--C-:B--2---:R-:W-:Y:S02]  /*1270*/  HADD2.F32 R18, -RZ, R12.reuse.H0_H0 ;  /* 0x2000000cff127230 */ /* 0x104fe40000004100 */
[----:B------:R-:W-:Y:S02]  /*1280*/  HADD2.F32 R19, -RZ, R12.H1_H1 ;  /* 0x3000000cff137230 */ /* 0x000fe40000004100 */
[----:B---3--:R-:W-:-:S02]  /*1290*/  HADD2.F32 R23, -RZ, R2.H0_H0 ;  /* 0x20000002ff177230 */ /* 0x008fc40000004100 */
[----:B------:R-:W-:Y:S01]  /*12a0*/  FADD.FTZ R18, RZ, R18 ;  /* 0x00000012ff127221 */ /* 0x000fe20000010000 */
[----:B------:R-:W-:Y:S02]  /*12b0*/  HADD2.F32 R22, -RZ, R2.H1_H1 ;  /* 0x30000002ff167230 */ /* 0x000fe40000004100 */
[----:B------:R-:W-:Y:S01]  /*12c0*/  FADD.FTZ R19, RZ, R19 ;  /* 0x00000013ff137221 */ /* 0x000fe20000010000 */
[--C-:B----4-:R-:W-:Y:S02]  /*12d0*/  HADD2.F32 R25, -RZ, R10.reuse.H0_H0 ;  /* 0x2000000aff197230 */ /* 0x110fe40000004100 */
[----:B------:R-:W-:Y:S01]  /*12e0*/  FADD.FTZ R18, R18, R23 ;  /* 0x0000001712127221 */ /* 0x000fe20000010000 */
[----:B------:R-:W-:Y:S02]  /*12f0*/  HADD2.F32 R12, -RZ, R10.H1_H1 ;  /* 0x3000000aff0c7230 */ /* 0x000fe40000004100 */
[----:B------:R-:W-:Y:S01]  /*1300*/  FADD.FTZ R19, R19, R22 ;  /* 0x0000001613137221 */ /* 0x000fe20000010000 */
[----:B------:R-:W-:Y:S01]  /*1310*/  IADD3 R2, P0, PT, R7, R14, RZ ;  /* 0x0000000e07027210 */ /* 0x000fe20007f1e0ff */
[----:B------:R-:W-:-:S02]  /*1320*/  FADD.FTZ R18, R18, R25 ;  /* 0x0000001912127221 */ /* 0x000fc40000010000 */
        /* <DEDUP_REMOVED lines=13> */
.L_x_1120:
        /* <DEDUP_REMOVED lines=8> */
.L_x_1122:
[----:B0-----:R-:W0:Y:S01]  /*1480*/  LDC.64 R10, c[0x0][0x390] ;  /* 0x0000e400ff0a7b82 */ /* 0x001e220000000a00 */
[----:B------:R-:W-:-:S05]  /*1490*/  MOV R8, UR8 ;  /* 0x0000000800087c02 */ /* 0x000fca0008000f00 */
[----:B------:R-:W-:Y:S02]  /*14a0*/  IMAD R25, R9, R8, R23 ;  /* 0x0000000809197224 */ /* 0x000fe400078e0217 */
[----:B------:R-:W1:Y:S08]  /*14b0*/  LDC.64 R12, c[0x0][0x398] ;  /* 0x0000e600ff0c7b82 */ /* 0x000e700000000a00 */
[----:B------:R-:W2:Y:S01]  /*14c0*/  LDC.64 R14, c[0x0][0x3a0] ;  /* 0x0000e800ff0e7b82 */ /* 0x000ea20000000a00 */
[----:B0-----:R-:W-:-:S07]  /*14d0*/  IMAD.WIDE R10, R25, 0x8, R10 ;  /* 0x00000008190a7825 */ /* 0x001fce00078e020a */
[----:B------:R-:W0:Y:S01]  /*14e0*/  LDC.64 R18, c[0x0][0x388] ;  /* 0x0000e200ff127b82 */ /* 0x000e220000000a00 */
[----:B------:R-:W3:Y:S01]  /*14f0*/  LDG.E.64 R16, desc[UR6][R10.64] ;  /* 0x000000060a107981 */ /* 0x000ee2000c1e1b00 */
[----:B-1----:R-:W-:-:S05]  /*1500*/  IMAD.WIDE R12, R23, 0x4, R12 ;  /* 0x00000004170c7825 */ /* 0x002fca00078e020c */
[----:B------:R-:W4:Y:S01]  /*1510*/  LDG.E.CONSTANT R24, desc[UR6][R12.64] ;  /* 0x000000060c187981 */ /* 0x000f22000c1e9900 */
[----:B--2---:R-:W-:-:S05]  /*1520*/  IMAD.WIDE R14, R25, 0x4, R14 ;  /* 0x00000004190e7825 */ /* 0x004fca00078e020e */
[----:B------:R-:W2:Y:S01]  /*1530*/  LDG.E.CONSTANT R22, desc[UR6][R14.64] ;  /* 0x000000060e167981 */ /* 0x000ea2000c1e9900 */
[----:B0-----:R-:W-:Y:S01]  /*1540*/  IMAD.WIDE R18, R25, 0x4, R18 ;  /* 0x0000000419127825 */ /* 0x001fe200078e0212 */
[----:B---3--:R-:W-:Y:S02]  /*1550*/  I2FP.F32.S32 R16, R16 ;  /* 0x0000001000107245 */ /* 0x008fe40000201400 */
[----:B------:R-:W-:-:S03]  /*1560*/  I2FP.F32.S32 R0, R17 ;  /* 0x0000001100007245 */ /* 0x000fc60000201400 */
[-C--:B------:R-:W-:Y:S02]  /*1570*/  FMUL.FTZ R17, R16, R7.reuse ;  /* 0x0000000710117220 */ /* 0x080fe40000410000 */
[----:B------:R-:W-:Y:S01]  /*1580*/  FMUL.FTZ R0, R0, R7 ;  /* 0x0000000700007220 */ /* 0x000fe20000410000 */
[--C-:B----4-:R-:W-:Y:S02]  /*1590*/  HADD2.F32 R16, -RZ, R24.reuse.H0_H0 ;  /* 0x20000018ff107230 */ /* 0x110fe40000004100 */
[----:B------:R-:W-:Y:S02]  /*15a0*/  HADD2.F32 R24, -RZ, R24.H1_H1 ;  /* 0x30000018ff187230 */ /* 0x000fe40000004100 */
[----:B------:R-:W-:Y:S01]  /*15b0*/  F2FP.F16.F32.PACK_AB R0, R0, R17 ;  /* 0x000000110000723e */ /* 0x000fe200000000ff */
[----:B------:R-:W-:Y:S02]  /*15c0*/  FADD.FTZ R16, RZ, R16 ;  /* 0x00000010ff107221 */ /* 0x000fe40000010000 */
[----:B------:R-:W-:Y:S01]  /*15d0*/  FADD.FTZ R24, RZ, R24 ;  /* 0x00000018ff187221 */ /* 0x000fe20000010000 */
[----:B--2---:R-:W-:-:S02]  /*15e0*/  HADD2.F32 R17, -RZ, R22.H0_H0 ;  /* 0x20000016ff117230 */ /* 0x004fc40000004100 */
[----:B------:R-:W-:Y:S01]  /*15f0*/  HADD2.F32 R27, -RZ, R22.H1_H1 ;  /* 0x30000016ff1b7230 */ /* 0x000fe20000004100 */
[----:B------:R-:W-:Y:S02]  /*1600*/  LEA R22, R23, R2, 0x2 ;  /* 0x0000000217167211 */ /* 0x000fe400078e10ff */
[----:B------:R-:W-:Y:S01]  /*1610*/  FADD.FTZ R16, R16, R17 ;  /* 0x0000001110107221 */ /* 0x000fe20000010000 */
[--C-:B------:R-:W-:Y:S02]  /*1620*/  HADD2.F32 R17, -RZ, R0.reuse.H0_H0 ;  /* 0x20000000ff117230 */ /* 0x100fe40000004100 */
[----:B------:R-:W-:Y:S01]  /*1630*/  FADD.FTZ R24, R24, R27 ;  /* 0x0000001b18187221 */ /* 0x000fe20000010000 */
[----:B------:R-:W-:Y:S01]  /*1640*/  HADD2.F32 R27, -RZ, R0.H1_H1 ;  /* 0x30000000ff1b7230 */ /* 0x000fe20000004100 */
[----:B------:R-:W-:Y:S01]  /*1650*/  IADD3 R23, PT, PT, R4, R23, RZ ;  /* 0x0000001704177210 */ /* 0x000fe20007ffe0ff */
[----:B------:R-:W-:-:S03]  /*1660*/  FADD.FTZ R17, R16, R17 ;  /* 0x0000001110117221 */ /* 0x000fc60000010000 */
[----:B------:R-:W-:Y:S01]  /*1670*/  FADD.FTZ R0, R24, R27 ;  /* 0x0000001b18007221 */ /* 0x000fe20000010000 */
[----:B------:R-:W-:-:S03]  /*1680*/  ISETP.GE.AND P0, PT, R23, R8, PT ;  /* 0x000000081700720c */ /* 0x000fc60003f06270 */
[C---:B------:R-:W-:Y:S01]  /*1690*/  FMUL.FTZ R16, R0.reuse, R0 ;  /* 0x0000000000107220 */ /* 0x040fe20000410000 */
[-C--:B------:R-:W-:Y:S01]  /*16a0*/  F2FP.F16.F32.PACK_AB R27, R0, R17.reuse ;  /* 0x00000011001b723e */ /* 0x080fe200000000ff */
[C---:B------:R-:W-:Y:S02]  /*16b0*/  FADD.FTZ R25, R17.reuse, R0 ;  /* 0x0000000011197221 */ /* 0x040fe40000010000 */
[----:B------:R-:W-:Y:S02]  /*16c0*/  FFMA.FTZ R16, R17, R17, R16 ;  /* 0x0000001111107223 */ /* 0x000fe40000010010 */
[----:B------:R0:W-:Y:S01]  /*16d0*/  STS [R22], R27 ;  /* 0x0000001b16007388 */ /* 0x0001e20000000800 */
[----:B------:R-:W-:Y:S01]  /*16e0*/  FADD.FTZ R6, R25, R6 ;  /* 0x0000000619067221 */ /* 0x000fe20000010000 */
[----:B------:R-:W-:Y:S02]  /*16f0*/  FADD.FTZ R5, R16, R5 ;  /* 0x0000000510057221 */ /* 0x000fe40000010000 */
[----:B------:R0:W-:Y:S01]  /*1700*/  STG.E desc[UR6][R18.64], R27 ;  /* 0x0000001b12007986 */ /* 0x0001e2000c101906 */
[----:B------:R-:W-:Y:S05]  /*1710*/  @P0 BRA `(.L_x_1119) ;  /* 0x0000001000640947 */ /* 0x000fea0003800000 */
        /* <DEDUP_REMOVED lines=9> */
[----:B--2---:R-:W-:Y:S02]  /*17b0*/  HADD2.F32 R10, -RZ, R25.H0_H0 ;  /* 0x20000019ff0a7230 */ /* 0x004fe40000004100 */
[----:B---3--:R-:W-:-:S03]  /*17c0*/  HADD2.F32 R11, -RZ, R24.H0_H0 ;  /* 0x20000018ff0b7230 */ /* 0x008fc60000004100 */
[----:B------:R-:W-:-:S04]  /*17d0*/  FADD.FTZ R10, RZ, R10 ;  /* 0x0000000aff0a7221 */ /* 0x000fc80000010000 */
[----:B------:R-:W-:Y:S02]  /*17e0*/  FADD.FTZ R26, R10, R11 ;  /* 0x0000000b0a1a7221 */ /* 0x000fe40000010000 */
[----:B------:R-:W2:Y:S01]  /*17f0*/  LDG.E.64 R10, desc[UR6][R16.64] ;  /* 0x00000006100a7981 */ /* 0x000ea2000c1e1b00 */
[----:B------:R-:W-:Y:S01]  /*1800*/  HADD2.F32 R25, -RZ, R25.H1_H1 ;  /* 0x30000019ff197230 */ /* 0x000fe20000004100 */
[----:B0-----:R-:W-:Y:S01]  /*1810*/  IADD3 R22, PT, PT, R3, R22, RZ ;  /* 0x0000001603167210 */ /* 0x001fe20007ffe0ff */
[----:B------:R-:W-:Y:S01]  /*1820*/  HADD2.F32 R24, -RZ, R24.H1_H1 ;  /* 0x30000018ff187230 */ /* 0x000fe20000004100 */
[----:B------:R-:W-:Y:S02]  /*1830*/  IADD3 R23, PT, PT, R23, R4, RZ ;  /* 0x0000000417177210 */ /* 0x000fe40007ffe0ff */
[----:B------:R-:W-:-:S04]  /*1840*/  FADD.FTZ R25, RZ, R25 ;  /* 0x00000019ff197221 */ /* 0x000fc80000010000 */
[----:B------:R-:W-:Y:S01]  /*1850*/  FADD.FTZ R24, R25, R24 ;  /* 0x0000001819187221 */ /* 0x000fe20000010000 */
[----:B--2---:R-:W-:Y:S02]  /*1860*/  I2FP.F32.S32 R10, R10 ;  /* 0x0000000a000a7245 */ /* 0x004fe40000201400 */
[----:B------:R-:W-:-:S03]  /*1870*/  I2FP.F32.S32 R28, R11 ;  /* 0x0000000b001c7245 */ /* 0x000fc60000201400 */
[-C--:B------:R-:W-:Y:S02]  /*1880*/  FMUL.FTZ R10, R10, R7.reuse ;  /* 0x000000070a0a7220 */ /* 0x080fe40000410000 */
[----:B------:R-:W-:-:S05]  /*1890*/  FMUL.FTZ R11, R28, R7 ;  /* 0x000000071c0b7220 */ /* 0x000fca0000410000 */
[----:B------:R-:W-:-:S05]  /*18a0*/  F2FP.F16.F32.PACK_AB R10, R11, R10 ;  /* 0x0000000a0b0a723e */ /* 0x000fca00000000ff */
[--C-:B------:R-:W-:Y:S02]  /*18b0*/  HADD2.F32 R11, -RZ, R10.reuse.H1_H1 ;  /* 0x3000000aff0b7230 */ /* 0x100fe40000004100 */
[----:B------:R-:W-:Y:S01]  /*18c0*/  HADD2.F32 R25, -RZ, R10.H0_H0 ;  /* 0x2000000aff197230 */ /* 0x000fe20000004100 */
[----:B------:R-:W-:Y:S02]  /*18d0*/  IADD3 R10, P0, PT, R3, R18, RZ ;  /* 0x00000012030a7210 */ /* 0x000fe40007f1e0ff */
[----:B------:R-:W-:Y:S02]  /*18e0*/  FADD.FTZ R24, R24, R11 ;  /* 0x0000000b18187221 */ /* 0x000fe40000010000 */
[----:B------:R-:W-:Y:S01]  /*18f0*/  FADD.FTZ R25, R26, R25 ;  /* 0x000000191a197221 */ /* 0x000fe20000010000 */
[----:B------:R-:W-:Y:S01]  /*1900*/  IADD3.X R11, PT, PT, RZ, R19, RZ, P0, !PT ;  /* 0x00000013ff0b7210 */ /* 0x000fe200007fe4ff */
[C---:B------:R-:W-:Y:S01]  /*1910*/  FMUL.FTZ R18, R24.reuse, R24 ;  /* 0x0000001818127220 */ /* 0x040fe20000410000 */
[----:B------:R-:W-:Y:S01]  /*1920*/  ISETP.GE.AND P0, PT, R23, R8, PT ;  /* 0x000000081700720c */ /* 0x000fe20003f06270 */
[C---:B------:R-:W-:Y:S01]  /*1930*/  FADD.FTZ R27, R25.reuse, R24 ;  /* 0x00000018191b7221 */ /* 0x040fe20000010000 */
[-C--:B------:R-:W-:Y:S01]  /*1940*/  F2FP.F16.F32.PACK_AB R19, R24, R25.reuse ;  /* 0x000000191813723e */ /* 0x080fe200000000ff */
[----:B------:R-:W-:-:S02]  /*1950*/  FFMA.FTZ R18, R25, R25, R18 ;  /* 0x0000001919127223 */ /* 0x000fc40000010012 */
[----:B------:R-:W-:Y:S02]  /*1960*/  FADD.FTZ R6, R6, R27 ;  /* 0x0000001b06067221 */ /* 0x000fe40000010000 */
[----:B------:R0:W-:Y:S01]  /*1970*/  STG.E desc[UR6][R10.64], R19 ;  /* 0x000000130a007986 */ /* 0x0001e2000c101906 */
[----:B------:R-:W-:-:S03]  /*1980*/  FADD.FTZ R5, R5, R18 ;  /* 0x0000001205057221 */ /* 0x000fc60000010000 */
[----:B------:R0:W-:Y:S02]  /*1990*/  STS [R22], R19 ;  /* 0x0000001316007388 */ /* 0x0001e40000000800 */
[----:B------:R-:W-:Y:S05]  /*19a0*/  @P0 BRA `(.L_x_1119) ;  /* 0x0000000c00c00947 */ /* 0x000fea0003800000 */
[C---:B------:R-:W-:Y:S02]  /*19b0*/  IADD3 R12, P0, PT, R3.reuse, R12, RZ ;  /* 0x0000000c030c7210 */ /* 0x040fe40007f1e0ff */
[----:B------:R-:W-:Y:S02]  /*19c0*/  IADD3 R14, P1, PT, R3, R14, RZ ;  /* 0x0000000e030e7210 */ /* 0x000fe40007f3e0ff */
[----:B------:R-:W-:-:S03]  /*19d0*/  IADD3.X R13, PT, PT, RZ, R13, RZ, P0, !PT ;  /* 0x0000000dff0d7210 */ /* 0x000fc600007fe4ff */
[----:B------:R-:W-:Y:S02]  /*19e0*/  IMAD.X R15, RZ, RZ, R15, P1 ;  /* 0x000000ffff0f7224 */ /* 0x000fe400008e060f */
[----:B------:R-:W2:Y:S04]  /*19f0*/  LDG.E.CONSTANT R24, desc[UR6][R12.64] ;  /* 0x000000060c187981 */ /* 0x000ea8000c1e9900 */
[----:B------:R-:W0:Y:S01]  /*1a00*/  LDG.E.CONSTANT R25, desc[UR6][R14.64] ;  /* 0x000000060e197981 */ /* 0x000e22000c1e9900 */
[----:B------:R-:W-:-:S04]  /*1a10*/  IADD3 R16, P0, PT, R0, R16, RZ ;  /* 0x0000001000107210 */ /* 0x000fc80007f1e0ff */
[----:B------:R-:W-:Y:S01]  /*1a20*/  IADD3.X R17, PT, PT, RZ, R17, RZ, P0, !PT ;  /* 0x00000011ff117210 */ /* 0x000fe200007fe4ff */
[----:B--2---:R-:W-:Y:S02]  /*1a30*/  HADD2.F32 R18, -RZ, R24.H0_H0 ;  /* 0x20000018ff127230 */ /* 0x004fe40000004100 */
[----:B0-----:R-:W-:-:S03]  /*1a40*/  HADD2.F32 R19, -RZ, R25.H0_H0 ;  /* 0x20000019ff137230 */ /* 0x001fc60000004100 */
[----:B------:R-:W-:-:S04]  /*1a50*/  FADD.FTZ R18, RZ, R18 ;  /* 0x00000012ff127221 */ /* 0x000fc80000010000 */
[----:B------:R-:W-:Y:S02]  /*1a60*/  FADD.FTZ R26, R18, R19 ;  /* 0x00000013121a7221 */ /* 0x000fe40000010000 */
[----:B------:R-:W2:Y:S01]  /*1a70*/  LDG.E.64 R18, desc[UR6][R16.64] ;  /* 0x0000000610127981 */ /* 0x000ea2000c1e1b00 */
[----:B------:R-:W-:Y:S01]  /*1a80*/  HADD2.F32 R24, -RZ, R24.H1_H1 ;  /* 0x30000018ff187230 */ /* 0x000fe20000004100 */
[C---:B------:R-:W-:Y:S01]  /*1a90*/  IADD3 R10, P0, PT, R3.reuse, R10, RZ ;  /* 0x0000000a030a7210 */ /* 0x040fe20007f1e0ff */
[----:B------:R-:W-:Y:S01]  /*1aa0*/  HADD2.F32 R25, -RZ, R25.H1_H1 ;  /* 0x30000019ff197230 */ /* 0x000fe20000004100 */
[----:B------:R-:W-:Y:S02]  /*1ab0*/  IADD3 R22, PT, PT, R3, R22, RZ ;  /* 0x0000001603167210 */ /* 0x000fe40007ffe0ff */
[----:B------:R-:W-:Y:S01]  /*1ac0*/  FADD.FTZ R24, RZ, R24 ;  /* 0x00000018ff187221 */ /* 0x000fe20000010000 */
[----:B------:R-:W-:Y:S02]  /*1ad0*/  IADD3.X R11, PT, PT, RZ, R11, RZ, P0, !PT ;  /* 0x0000000bff0b7210 */ /* 0x000fe400007fe4ff */
[----:B------:R-:W-:-:S04]  /*1ae0*/  IADD3 R23, PT, PT, R23, R4, RZ ;  /* 0x0000000417177210 */ /* 0x000fc80007ffe0ff */
[----:B------:R-:W-:Y:S02]  /*1af0*/  ISETP.GE.AND P0, PT, R23, R8, PT ;  /* 0x000000081700720c */ /* 0x000fe40003f06270 */
[----:B--2---:R-:W-:Y:S02]  /*1b00*/  I2FP.F32.S32 R18, R18 ;  /* 0x0000001200127245 */ /* 0x004fe40000201400 */
[----:B------:R-:W-:-:S03]  /*1b10*/  I2FP.F32.S32 R28, R19 ;  /* 0x00000013001c7245 */ /* 0x000fc60000201400 */
[-C--:B------:R-:W-:Y:S02]  /*1b20*/  FMUL.FTZ R18, R18, R7.reuse ;  /* 0x0000000712127220 */ /* 0x080fe40000410000 */
[----:B------:R-:W-:-:S05]  /*1b30*/  FMUL.FTZ R19, R28, R7 ;  /* 0x000000071c137220 */ /* 0x000fca0000410000 */
[----:B------:R-:W-:Y:S01]  /*1b40*/  F2FP.F16.F32.PACK_AB R19, R19, R18 ;  /* 0x000000121313723e */ /* 0x000fe200000000ff */
[----:B------:R-:W-:-:S04]  /*1b50*/  FADD.FTZ R18, R24, R25 ;  /* 0x0000001918127221 */ /* 0x000fc80000010000 */
[--C-:B------:R-:W-:Y:S02]  /*1b60*/  HADD2.F32 R25, -RZ, R19.reuse.H1_H1 ;  /* 0x30000013ff197230 */ /* 0x100fe40000004100 */
[----:B------:R-:W-:-:S03]  /*1b70*/  HADD2.F32 R19, -RZ, R19.H0_H0 ;  /* 0x20000013ff137230 */ /* 0x000fc60000004100 */
[----:B------:R-:W-:Y:S02]  /*1b80*/  FADD.FTZ R18, R18, R25 ;  /* 0x0000001912127221 */ /* 0x000fe40000010000 */
[----:B------:R-:W-:Y:S02]  /*1b90*/  FADD.FTZ R19, R26, R19 ;  /* 0x000000131a137221 */ /* 0x000fe40000010000 */
[C---:B------:R-:W-:Y:S02]  /*1ba0*/  FMUL.FTZ R24, R18.reuse, R18 ;  /* 0x0000001212187220 */ /* 0x040fe40000410000 */
[C---:B------:R-:W-:Y:S01]  /*1bb0*/  FADD.FTZ R27, R19.reuse, R18 ;  /* 0x00000012131b7221 */ /* 0x040fe20000010000 */
[-C--:B------:R-:W-:Y:S01]  /*1bc0*/  F2FP.F16.F32.PACK_AB R25, R18, R19.reuse ;  /* 0x000000131219723e */ /* 0x080fe200000000ff */
[----:B------:R-:W-:Y:S02]  /*1bd0*/  FFMA.FTZ R24, R19, R19, R24 ;  /* 0x0000001313187223 */ /* 0x000fe40000010018 */
[----:B------:R-:W-:-:S02]  /*1be0*/  FADD.FTZ R6, R6, R27 ;  /* 0x0000001b06067221 */ /* 0x000fc40000010000 */
[----:B------:R0:W-:Y:S01]  /*1bf0*/  STG.E desc[UR6][R10.64], R25 ;  /* 0x000000190a007986 */ /* 0x0001e2000c101906 */
[----:B------:R-:W-:-:S03]  /*1c00*/  FADD.FTZ R5, R5, R24 ;  /* 0x0000001805057221 */ /* 0x000fc60000010000 */
        /* <DEDUP_REMOVED lines=166> */
[----:B------:R-:W-:Y:S01]  /*2670*/  IADD3 R16, P1, PT, R3, R18, RZ ;  /* 0x0000001203107210 */ /* 0x000fe20007f3e0ff */
[----:B------:R-:W-:-:S03]  /*2680*/  IMAD.X R13, RZ, RZ, R13, P0 ;  /* 0x000000ffff0d7224 */ /* 0x000fc600000e060d */
[----:B------:R-:W-:Y:S02]  /*2690*/  IADD3.X R17, PT, PT, RZ, R19, RZ, P1, !PT ;  /* 0x00000013ff117210 */ /* 0x000fe40000ffe4ff */
[----:B------:R-:W3:Y:S04]  /*26a0*/  LDG.E.CONSTANT R12, desc[UR6][R12.64] ;  /* 0x000000060c0c7981 */ /* 0x000ee8000c1e9900 */
[----:B------:R-:W4:Y:S01]  /*26b0*/  LDG.E.CONSTANT R16, desc[UR6][R16.64] ;  /* 0x0000000610107981 */ /* 0x000f22000c1e9900 */
[C---:B0-----:R-:W-:Y:S02]  /*26c0*/  IADD3 R10, P0, PT, R3.reuse, R10, RZ ;  /* 0x0000000a030a7210 */ /* 0x041fe40007f1e0ff */
[----:B------:R-:W-:Y:S02]  /*26d0*/  IADD3 R22, PT, PT, R3, R22, RZ ;  /* 0x0000001603167210 */ /* 0x000fe40007ffe0ff */
[----:B------:R-:W-:-:S02]  /*26e0*/  IADD3.X R11, PT, PT, RZ, R11, RZ, P0, !PT ;  /* 0x0000000bff0b7210 */ /* 0x000fc400007fe4ff */
[----:B------:R-:W-:-:S04]  /*26f0*/  IADD3 R23, PT, PT, R23, R4, RZ ;  /* 0x0000000417177210 */ /* 0x000fc80007ffe0ff */
[----:B------:R-:W-:Y:S02]  /*2700*/  ISETP.GE.AND P0, PT, R23, R8, PT ;  /* 0x000000081700720c */ /* 0x000fe40003f06270 */
[----:B--2---:R-:W-:Y:S02]  /*2710*/  I2FP.F32.S32 R0, R14 ;  /* 0x0000000e00007245 */ /* 0x004fe40000201400 */
[----:B------:R-:W-:-:S03]  /*2720*/  I2FP.F32.S32 R18, R15 ;  /* 0x0000000f00127245 */ /* 0x000fc60000201400 */
[-C--:B------:R-:W-:Y:S02]  /*2730*/  FMUL.FTZ R19, R0, R7.reuse ;  /* 0x0000000700137220 */ /* 0x080fe40000410000 */
[----:B------:R-:W-:Y:S01]  /*2740*/  FMUL.FTZ R24, R18, R7 ;  /* 0x0000000712187220 */ /* 0x000fe20000410000 */
[--C-:B---3--:R-:W-:Y:S02]  /*2750*/  HADD2.F32 R18, -RZ, R12.reuse.H1_H1 ;  /* 0x3000000cff127230 */ /* 0x108fe40000004100 */
[----:B------:R-:W-:Y:S02]  /*2760*/  HADD2.F32 R0, -RZ, R12.H0_H0 ;  /* 0x2000000cff007230 */ /* 0x000fe40000004100 */
[----:B------:R-:W-:Y:S01]  /*2770*/  F2FP.F16.F32.PACK_AB R19, R24, R19 ;  /* 0x000000131813723e */ /* 0x000fe200000000ff */
[--C-:B----4-:R-:W-:Y:S02]  /*2780*/  HADD2.F32 R15, -RZ, R16.reuse.H1_H1 ;  /* 0x30000010ff0f7230 */ /* 0x110fe40000004100 */
[----:B------:R-:W-:Y:S01]  /*2790*/  FADD.FTZ R18, RZ, R18 ;  /* 0x00000012ff127221 */ /* 0x000fe20000010000 */
[----:B------:R-:W-:-:S02]  /*27a0*/  HADD2.F32 R13, -RZ, R16.H0_H0 ;  /* 0x20000010ff0d7230 */ /* 0x000fc40000004100 */
[----:B------:R-:W-:Y:S01]  /*27b0*/  FADD.FTZ R0, RZ, R0 ;  /* 0x00000000ff007221 */ /* 0x000fe20000010000 */
[--C-:B------:R-:W-:Y:S02]  /*27c0*/  HADD2.F32 R12, -RZ, R19.reuse.H1_H1 ;  /* 0x30000013ff0c7230 */ /* 0x100fe40000004100 */
[----:B------:R-:W-:Y:S01]  /*27d0*/  FADD.FTZ R15, R18, R15 ;  /* 0x0000000f120f7221 */ /* 0x000fe20000010000 */
[----:B------:R-:W-:Y:S02]  /*27e0*/  HADD2.F32 R19, -RZ, R19.H0_H0 ;  /* 0x20000013ff137230 */ /* 0x000fe40000004100 */
[----:B------:R-:W-:Y:S01]  /*27f0*/  FADD.FTZ R0, R0, R13 ;  /* 0x0000000d00007221 */ /* 0x000fe20000010000 */
        /* <DEDUP_REMOVED lines=11> */
.L_x_1119:
[----:B------:R-:W-:Y:S05]  /*28b0*/  BSYNC.RECONVERGENT B0 ;  /* 0x0000000000007941 */ /* 0x000fea0003800200 */
.L_x_1118:
        /* <DEDUP_REMOVED lines=79> */
.L_x_1124:
[----:B------:R-:W-:Y:S05]  /*2db0*/  BSYNC.RECONVERGENT B0 ;  /* 0x0000000000007941 */ /* 0x000fea0003800200 */
.L_x_1123:
        /* <DEDUP_REMOVED lines=20> */
.L_x_1144:
        /* <DEDUP_REMOVED lines=38> */
.L_x_1129:
[----:B0-----:R-:W-:-:S05]  /*3160*/  IMAD.WIDE R2, R15, 0x4, R2 ;  /* 0x000000040f027825 */ /* 0x001fca00078e0202 */
[----:B------:R0:W-:Y:S02]  /*3170*/  STG.E desc[UR6][R2.64], R22 ;  /* 0x0000001602007986 */ /* 0x0001e4000c101906 */
.L_x_1128:
[----:B-1-3--:R-:W-:Y:S05]  /*3180*/  BSYNC.RECONVERGENT B1 ;  /* 0x0000000000017941 */ /* 0x00afea0003800200 */
.L_x_1127:
        /* <DEDUP_REMOVED lines=28> */
.L_x_1130:
        /* <DEDUP_REMOVED lines=18> */
.L_x_1131:
        /* <DEDUP_REMOVED lines=24> */
.L_x_1132:
        /* <DEDUP_REMOVED lines=18> */
.L_x_1133:
        /* <DEDUP_REMOVED lines=25> */
.L_x_1134:
        /* <DEDUP_REMOVED lines=18> */
.L_x_1135:
        /* <DEDUP_REMOVED lines=25> */
.L_x_1136:
        /* <DEDUP_REMOVED lines=18> */
.L_x_1137:
        /* <DEDUP_REMOVED lines=25> */
.L_x_1138:
        /* <DEDUP_REMOVED lines=18> */
.L_x_1139:
        /* <DEDUP_REMOVED lines=25> */
.L_x_1140:
        /* <DEDUP_REMOVED lines=18> */
.L_x_1141:
        /* <DEDUP_REMOVED lines=24> */
.L_x_1142:
        /* <DEDUP_REMOVED lines=18> */
.L_x_1143:
[----:B------:R-:W-:-:S05]  /*4470*/  IMAD.IADD R18, R18, 0x1, R19 ;  /* 0x0000000112127824 */ /* 0x000fca00078e0213 */
[----:B------:R-:W-:-:S13]  /*4480*/  ISETP.GE.AND P1, PT, R18, R8, PT ;  /* 0x000000081200720c */ /* 0x000fda0003f26270 */
[----:B------:R-:W-:Y:S05]  /*4490*/  @!P1 BRA `(.L_x_1144) ;  /* 0xffffffe800989947 */ /* 0x000fea000383ffff */
.L_x_1126:
[----:B-123--:R-:W-:Y:S05]  /*44a0*/  BSYNC.RECONVERGENT B0 ;  /* 0x0000000000007941 */ /* 0x00efea0003800200 */
.L_x_1125:
        /* <DEDUP_REMOVED lines=62> */
[----:B-----5:R-:W-:Y:S05]  /*4890*/  CALL.REL.NOINC `($__internal_20_$__cuda_sm20_div_rn_f64_full) ;  /* 0x0000000000a47944 */ /* 0x020fea0003c00000 */
.L_x_1148:
[----:B------:R-:W-:Y:S05]  /*48a0*/  BSYNC.RECONVERGENT B1 ;  /* 0x0000000000017941 */ /* 0x000fea0003800200 */
.L_x_1147:
        /* <DEDUP_REMOVED lines=12> */
.L_x_1149:
        /* <DEDUP_REMOVED lines=17> */
.L_x_1146:
[----:B------:R-:W-:Y:S05]  /*4a80*/  BSYNC.RECONVERGENT B0 ;  /* 0x0000000000007941 */ /* 0x000fea0003800200 */
.L_x_1145:
        /* <DEDUP_REMOVED lines=10> */
        .weak           $__internal_20_$__cuda_sm20_div_rn_f64_full
        .type           $__internal_20_$__cuda_sm20_div_rn_f64_full,@function
        .size           $__internal_20_$__cuda_sm20_div_rn_f64_full,(.L_x_2498 - $__internal_20_$__cuda_sm20_div_rn_f64_full)
$__internal_20_$__cuda_sm20_div_rn_f64_full:
        /* <DEDUP_REMOVED lines=59> */
.L_x_1151:
        /* <DEDUP_REMOVED lines=15> */
.L_x_1153:
[----:B------:R-:W-:Y:S02]  /*4fd0*/  LOP3.LUT R15, R5, 0x80000, RZ, 0xfc, !PT ;  /* 0x00080000050f7812 */ /* 0x000fe400078efcff */
[----:B------:R-:W-:-:S07]  /*4fe0*/  MOV R14, R4 ;  /* 0x00000004000e7202 */ /* 0x000fce0000000f00 */
.L_x_1152:
[----:B------:R-:W-:Y:S05]  /*4ff0*/  BSYNC.RECONVERGENT B2 ;  /* 0x0000000000027941 */ /* 0x000fea0003800200 */
.L_x_1150:
[----:B------:R-:W-:Y:S01]  /*5000*/  HFMA2 R7, -RZ, RZ, 0, 0 ;  /* 0x00000000ff077431 */ /* 0x000fe200000001ff */
[----:B------:R-:W-:Y:S02]  /*5010*/  MOV R2, R14 ;  /* 0x0000000e00027202 */ /* 0x000fe40000000f00 */
[----:B------:R-:W-:Y:S01]  /*5020*/  MOV R3, R15 ;  /* 0x0000000f00037202 */ /* 0x000fe20000000f00 */
[----:B------:R-:W-:Y:S06]  /*5030*/  RET.REL.NODEC R6 `(_ZN17fastertransformer35generalAddBiasResidualLayerNormOpt2I7__half2Lb1ELb1ELi1ELb1ELi8EEEvPT_S3_PKS2_S5_S5_S5_S5_S5_fiiPKfS7_S7_Pfi) ;  /* 0xffffffac06f07950 */ /* 0x000fec0003c3ffff */
.L_x_1154:
        /* <DEDUP_REMOVED lines=12> */
.L_x_2498:


//--------------------- .text._ZN17fastertransformer34generalAddBiasResidualLayerNormOptI7__half2Lb1ELb1ELi1ELb1ELi8EEEvPT_S3_PKS2_S5_S5_S5_S5_S5_fiiPKfS7_S7_Pfi --------------------------
	.section	.text._ZN17fastertransformer34generalAddBiasResidualLayerNormOptI7__half2Lb1ELb1ELi1ELb1ELi8EEEvPT_S3_PKS2_S5_S5_S5_S5_S5_fiiPKfS7_S7_Pfi,"ax",@progbits
	.align	128
        .global         _ZN17fastertransformer34generalAddBiasResidualLayerNormOptI7__half2Lb1ELb1ELi1ELb1ELi8EEEvPT_S3_PKS2_S5_S5_S5_S5_S5_fiiPKfS7_S7_Pfi
        .type           _ZN17fastertransformer34generalAddBiasResidualLayerNormOptI7__half2Lb1ELb1ELi1ELb1ELi8EEEvPT_S3_PKS2_S5_S5_S5_S5_S5_fiiPKfS7_S7_Pfi,@function
        .size           _ZN17fastertransformer34generalAddBiasResidualLayerNormOptI7__half2Lb1ELb1ELi1ELb1ELi8EEEvPT_S3_PKS2_S5_S5_S5_S5_S5_fiiPKfS7_S7_Pfi,(.L_x_2499 - _ZN17fastertransformer34generalAddBiasResidualLayerNormOptI7__half2Lb1ELb1ELi1ELb1ELi8EEEvPT_S3_PKS2_S5_S5_S5_S5_S5_fiiPKfS7_S7_Pfi)
        .other          _ZN17fastertransformer34generalAddBiasResidualLayerNormOptI7__half2Lb1ELb1ELi1ELb1ELi8EEEvPT_S3_PKS2_S5_S5_S5_S5_S5_fiiPKfS7_S7_Pfi,@"STO_CUDA_ENTRY STV_DEFAULT"
_ZN17fastertransformer34generalAddBiasResidualLayerNormOptI7__half2Lb1ELb1ELi1ELb1ELi8EEEvPT_S3_PKS2_S5_S5_S5_S5_S5_fiiPKfS7_S7_Pfi:
.text._ZN17fastertransformer34generalAddBiasResidualLayerNormOptI7__half2Lb1ELb1ELi1ELb1ELi8EEEvPT_S3_PKS2_S5_S5_S5_S5_S5_fiiPKfS7_S7_Pfi:
        /* <DEDUP_REMOVED lines=37> */
.L_x_1158:
[----:B0-----:R-:W-:-:S04]  /*0250*/  IMAD.WIDE R18, R22, 0x4, R8 ;  /* 0x0000000416127825 */ /* 0x001fc800078e0208 */
[----:B--2---:R-:W-:Y:S02]  /*0260*/  IMAD R25, R4, R3, R22 ;  /* 0x0000000304197224 */ /* 0x004fe400078e0216 */
[----:B------:R-:W2:Y:S02]  /*0270*/  LDG.E.CONSTANT R18, desc[UR6][R18.64] ;  /* 0x0000000612127981 */ /* 0x000ea4000c1e9900 */
[----:B---3--:R-:W-:-:S04]  /*0280*/  IMAD.WIDE R16, R25, 0x4, R14 ;  /* 0x0000000419107825 */ /* 0x008fc800078e020e */
[C---:B------:R-:W-:Y:S02]  /*0290*/  IMAD.WIDE R20, R25.reuse, 0x4, R10 ;  /* 0x0000000419147825 */ /* 0x040fe400078e020a */
        /* <DEDUP_REMOVED lines=9> */
[----:B------:R2:W-:Y:S04]  /*0330*/  STG.E desc[UR6][R24.64], R17 ;  /* 0x0000001118007986 */ /* 0x0005e8000c101906 */
[----:B------:R2:W-:Y:S01]  /*0340*/  STS [R26], R17 ;  /* 0x000000111a007388 */ /* 0x0005e20000000800 */
[----:B------:R-:W-:Y:S01]  /*0350*/  HADD2 R6, R6, R17 ;  /* 0x0000001106067230 */ /* 0x000fe20000000000 */
[----:B------:R-:W-:Y:S06]  /*0360*/  @!P0 BRA `(.L_x_1158) ;  /* 0xfffffffc00b88947 */ /* 0x000fec000383ffff */
[----:B------:R-:W-:Y:S05]  /*0370*/  BRA `(.L_x_1156) ;  /* 0x0000000000807947 */ /* 0x000fea0003800000 */
.L_x_1157:
        /* <DEDUP_REMOVED lines=9> */
.L_x_1159:
[----:B0-----:R-:W-:Y:S02]  /*0410*/  IMAD R25, R4, R3, R23 ;  /* 0x0000000304197224 */ /* 0x001fe400078e0217 */
[----:B------:R-:W-:-:S04]  /*0420*/  IMAD.WIDE R18, R23, 0x4, R14 ;  /* 0x0000000417127825 */ /* 0x000fc800078e020e */
[C---:B------:R-:W-:Y:S02]  /*0430*/  IMAD.WIDE R16, R25.reuse, 0x8, R12 ;  /* 0x0000000819107825 */ /* 0x040fe400078e020c */
[----:B------:R0:W2:Y:S04]  /*0440*/  LDG.E.CONSTANT R18, desc[UR6][R18.64] ;  /* 0x0000000612127981 */ /* 0x0000a8000c1e9900 */
[----:B------:R-:W4:Y:S01]  /*0450*/  LDG.E.64.CONSTANT R16, desc[UR6][R16.64] ;  /* 0x0000000610107981 */ /* 0x000f22000c1e9b00 */
[----:B---3--:R-:W-:-:S06]  /*0460*/  IMAD.WIDE R20, R25, 0x4, R8 ;  /* 0x0000000419147825 */ /* 0x008fcc00078e0208 */
[----:B------:R-:W3:Y:S01]  /*0470*/  LDG.E.CONSTANT R20, desc[UR6][R20.64] ;  /* 0x0000000614147981 */ /* 0x000ee2000c1e9900 */
[----:B0-----:R-:W-:Y:S01]  /*0480*/  IMAD R19, R23, 0x4, R22 ;  /* 0x0000000417137824 */ /* 0x001fe200078e0216 */
[----:B-1----:R-:W-:-:S04]  /*0490*/  IADD3 R23, PT, PT, R5, R23, RZ ;  /* 0x0000001705177210 */ /* 0x002fc80007ffe0ff */
[----:B------:R-:W-:Y:S02]  /*04a0*/  ISETP.GE.AND P0, PT, R23, R3, PT ;  /* 0x000000031700720c */ /* 0x000fe40003f06270 */
[----:B----4-:R-:W-:Y:S01]  /*04b0*/  I2FP.F32.S32 R26, R17 ;  /* 0x00000011001a7245 */ /* 0x010fe20000201400 */
[----:B--2---:R-:W-:Y:S01]  /*04c0*/  HFMA2 R17, R18, 1, 1, RZ ;  /* 0x3c003c0012117831 */ /* 0x004fe200000000ff */
[----:B------:R-:W-:-:S03]  /*04d0*/  I2FP.F32.S32 R24, R16 ;  /* 0x0000001000187245 */ /* 0x000fc60000201400 */
[-C--:B------:R-:W-:Y:S02]  /*04e0*/  FMUL.FTZ R27, R26, R7.reuse ;  /* 0x000000071a1b7220 */ /* 0x080fe40000410000 */
[----:B------:R-:W-:Y:S01]  /*04f0*/  FMUL.FTZ R24, R24, R7 ;  /* 0x0000000718187220 */ /* 0x000fe20000410000 */
[----:B---3--:R-:W-:-:S04]  /*0500*/  HADD2 R17, R17, R20 ;  /* 0x0000001411117230 */ /* 0x008fc80000000000 */
[----:B------:R-:W-:-:S05]  /*0510*/  F2FP.F16.F32.PACK_AB R24, R27, R24 ;  /* 0x000000181b18723e */ /* 0x000fca00000000ff */
[----:B------:R-:W-:Y:S02]  /*0520*/  HFMA2 R24, R17, 1, 1, R24 ;  /* 0x3c003c0011187831 */ /* 0x000fe40000000018 */
[----:B------:R-:W-:-:S05]  /*0530*/  IMAD.WIDE R16, R25, 0x4, R10 ;  /* 0x0000000419107825 */ /* 0x000fca00078e020a */
[----:B------:R0:W-:Y:S04]  /*0540*/  STG.E desc[UR6][R16.64], R24 ;  /* 0x0000001810007986 */ /* 0x0001e8000c101906 */
[----:B------:R0:W-:Y:S01]  /*0550*/  STS [R19], R24 ;  /* 0x0000001813007388 */ /* 0x0001e20000000800 */
[----:B------:R-:W-:Y:S01]  /*0560*/  HADD2 R6, R6, R24 ;  /* 0x0000001806067230 */ /* 0x000fe20000000000 */
[----:B------:R-:W-:Y:S06]  /*0570*/  @!P0 BRA `(.L_x_1159) ;  /* 0xfffffffc00a48947 */ /* 0x000fec000383ffff */
.L_x_1156:
[----:B------:R-:W-:Y:S05]  /*0580*/  BSYNC.RECONVERGENT B0 ;  /* 0x0000000000007941 */ /* 0x000fea0003800200 */
.L_x_1155:
        /* <DEDUP_REMOVED lines=55> */
.L_x_1162:
        /* <DEDUP_REMOVED lines=105> */
.L_x_1161:
[----:B------:R-:W-:Y:S05]  /*0f90*/  BSYNC.RECONVERGENT B0 ;  /* 0x0000000000007941 */ /* 0x000fea0003800200 */
.L_x_1160:
        /* <DEDUP_REMOVED lines=39> */
.L_x_1164:
[----:B------:R-:W-:Y:S05]  /*1210*/  BSYNC.RECONVERGENT B0 ;  /* 0x0000000000007941 */ /* 0x000fea0003800200 */
.L_x_1163:
        /* <DEDUP_REMOVED lines=19> */
.L_x_1184:
        /* <DEDUP_REMOVED lines=22> */
.L_x_1167:
        /* <DEDUP_REMOVED lines=15> */
.L_x_1169:
[----:B-1----:R-:W-:-:S05]  /*15a0*/  IMAD.WIDE R16, R19, 0x4, R16 ;  /* 0x0000000413107825 */ /* 0x002fca00078e0210 */
[----:B------:R1:W-:Y:S02]  /*15b0*/  STG.E desc[UR6][R16.64], R22 ;  /* 0x0000001610007986 */ /* 0x0003e4000c101906 */
.L_x_1168:
        /* <DEDUP_REMOVED lines=25> */
.L_x_1170:
        /* <DEDUP_REMOVED lines=18> */
.L_x_1171:
        /* <DEDUP_REMOVED lines=24> */
.L_x_1172:
        /* <DEDUP_REMOVED lines=18> */
.L_x_1173:
        /* <DEDUP_REMOVED lines=24> */
.L_x_1174:
        /* <DEDUP_REMOVED lines=18> */
.L_x_1175:
        /* <DEDUP_REMOVED lines=24> */
.L_x_1176:
        /* <DEDUP_REMOVED lines=18> */
.L_x_1177:
        /* <DEDUP_REMOVED lines=24> */
.L_x_1178:
        /* <DEDUP_REMOVED lines=18> */
.L_x_1179:
        /* <DEDUP_REMOVED lines=24> */
.L_x_1180:
        /* <DEDUP_REMOVED lines=18> */
.L_x_1181:
        /* <DEDUP_REMOVED lines=24> */
.L_x_1182:
        /* <DEDUP_REMOVED lines=18> */
.L_x_1183:
[----:B------:R-:W-:-:S05]  /*2830*/  IMAD.IADD R20, R20, 0x1, R4 ;  /* 0x0000000114147824 */ /* 0x000fca00078e0204 */
[----:B------:R-:W-:-:S13]  /*2840*/  ISETP.GE.AND P1, PT, R20, R3, PT ;  /* 0x000000031400720c */ /* 0x000fda0003f26270 */
[----:B------:R-:W-:Y:S05]  /*2850*/  @!P1 BRA `(.L_x_1184) ;  /* 0xffffffe800bc9947 */ /* 0x000fea000383ffff */
.L_x_1166:
[----:B01----:R-:W-:Y:S05]  /*2860*/  BSYNC.RECONVERGENT B0 ;  /* 0x0000000000007941 */ /* 0x003fea0003800200 */
.L_x_1165:
        /* <DEDUP_REMOVED lines=62> */
[----:B------:R-:W-:Y:S05]  /*2c50*/  CALL.REL.NOINC `($__internal_21_$__cuda_sm20_div_rn_f64_full) ;  /* 0x0000000000ac7944 */ /* 0x000fea0003c00000 */
.L_x_1188:
[----:B------:R-:W-:Y:S05]  /*2c60*/  BSYNC.RECONVERGENT B1 ;  /* 0x0000000000017941 */ /* 0x000fea0003800200 */
.L_x_1187:
        /* <DEDUP_REMOVED lines=13> */
.L_x_1189:
        /* <DEDUP_REMOVED lines=17> */
.L_x_1186:
[----:B------:R-:W-:Y:S05]  /*2e50*/  BSYNC.RECONVERGENT B0 ;  /* 0x0000000000007941 */ /* 0x000fea0003800200 */
.L_x_1185:
        /* <DEDUP_REMOVED lines=11> */
        .weak           $__internal_21_$__cuda_sm20_div_rn_f64_full
        .type           $__internal_21_$__cuda_sm20_div_rn_f64_full,@function
        .size           $__internal_21_$__cuda_sm20_div_rn_f64_full,(.L_x_2499 - $__internal_21_$__cuda_sm20_div_rn_f64_full)
$__internal_21_$__cuda_sm20_div_rn_f64_full:
        /* <DEDUP_REMOVED lines=58> */
.L_x_1191:
        /* <DEDUP_REMOVED lines=15> */
.L_x_1193:
[----:B------:R-:W-:Y:S02]  /*33a0*/  LOP3.LUT R15, R9, 0x80000, RZ, 0xfc, !PT ;  /* 0x00080000090f7812 */ /* 0x000fe400078efcff */
[----:B------:R-:W-:-:S07]  /*33b0*/  MOV R14, R8 ;  /* 0x00000008000e7202 */ /* 0x000fce0000000f00 */
.L_x_1192:
[----:B------:R-:W-:Y:S05]  /*33c0*/  BSYNC.RECONVERGENT B2 ;  /* 0x0000000000027941 */ /* 0x000fea0003800200 */
.L_x_1190:
[----:B------:R-:W-:Y:S02]  /*33d0*/  HFMA2 R11, -RZ, RZ, 0, 0 ;  /* 0x00000000ff0b7431 */ /* 0x000fe400000001ff */
[----:B------:R-:W-:Y:S01]  /*33e0*/  IMAD.MOV.U32 R6, RZ, RZ, R14 ;  /* 0x000000ffff067224 */ /* 0x000fe200078e000e */
[----:B------:R-:W-:Y:S01]  /*33f0*/  MOV R7, R15 ;  /* 0x0000000f00077202 */ /* 0x000fe20000000f00 */
[----:B------:R-:W-:Y:S06]  /*3400*/  RET.REL.NODEC R10 `(_ZN17fastertransformer34generalAddBiasResidualLayerNormOptI7__half2Lb1ELb1ELi1ELb1ELi8EEEvPT_S3_PKS2_S5_S5_S5_S5_S5_fiiPKfS7_S7_Pfi) ;  /* 0xffffffc80afc7950 */ /* 0x000fec0003c3ffff */
.L_x_1194:
        /* <DEDUP_REMOVED lines=15> */
.L_x_2499:


//--------------------- .text._ZN17fastertransformer35generalAddBiasResidualLayerNormOpt2I7__half2Lb0ELb0ELi2ELb1ELi4EEEvPT_S3_PKS2_S5_S5_S5_S5_S5_fiiPKfS7_S7_Pfi --------------------------
	.section	.text._ZN17fastertransformer35generalAddBiasResidualLayerNormOpt2I7__half2Lb0ELb0ELi2ELb1ELi4EEEvPT_S3_PKS2_S5_S5_S5_S5_S5_fiiPKfS7_S7_Pfi,"ax",@progbits
	.align	128
        .global         _ZN17fastertransformer35generalAddBiasResidualLayerNormOpt2I7__half2Lb0ELb0ELi2ELb1ELi4EEEvPT_S3_PKS2_S5_S5_S5_S5_S5_fiiPKfS7_S7_Pfi
        .type           _ZN17fastertransformer35generalAddBiasResidualLayerNormOpt2I7__half2Lb0ELb0ELi2ELb1ELi4EEEvPT_S3_PKS2_S5_S5_S5_S5_S5_fiiPKfS7_S7_Pfi,@function
        .size           _ZN17fastertransformer35generalAddBiasResidualLayerNormOpt2I7__half2Lb0ELb0ELi2ELb1ELi4EEEvPT_S3_PKS2_S5_S5_S5_S5_S5_fiiPKfS7_S7_Pfi,(.L_x_2500 - _ZN17fastertransformer35generalAddBiasResidualLayerNormOpt2I7__half2Lb0ELb0ELi2ELb1ELi4EEEvPT_S3_PKS2_S5_S5_S5_S5_S5_fiiPKfS7_S7_Pfi)
        .other          _ZN17fastertransformer35generalAddBiasResidualLayerNormOpt2I7__half2Lb0ELb0ELi2ELb1ELi4EEEvPT_S3_PKS2_S5_S5_S5_S5_S5_fiiPKfS7_S7_Pfi,@"STO_CUDA_ENTRY STV_DEFAULT"
_ZN17fastertransformer35generalAddBiasResidualLayerNormOpt2I7__half2Lb0ELb0ELi2ELb1ELi4EEEvPT_S3_PKS2_S5_S5_S5_S5_S5_fiiPKfS7_S7_Pfi:
.text._ZN17fastertransformer35generalAddBiasResidualLayerNormOpt2I7__half2Lb0ELb0ELi2ELb1ELi4EEEvPT_S3_PKS2_S5_S5_S5_S5_S5_fiiPKfS7_S7_Pfi:
[----:B------:R-:W-:Y:S08]  /*0000*/  LDC R1, c[0x0][0x37c] ;  /* 0x0000df00ff017b82 */ /* 0x000ff00000000800 */
[----:B------:R-:W0:Y:S01]  /*0010*/  LDC R0, c[0x0][0x3f0] ;  /* 0x0000fc00ff007b82 */ /* 0x000e220000000800 */
[----:B------:R-:W1:Y:S01]  /*0020*/  S2R R21, SR_TID.X ;  /* 0x0000000000157919 */ /* 0x000e620000002100 */
[----:B------:R-:W2:Y:S01]  /*0030*/  LDCU UR4, c[0x0][0x3c8] ;  /* 0x00007900ff0477ac */ /* 0x000ea20008000800 */
[----:B------:R-:W-:Y:S01]  /*0040*/  IMAD.MOV.U32 R18, RZ, RZ, RZ ;  /* 0x000000ffff127224 */ /* 0x000fe200078e00ff */
[----:B------:R-:W3:Y:S01]  /*0050*/  LDCU.64 UR6, c[0x0][0x358] ;  /* 0x00006b00ff0677ac */ /* 0x000ee20008000a00 */
[----:B------:R-:W4:Y:S01]  /*0060*/  S2R R19, SR_CTAID.X ;  /* 0x0000000000137919 */ /* 0x000f220000002500 */
[----:B------:R-:W0:Y:S02]  /*0070*/  LDCU UR5, c[0x0][0x3c8] ;  /* 0x00007900ff0577ac */ /* 0x000e240008000800 */
[----:B0-----:R-:W-:-:S13]  /*0080*/  ISETP.NE.AND P0, PT, R0, 0x2, PT ;  /* 0x000000020000780c */ /* 0x001fda0003f05270 */
[----:B------:R-:W3:Y:S01]  /*0090*/  @!P0 LDC.64 R2, c[0x0][0x3e0] ;  /* 0x0000f800ff028b82 */ /* 0x000ee20000000a00 */
[----:B--2---:R-:W-:Y:S01]  /*00a0*/  IMAD.U32 R10, RZ, RZ, UR4 ;  /* 0x00000004ff0a7e24 */ /* 0x004fe2000f8e00ff */
[----:B------:R-:W-:Y:S01]  /*00b0*/  BSSY.RECONVERGENT B0, `(.L_x_1195) ;  /* 0x0000081000007945 */ /* 0x000fe20003800200 */
[----:B------:R-:W-:Y:S02]  /*00c0*/  HFMA2 R14, -RZ, RZ, 0, 0 ;  /* 0x00000000ff0e7431 */ /* 0x000fe400000001ff */
[----:B------:R-:W-:Y:S01]  /*00d0*/  IMAD.MOV.U32 R13, RZ, RZ, RZ ;  /* 0x000000ffff0d7224 */ /* 0x000fe200078e00ff */
[----:B---3--:R0:W5:Y:S01]  /*00e0*/  @!P0 LDG.E R18, desc[UR6][R2.64] ;  /* 0x0000000602128981 */ /* 0x008162000c1e1900 */
[----:B-1----:R-:W-:-:S13]  /*00f0*/  ISETP.GE.AND P0, PT, R21, R10, PT ;  /* 0x0000000a1500720c */ /* 0x002fda0003f06270 */
[----:B0---4-:R-:W-:Y:S05]  /*0100*/  @P0 BRA `(.L_x_1196) ;  /* 0x0000000400ec0947 */ /* 0x011fea0003800000 */
[----:B------:R-:W0:Y:S01]  /*0110*/  S2R R5, SR_CgaCtaId ;  /* 0x0000000000057919 */ /* 0x000e220000008800 */
[----:B------:R-:W1:Y:S01]  /*0120*/  LDC R0, c[0x0][0x360] ;  /* 0x0000d800ff007b82 */ /* 0x000e620000000800 */
[----:B------:R-:W-:Y:S01]  /*0130*/  MOV R4, 0x400 ;  /* 0x0000040000047802 */ /* 0x000fe20000000f00 */
[----:B------:R-:W-:Y:S01]  /*0140*/  IMAD.MOV.U32 R9, RZ, RZ, R21 ;  /* 0x000000ffff097224 */ /* 0x000fe200078e0015 */
[----:B------:R-:W-:Y:S01]  /*0150*/  MOV R13, RZ ;  /* 0x000000ff000d7202 */ /* 0x000fe20000000f00 */
[----:B------:R-:W-:Y:S02]  /*0160*/  IMAD.MOV.U32 R14, RZ, RZ, RZ ;  /* 0x000000ffff0e7224 */ /* 0x000fe400078e00ff */
[----:B------:R-:W-:Y:S02]  /*0170*/  VIADD R4, R4, 0x190 ;  /* 0x0000019004047836 */ /* 0x000fe40000000000 */
[----:B------:R-:W2:Y:S01]  /*0180*/  LDC.64 R2, c[0x0][0x388] ;  /* 0x0000e200ff027b82 */ /* 0x000ea20000000a00 */
[----:B-1----:R-:W-:-:S02]  /*0190*/  SHF.L.U32 R11, R0, 0x2, RZ ;  /* 0x00000002000b7819 */ /* 0x002fc400000006ff */
[----:B0-----:R-:W-:-:S07]  /*01a0*/  LEA R12, R5, R4, 0x18 ;  /* 0x00000004050c7211 */ /* 0x001fce00078ec0ff */
.L_x_1197:
[----:B-1----:R-:W0:Y:S01]  /*01b0*/  LDC.64 R4, c[0x0][0x3a0] ;  /* 0x0000e800ff047b82 */ /* 0x002e220000000a00 */
        /* <DEDUP_REMOVED lines=15> */
[----:B------:R-:W-:Y:S02]  /*02b0*/  IMAD R20, R9, 0x4, R12 ;  /* 0x0000000409147824 */ /* 0x000fe400078e020c */
[----:B--2---:R-:W-:Y:S02]  /*02c0*/  IMAD.WIDE R6, R7, 0x4, R2 ;  /* 0x0000000407067825 */ /* 0x004fe400078e0202 */
[----:B------:R-:W-:-:S02]  /*02d0*/  F2FP.F16.F32.PACK_AB R25, R23, R8 ;  /* 0x000000081719723e */ /* 0x000fc400000000ff */
        /* <DEDUP_REMOVED lines=67> */
[----:B------:R-:W-:-:S03]  /*0710*/  IADD3 R4, P1, PT, R11, R4, RZ ;  /* 0x000000040b047210 */ /* 0x000fc60007f3e0ff */
[----:B------:R-:W-:Y:S01]  /*0720*/  IMAD.X R9, RZ, RZ, R9, P0 ;  /* 0x000000ffff097224 */ /* 0x000fe200000e0609 */
[----:B------:R-:W-:-:S04]  /*0730*/  IADD3.X R5, PT, PT, RZ, R5, RZ, P1, !PT ;  /* 0x00000005ff057210 */ /* 0x000fc80000ffe4ff */
[----:B------:R0:W2:Y:S04]  /*0740*/  LDG.E.CONSTANT R8, desc[UR6][R8.64] ;  /* 0x0000000608087981 */ /* 0x0000a8000c1e9900 */
[----:B------:R-:W3:Y:S01]  /*0750*/  LDG.E.CONSTANT R4, desc[UR6][R4.64] ;  /* 0x0000000604047981 */ /* 0x000ee2000c1e9900 */
[C---:B------:R-:W-:Y:S02]  /*0760*/  IADD3 R6, P0, PT, R11.reuse, R6, RZ ;  /* 0x000000060b067210 */ /* 0x040fe40007f1e0ff */
[----:B------:R-:W-:-:S03]  /*0770*/  IADD3 R20, PT, PT, R11, R20, RZ ;  /* 0x000000140b147210 */ /* 0x000fc60007ffe0ff */
[----:B------:R-:W-:Y:S02]  /*0780*/  IMAD.X R7, RZ, RZ, R7, P0 ;  /* 0x000000ffff077224 */ /* 0x000fe400000e0607 */
[----:B0-----:R-:W-:-:S05]  /*0790*/  IMAD.IADD R9, R15, 0x1, R0 ;  /* 0x000000010f097824 */ /* 0x001fca00078e0200 */
        /* <DEDUP_REMOVED lines=18> */
.L_x_1196:
[----:B------:R-:W-:Y:S05]  /*08c0*/  BSYNC.RECONVERGENT B0 ;  /* 0x0000000000007941 */ /* 0x000fea0003800200 */
.L_x_1195:
[----:B------:R-:W2:Y:S01]  /*08d0*/  SHFL.BFLY PT, R3, R14, 0x10, 0x1f ;  /* 0x0e001f000e037f89 */ /* 0x000ea200000e0000 */
[----:B------:R-:W3:Y:S01]  /*08e0*/  LDC R11, c[0x0][0x360] ;  /* 0x0000d800ff0b7b82 */ /* 0x000ee20000000800 */
[----:B------:R-:W-:Y:S01]  /*08f0*/  I2FP.F32.U32 R12, R21 ;  /* 0x00000015000c7245 */ /* 0x000fe20000201000 */
[----:B------:R-:W-:Y:S01]  /*0900*/  BSSY.RECONVERGENT B0, `(.L_x_1198) ;  /* 0x000004c000007945 */ /* 0x000fe20003800200 */
[----:B------:R-:W4:Y:S01]  /*0910*/  SHFL.BFLY PT, R0, R13, 0x10, 0x1f ;  /* 0x0e001f000d007f89 */ /* 0x000f2200000e0000 */
[----:B------:R-:W-:Y:S01]  /*0920*/  LOP3.LUT P0, R8, R21, 0x1f, RZ, 0xc0, !PT ;  /* 0x0000001f15087812 */ /* 0x000fe2000780c0ff */
[----:B--2---:R-:W-:Y:S01]  /*0930*/  FADD.FTZ R3, R3, R14 ;  /* 0x0000000e03037221 */ /* 0x004fe20000010000 */
[----:B---3--:R-:W-:Y:S01]  /*0940*/  I2FP.F32.U32 R9, R11 ;  /* 0x0000000b00097245 */ /* 0x008fe20000201000 */
[----:B----4-:R-:W-:-:S03]  /*0950*/  FADD.FTZ R4, R0, R13 ;  /* 0x0000000d00047221 */ /* 0x010fc60000010000 */
[----:B------:R-:W2:Y:S01]  /*0960*/  SHFL.BFLY PT, R0, R3, 0x8, 0x1f ;  /* 0x0d001f0003007f89 */ /* 0x000ea200000e0000 */
[----:B------:R-:W-:-:S03]  /*0970*/  FMUL.FTZ R9, R9, 0.03125 ;  /* 0x3d00000009097820 */ /* 0x000fc60000410000 */
[----:B-1----:R-:W0:Y:S02]  /*0980*/  SHFL.BFLY PT, R5, R4, 0x8, 0x1f ;  /* 0x0d001f0004057f89 */ /* 0x002e2400000e0000 */
[----:B------:R-:W-:Y:S01]  /*0990*/  FSETP.GT.FTZ.AND P1, PT, R9, R12, PT ;  /* 0x0000000c0900720b */ /* 0x000fe20003f34000 */
[----:B------:R-:W1:-:S12]  /*09a0*/  @!P0 S2R R13, SR_CgaCtaId ;  /* 0x00000000000d8919 */ /* 0x000e580000008800 */
[----:B------:R-:W3:Y:S01]  /*09b0*/  @P1 S2R R15, SR_CgaCtaId ;  /* 0x00000000000f1919 */ /* 0x000ee20000008800 */
[----:B--2---:R-:W-:Y:S01]  /*09c0*/  FADD.FTZ R0, R3, R0 ;  /* 0x0000000003007221 */ /* 0x004fe20000010000 */
[----:B0-----:R-:W-:-:S04]  /*09d0*/  FADD.FTZ R6, R4, R5 ;  /* 0x0000000504067221 */ /* 0x001fc80000010000 */
[----:B------:R-:W0:Y:S04]  /*09e0*/  SHFL.BFLY PT, R5, R0, 0x4, 0x1f ;  /* 0x0c801f0000057f89 */ /* 0x000e2800000e0000 */
[----:B------:R-:W2:Y:S01]  /*09f0*/  SHFL.BFLY PT, R7, R6, 0x4, 0x1f ;  /* 0x0c801f0006077f89 */ /* 0x000ea200000e0000 */
[----:B0-----:R-:W-:Y:S01]  /*0a00*/  FADD.FTZ R5, R0, R5 ;  /* 0x0000000500057221 */ /* 0x001fe20000010000 */
[----:B------:R-:W-:Y:S01]  /*0a10*/  @!P0 MOV R0, 0x400 ;  /* 0x0000040000008802 */ /* 0x000fe20000000f00 */
[----:B--2---:R-:W-:-:S03]  /*0a20*/  FADD.FTZ R7, R6, R7 ;  /* 0x0000000706077221 */ /* 0x004fc60000010000 */
[----:B------:R-:W0:Y:S01]  /*0a30*/  SHFL.BFLY PT, R2, R5, 0x2, 0x1f ;  /* 0x0c401f0005027f89 */ /* 0x000e2200000e0000 */
[----:B------:R-:W-:Y:S02]  /*0a40*/  @P1 MOV R6, 0x400 ;  /* 0x0000040000061802 */ /* 0x000fe40000000f00 */
[----:B------:R-:W-:Y:S01]  /*0a50*/  @!P0 IADD3 R0, PT, PT, R0, 0x88, RZ ;  /* 0x0000008800008810 */ /* 0x000fe20007ffe0ff */
[----:B------:R-:W2:Y:S02]  /*0a60*/  SHFL.BFLY PT, R4, R7, 0x2, 0x1f ;  /* 0x0c401f0007047f89 */ /* 0x000ea400000e0000 */
[----:B------:R-:W-:Y:S01]  /*0a70*/  @P1 VIADD R6, R6, 0x88 ;  /* 0x0000008806061836 */ /* 0x000fe20000000000 */
[----:B-1----:R-:W-:-:S04]  /*0a80*/  @!P0 LEA R0, R13, R0, 0x18 ;  /* 0x000000000d008211 */ /* 0x002fc800078ec0ff */
[----:B---3--:R-:W-:Y:S01]  /*0a90*/  @P1 LEA R13, R15, R6, 0x18 ;  /* 0x000000060f0d1211 */ /* 0x008fe200078ec0ff */
[----:B0-----:R-:W-:Y:S01]  /*0aa0*/  FADD.FTZ R2, R5, R2 ;  /* 0x0000000205027221 */ /* 0x001fe20000010000 */
[----:B--2---:R-:W-:-:S04]  /*0ab0*/  FADD.FTZ R4, R7, R4 ;  /* 0x0000000407047221 */ /* 0x004fc80000010000 */
        /* <DEDUP_REMOVED lines=8> */
[----:B------:R-:W-:-:S03]  /*0b40*/  @P1 IMAD R4, R8, 0x4, R13 ;  /* 0x0000000408041824 */ /* 0x000fc600078e020d */
        /* <DEDUP_REMOVED lines=39> */
.L_x_1199:
[----:B------:R-:W-:Y:S05]  /*0dc0*/  BSYNC.RECONVERGENT B0 ;  /* 0x0000000000007941 */ /* 0x000fea0003800200 */
.L_x_1198:
[----:B------:R-:W-:Y:S01]  /*0dd0*/  BAR.SYNC.DEFER_BLOCKING 0x0 ;  /* 0x0000000000007b1d */ /* 0x000fe20000010000 */
[----:B------:R-:W-:Y:S02]  /*0de0*/  ISETP.GE.AND P0, PT, R21, R10, PT ;  /* 0x0000000a1500720c */ /* 0x000fe40003f06270 */
[----:B------:R-:W-:-:S03]  /*0df0*/  MOV R6, 0x11 ;  /* 0x0000001100067802 */ /* 0x000fc60000000f00 */
        /* <DEDUP_REMOVED lines=15> */
.L_x_1211:
        /* <DEDUP_REMOVED lines=22> */
.L_x_1202:
        /* <DEDUP_REMOVED lines=15> */
.L_x_1204:
[----:B0-----:R-:W-:-:S05]  /*1140*/  IMAD.WIDE R2, R17, 0x4, R2 ;  /* 0x0000000411027825 */ /* 0x001fca00078e0202 */
[----:B------:R0:W-:Y:S02]  /*1150*/  STG.E desc[UR6][R2.64], R22 ;  /* 0x0000001602007986 */ /* 0x0001e4000c101906 */
.L_x_1203:
[----:B------:R-:W-:-:S05]  /*1160*/  IMAD.IADD R20, R11, 0x1, R20 ;  /* 0x000000010b147824 */ /* 0x000fca00078e0214 */
[----:B------:R-:W-:-:S13]  /*1170*/  ISETP.GE.AND P1, PT, R20, R10, PT ;  /* 0x0000000a1400720c */ /* 0x000fda0003f26270 */
[----:B------:R-:W-:Y:S05]  /*1180*/  @P1 BRA `(.L_x_1201) ;  /* 0x0000000400fc1947 */ /* 0x000fea0003800000 */
[----:B01----:R-:W-:-:S04]  /*1190*/  SHF.L.U32 R3, R11, 0x2, RZ ;  /* 0x000000020b037819 */ /* 0x003fc800000006ff */
[-C--:B------:R-:W-:Y:S02]  /*11a0*/  IADD3 R12, P1, PT, R12, R3.reuse, RZ ;  /* 0x000000030c0c7210 */ /* 0x080fe40007f3e0ff */
[----:B------:R-:W-:-:S03]  /*11b0*/  IADD3 R14, P2, PT, R14, R3, RZ ;  /* 0x000000030e0e7210 */ /* 0x000fc60007f5e0ff */
[----:B------:R-:W-:Y:S01]  /*11c0*/  IMAD.X R13, RZ, RZ, R13, P1 ;  /* 0x000000ffff0d7224 */ /* 0x000fe200008e060d */
[----:B------:R-:W-:-:S04]  /*11d0*/  IADD3.X R15, PT, PT, RZ, R15, RZ, P2, !PT ;  /* 0x0000000fff0f7210 */ /* 0x000fc800017fe4ff */
        /* <DEDUP_REMOVED lines=17> */
.L_x_1205:
        /* <DEDUP_REMOVED lines=18> */
.L_x_1206:
        /* <DEDUP_REMOVED lines=24> */
.L_x_1207:
        /* <DEDUP_REMOVED lines=18> */
.L_x_1208:
        /* <DEDUP_REMOVED lines=9> */
[----:B01----:R-:W-:Y:S01]  /*1740*/  IMAD.IADD R16, R3, 0x1, R2 ;  /* 0x0000000103107824 */ /* 0x003fe200078e0202 */
        /* <DEDUP_REMOVED lines=14> */
.L_x_1209:
        /* <DEDUP_REMOVED lines=18> */
.L_x_1210:
[----:B------:R-:W-:-:S05]  /*1950*/  IMAD.IADD R20, R20, 0x1, R11 ;  /* 0x0000000114147824 */ /* 0x000fca00078e020b */
[----:B------:R-:W-:-:S13]  /*1960*/  ISETP.GE.AND P1, PT, R20, R10, PT ;  /* 0x0000000a1400720c */ /* 0x000fda0003f26270 */
[----:B------:R-:W-:Y:S05]  /*1970*/  @!P1 BRA `(.L_x_1211) ;  /* 0xfffffff4005c9947 */ /* 0x000fea000383ffff */
.L_x_1201:
[----:B-12---:R-:W-:Y:S05]  /*1980*/  BSYNC.RECONVERGENT B0 ;  /* 0x0000000000007941 */ /* 0x006fea0003800200 */
.L_x_1200:
        /* <DEDUP_REMOVED lines=15> */
[----:B------:R-:W0:Y:S02]  /*1a80*/  SHFL.BFLY PT, R0, R3, 0x8, 0x1f ;  /* 0x0d001f0003007f89 */ /* 0x000e2400000e0000 */
[----:B------:R-:W-:-:S05]  /*1a90*/  @P1 VIADD R6, R6, 0x8 ;  /* 0x0000000806061836 */ /* 0x000fca0000000000 */
        /* <DEDUP_REMOVED lines=45> */
[----:B-----5:R-:W-:Y:S05]  /*1d70*/  CALL.REL.NOINC `($__internal_22_$__cuda_sm20_div_rn_f64_full) ;  /* 0x0000000000a47944 */ /* 0x020fea0003c00000 */
.L_x_1215:
[----:B------:R-:W-:Y:S05]  /*1d80*/  BSYNC.RECONVERGENT B1 ;  /* 0x0000000000017941 */ /* 0x000fea0003800200 */
.L_x_1214:
        /* <DEDUP_REMOVED lines=12> */
.L_x_1216:
[----:B------:R-:W-:-:S06]  /*1e50*/  LEA R7, R8, R15, 0x2 ;  /* 0x0000000f08077211 */ /* 0x000fcc00078e10ff */
[----:B0-----:R-:W0:Y:S02]  /*1e60*/  LDS R7, [R7] ;  /* 0x0000000007077984 */ /* 0x001e240000000800 */
[----:B0-----:R-:W-:-:S05]  /*1e70*/  HADD2.F32 R3, -RZ, R7.H0_H0 ;  /* 0x20000007ff037230 */ /* 0x001fca0000004100 */
[----:B------:R-:W-:Y:S01]  /*1e80*/  FMUL.FTZ R9, R6, R3 ;  /* 0x0000000306097220 */ /* 0x000fe20000410000 */
[----:B------:R-:W-:-:S05]  /*1e90*/  HADD2.F32 R3, -RZ, R7.H1_H1 ;  /* 0x30000007ff037230 */ /* 0x000fca0000004100 */
[----:B------:R-:W0:Y:S01]  /*1ea0*/  F2I.S8.NTZ R9, R9 ;  /* 0x0000000900097305 */ /* 0x000e220000202100 */
[----:B------:R-:W-:Y:S01]  /*1eb0*/  FMUL.FTZ R10, R6, R3 ;  /* 0x00000003060a7220 */ /* 0x000fe20000410000 */
[-CC-:B-1----:R-:W-:Y:S02]  /*1ec0*/  IMAD R3, R19, R17.reuse, R8.reuse ;  /* 0x0000001113037224 */ /* 0x182fe400078e0208 */
[----:B------:R-:W-:Y:S02]  /*1ed0*/  IMAD.IADD R8, R11, 0x1, R8 ;  /* 0x000000010b087824 */ /* 0x000fe400078e0208 */
[----:B---3--:R-:W-:Y:S02]  /*1ee0*/  IMAD.WIDE R2, R3, 0x2, R4 ;  /* 0x0000000203027825 */ /* 0x008fe400078e0204 */
[----:B------:R-:W1:Y:S01]  /*1ef0*/  F2I.S8.NTZ R13, R10 ;  /* 0x0000000a000d7305 */ /* 0x000e620000202100 */
[----:B------:R-:W-:Y:S02]  /*1f00*/  ISETP.GE.AND P0, PT, R8, R17, PT ;  /* 0x000000110800720c */ /* 0x000fe40003f06270 */
[----:B0-----:R-:W-:-:S04]  /*1f10*/  PRMT R12, R9, 0x8880, RZ ;  /* 0x00008880090c7816 */ /* 0x001fc800000000ff */
[----:B------:R-:W-:-:S04]  /*1f20*/  PRMT R12, R12, 0x7710, RZ ;  /* 0x000077100c0c7816 */ /* 0x000fc800000000ff */
[----:B-1----:R-:W-:-:S05]  /*1f30*/  PRMT R13, R13, 0x7604, R12 ;  /* 0x000076040d0d7816 */ /* 0x002fca000000000c */
[----:B------:R0:W-:Y:S01]  /*1f40*/  STG.E.U16 desc[UR6][R2.64], R13 ;  /* 0x0000000d02007986 */ /* 0x0001e2000c101506 */
[----:B------:R-:W-:Y:S05]  /*1f50*/  @!P0 BRA `(.L_x_1216) ;  /* 0xfffffffc00bc8947 */ /* 0x000fea000383ffff */
.L_x_1213:
[----:B------:R-:W-:Y:S05]  /*1f60*/  BSYNC.RECONVERGENT B0 ;  /* 0x0000000000007941 */ /* 0x000fea0003800200 */
.L_x_1212:
        /* <DEDUP_REMOVED lines=10> */
        .weak           $__internal_22_$__cuda_sm20_div_rn_f64_full
        .type           $__internal_22_$__cuda_sm20_div_rn_f64_full,@function
        .size           $__internal_22_$__cuda_sm20_div_rn_f64_full,(.L_x_2500 - $__internal_22_$__cuda_sm20_div_rn_f64_full)
$__internal_22_$__cuda_sm20_div_rn_f64_full:
        /* <DEDUP_REMOVED lines=59> */
.L_x_1218:
        /* <DEDUP_REMOVED lines=15> */
.L_x_1220:
[----:B------:R-:W-:Y:S01]  /*24b0*/  LOP3.LUT R15, R5, 0x80000, RZ, 0xfc, !PT ;  /* 0x00080000050f7812 */ /* 0x000fe200078efcff */
[----:B------:R-:W-:-:S07]  /*24c0*/  IMAD.MOV.U32 R14, RZ, RZ, R4 ;  /* 0x000000ffff0e7224 */ /* 0x000fce00078e0004 */
.L_x_1219:
[----:B------:R-:W-:Y:S05]  /*24d0*/  BSYNC.RECONVERGENT B2 ;  /* 0x0000000000027941 */ /* 0x000fea0003800200 */
.L_x_1217:
[----:B------:R-:W-:Y:S01]  /*24e0*/  HFMA2 R7, -RZ, RZ, 0, 0 ;  /* 0x00000000ff077431 */ /* 0x000fe200000001ff */
[----:B------:R-:W-:Y:S01]  /*24f0*/  MOV R2, R14 ;  /* 0x0000000e00027202 */ /* 0x000fe20000000f00 */
[----:B------:R-:W-:Y:S02]  /*2500*/  IMAD.MOV.U32 R3, RZ, RZ, R15 ;  /* 0x000000ffff037224 */ /* 0x000fe400078e000f */
[----:B------:R-:W-:Y:S05]  /*2510*/  RET.REL.NODEC R6 `(_ZN17fastertransformer35generalAddBiasResidualLayerNormOpt2I7__half2Lb0ELb0ELi2ELb1ELi4EEEvPT_S3_PKS2_S5_S5_S5_S5_S5_fiiPKfS7_S7_Pfi) ;  /* 0xffffffd806b87950 */ /* 0x000fea0003c3ffff */
.L_x_1221:
        /* <DEDUP_REMOVED lines=14> */
.L_x_2500:


//--------------------- .text._ZN17fastertransformer34generalAddBiasResidualLayerNormOptI7__half2Lb0ELb0ELi2ELb1ELi4EEEvPT_S3_PKS2_S5_S5_S5_S5_S5_fiiPKfS7_S7_Pfi --------------------------
	.section	.text._ZN17fastertransformer34generalAddBiasResidualLayerNormOptI7__half2Lb0ELb0ELi2ELb1ELi4EEEvPT_S3_PKS2_S5_S5_S5_S5_S5_fiiPKfS7_S7_Pfi,"ax",@progbits
	.align	128
        .global         _ZN17fastertransformer34generalAddBiasResidualLayerNormOptI7__half2Lb0ELb0ELi2ELb1ELi4EEEvPT_S3_PKS2_S5_S5_S5_S5_S5_fiiPKfS7_S7_Pfi
        .type           _ZN17fastertransformer34generalAddBiasResidualLayerNormOptI7__half2Lb0ELb0ELi2ELb1ELi4EEEvPT_S3_PKS2_S5_S5_S5_S5_S5_fiiPKfS7_S7_Pfi,@function
        .size           _ZN17fastertransformer34generalAddBiasResidualLayerNormOptI7__half2Lb0ELb0ELi2ELb1ELi4EEEvPT_S3_PKS2_S5_S5_S5_S5_S5_fiiPKfS7_S7_Pfi,(.L_x_2501 - _ZN17fastertransformer34generalAddBiasResidualLayerNormOptI7__half2Lb0ELb0ELi2ELb1ELi4EEEvPT_S3_PKS2_S5_S5_S5_S5_S5_fiiPKfS7_S7_Pfi)
        .other          _ZN17fastertransformer34generalAddBiasResidualLayerNormOptI7__half2Lb0ELb0ELi2ELb1ELi4EEEvPT_S3_PKS2_S5_S5_S5_S5_S5_fiiPKfS7_S7_Pfi,@"STO_CUDA_ENTRY STV_DEFAULT"
_ZN17fastertransformer34generalAddBiasResidualLayerNormOptI7__half2Lb0ELb0ELi2ELb1ELi4EEEvPT_S3_PKS2_S5_S5_S5_S5_S5_fiiPKfS7_S7_Pfi:
.text._ZN17fastertransformer34generalAddBiasResidualLayerNormOptI7__half2Lb0ELb0ELi2ELb1ELi4EEEvPT_S3_PKS2_S5_S5_S5_S5_S5_fiiPKfS7_S7_Pfi:
[----:B------:R-:W-:Y:S08]  /*0000*/  LDC R1, c[0x0][0x37c] ;  /* 0x0000df00ff017b82 */ /* 0x000ff00000000800 */
[----:B------:R-:W0:Y:S01]  /*0010*/  LDC R2, c[0x0][0x3f0] ;  /* 0x0000fc00ff027b82 */ /* 0x000e220000000800 */
[----:B------:R-:W1:Y:S01]  /*0020*/  LDCU.64 UR6, c[0x0][0x358] ;  /* 0x00006b00ff0677ac */ /* 0x000e620008000a00 */
[----:B------:R-:W2:Y:S01]  /*0030*/  S2R R0, SR_TID.X ;  /* 0x0000000000007919 */ /* 0x000ea20000002100 */
[----:B------:R-:W-:Y:S01]  /*0040*/  PRMT R12, RZ, 0x5410, RZ ;  /* 0x00005410ff0c7816 */ /* 0x000fe200000000ff */
[----:B------:R-:W3:Y:S01]  /*0050*/  LDCU UR4, c[0x0][0x3c8] ;  /* 0x00007900ff0477ac */ /* 0x000ee20008000800 */
[----:B------:R-:W-:Y:S01]  /*0060*/  BSSY.RECONVERGENT B0, `(.L_x_1222) ;  /* 0x0000021000007945 */ /* 0x000fe20003800200 */
[----:B---3--:R-:W-:Y:S01]  /*0070*/  IMAD.U32 R3, RZ, RZ, UR4 ;  /* 0x00000004ff037e24 */ /* 0x008fe2000f8e00ff */
[----:B0-----:R-:W-:Y:S01]  /*0080*/  ISETP.NE.AND P1, PT, R2, 0x2, PT ;  /* 0x000000020200780c */ /* 0x001fe20003f25270 */
[----:B------:R-:W-:-:S03]  /*0090*/  IMAD.MOV.U32 R2, RZ, RZ, RZ ;  /* 0x000000ffff027224 */ /* 0x000fc600078e00ff */
[----:B--2---:R-:W-:-:S09]  /*00a0*/  ISETP.GE.AND P0, PT, R0, R3, PT ;  /* 0x000000030000720c */ /* 0x004fd20003f06270 */
[----:B------:R-:W1:Y:S02]  /*00b0*/  @!P1 LDC.64 R4, c[0x0][0x3e0] ;  /* 0x0000f800ff049b82 */ /* 0x000e640000000a00 */
[----:B-1----:R0:W5:Y:S02]  /*00c0*/  @!P1 LDG.E R2, desc[UR6][R4.64] ;  /* 0x0000000604029981 */ /* 0x002164000c1e1900 */
        /* <DEDUP_REMOVED lines=11> */
.L_x_1224:
[----:B-1-3--:R-:W-:-:S04]  /*0180*/  IMAD R15, R16, R3, R20 ;  /* 0x00000003100f7224 */ /* 0x00afc800078e0214 */
[----:B--2---:R-:W-:-:S04]  /*0190*/  IMAD.WIDE R18, R15, 0x4, R6 ;  /* 0x000000040f127825 */ /* 0x004fc800078e0206 */
[C---:B0-----:R-:W-:Y:S02]  /*01a0*/  IMAD.WIDE R10, R15.reuse, 0x4, R4 ;  /* 0x000000040f0a7825 */ /* 0x041fe400078e0204 */
[----:B------:R-:W2:Y:S04]  /*01b0*/  LDG.E.CONSTANT R18, desc[UR6][R18.64] ;  /* 0x0000000612127981 */ /* 0x000ea8000c1e9900 */
[----:B------:R2:W3:Y:S01]  /*01c0*/  LDG.E.CONSTANT R10, desc[UR6][R10.64] ;  /* 0x000000060a0a7981 */ /* 0x0004e2000c1e9900 */
[----:B----4-:R-:W-:-:S04]  /*01d0*/  IMAD.WIDE R14, R15, 0x4, R8 ;  /* 0x000000040f0e7825 */ /* 0x010fc800078e0208 */
[----:B------:R-:W-:Y:S01]  /*01e0*/  IMAD R22, R20, 0x4, R17 ;  /* 0x0000000414167824 */ /* 0x000fe200078e0211 */
[----:B------:R-:W-:-:S04]  /*01f0*/  IADD3 R20, PT, PT, R13, R20, RZ ;  /* 0x000000140d147210 */ /* 0x000fc80007ffe0ff */
[----:B------:R-:W-:Y:S01]  /*0200*/  ISETP.GE.AND P1, PT, R20, R3, PT ;  /* 0x000000031400720c */ /* 0x000fe20003f26270 */
[----:B--2---:R-:W-:-:S04]  /*0210*/  HFMA2 R11, R18, 1, 1, RZ ;  /* 0x3c003c00120b7831 */ /* 0x004fc800000000ff */
[----:B---3--:R-:W-:-:S05]  /*0220*/  HADD2 R11, R11, R10 ;  /* 0x0000000a0b0b7230 */ /* 0x008fca0000000000 */
[----:B------:R1:W-:Y:S01]  /*0230*/  STG.E desc[UR6][R14.64], R11 ;  /* 0x0000000b0e007986 */ /* 0x0003e2000c101906 */
[----:B------:R-:W-:-:S03]  /*0240*/  HFMA2 R12, R12, 1, 1, R11 ;  /* 0x3c003c000c0c7831 */ /* 0x000fc6000000000b */
[----:B------:R1:W-:Y:S01]  /*0250*/  STS [R22], R11 ;  /* 0x0000000b16007388 */ /* 0x0003e20000000800 */
[----:B------:R-:W-:Y:S05]  /*0260*/  @!P1 BRA `(.L_x_1224) ;  /* 0xfffffffc00c49947 */ /* 0x000fea000383ffff */
.L_x_1223:
[----:B------:R-:W-:Y:S05]  /*0270*/  BSYNC.RECONVERGENT B0 ;  /* 0x0000000000007941 */ /* 0x000fea0003800200 */
.L_x_1222:
[----:B------:R-:W-:Y:S01]  /*0280*/  HADD2 R12, R12.H0_H0, R12.H1_H1 ;  /* 0x3000000c0c0c7230 */ /* 0x000fe20000000800 */
[----:B------:R-:W2:Y:S01]  /*0290*/  S2R R8, SR_CgaCtaId ;  /* 0x0000000000087919 */ /* 0x000ea20000008800 */
[----:B------:R-:W-:Y:S01]  /*02a0*/  MOV R9, 0x400 ;  /* 0x0000040000097802 */ /* 0x000fe20000000f00 */
[----:B------:R-:W3:Y:S01]  /*02b0*/  LDCU UR4, c[0x0][0x3c8] ;  /* 0x00007900ff0477ac */ /* 0x000ee20008000800 */
[----:B------:R-:W-:Y:S01]  /*02c0*/  BSSY.RECONVERGENT B0, `(.L_x_1225) ;  /* 0x0000068000007945 */ /* 0x000fe20003800200 */
[----:B------:R-:W-:Y:S02]  /*02d0*/  HADD2.F32 R12, -RZ, R12.H0_H0 ;  /* 0x2000000cff0c7230 */ /* 0x000fe40000004100 */
[----:B------:R-:W-:-:S03]  /*02e0*/  VIADD R13, R9, 0x8 ;  /* 0x00000008090d7836 */ /* 0x000fc60000000000 */
[----:B0-----:R-:W0:Y:S02]  /*02f0*/  SHFL.BFLY PT, R5, R12, 0x10, 0x1f ;  /* 0x0e001f000c057f89 */ /* 0x001e2400000e0000 */
        /* <DEDUP_REMOVED lines=22> */
[----:B0-----:R-:W-:Y:S01]  /*0460*/  @!P1 I2FP.F32.S32 R18, R3 ;  /* 0x0000000300129245 */ /* 0x001fe20000201400 */
        /* <DEDUP_REMOVED lines=8> */
[----:B-1----:R-:W-:Y:S01]  /*04f0*/  FADD.FTZ R15, R14, R15 ;  /* 0x0000000f0e0f7221 */ /* 0x002fe20000010000 */
[----:B------:R-:W-:-:S04]  /*0500*/  IMAD.MOV.U32 R14, RZ, RZ, RZ ;  /* 0x000000ffff0e7224 */ /* 0x000fc800078e00ff */
        /* <DEDUP_REMOVED lines=8> */
[----:B------:R-:W-:Y:S01]  /*0590*/  LEA R15, R8, R9, 0x18 ;  /* 0x00000009080f7211 */ /* 0x000fe200078ec0ff */
[----:B------:R-:W1:Y:S01]  /*05a0*/  S2R R16, SR_CTAID.X ;  /* 0x0000000000107919 */ /* 0x000e620000002500 */
[----:B------:R-:W2:Y:S01]  /*05b0*/  LDC.64 R8, c[0x0][0x390] ;  /* 0x0000e400ff087b82 */ /* 0x000ea20000000a00 */
[----:B------:R-:W-:Y:S01]  /*05c0*/  IMAD.MOV.U32 R14, RZ, RZ, RZ ;  /* 0x000000ffff0e7224 */ /* 0x000fe200078e00ff */
[----:B------:R-:W-:Y:S02]  /*05d0*/  MOV R17, R0 ;  /* 0x0000000000117202 */ /* 0x000fe40000000f00 */
[----:B------:R-:W3:Y:S05]  /*05e0*/  LDS R15, [R15] ;  /* 0x000000000f0f7984 */ /* 0x000eea0000000800 */
.L_x_1227:
[----:B------:R-:W-:-:S04]  /*05f0*/  IMAD.U32 R3, RZ, RZ, UR4 ;  /* 0x00000004ff037e24 */ /* 0x000fc8000f8e00ff */
[----:B-1----:R-:W-:-:S04]  /*0600*/  IMAD R19, R16, R3, R17 ;  /* 0x0000000310137224 */ /* 0x002fc800078e0211 */
[----:B0-2---:R-:W-:-:S06]  /*0610*/  IMAD.WIDE.U32 R12, R19, 0x4, R8 ;  /* 0x00000004130c7825 */ /* 0x005fcc00078e0008 */
[----:B------:R-:W2:Y:S01]  /*0620*/  LDG.E.CONSTANT R12, desc[UR6][R12.64] ;  /* 0x000000060c0c7981 */ /* 0x000ea2000c1e9900 */
[----:B------:R-:W-:-:S05]  /*0630*/  IMAD.IADD R21, R4, 0x1, R17 ;  /* 0x0000000104157824 */ /* 0x000fca00078e0211 */
[----:B------:R-:W-:Y:S01]  /*0640*/  ISETP.GE.AND P0, PT, R21, R3, PT ;  /* 0x000000031500720c */ /* 0x000fe20003f06270 */
[--C-:B--2---:R-:W-:Y:S02]  /*0650*/  HADD2.F32 R20, -RZ, R12.reuse.H1_H1 ;  /* 0x3000000cff147230 */ /* 0x104fe40000004100 */
[----:B------:R-:W-:-:S03]  /*0660*/  HADD2.F32 R18, -RZ, R12.H0_H0 ;  /* 0x2000000cff127230 */ /* 0x000fc60000004100 */
[C---:B---3--:R-:W-:Y:S02]  /*0670*/  FADD.FTZ R20, -R15.reuse, R20 ;  /* 0x000000140f147221 */ /* 0x048fe40000010100 */
        /* <DEDUP_REMOVED lines=44> */
.L_x_1226:
[----:B------:R-:W-:Y:S05]  /*0940*/  BSYNC.RECONVERGENT B0 ;  /* 0x0000000000007941 */ /* 0x000fea0003800200 */
.L_x_1225:
        /* <DEDUP_REMOVED lines=39> */
.L_x_1229:
[----:B------:R-:W-:Y:S05]  /*0bc0*/  BSYNC.RECONVERGENT B0 ;  /* 0x0000000000007941 */ /* 0x000fea0003800200 */
.L_x_1228:
        /* <DEDUP_REMOVED lines=19> */
.L_x_1241:
        /* <DEDUP_REMOVED lines=22> */
.L_x_1232:
        /* <DEDUP_REMOVED lines=15> */
.L_x_1234:
[----:B-1----:R-:W-:-:S05]  /*0f50*/  IMAD.WIDE R16, R19, 0x4, R16 ;  /* 0x0000000413107825 */ /* 0x002fca00078e0210 */
[----:B------:R1:W-:Y:S02]  /*0f60*/  STG.E desc[UR6][R16.64], R22 ;  /* 0x0000001610007986 */ /* 0x0003e4000c101906 */
.L_x_1233:
        /* <DEDUP_REMOVED lines=8> */
[----:B------:R-:W2:Y:S04]  /*0ff0*/  LDG.E.CONSTANT R21, desc[UR6][R12.64] ;  /* 0x000000060c157981 */ /* 0x000ea8000c1e9900 */
[----:B01----:R-:W2:Y:S01]  /*1000*/  LDG.E.CONSTANT R16, desc[UR6][R14.64] ;  /* 0x000000060e107981 */ /* 0x003ea2000c1e9900 */
[----:B------:R-:W-:Y:S02]  /*1010*/  IMAD.IADD R18, R18, 0x1, R11 ;  /* 0x0000000112127824 */ /* 0x000fe400078e020b */
[----:B------:R-:W-:-:S03]  /*1020*/  IMAD.IADD R19, R19, 0x1, R4 ;  /* 0x0000000113137824 */ /* 0x000fc600078e0204 */
        /* <DEDUP_REMOVED lines=13> */
.L_x_1235:
        /* <DEDUP_REMOVED lines=18> */
.L_x_1236:
[----:B------:R-:W-:-:S04]  /*1220*/  IADD3 R20, PT, PT, R20, R4, RZ ;  /* 0x0000000414147210 */ /* 0x000fc80007ffe0ff */
[----:B------:R-:W-:-:S13]  /*1230*/  ISETP.GE.AND P1, PT, R20, R3, PT ;  /* 0x000000031400720c */ /* 0x000fda0003f26270 */
[----:B------:R-:W-:Y:S05]  /*1240*/  @P1 BRA `(.L_x_1231) ;  /* 0x0000000400501947 */ /* 0x000fea0003800000 */
[C---:B------:R-:W-:Y:S02]  /*1250*/  IADD3 R12, P1, PT, R11.reuse, R12, RZ ;  /* 0x0000000c0b0c7210 */ /* 0x040fe40007f3e0ff */
[----:B------:R-:W-:-:S03]  /*1260*/  IADD3 R14, P2, PT, R11, R14, RZ ;  /* 0x0000000e0b0e7210 */ /* 0x000fc60007f5e0ff */
[----:B------:R-:W-:Y:S02]  /*1270*/  IMAD.X R13, RZ, RZ, R13, P1 ;  /* 0x000000ffff0d7224 */ /* 0x000fe400008e060d */
[----:B------:R-:W-:-:S03]  /*1280*/  IMAD.X R15, RZ, RZ, R15, P2 ;  /* 0x000000ffff0f7224 */ /* 0x000fc600010e060f */
        /* <DEDUP_REMOVED lines=17> */
.L_x_1237:
        /* <DEDUP_REMOVED lines=18> */
.L_x_1238:
        /* <DEDUP_REMOVED lines=9> */
[----:B------:R-:W-:-:S05]  /*1550*/  IMAD.IADD R18, R11, 0x1, R18 ;  /* 0x000000010b127824 */ /* 0x000fca00078e0212 */
[----:B------:R-:W3:Y:S01]  /*1560*/  LDS R11, [R18] ;  /* 0x00000000120b7984 */ /* 0x000ee20000000800 */
[----:B------:R-:W-:Y:S01]  /*1570*/  IADD3 R19, PT, PT, R19, R4, RZ ;  /* 0x0000000413137210 */ /* 0x000fe20007ffe0ff */
        /* <DEDUP_REMOVED lines=12> */
.L_x_1239:
        /* <DEDUP_REMOVED lines=18> */
.L_x_1240:
[----:B------:R-:W-:-:S05]  /*1760*/  IMAD.IADD R20, R20, 0x1, R4 ;  /* 0x0000000114147824 */ /* 0x000fca00078e0204 */
[----:B------:R-:W-:-:S13]  /*1770*/  ISETP.GE.AND P1, PT, R20, R3, PT ;  /* 0x000000031400720c */ /* 0x000fda0003f26270 */
[----:B------:R-:W-:Y:S05]  /*1780*/  @!P1 BRA `(.L_x_1241) ;  /* 0xfffffff4005c9947 */ /* 0x000fea000383ffff */
.L_x_1231:
[----:B01----:R-:W-:Y:S05]  /*1790*/  BSYNC.RECONVERGENT B0 ;  /* 0x0000000000007941 */ /* 0x003fea0003800200 */
.L_x_1230:
        /* <DEDUP_REMOVED lines=21> */
[----:B------:R-:W-:Y:S02]  /*18f0*/  @P0 LEA R6, R6, R7, 0x2 ;  /* 0x0000000706060211 */ /* 0x000fe400078e10ff */
[----:B0-----:R-:W-:-:S05]  /*1900*/  FMNMX.FTZ R9, R2, R9, !PT ;  /* 0x0000000902097209 */ /* 0x001fca0007810000 */
[----:B------:R-:W0:Y:S02]  /*1910*/  SHFL.BFLY PT, R8, R9, 0x4, 0x1f ;  /* 0x0c801f0009087f89 */ /* 0x000e2400000e0000 */
[----:B0-----:R-:W-:-:S05]  /*1920*/  FMNMX.FTZ R8, R9, R8, !PT ;  /* 0x0000000809087209 */ /* 0x001fca0007810000 */
[----:B------:R-:W0:Y:S02]  /*1930*/  SHFL.BFLY PT, R11, R8, 0x2, 0x1f ;  /* 0x0c401f00080b7f89 */ /* 0x000e2400000e0000 */
        /* <DEDUP_REMOVED lines=36> */
[----:B------:R-:W-:Y:S05]  /*1b80*/  CALL.REL.NOINC `($__internal_23_$__cuda_sm20_div_rn_f64_full) ;  /* 0x0000000000ac7944 */ /* 0x000fea0003c00000 */
.L_x_1245:
[----:B------:R-:W-:Y:S05]  /*1b90*/  BSYNC.RECONVERGENT B1 ;  /* 0x0000000000017941 */ /* 0x000fea0003800200 */
.L_x_1244:
        /* <DEDUP_REMOVED lines=13> */
.L_x_1246:
[----:B------:R-:W-:-:S06]  /*1c70*/  IMAD R10, R9, 0x4, R16 ;  /* 0x00000004090a7824 */ /* 0x000fcc00078e0210 */
[----:B0-----:R-:W0:Y:S02]  /*1c80*/  LDS R10, [R10] ;  /* 0x000000000a0a7984 */ /* 0x001e240000000800 */
[----:B0-----:R-:W-:-:S05]  /*1c90*/  HADD2.F32 R3, -RZ, R10.H0_H0 ;  /* 0x2000000aff037230 */ /* 0x001fca0000004100 */
[----:B------:R-:W-:Y:S01]  /*1ca0*/  FMUL.FTZ R11, R8, R3 ;  /* 0x00000003080b7220 */ /* 0x000fe20000410000 */
[----:B------:R-:W-:-:S05]  /*1cb0*/  HADD2.F32 R3, -RZ, R10.H1_H1 ;  /* 0x3000000aff037230 */ /* 0x000fca0000004100 */
[----:B------:R-:W0:Y:S01]  /*1cc0*/  F2I.S8.NTZ R11, R11 ;  /* 0x0000000b000b7305 */ /* 0x000e220000202100 */
[----:B------:R-:W-:Y:S01]  /*1cd0*/  FMUL.FTZ R12, R8, R3 ;  /* 0x00000003080c7220 */ /* 0x000fe20000410000 */
[----:B-12---:R-:W-:Y:S01]  /*1ce0*/  IMAD R3, R14, R18, R9 ;  /* 0x000000120e037224 */ /* 0x006fe200078e0209 */
[----:B------:R-:W-:-:S03]  /*1cf0*/  IADD3 R9, PT, PT, R4, R9, RZ ;  /* 0x0000000904097210 */ /* 0x000fc60007ffe0ff */
[----:B----4-:R-:W-:Y:S01]  /*1d00*/  IMAD.WIDE R2, R3, 0x2, R6 ;  /* 0x0000000203027825 */ /* 0x010fe200078e0206 */
[----:B------:R-:W-:Y:S01]  /*1d10*/  ISETP.GE.AND P0, PT, R9, R18, PT ;  /* 0x000000120900720c */ /* 0x000fe20003f06270 */
[----:B------:R-:W1:Y:S01]  /*1d20*/  F2I.S8.NTZ R12, R12 ;  /* 0x0000000c000c7305 */ /* 0x000e620000202100 */
[----:B0-----:R-:W-:-:S04]  /*1d30*/  PRMT R13, R11, 0x8880, RZ ;  /* 0x000088800b0d7816 */ /* 0x001fc800000000ff */
[----:B------:R-:W-:-:S04]  /*1d40*/  PRMT R13, R13, 0x7710, RZ ;  /* 0x000077100d0d7816 */ /* 0x000fc800000000ff */
[----:B-1----:R-:W-:-:S05]  /*1d50*/  PRMT R13, R12, 0x7604, R13 ;  /* 0x000076040c0d7816 */ /* 0x002fca000000000d */
[----:B------:R0:W-:Y:S01]  /*1d60*/  STG.E.U16 desc[UR6][R2.64], R13 ;  /* 0x0000000d02007986 */ /* 0x0001e2000c101506 */
[----:B------:R-:W-:Y:S05]  /*1d70*/  @!P0 BRA `(.L_x_1246) ;  /* 0xfffffffc00bc8947 */ /* 0x000fea000383ffff */
.L_x_1243:
[----:B------:R-:W-:Y:S05]  /*1d80*/  BSYNC.RECONVERGENT B0 ;  /* 0x0000000000007941 */ /* 0x000fea0003800200 */
.L_x_1242:
        /* <DEDUP_REMOVED lines=11> */
        .weak           $__internal_23_$__cuda_sm20_div_rn_f64_full
        .type           $__internal_23_$__cuda_sm20_div_rn_f64_full,@function
        .size           $__internal_23_$__cuda_sm20_div_rn_f64_full,(.L_x_2501 - $__internal_23_$__cuda_sm20_div_rn_f64_full)
$__internal_23_$__cuda_sm20_div_rn_f64_full:
        /* <DEDUP_REMOVED lines=58> */
.L_x_1248:
        /* <DEDUP_REMOVED lines=15> */
.L_x_1250:
[----:B------:R-:W-:Y:S01]  /*22d0*/  LOP3.LUT R13, R7, 0x80000, RZ, 0xfc, !PT ;  /* 0x00080000070d7812 */ /* 0x000fe200078efcff */
[----:B------:R-:W-:-:S07]  /*22e0*/  IMAD.MOV.U32 R12, RZ, RZ, R6 ;  /* 0x000000ffff0c7224 */ /* 0x000fce00078e0006 */
.L_x_1249:
[----:B------:R-:W-:Y:S05]  /*22f0*/  BSYNC.RECONVERGENT B2 ;  /* 0x0000000000027941 */ /* 0x000fea0003800200 */
.L_x_1247:
[----:B------:R-:W-:Y:S01]  /*2300*/  HFMA2 R9, -RZ, RZ, 0, 0 ;  /* 0x00000000ff097431 */ /* 0x000fe200000001ff */
[----:B------:R-:W-:Y:S01]  /*2310*/  MOV R2, R12 ;  /* 0x0000000c00027202 */ /* 0x000fe20000000f00 */
[----:B------:R-:W-:Y:S02]  /*2320*/  IMAD.MOV.U32 R3, RZ, RZ, R13 ;  /* 0x000000ffff037224 */ /* 0x000fe400078e000d */
[----:B------:R-:W-:Y:S05]  /*2330*/  RET.REL.NODEC R8 `(_ZN17fastertransformer34generalAddBiasResidualLayerNormOptI7__half2Lb0ELb0ELi2ELb1ELi4EEEvPT_S3_PKS2_S5_S5_S5_S5_S5_fiiPKfS7_S7_Pfi) ;  /* 0xffffffdc08307950 */ /* 0x000fea0003c3ffff */
.L_x_1251:
        /* <DEDUP_REMOVED lines=12> */
.L_x_2501:


//--------------------- .text._ZN17fastertransformer35generalAddBiasResidualLayerNormOpt2I7__half2Lb1ELb0ELi2ELb1ELi4EEEvPT_S3_PKS2_S5_S5_S5_S5_S5_fiiPKfS7_S7_Pfi --------------------------
	.section	.text._ZN17fastertransformer35generalAddBiasResidualLayerNormOpt2I7__half2Lb1ELb0ELi2ELb1ELi4EEEvPT_S3_PKS2_S5_S5_S5_S5_S5_fiiPKfS7_S7_Pfi,"ax",@progbits
	.align	128
        .global         _ZN17fastertransformer35generalAddBiasResidualLayerNormOpt2I7__half2Lb1ELb0ELi2ELb1ELi4EEEvPT_S3_PKS2_S5_S5_S5_S5_S5_fiiPKfS7_S7_Pfi
        .type           _ZN17fastertransformer35generalAddBiasResidualLayerNormOpt2I7__half2Lb1ELb0ELi2ELb1ELi4EEEvPT_S3_PKS2_S5_S5_S5_S5_S5_fiiPKfS7_S7_Pfi,@function
        .size           _ZN17fastertransformer35generalAddBiasResidualLayerNormOpt2I7__half2Lb1ELb0ELi2ELb1ELi4EEEvPT_S3_PKS2_S5_S5_S5_S5_S5_fiiPKfS7_S7_Pfi,(.L_x_2502 - _ZN17fastertransformer35generalAddBiasResidualLayerNormOpt2I7__half2Lb1ELb0ELi2ELb1ELi4EEEvPT_S3_PKS2_S5_S5_S5_S5_S5_fiiPKfS7_S7_Pfi)
        .other          _ZN17fastertransformer35generalAddBiasResidualLayerNormOpt2I7__half2Lb1ELb0ELi2ELb1ELi4EEEvPT_S3_PKS2_S5_S5_S5_S5_S5_fiiPKfS7_S7_Pfi,@"STO_CUDA_ENTRY STV_DEFAULT"
_ZN17fastertransformer35generalAddBiasResidualLayerNormOpt2I7__half2Lb1ELb0ELi2ELb1ELi4EEEvPT_S3_PKS2_S5_S5_S5_S5_S5_fiiPKfS7_S7_Pfi:
.text._ZN17fastertransformer35generalAddBiasResidualLayerNormOpt2I7__half2Lb1ELb0ELi2ELb1ELi4EEEvPT_S3_PKS2_S5_S5_S5_S5_S5_fiiPKfS7_S7_Pfi:
        /* <DEDUP_REMOVED lines=37> */
.L_x_1255:
[----:B0-----:R-:W0:Y:S01]  /*0250*/  LDC.64 R12, c[0x0][0x3a0] ;  /* 0x0000e800ff0c7b82 */ /* 0x001e220000000a00 */
        /* <DEDUP_REMOVED lines=39> */
[----:B------:R-:W-:Y:S02]  /*04d0*/  IADD3.X R3, PT, PT, RZ, R3, RZ, P1, !PT ;  /* 0x00000003ff037210 */ /* 0x000fe40000ffe4ff */
[----:B------:R-:W-:Y:S02]  /*04e0*/  IADD3 R10, P0, PT, R7, R10, RZ ;  /* 0x0000000a070a7210 */ /* 0x000fe40007f1e0ff */
[----:B------:R-:W2:Y:S04]  /*04f0*/  LDG.E.CONSTANT R19, desc[UR6][R12.64] ;  /* 0x000000060c137981 */ /* 0x000ea8000c1e9900 */
[----:B------:R-:W3:Y:S01]  /*0500*/  LDG.E.CONSTANT R22, desc[UR6][R2.64] ;  /* 0x0000000602167981 */ /* 0x000ee2000c1e9900 */
[----:B------:R-:W-:-:S05]  /*0510*/  IADD3.X R11, PT, PT, RZ, R11, RZ, P0, !PT ;  /* 0x0000000bff0b7210 */ /* 0x000fca00007fe4ff */
[----:B------:R-:W4:Y:S01]  /*0520*/  LDG.E.CONSTANT R18, desc[UR6][R10.64] ;  /* 0x000000060a127981 */ /* 0x000f22000c1e9900 */
        /* <DEDUP_REMOVED lines=35> */
[C---:B0-----:R-:W-:Y:S02]  /*0760*/  IADD3 R14, P0, PT, R7.reuse, R14, RZ ;  /* 0x0000000e070e7210 */ /* 0x041fe40007f1e0ff */
        /* <DEDUP_REMOVED lines=34> */
[----:B-1----:R-:W-:Y:S02]  /*0990*/  IADD3 R16, PT, PT, R7, R16, RZ ;  /* 0x0000001007107210 */ /* 0x002fe40007ffe0ff */
        /* <DEDUP_REMOVED lines=14> */
[----:B------:R-:W-:Y:S01]  /*0a80*/  IMAD.X R3, RZ, RZ, R15, P0 ;  /* 0x000000ffff037224 */ /* 0x000fe200000e060f */
[----:B------:R-:W-:Y:S02]  /*0a90*/  ISETP.GE.AND P0, PT, R17, R8, PT ;  /* 0x000000081100720c */ /* 0x000fe40003f06270 */
[C---:B------:R-:W-:Y:S01]  /*0aa0*/  FMUL.FTZ R15, R11.reuse, R11 ;  /* 0x0000000b0b0f7220 */ /* 0x040fe20000410000 */
[-C--:B------:R-:W-:Y:S01]  /*0ab0*/  F2FP.F16.F32.PACK_AB R13, R11, R18.reuse ;  /* 0x000000120b0d723e */ /* 0x080fe200000000ff */
[C---:B------:R-:W-:Y:S02]  /*0ac0*/  FADD.FTZ R11, R18.reuse, R11 ;  /* 0x0000000b120b7221 */ /* 0x040fe40000010000 */
[----:B------:R-:W-:Y:S02]  /*0ad0*/  FFMA.FTZ R18, R18, R18, R15 ;  /* 0x0000001212127223 */ /* 0x000fe4000001000f */
[----:B------:R0:W-:Y:S01]  /*0ae0*/  STG.E desc[UR6][R2.64], R13 ;  /* 0x0000000d02007986 */ /* 0x0001e2000c101906 */
[----:B------:R-:W-:Y:S01]  /*0af0*/  FADD.FTZ R6, R6, R11 ;  /* 0x0000000b06067221 */ /* 0x000fe20000010000 */
[----:B------:R-:W-:-:S02]  /*0b00*/  FADD.FTZ R5, R5, R18 ;  /* 0x0000001205057221 */ /* 0x000fc40000010000 */
[----:B------:R0:W-:Y:S01]  /*0b10*/  STS [R16], R13 ;  /* 0x0000000d10007388 */ /* 0x0001e20000000800 */
[----:B------:R-:W-:Y:S05]  /*0b20*/  @!P0 BRA `(.L_x_1255) ;  /* 0xfffffff400c88947 */ /* 0x000fea000383ffff */
[----:B------:R-:W-:Y:S05]  /*0b30*/  BRA `(.L_x_1253) ;  /* 0x0000000800ac7947 */ /* 0x000fea0003800000 */
.L_x_1254:
[----:B------:R-:W1:Y:S01]  /*0b40*/  S2R R11, SR_CgaCtaId ;  /* 0x00000000000b7919 */ /* 0x000e620000008800 */
[----:B------:R-:W-:Y:S01]  /*0b50*/  MOV R0, 0x400 ;  /* 0x0000040000007802 */ /* 0x000fe20000000f00 */
[----:B------:R-:W-:Y:S01]  /*0b60*/  HFMA2 R6, -RZ, RZ, 0, 0 ;  /* 0x00000000ff067431 */ /* 0x000fe200000001ff */
[----:B0-----:R-:W-:Y:S01]  /*0b70*/  SHF.L.U32 R3, R4, 0x2, RZ ;  /* 0x0000000204037819 */ /* 0x001fe200000006ff */
[----:B------:R-:W-:Y:S01]  /*0b80*/  IMAD.MOV.U32 R23, RZ, RZ, R21 ;  /* 0x000000ffff177224 */ /* 0x000fe200078e0015 */
[----:B------:R-:W-:Y:S01]  /*0b90*/  MOV R5, RZ ;  /* 0x000000ff00057202 */ /* 0x000fe20000000f00 */
[----:B------:R-:W-:-:S05]  /*0ba0*/  VIADD R0, R0, 0x190 ;  /* 0x0000019000007836 */ /* 0x000fca0000000000 */
[----:B-1----:R-:W-:-:S07]  /*0bb0*/  LEA R2, R11, R0, 0x18 ;  /* 0x000000000b027211 */ /* 0x002fce00078ec0ff */
.L_x_1256:
[----:B---3--:R-:W0:Y:S01]  /*0bc0*/  LDC.64 R10, c[0x0][0x390] ;  /* 0x0000e400ff0a7b82 */ /* 0x008e220000000a00 */
        /* <DEDUP_REMOVED lines=28> */
[----:B------:R-:W-:Y:S02]  /*0d90*/  IMAD R22, R23, 0x4, R2 ;  /* 0x0000000417167824 */ /* 0x000fe400078e0202 */
[----:B0-----:R-:W-:Y:S02]  /*0da0*/  IMAD.WIDE R18, R25, 0x4, R18 ;  /* 0x0000000419127825 */ /* 0x001fe400078e0212 */
        /* <DEDUP_REMOVED lines=10> */
[----:B--2---:R-:W-:Y:S05]  /*0e50*/  @P0 BRA `(.L_x_1253) ;  /* 0x0000000400e40947 */ /* 0x004fea0003800000 */
[C---:B------:R-:W-:Y:S02]  /*0e60*/  IADD3 R14, P1, PT, R3.reuse, R14, RZ ;  /* 0x0000000e030e7210 */ /* 0x040fe40007f3e0ff */
[----:B------:R-:W-:-:S03]  /*0e70*/  IADD3 R12, P0, PT, R3, R12, RZ ;  /* 0x0000000c030c7210 */ /* 0x000fc60007f1e0ff */
[----:B------:R-:W-:Y:S01]  /*0e80*/  IMAD.X R15, RZ, RZ, R15, P1 ;  /* 0x000000ffff0f7224 */ /* 0x000fe200008e060f */
[----:B------:R-:W-:-:S04]  /*0e90*/  IADD3.X R13, PT, PT, RZ, R13, RZ, P0, !PT ;  /* 0x0000000dff0d7210 */ /* 0x000fc800007fe4ff */
[----:B------:R-:W2:Y:S04]  /*0ea0*/  LDG.E.CONSTANT R24, desc[UR6][R14.64] ;  /* 0x000000060e187981 */ /* 0x000ea8000c1e9900 */
[----:B------:R-:W3:Y:S01]  /*0eb0*/  LDG.E.CONSTANT R25, desc[UR6][R12.64] ;  /* 0x000000060c197981 */ /* 0x000ee2000c1e9900 */
[----:B------:R-:W-:-:S04]  /*0ec0*/  SHF.L.U32 R0, R4, 0x3, RZ ;  /* 0x0000000304007819 */ /* 0x000fc800000006ff */
[----:B------:R-:W-:-:S04]  /*0ed0*/  IADD3 R16, P0, PT, R10, R0, RZ ;  /* 0x000000000a107210 */ /* 0x000fc80007f1e0ff */
[----:B------:R-:W-:Y:S01]  /*0ee0*/  IADD3.X R17, PT, PT, RZ, R11, RZ, P0, !PT ;  /* 0x0000000bff117210 */ /* 0x000fe200007fe4ff */
[----:B--2---:R-:W-:Y:S02]  /*0ef0*/  HADD2.F32 R11, -RZ, R24.H1_H1 ;  /* 0x30000018ff0b7230 */ /* 0x004fe40000004100 */
[----:B---3--:R-:W-:-:S05]  /*0f00*/  HADD2.F32 R26, -RZ, R25.H1_H1 ;  /* 0x30000019ff1a7230 */ /* 0x008fca0000004100 */
[----:B------:R-:W-:Y:S02]  /*0f10*/  FADD.FTZ R26, R26, R11 ;  /* 0x0000000b1a1a7221 */ /* 0x000fe40000010000 */
[----:B------:R-:W2:Y:S01]  /*0f20*/  LDG.E.64 R10, desc[UR6][R16.64] ;  /* 0x00000006100a7981 */ /* 0x000ea2000c1e1b00 */
[----:B------:R-:W-:Y:S02]  /*0f30*/  HADD2.F32 R25, -RZ, R25.H0_H0 ;  /* 0x20000019ff197230 */ /* 0x000fe40000004100 */
[----:B------:R-:W-:-:S05]  /*0f40*/  HADD2.F32 R24, -RZ, R24.H0_H0 ;  /* 0x20000018ff187230 */ /* 0x000fca0000004100 */
[----:B------:R-:W-:Y:S01]  /*0f50*/  FADD.FTZ R24, R25, R24 ;  /* 0x0000001819187221 */ /* 0x000fe20000010000 */
[----:B------:R-:W-:-:S03]  /*0f60*/  FADD.FTZ R26, RZ, R26 ;  /* 0x0000001aff1a7221 */ /* 0x000fc60000010000 */
[----:B------:R-:W-:Y:S01]  /*0f70*/  FADD.FTZ R25, RZ, R24 ;  /* 0x00000018ff197221 */ /* 0x000fe20000010000 */
[----:B------:R-:W-:Y:S02]  /*0f80*/  IADD3 R22, PT, PT, R3, R22, RZ ;  /* 0x0000001603167210 */ /* 0x000fe40007ffe0ff */
[----:B------:R-:W-:Y:S02]  /*0f90*/  IADD3 R23, PT, PT, R23, R4, RZ ;  /* 0x0000000417177210 */ /* 0x000fe40007ffe0ff */
        /* <DEDUP_REMOVED lines=9> */
[----:B------:R-:W-:-:S05]  /*1030*/  IADD3 R10, P0, PT, R3, R18, RZ ;  /* 0x00000012030a7210 */ /* 0x000fca0007f1e0ff */
[----:B------:R-:W-:Y:S01]  /*1040*/  IMAD.X R11, RZ, RZ, R19, P0 ;  /* 0x000000ffff0b7224 */ /* 0x000fe200000e0613 */
        /* <DEDUP_REMOVED lines=34> */
[----:B------:R-:W-:-:S04]  /*1270*/  HADD2.F32 R19, -RZ, R24.H0_H0 ;  /* 0x20000018ff137230 */ /* 0x000fc80000004100 */
[--C-:B------:R-:W-:Y:S02]  /*1280*/  HADD2.F32 R24, -RZ, R18.reuse.H0_H0 ;  /* 0x20000012ff187230 */ /* 0x100fe40000004100 */
[----:B------:R-:W-:Y:S01]  /*1290*/  FADD.FTZ R19, R26, R19 ;  /* 0x000000131a137221 */ /* 0x000fe20000010000 */
[----:B------:R-:W-:-:S03]  /*12a0*/  HADD2.F32 R26, -RZ, R18.H1_H1 ;  /* 0x30000012ff1a7230 */ /* 0x000fc60000004100 */
[----:B------:R-:W-:Y:S02]  /*12b0*/  FADD.FTZ R19, RZ, R19 ;  /* 0x00000013ff137221 */ /* 0x000fe40000010000 */
[----:B------:R-:W-:Y:S02]  /*12c0*/  FADD.FTZ R18, R25, R26 ;  /* 0x0000001a19127221 */ /* 0x000fe40000010000 */
[----:B------:R-:W-:Y:S02]  /*12d0*/  FADD.FTZ R19, R19, R24 ;  /* 0x0000001813137221 */ /* 0x000fe40000010000 */
[C---:B------:R-:W-:Y:S02]  /*12e0*/  FMUL.FTZ R24, R18.reuse, R18 ;  /* 0x0000001212187220 */ /* 0x040fe40000410000 */
[C---:B------:R-:W-:Y:S01]  /*12f0*/  FADD.FTZ R27, R19.reuse, R18 ;  /* 0x00000012131b7221 */ /* 0x040fe20000010000 */
[-C--:B------:R-:W-:Y:S01]  /*1300*/  F2FP.F16.F32.PACK_AB R25, R18, R19.reuse ;  /* 0x000000131219723e */ /* 0x080fe200000000ff */
[----:B------:R-:W-:-:S02]  /*1310*/  FFMA.FTZ R24, R19, R19, R24 ;  /* 0x0000001313187223 */ /* 0x000fc40000010018 */
[----:B------:R-:W-:Y:S02]  /*1320*/  FADD.FTZ R6, R6, R27 ;  /* 0x0000001b06067221 */ /* 0x000fe40000010000 */
[----:B------:R2:W-:Y:S01]  /*1330*/  STG.E desc[UR6][R10.64], R25 ;  /* 0x000000190a007986 */ /* 0x0005e2000c101906 */
[----:B------:R-:W-:-:S03]  /*1340*/  FADD.FTZ R5, R5, R24 ;  /* 0x0000001805057221 */ /* 0x000fc60000010000 */
[----:B------:R2:W-:Y:S01]  /*1350*/  STS [R22], R25 ;  /* 0x0000001916007388 */ /* 0x0005e20000000800 */
[----:B------:R-:W-:Y:S05]  /*1360*/  @P0 BRA `(.L_x_1253) ;  /* 0x0000000000a00947 */ /* 0x000fea0003800000 */
[----:B------:R-:W-:Y:S02]  /*1370*/  IADD3 R16, P1, PT, R0, R16, RZ ;  /* 0x0000001000107210 */ /* 0x000fe40007f3e0ff */
[----:B------:R-:W-:-:S03]  /*1380*/  IADD3 R12, P0, PT, R3, R12, RZ ;  /* 0x0000000c030c7210 */ /* 0x000fc60007f1e0ff */
[----:B------:R-:W-:Y:S01]  /*1390*/  IMAD.X R17, RZ, RZ, R17, P1 ;  /* 0x000000ffff117224 */ /* 0x000fe200008e0611 */
[----:B------:R-:W-:Y:S02]  /*13a0*/  IADD3 R14, P1, PT, R3, R14, RZ ;  /* 0x0000000e030e7210 */ /* 0x000fe40007f3e0ff */
[----:B------:R-:W-:-:S03]  /*13b0*/  IADD3.X R13, PT, PT, RZ, R13, RZ, P0, !PT ;  /* 0x0000000dff0d7210 */ /* 0x000fc600007fe4ff */
[----:B------:R-:W3:Y:S01]  /*13c0*/  LDG.E.64 R16, desc[UR6][R16.64] ;  /* 0x0000000610107981 */ /* 0x000ee2000c1e1b00 */
[----:B------:R-:W-:-:S03]  /*13d0*/  IADD3.X R15, PT, PT, RZ, R15, RZ, P1, !PT ;  /* 0x0000000fff0f7210 */ /* 0x000fc60000ffe4ff */
[----:B------:R-:W4:Y:S04]  /*13e0*/  LDG.E.CONSTANT R12, desc[UR6][R12.64] ;  /* 0x000000060c0c7981 */ /* 0x000f28000c1e9900 */
[----:B------:R-:W4:Y:S01]  /*13f0*/  LDG.E.CONSTANT R14, desc[UR6][R14.64] ;  /* 0x000000060e0e7981 */ /* 0x000f22000c1e9900 */
[C---:B--2---:R-:W-:Y:S02]  /*1400*/  IADD3 R10, P0, PT, R3.reuse, R10, RZ ;  /* 0x0000000a030a7210 */ /* 0x044fe40007f1e0ff */
[----:B------:R-:W-:Y:S02]  /*1410*/  IADD3 R22, PT, PT, R3, R22, RZ ;  /* 0x0000001603167210 */ /* 0x000fe40007ffe0ff */
[----:B------:R-:W-:Y:S01]  /*1420*/  IADD3 R23, PT, PT, R23, R4, RZ ;  /* 0x0000000417177210 */ /* 0x000fe20007ffe0ff */
[----:B------:R-:W-:-:S03]  /*1430*/  IMAD.X R11, RZ, RZ, R11, P0 ;  /* 0x000000ffff0b7224 */ /* 0x000fc600000e060b */
[----:B------:R-:W-:Y:S02]  /*1440*/  ISETP.GE.AND P0, PT, R23, R8, PT ;  /* 0x000000081700720c */ /* 0x000fe40003f06270 */
[----:B---3--:R-:W-:Y:S02]  /*1450*/  I2FP.F32.S32 R0, R16 ;  /* 0x0000001000007245 */ /* 0x008fe40000201400 */
[----:B------:R-:W-:-:S03]  /*1460*/  I2FP.F32.S32 R18, R17 ;  /* 0x0000001100127245 */ /* 0x000fc60000201400 */
[-C--:B------:R-:W-:Y:S01]  /*1470*/  FMUL.FTZ R24, R0, R7.reuse ;  /* 0x0000000700187220 */ /* 0x080fe20000410000 */
[--C-:B----4-:R-:W-:Y:S02]  /*1480*/  HADD2.F32 R0, -RZ, R12.reuse.H0_H0 ;  /* 0x2000000cff007230 */ /* 0x110fe40000004100 */
[----:B------:R-:W-:Y:S01]  /*1490*/  FMUL.FTZ R25, R18, R7 ;  /* 0x0000000712197220 */ /* 0x000fe20000410000 */
[----:B------:R-:W-:Y:S02]  /*14a0*/  HADD2.F32 R18, -RZ, R12.H1_H1 ;  /* 0x3000000cff127230 */ /* 0x000fe40000004100 */
[--C-:B------:R-:W-:Y:S02]  /*14b0*/  HADD2.F32 R19, -RZ, R14.reuse.H1_H1 ;  /* 0x3000000eff137230 */ /* 0x100fe40000004100 */
        /* <DEDUP_REMOVED lines=19> */
.L_x_1253:
[----:B------:R-:W-:Y:S05]  /*15f0*/  BSYNC.RECONVERGENT B0 ;  /* 0x0000000000007941 */ /* 0x000fea0003800200 */
.L_x_1252:
[----:B0-----:R-:W0:Y:S01]  /*1600*/  SHFL.BFLY PT, R3, R6, 0x10, 0x1f ;  /* 0x0e001f0006037f89 */ /* 0x001e2200000e0000 */
[----:B------:R-:W4:Y:S01]  /*1610*/  LDC R19, c[0x0][0x360] ;  /* 0x0000d800ff137b82 */ /* 0x000f220000000800 */
[----:B-1----:R-:W-:Y:S01]  /*1620*/  LOP3.LUT P0, R16, R21, 0x1f, RZ, 0xc0, !PT ;  /* 0x0000001f15107812 */ /* 0x002fe2000780c0ff */
[----:B------:R-:W-:Y:S01]  /*1630*/  BSSY.RECONVERGENT B0, `(.L_x_1257) ;  /* 0x000004c000007945 */ /* 0x000fe20003800200 */
[----:B------:R-:W1:Y:S11]  /*1640*/  SHFL.BFLY PT, R0, R5, 0x10, 0x1f ;  /* 0x0e001f0005007f89 */ /* 0x000e7600000e0000 */
[----:B---3--:R-:W3:Y:S01]  /*1650*/  @!P0 S2R R13, SR_CgaCtaId ;  /* 0x00000000000d8919 */ /* 0x008ee20000008800 */
[----:B0-----:R-:W-:Y:S01]  /*1660*/  FADD.FTZ R3, R3, R6 ;  /* 0x0000000603037221 */ /* 0x001fe20000010000 */
[----:B----4-:R-:W-:-:S02]  /*1670*/  I2FP.F32.U32 R17, R19 ;  /* 0x0000001300117245 */ /* 0x010fc40000201000 */
[----:B------:R-:W-:Y:S01]  /*1680*/  I2FP.F32.U32 R6, R21 ;  /* 0x0000001500067245 */ /* 0x000fe20000201000 */
[----:B-1----:R-:W-:Y:S02]  /*1690*/  FADD.FTZ R4, R0, R5 ;  /* 0x0000000500047221 */ /* 0x002fe40000010000 */
[----:B------:R-:W0:Y:S01]  /*16a0*/  SHFL.BFLY PT, R0, R3, 0x8, 0x1f ;  /* 0x0d001f0003007f89 */ /* 0x000e2200000e0000 */
[----:B------:R-:W-:-:S03]  /*16b0*/  FMUL.FTZ R17, R17, 0.03125 ;  /* 0x3d00000011117820 */ /* 0x000fc60000410000 */
[----:B------:R-:W2:Y:S02]  /*16c0*/  SHFL.BFLY PT, R7, R4, 0x8, 0x1f ;  /* 0x0d001f0004077f89 */ /* 0x000ea400000e0000 */
[----:B------:R-:W-:-:S13]  /*16d0*/  FSETP.GT.FTZ.AND P1, PT, R17, R6, PT ;  /* 0x000000061100720b */ /* 0x000fda0003f34000 */
[----:B------:R-:W1:Y:S01]  /*16e0*/  @P1 S2R R15, SR_CgaCtaId ;  /* 0x00000000000f1919 */ /* 0x000e620000008800 */
[----:B------:R-:W-:Y:S01]  /*16f0*/  @P1 MOV R6, 0x400 ;  /* 0x0000040000061802 */ /* 0x000fe20000000f00 */
[----:B0-----:R-:W-:-:S04]  /*1700*/  FADD.FTZ R0, R3, R0 ;  /* 0x0000000003007221 */ /* 0x001fc80000010000 */
[----:B------:R-:W-:Y:S02]  /*1710*/  @P1 VIADD R6, R6, 0x88 ;  /* 0x0000008806061836 */ /* 0x000fe40000000000 */
[----:B--2---:R-:W-:Y:S02]  /*1720*/  FADD.FTZ R10, R4, R7 ;  /* 0x00000007040a7221 */ /* 0x004fe40000010000 */
[----:B------:R-:W0:Y:S04]  /*1730*/  SHFL.BFLY PT, R7, R0, 0x4, 0x1f ;  /* 0x0c801f0000077f89 */ /* 0x000e2800000e0000 */
[----:B------:R-:W2:Y:S01]  /*1740*/  SHFL.BFLY PT, R11, R10, 0x4, 0x1f ;  /* 0x0c801f000a0b7f89 */ /* 0x000ea200000e0000 */
[----:B0-----:R-:W-:Y:S01]  /*1750*/  FADD.FTZ R7, R0, R7 ;  /* 0x0000000700077221 */ /* 0x001fe20000010000 */
[----:B------:R-:W-:Y:S01]  /*1760*/  @!P0 MOV R0, 0x400 ;  /* 0x0000040000008802 */ /* 0x000fe20000000f00 */
[----:B--2---:R-:W-:-:S03]  /*1770*/  FADD.FTZ R11, R10, R11 ;  /* 0x0000000b0a0b7221 */ /* 0x004fc60000010000 */
[----:B------:R-:W0:Y:S01]  /*1780*/  SHFL.BFLY PT, R2, R7, 0x2, 0x1f ;  /* 0x0c401f0007027f89 */ /* 0x000e2200000e0000 */
[----:B------:R-:W-:-:S03]  /*1790*/  @!P0 IADD3 R0, PT, PT, R0, 0x88, RZ ;  /* 0x0000008800008810 */ /* 0x000fc60007ffe0ff */
[----:B------:R-:W2:Y:S01]  /*17a0*/  SHFL.BFLY PT, R4, R11, 0x2, 0x1f ;  /* 0x0c401f000b047f89 */ /* 0x000ea200000e0000 */
[----:B---3--:R-:W-:Y:S01]  /*17b0*/  @!P0 LEA R0, R13, R0, 0x18 ;  /* 0x000000000d008211 */ /* 0x008fe200078ec0ff */
[----:B0-----:R-:W-:Y:S01]  /*17c0*/  FADD.FTZ R2, R7, R2 ;  /* 0x0000000207027221 */ /* 0x001fe20000010000 */
[----:B------:R-:W-:Y:S01]  /*17d0*/  SHF.R.U32.HI R7, RZ, 0x5, R21 ;  /* 0x00000005ff077819 */ /* 0x000fe20000011615 */
[----:B--2---:R-:W-:-:S03]  /*17e0*/  FADD.FTZ R4, R11, R4 ;  /* 0x000000040b047221 */ /* 0x004fc60000010000 */
[----:B------:R-:W0:Y:S01]  /*17f0*/  SHFL.BFLY PT, R3, R2, 0x1, 0x1f ;  /* 0x0c201f0002037f89 */ /* 0x000e2200000e0000 */
[----:B-1----:R-:W-:Y:S02]  /*1800*/  @P1 LEA R11, R15, R6, 0x18 ;  /* 0x000000060f0b1211 */ /* 0x002fe400078ec0ff */
        /* <DEDUP_REMOVED lines=46> */
.L_x_1258:
[----:B------:R-:W-:Y:S05]  /*1af0*/  BSYNC.RECONVERGENT B0 ;  /* 0x0000000000007941 */ /* 0x000fea0003800200 */
.L_x_1257:
[----:B------:R-:W-:Y:S01]  /*1b00*/  BAR.SYNC.DEFER_BLOCKING 0x0 ;  /* 0x0000000000007b1d */ /* 0x000fe20000010000 */
[----:B------:R-:W-:Y:S02]  /*1b10*/  ISETP.GE.AND P0, PT, R21, R8, PT ;  /* 0x000000081500720c */ /* 0x000fe40003f06270 */
[----:B------:R-:W-:-:S03]  /*1b20*/  MOV R6, 0x11 ;  /* 0x0000001100067802 */ /* 0x000fc60000000f00 */
        /* <DEDUP_REMOVED lines=12> */
[----:B0-----:R-:W-:Y:S01]  /*1bf0*/  LEA R2, R5, R0, 0x18 ;  /* 0x0000000005027211 */ /* 0x001fe200078ec0ff */
[----:B------:R-:W-:-:S05]  /*1c00*/  VIADD R0, R0, 0x190 ;  /* 0x0000019000007836 */ /* 0x000fca0000000000 */
[----:B------:R-:W0:Y:S01]  /*1c10*/  LDS.64 R2, [R2] ;  /* 0x0000000002027984 */ /* 0x000e220000000a00 */
[----:B------:R-:W-:Y:S02]  /*1c20*/  LEA R5, R5, R0, 0x18 ;  /* 0x0000000005057211 */ /* 0x000fe400078ec0ff */
[----:B0-----:R-:W-:-:S07]  /*1c30*/  F2FP.F16.F32.PACK_AB R4, R3, R2 ;  /* 0x000000020304723e */ /* 0x001fce00000000ff */
.L_x_1270:
[----:B0-----:R-:W0:Y:S08]  /*1c40*/  LDC.64 R10, c[0x0][0x3b0] ;  /* 0x0000ec00ff0a7b82 */ /* 0x001e300000000a00 */
[----:B-1----:R-:W4:Y:S01]  /*1c50*/  LDC.64 R12, c[0x0][0x3b8] ;  /* 0x0000ee00ff0c7b82 */ /* 0x002f220000000a00 */
[----:B0-----:R-:W-:-:S05]  /*1c60*/  IMAD.WIDE R10, R18, 0x4, R10 ;  /* 0x00000004120a7825 */ /* 0x001fca00078e020a */
[----:B------:R-:W2:Y:S01]  /*1c70*/  LDG.E.CONSTANT R8, desc[UR6][R10.64] ;  /* 0x000000060a087981 */ /* 0x000ea2000c1e9900 */
[----:B----4-:R-:W-:-:S05]  /*1c80*/  IMAD.WIDE R12, R18, 0x4, R12 ;  /* 0x00000004120c7825 */ /* 0x010fca00078e020c */
[----:B------:R-:W2:Y:S01]  /*1c90*/  LDG.E.CONSTANT R15, desc[UR6][R12.64] ;  /* 0x000000060c0f7981 */ /* 0x000ea2000c1e9900 */
[----:B------:R-:W-:-:S05]  /*1ca0*/  LEA R0, R18, R5, 0x2 ;  /* 0x0000000512007211 */ /* 0x000fca00078e10ff */
        /* <DEDUP_REMOVED lines=11> */
[----:B-1----:R-:W-:-:S03]  /*1d60*/  MOV R8, UR8 ;  /* 0x0000000800087c02 */ /* 0x002fc60008000f00 */
[----:B------:R-:W-:Y:S02]  /*1d70*/  @P0 SEL R3, R6, R3, !P1 ;  /* 0x0000000306030207 */ /* 0x000fe40004800000 */
[----:B------:R-:W-:Y:S02]  /*1d80*/  IMAD R15, R9, R8, R18 ;  /* 0x00000008090f7224 */ /* 0x000fe400078e0212 */
[----:B------:R-:W-:Y:S01]  /*1d90*/  @P0 PRMT R6, R3, 0x7610, R6 ;  /* 0x0000761003060816 */ /* 0x000fe20000000006 */
[----:B0-----:R-:W-:Y:S06]  /*1da0*/  @P0 BRA `(.L_x_1262) ;  /* 0x0000000000440947 */ /* 0x001fec0003800000 */
[----:B------:R-:W0:Y:S01]  /*1db0*/  LDC.64 R2, c[0x0][0x380] ;  /* 0x0000e000ff027b82 */ /* 0x000e220000000a00 */
[----:B------:R-:W-:-:S09]  /*1dc0*/  UISETP.NE.AND UP0, UPT, UR9, 0x2, UPT ;  /* 0x000000020900788c */ /* 0x000fd2000bf05270 */
        /* <DEDUP_REMOVED lines=13> */
.L_x_1263:
[----:B0-----:R-:W-:-:S05]  /*1ea0*/  IMAD.WIDE R2, R15, 0x4, R2 ;  /* 0x000000040f027825 */ /* 0x001fca00078e0202 */
[----:B------:R0:W-:Y:S02]  /*1eb0*/  STG.E desc[UR6][R2.64], R22 ;  /* 0x0000001602007986 */ /* 0x0001e4000c101906 */
.L_x_1262:
[----:B---3--:R-:W-:Y:S05]  /*1ec0*/  BSYNC.RECONVERGENT B1 ;  /* 0x0000000000017941 */ /* 0x008fea0003800200 */
.L_x_1261:
[----:B------:R-:W-:-:S05]  /*1ed0*/  IMAD.IADD R18, R19, 0x1, R18 ;  /* 0x0000000113127824 */ /* 0x000fca00078e0212 */
[----:B------:R-:W-:-:S13]  /*1ee0*/  ISETP.GE.AND P0, PT, R18, R8, PT ;  /* 0x000000081200720c */ /* 0x000fda0003f06270 */
[----:B------:R-:W-:Y:S05]  /*1ef0*/  @P0 BRA `(.L_x_1260) ;  /* 0x0000000800080947 */ /* 0x000fea0003800000 */
[----:B01----:R-:W-:-:S04]  /*1f00*/  SHF.L.U32 R3, R19, 0x2, RZ ;  /* 0x0000000213037819 */ /* 0x003fc800000006ff */
        /* <DEDUP_REMOVED lines=24> */
.L_x_1264:
        /* <DEDUP_REMOVED lines=18> */
.L_x_1265:
        /* <DEDUP_REMOVED lines=24> */
.L_x_1266:
        /* <DEDUP_REMOVED lines=18> */
.L_x_1267:
        /* <DEDUP_REMOVED lines=24> */
.L_x_1268:
        /* <DEDUP_REMOVED lines=18> */
.L_x_1269:
[----:B------:R-:W-:-:S05]  /*26f0*/  IMAD.IADD R18, R18, 0x1, R19 ;  /* 0x0000000112127824 */ /* 0x000fca00078e0213 */
[----:B------:R-:W-:-:S13]  /*2700*/  ISETP.GE.AND P1, PT, R18, R8, PT ;  /* 0x000000081200720c */ /* 0x000fda0003f26270 */
[----:B------:R-:W-:Y:S05]  /*2710*/  @!P1 BRA `(.L_x_1270) ;  /* 0xfffffff400489947 */ /* 0x000fea000383ffff */
.L_x_1260:
[----:B-123--:R-:W-:Y:S05]  /*2720*/  BSYNC.RECONVERGENT B0 ;  /* 0x0000000000007941 */ /* 0x00efea0003800200 */
.L_x_1259:
        /* <DEDUP_REMOVED lines=62> */
[----:B-----5:R-:W-:Y:S05]  /*2b10*/  CALL.REL.NOINC `($__internal_24_$__cuda_sm20_div_rn_f64_full) ;  /* 0x0000000000a47944 */ /* 0x020fea0003c00000 */
.L_x_1274:
[----:B------:R-:W-:Y:S05]  /*2b20*/  BSYNC.RECONVERGENT B1 ;  /* 0x0000000000017941 */ /* 0x000fea0003800200 */
.L_x_1273:
        /* <DEDUP_REMOVED lines=12> */
.L_x_1275:
        /* <DEDUP_REMOVED lines=17> */
.L_x_1272:
[----:B------:R-:W-:Y:S05]  /*2d00*/  BSYNC.RECONVERGENT B0 ;  /* 0x0000000000007941 */ /* 0x000fea0003800200 */
.L_x_1271:
        /* <DEDUP_REMOVED lines=10> */
        .weak           $__internal_24_$__cuda_sm20_div_rn_f64_full
        .type           $__internal_24_$__cuda_sm20_div_rn_f64_full,@function
        .size           $__internal_24_$__cuda_sm20_div_rn_f64_full,(.L_x_2502 - $__internal_24_$__cuda_sm20_div_rn_f64_full)
$__internal_24_$__cuda_sm20_div_rn_f64_full:
        /* <DEDUP_REMOVED lines=59> */
.L_x_1277:
        /* <DEDUP_REMOVED lines=15> */
.L_x_1279:
[----:B------:R-:W-:Y:S01]  /*3250*/  LOP3.LUT R15, R5, 0x80000, RZ, 0xfc, !PT ;  /* 0x00080000050f7812 */ /* 0x000fe200078efcff */
[----:B------:R-:W-:-:S07]  /*3260*/  IMAD.MOV.U32 R14, RZ, RZ, R4 ;  /* 0x000000ffff0e7224 */ /* 0x000fce00078e0004 */
.L_x_1278:
[----:B------:R-:W-:Y:S05]  /*3270*/  BSYNC.RECONVERGENT B2 ;  /* 0x0000000000027941 */ /* 0x000fea0003800200 */
.L_x_1276:
[----:B------:R-:W-:Y:S01]  /*3280*/  HFMA2 R7, -RZ, RZ, 0, 0 ;  /* 0x00000000ff077431 */ /* 0x000fe200000001ff */
[----:B------:R-:W-:Y:S02]  /*3290*/  MOV R2, R14 ;  /* 0x0000000e00027202 */ /* 0x000fe40000000f00 */
[----:B------:R-:W-:Y:S01]  /*32a0*/  MOV R3, R15 ;  /* 0x0000000f00037202 */ /* 0x000fe20000000f00 */
[----:B------:R-:W-:Y:S06]  /*32b0*/  RET.REL.NODEC R6 `(_ZN17fastertransformer35generalAddBiasResidualLayerNormOpt2I7__half2Lb1ELb0ELi2ELb1ELi4EEEvPT_S3_PKS2_S5_S5_S5_S5_S5_fiiPKfS7_S7_Pfi) ;  /* 0xffffffcc06507950 */ /* 0x000fec0003c3ffff */
.L_x_1280:
        /* <DEDUP_REMOVED lines=12> */
.L_x_2502:


//--------------------- .text._ZN17fastertransformer34generalAddBiasResidualLayerNormOptI7__half2Lb1ELb0ELi2ELb1ELi4EEEvPT_S3_PKS2_S5_S5_S5_S5_S5_fiiPKfS7_S7_Pfi --------------------------
	.section	.text._ZN17fastertransformer34generalAddBiasResidualLayerNormOptI7__half2Lb1ELb0ELi2ELb1ELi4EEEvPT_S3_PKS2_S5_S5_S5_S5_S5_fiiPKfS7_S7_Pfi,"ax",@progbits
	.align	128
        .global         _ZN17fastertransformer34generalAddBiasResidualLayerNormOptI7__half2Lb1ELb0ELi2ELb1ELi4EEEvPT_S3_PKS2_S5_S5_S5_S5_S5_fiiPKfS7_S7_Pfi
        .type           _ZN17fastertransformer34generalAddBiasResidualLayerNormOptI7__half2Lb1ELb0ELi2ELb1ELi4EEEvPT_S3_PKS2_S5_S5_S5_S5_S5_fiiPKfS7_S7_Pfi,@function
        .size           _ZN17fastertransformer34generalAddBiasResidualLayerNormOptI7__half2Lb1ELb0ELi2ELb1ELi4EEEvPT_S3_PKS2_S5_S5_S5_S5_S5_fiiPKfS7_S7_Pfi,(.L_x_2503 - _ZN17fastertransformer34generalAddBiasResidualLayerNormOptI7__half2Lb1ELb0ELi2ELb1ELi4EEEvPT_S3_PKS2_S5_S5_S5_S5_S5_fiiPKfS7_S7_Pfi)
        .other          _ZN17fastertransformer34generalAddBiasResidualLayerNormOptI7__half2Lb1ELb0ELi2ELb1ELi4EEEvPT_S3_PKS2_S5_S5_S5_S5_S5_fiiPKfS7_S7_Pfi,@"STO_CUDA_ENTRY STV_DEFAULT"
_ZN17fastertransformer34generalAddBiasResidualLayerNormOptI7__half2Lb1ELb0ELi2ELb1ELi4EEEvPT_S3_PKS2_S5_S5_S5_S5_S5_fiiPKfS7_S7_Pfi:
.text._ZN17fastertransformer34generalAddBiasResidualLayerNormOptI7__half2Lb1ELb0ELi2ELb1ELi4EEEvPT_S3_PKS2_S5_S5_S5_S5_S5_fiiPKfS7_S7_Pfi:
        /* <DEDUP_REMOVED lines=15> */
[----:B------:R-:W-:-:S02]  /*00f0*/  IMAD.MOV.U32 R0, RZ, RZ, RZ ;  /* 0x000000ffff007224 */ /* 0x000fc400078e00ff */
[----:B--2---:R-:W-:-:S04]  /*0100*/  IMAD.U32 R3, RZ, RZ, UR4 ;  /* 0x00000004ff037e24 */ /* 0x004fc8000f8e00ff */
[----:B----4-:R0:W5:Y:S01]  /*0110*/  @!P1 LDG.E R0, desc[UR6][R10.64] ;  /* 0x000000060a009981 */ /* 0x010162000c1e1900 */
[----:B---3--:R-:W-:Y:S01]  /*0120*/  ISETP.GE.AND P1, PT, R2, R3, PT ;  /* 0x000000030200720c */ /* 0x008fe20003f26270 */
[----:B------:R-:W-:Y:S01]  /*0130*/  HFMA2 R7, -RZ, RZ, 0, 0 ;  /* 0x00000000ff077431 */ /* 0x000fe200000001ff */
[----:B------:R-:W-:Y:S01]  /*0140*/  BSSY.RECONVERGENT B0, `(.L_x_1281) ;  /* 0x0000044000007945 */ /* 0x000fe20003800200 */
[----:B------:R-:W-:Y:S01]  /*0150*/  PRMT R6, RZ, 0x5410, RZ ;  /* 0x00005410ff067816 */ /* 0x000fe200000000ff */
[----:B------:R-:W-:-:S09]  /*0160*/  @P0 FMUL.FTZ R7, R4, R9 ;  /* 0x0000000904070220 */ /* 0x000fd20000410000 */
[----:B0-----:R-:W-:Y:S05]  /*0170*/  @P1 BRA `(.L_x_1282) ;  /* 0x0000000400001947 */ /* 0x001fea0003800000 */
[----:B------:R-:W0:Y:S01]  /*0180*/  S2R R4, SR_CTAID.X ;  /* 0x0000000000047919 */ /* 0x000e220000002500 */
[----:B------:R-:W1:Y:S01]  /*0190*/  LDC R5, c[0x0][0x360] ;  /* 0x0000d800ff057b82 */ /* 0x000e620000000800 */
[----:B------:R-:W-:Y:S01]  /*01a0*/  PRMT R6, R6, 0x5410, RZ ;  /* 0x0000541006067816 */ /* 0x000fe200000000ff */
[----:B------:R-:W-:Y:S06]  /*01b0*/  @P0 BRA `(.L_x_1283) ;  /* 0x0000000000700947 */ /* 0x000fec0003800000 */
        /* <DEDUP_REMOVED lines=9> */
.L_x_1284:
[----:B0-2---:R-:W-:-:S04]  /*0250*/  IMAD R25, R4, R3, R22 ;  /* 0x0000000304197224 */ /* 0x005fc800078e0216 */
[----:B------:R-:W-:-:S04]  /*0260*/  IMAD.WIDE R18, R25, 0x4, R10 ;  /* 0x0000000419127825 */ /* 0x000fc800078e020a */
[C---:B------:R-:W-:Y:S02]  /*0270*/  IMAD.WIDE R16, R25.reuse, 0x4, R8 ;  /* 0x0000000419107825 */ /* 0x040fe400078e0208 */
[----:B------:R-:W2:Y:S02]  /*0280*/  LDG.E.CONSTANT R18, desc[UR6][R18.64] ;  /* 0x0000000612127981 */ /* 0x000ea4000c1e9900 */
[C---:B---3--:R-:W-:Y:S02]  /*0290*/  IMAD.WIDE R20, R25.reuse, 0x4, R14 ;  /* 0x0000000419147825 */ /* 0x048fe400078e020e */
[----:B------:R2:W3:Y:S04]  /*02a0*/  LDG.E.CONSTANT R16, desc[UR6][R16.64] ;  /* 0x0000000610107981 */ /* 0x0004e8000c1e9900 */
[----:B------:R-:W3:Y:S01]  /*02b0*/  LDG.E.CONSTANT R20, desc[UR6][R20.64] ;  /* 0x0000000614147981 */ /* 0x000ee2000c1e9900 */
[----:B----4-:R-:W-:Y:S01]  /*02c0*/  IMAD.WIDE R24, R25, 0x4, R12 ;  /* 0x0000000419187825 */ /* 0x010fe200078e020c */
[----:B------:R-:W-:-:S03]  /*02d0*/  LEA R26, R22, R7, 0x2 ;  /* 0x00000007161a7211 */ /* 0x000fc600078e10ff */
[----:B-1----:R-:W-:-:S05]  /*02e0*/  IMAD.IADD R22, R5, 0x1, R22 ;  /* 0x0000000105167824 */ /* 0x002fca00078e0216 */
        /* <DEDUP_REMOVED lines=9> */
.L_x_1283:
        /* <DEDUP_REMOVED lines=9> */
.L_x_1285:
        /* <DEDUP_REMOVED lines=13> */
[----:B-1----:R-:W-:-:S04]  /*04e0*/  IMAD.IADD R24, R5, 0x1, R24 ;  /* 0x0000000105187824 */ /* 0x002fc800078e0218 */
        /* <DEDUP_REMOVED lines=9> */
.L_x_1282:
[----:B------:R-:W-:Y:S05]  /*0580*/  BSYNC.RECONVERGENT B0 ;  /* 0x0000000000007941 */ /* 0x000fea0003800200 */
.L_x_1281:
        /* <DEDUP_REMOVED lines=12> */
[----:B------:R-:W-:Y:S01]  /*0650*/  IADD3 R7, PT, PT, R9, 0x8, RZ ;  /* 0x0000000809077810 */ /* 0x000fe20007ffe0ff */
        /* <DEDUP_REMOVED lines=13> */
[----:B------:R-:W-:-:S04]  /*0730*/  IMAD.MOV.U32 R12, RZ, RZ, RZ ;  /* 0x000000ffff0c7224 */ /* 0x000fc800078e00ff */
        /* <DEDUP_REMOVED lines=13> */
[----:B------:R-:W-:-:S04]  /*0810*/  MOV R14, RZ ;  /* 0x000000ff000e7202 */ /* 0x000fc80000000f00 */
        /* <DEDUP_REMOVED lines=11> */
[----:B------:R-:W-:Y:S02]  /*08d0*/  IMAD.MOV.U32 R14, RZ, RZ, RZ ;  /* 0x000000ffff0e7224 */ /* 0x000fe400078e00ff */
[----:B------:R-:W-:Y:S01]  /*08e0*/  IMAD.MOV.U32 R17, RZ, RZ, R2 ;  /* 0x000000ffff117224 */ /* 0x000fe200078e0002 */
[----:B------:R-:W3:Y:S06]  /*08f0*/  LDS R15, [R15] ;  /* 0x000000000f0f7984 */ /* 0x000eec0000000800 */
.L_x_1288:
[----:B------:R-:W-:-:S05]  /*0900*/  MOV R3, UR4 ;  /* 0x0000000400037c02 */ /* 0x000fca0008000f00 */
        /* <DEDUP_REMOVED lines=52> */
.L_x_1287:
[----:B------:R-:W-:Y:S05]  /*0c50*/  BSYNC.RECONVERGENT B0 ;  /* 0x0000000000007941 */ /* 0x000fea0003800200 */
.L_x_1286:
        /* <DEDUP_REMOVED lines=39> */
.L_x_1290:
[----:B------:R-:W-:Y:S05]  /*0ed0*/  BSYNC.RECONVERGENT B0 ;  /* 0x0000000000007941 */ /* 0x000fea0003800200 */
.L_x_1289:
[----:B------:R-:W-:Y:S01]  /*0ee0*/  BAR.SYNC.DEFER_BLOCKING 0x0 ;  /* 0x0000000000007b1d */ /* 0x000fe20000010000 */
[----:B------:R-:W-:Y:S01]  /*0ef0*/  ISETP.GE.AND P0, PT, R2, R3, PT ;  /* 0x000000030200720c */ /* 0x000fe20003f06270 */
[----:B0-----:R-:W-:-:S04]  /*0f00*/  HFMA2 R7, -RZ, RZ, 0, 1.013278961181640625e-06 ;  /* 0x00000011ff077431 */ /* 0x001fc800000001ff */
        /* <DEDUP_REMOVED lines=16> */
.L_x_1302:
        /* <DEDUP_REMOVED lines=22> */
.L_x_1293:
        /* <DEDUP_REMOVED lines=15> */
.L_x_1295:
[----:B-1----:R-:W-:-:S05]  /*1260*/  IMAD.WIDE R16, R19, 0x4, R16 ;  /* 0x0000000413107825 */ /* 0x002fca00078e0210 */
[----:B------:R0:W-:Y:S02]  /*1270*/  STG.E desc[UR6][R16.64], R22 ;  /* 0x0000001610007986 */ /* 0x0001e4000c101906 */
.L_x_1294:
        /* <DEDUP_REMOVED lines=25> */
.L_x_1296:
        /* <DEDUP_REMOVED lines=18> */
.L_x_1297:
        /* <DEDUP_REMOVED lines=24> */
.L_x_1298:
        /* <DEDUP_REMOVED lines=18> */
.L_x_1299:
        /* <DEDUP_REMOVED lines=24> */
.L_x_1300:
        /* <DEDUP_REMOVED lines=18> */
.L_x_1301:
[----:B------:R-:W-:-:S05]  /*1a70*/  IMAD.IADD R20, R20, 0x1, R4 ;  /* 0x0000000114147824 */ /* 0x000fca00078e0204 */
[----:B------:R-:W-:-:S13]  /*1a80*/  ISETP.GE.AND P1, PT, R20, R3, PT ;  /* 0x000000031400720c */ /* 0x000fda0003f26270 */
[----:B------:R-:W-:Y:S05]  /*1a90*/  @!P1 BRA `(.L_x_1302) ;  /* 0xfffffff4005c9947 */ /* 0x000fea000383ffff */
.L_x_1292:
[----:B01----:R-:W-:Y:S05]  /*1aa0*/  BSYNC.RECONVERGENT B0 ;  /* 0x0000000000007941 */ /* 0x003fea0003800200 */
.L_x_1291:
        /* <DEDUP_REMOVED lines=62> */
[----:B------:R-:W-:Y:S05]  /*1e90*/  CALL.REL.NOINC `($__internal_25_$__cuda_sm20_div_rn_f64_full) ;  /* 0x0000000000ac7944 */ /* 0x000fea0003c00000 */
.L_x_1306:
[----:B------:R-:W-:Y:S05]  /*1ea0*/  BSYNC.RECONVERGENT B1 ;  /* 0x0000000000017941 */ /* 0x000fea0003800200 */
.L_x_1305:
        /* <DEDUP_REMOVED lines=13> */
.L_x_1307:
        /* <DEDUP_REMOVED lines=17> */
.L_x_1304:
[----:B------:R-:W-:Y:S05]  /*2090*/  BSYNC.RECONVERGENT B0 ;  /* 0x0000000000007941 */ /* 0x000fea0003800200 */
.L_x_1303:
        /* <DEDUP_REMOVED lines=11> */
        .weak           $__internal_25_$__cuda_sm20_div_rn_f64_full
        .type           $__internal_25_$__cuda_sm20_div_rn_f64_full,@function
        .size           $__internal_25_$__cuda_sm20_div_rn_f64_full,(.L_x_2503 - $__internal_25_$__cuda_sm20_div_rn_f64_full)
$__internal_25_$__cuda_sm20_div_rn_f64_full:
        /* <DEDUP_REMOVED lines=58> */
.L_x_1309:
        /* <DEDUP_REMOVED lines=15> */
.L_x_1311:
[----:B------:R-:W-:Y:S01]  /*25e0*/  LOP3.LUT R15, R9, 0x80000, RZ, 0xfc, !PT ;  /* 0x00080000090f7812 */ /* 0x000fe200078efcff */
[----:B------:R-:W-:-:S07]  /*25f0*/  IMAD.MOV.U32 R14, RZ, RZ, R8 ;  /* 0x000000ffff0e7224 */ /* 0x000fce00078e0008 */
.L_x_1310:
[----:B------:R-:W-:Y:S05]  /*2600*/  BSYNC.RECONVERGENT B2 ;  /* 0x0000000000027941 */ /* 0x000fea0003800200 */
.L_x_1308:
[----:B------:R-:W-:Y:S01]  /*2610*/  HFMA2 R11, -RZ, RZ, 0, 0 ;  /* 0x00000000ff0b7431 */ /* 0x000fe200000001ff */
[----:B------:R-:W-:Y:S01]  /*2620*/  MOV R6, R14 ;  /* 0x0000000e00067202 */ /* 0x000fe20000000f00 */
[----:B------:R-:W-:Y:S02]  /*2630*/  IMAD.MOV.U32 R7, RZ, RZ, R15 ;  /* 0x000000ffff077224 */ /* 0x000fe400078e000f */
[----:B------:R-:W-:Y:S05]  /*2640*/  RET.REL.NODEC R10 `(_ZN17fastertransformer34generalAddBiasResidualLayerNormOptI7__half2Lb1ELb0ELi2ELb1ELi4EEEvPT_S3_PKS2_S5_S5_S5_S5_S5_fiiPKfS7_S7_Pfi) ;  /* 0xffffffd80a6c7950 */ /* 0x000fea0003c3ffff */
.L_x_1312:
        /* <DEDUP_REMOVED lines=11> */
.L_x_2503:


//--------------------- .text._ZN17fastertransformer35generalAddBiasResidualLayerNormOpt2I7__half2Lb0ELb1ELi2ELb1ELi4EEEvPT_S3_PKS2_S5_S5_S5_S5_S5_fiiPKfS7_S7_Pfi --------------------------
	.section	.text._ZN17fastertransformer35generalAddBiasResidualLayerNormOpt2I7__half2Lb0ELb1ELi2ELb1ELi4EEEvPT_S3_PKS2_S5_S5_S5_S5_S5_fiiPKfS7_S7_Pfi,"ax",@progbits
	.align	128
        .global         _ZN17fastertransformer35generalAddBiasResidualLayerNormOpt2I7__half2Lb0ELb1ELi2ELb1ELi4EEEvPT_S3_PKS2_S5_S5_S5_S5_S5_fiiPKfS7_S7_Pfi
        .type           _ZN17fastertransformer35generalAddBiasResidualLayerNormOpt2I7__half2Lb0ELb1ELi2ELb1ELi4EEEvPT_S3_PKS2_S5_S5_S5_S5_S5_fiiPKfS7_S7_Pfi,@function
        .size           _ZN17fastertransformer35generalAddBiasResidualLayerNormOpt2I7__half2Lb0ELb1ELi2ELb1ELi4EEEvPT_S3_PKS2_S5_S5_S5_S5_S5_fiiPKfS7_S7_Pfi,(.L_x_2504 - _ZN17fastertransformer35generalAddBiasResidualLayerNormOpt2I7__half2Lb0ELb1ELi2ELb1ELi4EEEvPT_S3_PKS2_S5_S5_S5_S5_S5_fiiPKfS7_S7_Pfi)
        .other          _ZN17fastertransformer35generalAddBiasResidualLayerNormOpt2I7__half2Lb0ELb1ELi2ELb1ELi4EEEvPT_S3_PKS2_S5_S5_S5_S5_S5_fiiPKfS7_S7_Pfi,@"STO_CUDA_ENTRY STV_DEFAULT"
_ZN17fastertransformer35generalAddBiasResidualLayerNormOpt2I7__half2Lb0ELb1ELi2ELb1ELi4EEEvPT_S3_PKS2_S5_S5_S5_S5_S5_fiiPKfS7_S7_Pfi:
.text._ZN17fastertransformer35generalAddBiasResidualLayerNormOpt2I7__half2Lb0ELb1ELi2ELb1ELi4EEEvPT_S3_PKS2_S5_S5_S5_S5_S5_fiiPKfS7_S7_Pfi:
        /* <DEDUP_REMOVED lines=26> */
.L_x_1315:
        /* <DEDUP_REMOVED lines=81> */
[----:B0-----:R-:W-:Y:S01]  /*06b0*/  IADD3 R8, P0, PT, R11, R8, RZ ;  /* 0x000000080b087210 */ /* 0x001fe20007f1e0ff */
        /* <DEDUP_REMOVED lines=34> */
[----:B-1----:R-:W-:Y:S01]  /*08e0*/  IADD3 R16, PT, PT, R11, R16, RZ ;  /* 0x000000100b107210 */ /* 0x002fe20007ffe0ff */
[----:B------:R-:W-:-:S02]  /*08f0*/  IMAD.IADD R15, R15, 0x1, R12 ;  /* 0x000000010f0f7824 */ /* 0x000fc400078e020c */
[--C-:B--2---:R-:W-:Y:S02]  /*0900*/  HADD2.F32 R22, -RZ, R2.reuse.H0_H0 ;  /* 0x20000002ff167230 */ /* 0x104fe40000004100 */
[----:B------:R-:W-:Y:S02]  /*0910*/  HADD2.F32 R24, -RZ, R2.H1_H1 ;  /* 0x30000002ff187230 */ /* 0x000fe40000004100 */
[--C-:B---3--:R-:W-:Y:S02]  /*0920*/  HADD2.F32 R17, -RZ, R4.reuse.H0_H0 ;  /* 0x20000004ff117230 */ /* 0x108fe40000004100 */
[----:B------:R-:W-:Y:S02]  /*0930*/  HADD2.F32 R20, -RZ, R4.H1_H1 ;  /* 0x30000004ff147230 */ /* 0x000fe40000004100 */
[--C-:B----4-:R-:W-:Y:S02]  /*0940*/  HADD2.F32 R23, -RZ, R6.reuse.H0_H0 ;  /* 0x20000006ff177230 */ /* 0x110fe40000004100 */
[----:B------:R-:W-:-:S02]  /*0950*/  HADD2.F32 R25, -RZ, R6.H1_H1 ;  /* 0x30000006ff197230 */ /* 0x000fc40000004100 */
[----:B------:R-:W-:Y:S01]  /*0960*/  FADD.FTZ R17, RZ, R17 ;  /* 0x00000011ff117221 */ /* 0x000fe20000010000 */
[----:B------:R-:W-:Y:S01]  /*0970*/  FADD.FTZ R20, RZ, R20 ;  /* 0x00000014ff147221 */ /* 0x000fe20000010000 */
[----:B------:R-:W-:Y:S01]  /*0980*/  FADD.FTZ R22, R22, R23 ;  /* 0x0000001716167221 */ /* 0x000fe20000010000 */
[----:B------:R-:W-:Y:S01]  /*0990*/  FADD.FTZ R25, R24, R25 ;  /* 0x0000001918197221 */ /* 0x000fe20000010000 */
[----:B------:R-:W-:Y:S02]  /*09a0*/  IADD3 R2, P0, PT, R11, R8, RZ ;  /* 0x000000080b027210 */ /* 0x000fe40007f1e0ff */
[----:B------:R-:W-:Y:S01]  /*09b0*/  FADD.FTZ R17, R17, R22 ;  /* 0x0000001611117221 */ /* 0x000fe20000010000 */
[----:B------:R-:W-:Y:S02]  /*09c0*/  FADD.FTZ R20, R20, R25 ;  /* 0x0000001914147221 */ /* 0x000fe40000010000 */
[----:B------:R-:W-:-:S03]  /*09d0*/  IMAD.X R3, RZ, RZ, R9, P0 ;  /* 0x000000ffff037224 */ /* 0x000fc600000e0609 */
        /* <DEDUP_REMOVED lines=9> */
[----:B--2---:R-:W-:Y:S05]  /*0a70*/  @!P0 BRA `(.L_x_1315) ;  /* 0xfffffff400c88947 */ /* 0x004fea000383ffff */
.L_x_1314:
[----:B------:R-:W-:Y:S05]  /*0a80*/  BSYNC.RECONVERGENT B0 ;  /* 0x0000000000007941 */ /* 0x000fea0003800200 */
.L_x_1313:
[----:B------:R-:W2:Y:S01]  /*0a90*/  SHFL.BFLY PT, R3, R14, 0x10, 0x1f ;  /* 0x0e001f000e037f89 */ /* 0x000ea200000e0000 */
[----:B------:R-:W3:Y:S01]  /*0aa0*/  LDC R11, c[0x0][0x360] ;  /* 0x0000d800ff0b7b82 */ /* 0x000ee20000000800 */
[----:B------:R-:W-:Y:S01]  /*0ab0*/  I2FP.F32.U32 R12, R21 ;  /* 0x00000015000c7245 */ /* 0x000fe20000201000 */
[----:B------:R-:W-:Y:S01]  /*0ac0*/  BSSY.RECONVERGENT B0, `(.L_x_1316) ;  /* 0x000004c000007945 */ /* 0x000fe20003800200 */
[----:B------:R-:W4:Y:S01]  /*0ad0*/  SHFL.BFLY PT, R0, R13, 0x10, 0x1f ;  /* 0x0e001f000d007f89 */ /* 0x000f2200000e0000 */
[----:B01----:R-:W-:Y:S01]  /*0ae0*/  LOP3.LUT P0, R8, R21, 0x1f, RZ, 0xc0, !PT ;  /* 0x0000001f15087812 */ /* 0x003fe2000780c0ff */
[----:B--2---:R-:W-:Y:S01]  /*0af0*/  FADD.FTZ R3, R3, R14 ;  /* 0x0000000e03037221 */ /* 0x004fe20000010000 */
[----:B---3--:R-:W-:Y:S01]  /*0b00*/  I2FP.F32.U32 R9, R11 ;  /* 0x0000000b00097245 */ /* 0x008fe20000201000 */
[----:B----4-:R-:W-:-:S03]  /*0b10*/  FADD.FTZ R4, R0, R13 ;  /* 0x0000000d00047221 */ /* 0x010fc60000010000 */
        /* <DEDUP_REMOVED lines=70> */
.L_x_1317:
[----:B------:R-:W-:Y:S05]  /*0f80*/  BSYNC.RECONVERGENT B0 ;  /* 0x0000000000007941 */ /* 0x000fea0003800200 */
.L_x_1316:
        /* <DEDUP_REMOVED lines=18> */
.L_x_1329:
        /* <DEDUP_REMOVED lines=22> */
.L_x_1320:
        /* <DEDUP_REMOVED lines=15> */
.L_x_1322:
[----:B0-----:R-:W-:-:S05]  /*1300*/  IMAD.WIDE R2, R17, 0x4, R2 ;  /* 0x0000000411027825 */ /* 0x001fca00078e0202 */
[----:B------:R0:W-:Y:S02]  /*1310*/  STG.E desc[UR6][R2.64], R22 ;  /* 0x0000001602007986 */ /* 0x0001e4000c101906 */
.L_x_1321:
        /* <DEDUP_REMOVED lines=25> */
.L_x_1323:
        /* <DEDUP_REMOVED lines=18> */
.L_x_1324:
        /* <DEDUP_REMOVED lines=24> */
.L_x_1325:
        /* <DEDUP_REMOVED lines=18> */
.L_x_1326:
        /* <DEDUP_REMOVED lines=24> */
.L_x_1327:
        /* <DEDUP_REMOVED lines=18> */
.L_x_1328:
[----:B------:R-:W-:-:S05]  /*1b10*/  IMAD.IADD R20, R20, 0x1, R11 ;  /* 0x0000000114147824 */ /* 0x000fca00078e020b */
[----:B------:R-:W-:-:S13]  /*1b20*/  ISETP.GE.AND P1, PT, R20, R10, PT ;  /* 0x0000000a1400720c */ /* 0x000fda0003f26270 */
[----:B------:R-:W-:Y:S05]  /*1b30*/  @!P1 BRA `(.L_x_1329) ;  /* 0xfffffff4005c9947 */ /* 0x000fea000383ffff */
.L_x_1319:
[----:B-12---:R-:W-:Y:S05]  /*1b40*/  BSYNC.RECONVERGENT B0 ;  /* 0x0000000000007941 */ /* 0x006fea0003800200 */
.L_x_1318:
        /* <DEDUP_REMOVED lines=62> */
[----:B-----5:R-:W-:Y:S05]  /*1f30*/  CALL.REL.NOINC `($__internal_26_$__cuda_sm20_div_rn_f64_full) ;  /* 0x0000000000a47944 */ /* 0x020fea0003c00000 */
.L_x_1333:
[----:B------:R-:W-:Y:S05]  /*1f40*/  BSYNC.RECONVERGENT B1 ;  /* 0x0000000000017941 */ /* 0x000fea0003800200 */
.L_x_1332:
        /* <DEDUP_REMOVED lines=12> */
.L_x_1334:
        /* <DEDUP_REMOVED lines=17> */
.L_x_1331:
[----:B------:R-:W-:Y:S05]  /*2120*/  BSYNC.RECONVERGENT B0 ;  /* 0x0000000000007941 */ /* 0x000fea0003800200 */
.L_x_1330:
        /* <DEDUP_REMOVED lines=10> */
        .weak           $__internal_26_$__cuda_sm20_div_rn_f64_full
        .type           $__internal_26_$__cuda_sm20_div_rn_f64_full,@function
        .size           $__internal_26_$__cuda_sm20_div_rn_f64_full,(.L_x_2504 - $__internal_26_$__cuda_sm20_div_rn_f64_full)
$__internal_26_$__cuda_sm20_div_rn_f64_full:
        /* <DEDUP_REMOVED lines=59> */
.L_x_1336:
        /* <DEDUP_REMOVED lines=15> */
.L_x_1338:
[----:B------:R-:W-:Y:S02]  /*2670*/  LOP3.LUT R15, R5, 0x80000, RZ, 0xfc, !PT ;  /* 0x00080000050f7812 */ /* 0x000fe400078efcff */
[----:B------:R-:W-:-:S07]  /*2680*/  MOV R14, R4 ;  /* 0x00000004000e7202 */ /* 0x000fce0000000f00 */
.L_x_1337:
[----:B------:R-:W-:Y:S05]  /*2690*/  BSYNC.RECONVERGENT B2 ;  /* 0x0000000000027941 */ /* 0x000fea0003800200 */
.L_x_1335:
[----:B------:R-:W-:Y:S02]  /*26a0*/  HFMA2 R7, -RZ, RZ, 0, 0 ;  /* 0x00000000ff077431 */ /* 0x000fe400000001ff */
[----:B------:R-:W-:Y:S01]  /*26b0*/  IMAD.MOV.U32 R2, RZ, RZ, R14 ;  /* 0x000000ffff027224 */ /* 0x000fe200078e000e */
[----:B------:R-:W-:Y:S01]  /*26c0*/  MOV R3, R15 ;  /* 0x0000000f00037202 */ /* 0x000fe20000000f00 */
[----:B------:R-:W-:Y:S06]  /*26d0*/  RET.REL.NODEC R6 `(_ZN17fastertransformer35generalAddBiasResidualLayerNormOpt2I7__half2Lb0ELb1ELi2ELb1ELi4EEEvPT_S3_PKS2_S5_S5_S5_S5_S5_fiiPKfS7_S7_Pfi) ;  /* 0xffffffd806487950 */ /* 0x000fec0003c3ffff */
.L_x_1339:
        /* <DEDUP_REMOVED lines=10> */
.L_x_2504:


//--------------------- .text._ZN17fastertransformer34generalAddBiasResidualLayerNormOptI7__half2Lb0ELb1ELi2ELb1ELi4EEEvPT_S3_PKS2_S5_S5_S5_S5_S5_fiiPKfS7_S7_Pfi --------------------------
	.section	.text._ZN17fastertransformer34generalAddBiasResidualLayerNormOptI7__half2Lb0ELb1ELi2ELb1ELi4EEEvPT_S3_PKS2_S5_S5_S5_S5_S5_fiiPKfS7_S7_Pfi,"ax",@progbits
	.align	128
        .global         _ZN17fastertransformer34generalAddBiasResidualLayerNormOptI7__half2Lb0ELb1ELi2ELb1ELi4EEEvPT_S3_PKS2_S5_S5_S5_S5_S5_fiiPKfS7_S7_Pfi
        .type           _ZN17fastertransformer34generalAddBiasResidualLayerNormOptI7__half2Lb0ELb1ELi2ELb1ELi4EEEvPT_S3_PKS2_S5_S5_S5_S5_S5_fiiPKfS7_S7_Pfi,@function
        .size           _ZN17fastertransformer34generalAddBiasResidualLayerNormOptI7__half2Lb0ELb1ELi2ELb1ELi4EEEvPT_S3_PKS2_S5_S5_S5_S5_S5_fiiPKfS7_S7_Pfi,(.L_x_2505 - _ZN17fastertransformer34generalAddBiasResidualLayerNormOptI7__half2Lb0ELb1ELi2ELb1ELi4EEEvPT_S3_PKS2_S5_S5_S5_S5_S5_fiiPKfS7_S7_Pfi)
        .other          _ZN17fastertransformer34generalAddBiasResidualLayerNormOptI7__half2Lb0ELb1ELi2ELb1ELi4EEEvPT_S3_PKS2_S5_S5_S5_S5_S5_fiiPKfS7_S7_Pfi,@"STO_CUDA_ENTRY STV_DEFAULT"
_ZN17fastertransformer34generalAddBiasResidualLayerNormOptI7__half2Lb0ELb1ELi2ELb1ELi4EEEvPT_S3_PKS2_S5_S5_S5_S5_S5_fiiPKfS7_S7_Pfi:
.text._ZN17fastertransformer34generalAddBiasResidualLayerNormOptI7__half2Lb0ELb1ELi2ELb1ELi4EEEvPT_S3_PKS2_S5_S5_S5_S5_S5_fiiPKfS7_S7_Pfi:
        /* <DEDUP_REMOVED lines=25> */
.L_x_1342:
[----:B----4-:R-:W-:-:S04]  /*0190*/  IMAD.WIDE R14, R22, 0x4, R10 ;  /* 0x00000004160e7825 */ /* 0x010fc800078e020a */
[----:B-1----:R-:W-:Y:S02]  /*01a0*/  IMAD R25, R20, R3, R22 ;  /* 0x0000000314197224 */ /* 0x002fe400078e0216 */
[----:B------:R-:W3:Y:S02]  /*01b0*/  LDG.E.CONSTANT R14, desc[UR6][R14.64] ;  /* 0x000000060e0e7981 */ /* 0x000ee4000c1e9900 */
[----:B--2---:R-:W-:-:S04]  /*01c0*/  IMAD.WIDE R12, R25, 0x4, R6 ;  /* 0x00000004190c7825 */ /* 0x004fc800078e0206 */
[C---:B0-----:R-:W-:Y:S02]  /*01d0*/  IMAD.WIDE R16, R25.reuse, 0x4, R4 ;  /* 0x0000000419107825 */ /* 0x041fe400078e0204 */
[----:B------:R3:W2:Y:S04]  /*01e0*/  LDG.E.CONSTANT R12, desc[UR6][R12.64] ;  /* 0x000000060c0c7981 */ /* 0x0006a8000c1e9900 */
[----:B------:R-:W4:Y:S01]  /*01f0*/  LDG.E.CONSTANT R16, desc[UR6][R16.64] ;  /* 0x0000000610107981 */ /* 0x000f22000c1e9900 */
[----:B------:R-:W-:-:S04]  /*0200*/  IMAD.WIDE R24, R25, 0x4, R8 ;  /* 0x0000000419187825 */ /* 0x000fc800078e0208 */
[----:B------:R-:W-:Y:S01]  /*0210*/  IMAD R26, R22, 0x4, R21 ;  /* 0x00000004161a7824 */ /* 0x000fe200078e0215 */
[----:B------:R-:W-:-:S04]  /*0220*/  IADD3 R22, PT, PT, R19, R22, RZ ;  /* 0x0000001613167210 */ /* 0x000fc80007ffe0ff */
        /* <DEDUP_REMOVED lines=8> */
.L_x_1341:
[----:B------:R-:W-:Y:S05]  /*02b0*/  BSYNC.RECONVERGENT B0 ;  /* 0x0000000000007941 */ /* 0x000fea0003800200 */
.L_x_1340:
[----:B------:R-:W-:Y:S01]  /*02c0*/  HADD2 R18, R18.H0_H0, R18.H1_H1 ;  /* 0x3000001212127230 */ /* 0x000fe20000000800 */
[----:B------:R-:W2:Y:S01]  /*02d0*/  S2R R8, SR_CgaCtaId ;  /* 0x0000000000087919 */ /* 0x000ea20000008800 */
[----:B------:R-:W-:Y:S01]  /*02e0*/  MOV R9, 0x400 ;  /* 0x0000040000097802 */ /* 0x000fe20000000f00 */
[----:B------:R-:W3:Y:S01]  /*02f0*/  LDCU UR4, c[0x0][0x3c8] ;  /* 0x00007900ff0477ac */ /* 0x000ee20008000800 */
[----:B------:R-:W-:Y:S01]  /*0300*/  BSSY.RECONVERGENT B0, `(.L_x_1343) ;  /* 0x0000068000007945 */ /* 0x000fe20003800200 */
[----:B------:R-:W-:Y:S02]  /*0310*/  HADD2.F32 R18, -RZ, R18.H0_H0 ;  /* 0x20000012ff127230 */ /* 0x000fe40000004100 */
[----:B-1----:R-:W-:-:S03]  /*0320*/  VIADD R13, R9, 0x8 ;  /* 0x00000008090d7836 */ /* 0x002fc60000000000 */
[----:B0-----:R-:W0:Y:S02]  /*0330*/  SHFL.BFLY PT, R5, R18, 0x10, 0x1f ;  /* 0x0e001f0012057f89 */ /* 0x001e2400000e0000 */
        /* <DEDUP_REMOVED lines=47> */
.L_x_1345:
        /* <DEDUP_REMOVED lines=53> */
.L_x_1344:
[----:B------:R-:W-:Y:S05]  /*0980*/  BSYNC.RECONVERGENT B0 ;  /* 0x0000000000007941 */ /* 0x000fea0003800200 */
.L_x_1343:
        /* <DEDUP_REMOVED lines=39> */
.L_x_1347:
[----:B------:R-:W-:Y:S05]  /*0c00*/  BSYNC.RECONVERGENT B0 ;  /* 0x0000000000007941 */ /* 0x000fea0003800200 */
.L_x_1346:
        /* <DEDUP_REMOVED lines=19> */
.L_x_1359:
        /* <DEDUP_REMOVED lines=22> */
.L_x_1350:
        /* <DEDUP_REMOVED lines=15> */
.L_x_1352:
[----:B-1----:R-:W-:-:S05]  /*0f90*/  IMAD.WIDE R16, R19, 0x4, R16 ;  /* 0x0000000413107825 */ /* 0x002fca00078e0210 */
[----:B------:R1:W-:Y:S02]  /*0fa0*/  STG.E desc[UR6][R16.64], R22 ;  /* 0x0000001610007986 */ /* 0x0003e4000c101906 */
.L_x_1351:
        /* <DEDUP_REMOVED lines=25> */
.L_x_1353:
        /* <DEDUP_REMOVED lines=18> */
.L_x_1354:
        /* <DEDUP_REMOVED lines=24> */
.L_x_1355:
        /* <DEDUP_REMOVED lines=18> */
.L_x_1356:
        /* <DEDUP_REMOVED lines=24> */
.L_x_1357:
        /* <DEDUP_REMOVED lines=18> */
.L_x_1358:
[----:B------:R-:W-:-:S05]  /*17a0*/  IMAD.IADD R20, R20, 0x1, R4 ;  /* 0x0000000114147824 */ /* 0x000fca00078e0204 */
[----:B------:R-:W-:-:S13]  /*17b0*/  ISETP.GE.AND P1, PT, R20, R3, PT ;  /* 0x000000031400720c */ /* 0x000fda0003f26270 */
[----:B------:R-:W-:Y:S05]  /*17c0*/  @!P1 BRA `(.L_x_1359) ;  /* 0xfffffff4005c9947 */ /* 0x000fea000383ffff */
.L_x_1349:
[----:B01----:R-:W-:Y:S05]  /*17d0*/  BSYNC.RECONVERGENT B0 ;  /* 0x0000000000007941 */ /* 0x003fea0003800200 */
.L_x_1348:
        /* <DEDUP_REMOVED lines=62> */
[----:B------:R-:W-:Y:S05]  /*1bc0*/  CALL.REL.NOINC `($__internal_27_$__cuda_sm20_div_rn_f64_full) ;  /* 0x0000000000ac7944 */ /* 0x000fea0003c00000 */
.L_x_1363:
[----:B------:R-:W-:Y:S05]  /*1bd0*/  BSYNC.RECONVERGENT B1 ;  /* 0x0000000000017941 */ /* 0x000fea0003800200 */
.L_x_1362:
        /* <DEDUP_REMOVED lines=13> */
.L_x_1364:
        /* <DEDUP_REMOVED lines=17> */
.L_x_1361:
[----:B------:R-:W-:Y:S05]  /*1dc0*/  BSYNC.RECONVERGENT B0 ;  /* 0x0000000000007941 */ /* 0x000fea0003800200 */
.L_x_1360:
        /* <DEDUP_REMOVED lines=11> */
        .weak           $__internal_27_$__cuda_sm20_div_rn_f64_full
        .type           $__internal_27_$__cuda_sm20_div_rn_f64_full,@function
        .size           $__internal_27_$__cuda_sm20_div_rn_f64_full,(.L_x_2505 - $__internal_27_$__cuda_sm20_div_rn_f64_full)
$__internal_27_$__cuda_sm20_div_rn_f64_full:
        /* <DEDUP_REMOVED lines=58> */
.L_x_1366:
        /* <DEDUP_REMOVED lines=15> */
.L_x_1368:
[----:B------:R-:W-:Y:S01]  /*2310*/  LOP3.LUT R13, R7, 0x80000, RZ, 0xfc, !PT ;  /* 0x00080000070d7812 */ /* 0x000fe200078efcff */
[----:B------:R-:W-:-:S07]  /*2320*/  IMAD.MOV.U32 R12, RZ, RZ, R6 ;  /* 0x000000ffff0c7224 */ /* 0x000fce00078e0006 */
.L_x_1367:
[----:B------:R-:W-:Y:S05]  /*2330*/  BSYNC.RECONVERGENT B2 ;  /* 0x0000000000027941 */ /* 0x000fea0003800200 */
.L_x_1365:
[----:B------:R-:W-:Y:S01]  /*2340*/  HFMA2 R9, -RZ, RZ, 0, 0 ;  /* 0x00000000ff097431 */ /* 0x000fe200000001ff */
[----:B------:R-:W-:Y:S01]  /*2350*/  MOV R2, R12 ;  /* 0x0000000c00027202 */ /* 0x000fe20000000f00 */
[----:B------:R-:W-:Y:S02]  /*2360*/  IMAD.MOV.U32 R3, RZ, RZ, R13 ;  /* 0x000000ffff037224 */ /* 0x000fe400078e000d */
[----:B------:R-:W-:Y:S05]  /*2370*/  RET.REL.NODEC R8 `(_ZN17fastertransformer34generalAddBiasResidualLayerNormOptI7__half2Lb0ELb1ELi2ELb1ELi4EEEvPT_S3_PKS2_S5_S5_S5_S5_S5_fiiPKfS7_S7_Pfi) ;  /* 0xffffffdc08207950 */ /* 0x000fea0003c3ffff */
.L_x_1369:
        /* <DEDUP_REMOVED lines=16> */
.L_x_2505:


//--------------------- .text._ZN17fastertransformer35generalAddBiasResidualLayerNormOpt2I7__half2Lb1ELb1ELi2ELb1ELi4EEEvPT_S3_PKS2_S5_S5_S5_S5_S5_fiiPKfS7_S7_Pfi --------------------------
	.section	.text._ZN17fastertransformer35generalAddBiasResidualLayerNormOpt2I7__half2Lb1ELb1ELi2ELb1ELi4EEEvPT_S3_PKS2_S5_S5_S5_S5_S5_fiiPKfS7_S7_Pfi,"ax",@progbits
	.align	128
        .global         _ZN17fastertransformer35generalAddBiasResidualLayerNormOpt2I7__half2Lb1ELb1ELi2ELb1ELi4EEEvPT_S3_PKS2_S5_S5_S5_S5_S5_fiiPKfS7_S7_Pfi
        .type           _ZN17fastertransformer35generalAddBiasResidualLayerNormOpt2I7__half2Lb1ELb1ELi2ELb1ELi4EEEvPT_S3_PKS2_S5_S5_S5_S5_S5_fiiPKfS7_S7_Pfi,@function
        .size           _ZN17fastertransformer35generalAddBiasResidualLayerNormOpt2I7__half2Lb1ELb1ELi2ELb1ELi4EEEvPT_S3_PKS2_S5_S5_S5_S5_S5_fiiPKfS7_S7_Pfi,(.L_x_2506 - _ZN17fastertransformer35generalAddBiasResidualLayerNormOpt2I7__half2Lb1ELb1ELi2ELb1ELi4EEEvPT_S3_PKS2_S5_S5_S5_S5_S5_fiiPKfS7_S7_Pfi)
        .other          _ZN17fastertransformer35generalAddBiasResidualLayerNormOpt2I7__half2Lb1ELb1ELi2ELb1ELi4EEEvPT_S3_PKS2_S5_S5_S5_S5_S5_fiiPKfS7_S7_Pfi,@"STO_CUDA_ENTRY STV_DEFAULT"
_ZN17fastertransformer35generalAddBiasResidualLayerNormOpt2I7__half2Lb1ELb1ELi2ELb1ELi4EEEvPT_S3_PKS2_S5_S5_S5_S5_S5_fiiPKfS7_S7_Pfi:
.text._ZN17fastertransformer35generalAddBiasResidualLayerNormOpt2I7__half2Lb1ELb1ELi2ELb1ELi4EEEvPT_S3_PKS2_S5_S5_S5_S5_S5_fiiPKfS7_S7_Pfi:
[----:B------:R-:W-:Y:S08]  /*0000*/  LDC R1, c[0x0][0x37c] ;  /* 0x0000df00ff017b82 */ /* 0x000ff00000000800 */
[----:B------:R-:W0:Y:S01]  /*0010*/  LDC.64 R2, c[0x0][0x3d0] ;  /* 0x0000f400ff027b82 */ /* 0x000e220000000a00 */
[----:B------:R-:W1:Y:S01]  /*0020*/  LDCU.64 UR6, c[0x0][0x358] ;  /* 0x00006b00ff0677ac */ /* 0x000e620008000a00 */
[----:B------:R-:W2:Y:S06]  /*0030*/  LDCU UR4, c[0x0][0x3c8] ;  /* 0x00007900ff0477ac */ /* 0x000eac0008000800 */
[----:B------:R-:W3:Y:S01]  /*0040*/  LDC R0, c[0x0][0x3f0] ;  /* 0x0000fc00ff007b82 */ /* 0x000ee20000000800 */
[----:B------:R-:W4:Y:S01]  /*0050*/  LDCU UR8, c[0x0][0x3c8] ;  /* 0x00007900ff0877ac */ /* 0x000f220008000800 */
[----:B------:R-:W0:Y:S02]  /*0060*/  LDCU UR5, c[0x0][0x3c8] ;  /* 0x00007900ff0577ac */ /* 0x000e240008000800 */
        /* <DEDUP_REMOVED lines=10> */
[----:B------:R-:W-:Y:S01]  /*0110*/  HFMA2 R0, -RZ, RZ, 0, 0 ;  /* 0x00000000ff007431 */ /* 0x000fe200000001ff */
[----:B--2---:R-:W-:Y:S01]  /*0120*/  MOV R4, UR4 ;  /* 0x0000000400047c02 */ /* 0x004fe20008000f00 */
[----:B------:R-:W0:Y:S04]  /*0130*/  S2R R3, SR_CTAID.X ;  /* 0x0000000000037919 */ /* 0x000e280000002500 */
[----:B----4-:R1:W5:Y:S01]  /*0140*/  @!P1 LDG.E R0, desc[UR6][R10.64] ;  /* 0x000000060a009981 */ /* 0x010362000c1e1900 */
[----:B---3--:R-:W-:Y:S01]  /*0150*/  ISETP.GE.AND P1, PT, R2, R4, PT ;  /* 0x000000040200720c */ /* 0x008fe20003f26270 */
[----:B------:R-:W-:Y:S01]  /*0160*/  BSSY.RECONVERGENT B0, `(.L_x_1370) ;  /* 0x000017f000007945 */ /* 0x000fe20003800200 */
[----:B------:R-:W-:-:S02]  /*0170*/  MOV R5, RZ ;  /* 0x000000ff00057202 */ /* 0x000fc40000000f00 */
[----:B------:R-:W-:Y:S01]  /*0180*/  CS2R R22, SRZ ;  /* 0x0000000000167805 */ /* 0x000fe2000001ff00 */
[----:B------:R-:W-:-:S08]  /*0190*/  @P0 FMUL.FTZ R5, R6, R9 ;  /* 0x0000000906050220 */ /* 0x000fd00000410000 */
[----:B01----:R-:W-:Y:S05]  /*01a0*/  @P1 BRA `(.L_x_1371) ;  /* 0x0000001400e81947 */ /* 0x003fea0003800000 */
[----:B------:R-:W0:Y:S01]  /*01b0*/  LDC R6, c[0x0][0x360] ;  /* 0x0000d800ff067b82 */ /* 0x000e220000000800 */
[----:B------:R-:W-:Y:S05]  /*01c0*/  @P0 BRA `(.L_x_1372) ;  /* 0x0000000800c80947 */ /* 0x000fea0003800000 */
[----:B------:R-:W1:Y:S01]  /*01d0*/  S2R R5, SR_CgaCtaId ;  /* 0x0000000000057919 */ /* 0x000e620000008800 */
[----:B------:R-:W-:Y:S01]  /*01e0*/  MOV R4, 0x400 ;  /* 0x0000040000047802 */ /* 0x000fe20000000f00 */
[----:B0-----:R-:W-:Y:S01]  /*01f0*/  IMAD.SHL.U32 R19, R6, 0x4, RZ ;  /* 0x0000000406137824 */ /* 0x001fe200078e00ff */
[----:B------:R-:W-:Y:S02]  /*0200*/  CS2R R22, SRZ ;  /* 0x0000000000167805 */ /* 0x000fe4000001ff00 */
[----:B------:R-:W-:-:S04]  /*0210*/  IADD3 R4, PT, PT, R4, 0x190, RZ ;  /* 0x0000019004047810 */ /* 0x000fc80007ffe0ff */
[----:B-1----:R-:W-:Y:S02]  /*0220*/  LEA R18, R5, R4, 0x18 ;  /* 0x0000000405127211 */ /* 0x002fe400078ec0ff */
[----:B------:R-:W-:-:S07]  /*0230*/  MOV R5, R2 ;  /* 0x0000000200057202 */ /* 0x000fce0000000f00 */
.L_x_1373:
        /* <DEDUP_REMOVED lines=9> */
[----:B------:R-:W4:Y:S01]  /*02d0*/  LDG.E.CONSTANT R13, desc[UR6][R16.64] ;  /* 0x00000006100d7981 */ /* 0x000f22000c1e9900 */
[----:B--2---:R-:W-:-:S05]  /*02e0*/  IMAD.WIDE R8, R5, 0x4, R8 ;  /* 0x0000000405087825 */ /* 0x004fca00078e0208 */
[----:B------:R-:W2:Y:S01]  /*02f0*/  LDG.E.CONSTANT R12, desc[UR6][R8.64] ;  /* 0x00000006080c7981 */ /* 0x000ea2000c1e9900 */
[----:B---3--:R-:W-:-:S05]  /*0300*/  IMAD.WIDE R10, R21, 0x4, R10 ;  /* 0x00000004150a7825 */ /* 0x008fca00078e020a */
[----:B------:R-:W3:Y:S01]  /*0310*/  LDG.E.CONSTANT R7, desc[UR6][R10.64] ;  /* 0x000000060a077981 */ /* 0x000ee2000c1e9900 */
[--C-:B----4-:R-:W-:Y:S02]  /*0320*/  HADD2.F32 R24, -RZ, R20.reuse.H0_H0 ;  /* 0x20000014ff187230 */ /* 0x110fe40000004100 */
[----:B------:R-:W-:Y:S02]  /*0330*/  HADD2.F32 R20, -RZ, R20.H1_H1 ;  /* 0x30000014ff147230 */ /* 0x000fe40000004100 */
[--C-:B------:R-:W-:Y:S02]  /*0340*/  HADD2.F32 R25, -RZ, R13.reuse.H0_H0 ;  /* 0x2000000dff197230 */ /* 0x100fe40000004100 */
[----:B------:R-:W-:-:S03]  /*0350*/  HADD2.F32 R13, -RZ, R13.H1_H1 ;  /* 0x3000000dff0d7230 */ /* 0x000fc60000004100 */
[----:B------:R-:W-:Y:S02]  /*0360*/  FADD.FTZ R24, R24, R25 ;  /* 0x0000001918187221 */ /* 0x000fe40000010000 */
[----:B------:R-:W-:Y:S01]  /*0370*/  FADD.FTZ R20, R20, R13 ;  /* 0x0000000d14147221 */ /* 0x000fe20000010000 */
[--C-:B--2---:R-:W-:Y:S02]  /*0380*/  HADD2.F32 R25, -RZ, R12.reuse.H0_H0 ;  /* 0x2000000cff197230 */ /* 0x104fe40000004100 */
[----:B------:R-:W-:Y:S02]  /*0390*/  HADD2.F32 R26, -RZ, R12.H1_H1 ;  /* 0x3000000cff1a7230 */ /* 0x000fe40000004100 */
[----:B------:R-:W0:Y:S01]  /*03a0*/  LDC.64 R12, c[0x0][0x388] ;  /* 0x0000e200ff0c7b82 */ /* 0x000e220000000a00 */
[----:B------:R-:W-:Y:S02]  /*03b0*/  FADD.FTZ R25, RZ, R25 ;  /* 0x00000019ff197221 */ /* 0x000fe40000010000 */
[----:B------:R-:W-:Y:S01]  /*03c0*/  FADD.FTZ R27, RZ, R26 ;  /* 0x0000001aff1b7221 */ /* 0x000fe20000010000 */
[----:B---3--:R-:W-:-:S02]  /*03d0*/  HADD2.F32 R26, -RZ, R7.H1_H1 ;  /* 0x30000007ff1a7230 */ /* 0x008fc40000004100 */
[----:B------:R-:W-:Y:S01]  /*03e0*/  FADD.FTZ R24, R25, R24 ;  /* 0x0000001819187221 */ /* 0x000fe20000010000 */
[----:B------:R-:W-:Y:S02]  /*03f0*/  HADD2.F32 R25, -RZ, R7.H0_H0 ;  /* 0x20000007ff197230 */ /* 0x000fe40000004100 */
[----:B------:R-:W-:-:S03]  /*0400*/  FADD.FTZ R27, R27, R20 ;  /* 0x000000141b1b7221 */ /* 0x000fc60000010000 */
[----:B------:R-:W-:Y:S01]  /*0410*/  FADD.FTZ R20, R24, R25 ;  /* 0x0000001918147221 */ /* 0x000fe20000010000 */
[----:B------:R-:W-:Y:S01]  /*0420*/  FADD.FTZ R27, R27, R26 ;  /* 0x0000001a1b1b7221 */ /* 0x000fe20000010000 */
[----:B------:R-:W-:-:S04]  /*0430*/  LEA R7, R5, R18, 0x2 ;  /* 0x0000001205077211 */ /* 0x000fc800078e10ff */
[----:B------:R-:W-:Y:S01]  /*0440*/  F2FP.F16.F32.PACK_AB R24, R27, R20 ;  /* 0x000000141b18723e */ /* 0x000fe200000000ff */
[----:B0-----:R-:W-:-:S04]  /*0450*/  IMAD.WIDE R12, R21, 0x4, R12 ;  /* 0x00000004150c7825 */ /* 0x001fc800078e020c */
[----:B------:R0:W-:Y:S01]  /*0460*/  STS [R7], R24 ;  /* 0x0000001807007388 */ /* 0x0001e20000000800 */
[----:B------:R-:W-:-:S03]  /*0470*/  IADD3 R5, PT, PT, R6, R5, RZ ;  /* 0x0000000506057210 */ /* 0x000fc60007ffe0ff */
        /* <DEDUP_REMOVED lines=12> */
[C---:B------:R-:W-:Y:S02]  /*0540*/  IADD3 R8, P0, PT, R19.reuse, R8, RZ ;  /* 0x0000000813087210 */ /* 0x040fe40007f1e0ff */
[----:B------:R-:W2:Y:S02]  /*0550*/  LDG.E.CONSTANT R20, desc[UR6][R14.64] ;  /* 0x000000060e147981 */ /* 0x000ea4000c1e9900 */
[----:B------:R-:W-:Y:S02]  /*0560*/  IADD3.X R9, PT, PT, RZ, R9, RZ, P0, !PT ;  /* 0x00000009ff097210 */ /* 0x000fe400007fe4ff */
[----:B------:R-:W3:Y:S04]  /*0570*/  LDG.E.CONSTANT R24, desc[UR6][R16.64] ;  /* 0x0000000610187981 */ /* 0x000ee8000c1e9900 */
[----:B------:R-:W4:Y:S01]  /*0580*/  LDG.E.CONSTANT R21, desc[UR6][R8.64] ;  /* 0x0000000608157981 */ /* 0x000f22000c1e9900 */
[----:B------:R-:W-:-:S04]  /*0590*/  IADD3 R10, P0, PT, R19, R10, RZ ;  /* 0x0000000a130a7210 */ /* 0x000fc80007f1e0ff */
[----:B------:R-:W-:Y:S01]  /*05a0*/  IADD3.X R11, PT, PT, RZ, R11, RZ, P0, !PT ;  /* 0x0000000bff0b7210 */ /* 0x000fe200007fe4ff */
[--C-:B--2---:R-:W-:Y:S02]  /*05b0*/  HADD2.F32 R25, -RZ, R20.reuse.H0_H0 ;  /* 0x20000014ff197230 */ /* 0x104fe40000004100 */
[----:B------:R-:W-:Y:S02]  /*05c0*/  HADD2.F32 R26, -RZ, R20.H1_H1 ;  /* 0x30000014ff1a7230 */ /* 0x000fe40000004100 */
[--C-:B---3--:R-:W-:Y:S02]  /*05d0*/  HADD2.F32 R20, -RZ, R24.reuse.H0_H0 ;  /* 0x20000018ff147230 */ /* 0x108fe40000004100 */
[----:B------:R-:W-:-:S03]  /*05e0*/  HADD2.F32 R27, -RZ, R24.H1_H1 ;  /* 0x30000018ff1b7230 */ /* 0x000fc60000004100 */
[----:B------:R-:W-:Y:S01]  /*05f0*/  FADD.FTZ R24, R25, R20 ;  /* 0x0000001419187221 */ /* 0x000fe20000010000 */
[----:B----4-:R-:W-:Y:S02]  /*0600*/  HADD2.F32 R25, -RZ, R21.H0_H0 ;  /* 0x20000015ff197230 */ /* 0x010fe40000004100 */
[----:B------:R-:W-:-:S03]  /*0610*/  FADD.FTZ R20, R26, R27 ;  /* 0x0000001b1a147221 */ /* 0x000fc60000010000 */
[----:B------:R-:W-:-:S04]  /*0620*/  FADD.FTZ R25, RZ, R25 ;  /* 0x00000019ff197221 */ /* 0x000fc80000010000 */
[----:B------:R-:W-:Y:S02]  /*0630*/  FADD.FTZ R24, R25, R24 ;  /* 0x0000001819187221 */ /* 0x000fe40000010000 */
[----:B------:R-:W2:Y:S01]  /*0640*/  LDG.E.CONSTANT R25, desc[UR6][R10.64] ;  /* 0x000000060a197981 */ /* 0x000ea2000c1e9900 */
[----:B------:R-:W-:Y:S01]  /*0650*/  HADD2.F32 R21, -RZ, R21.H1_H1 ;  /* 0x30000015ff157230 */ /* 0x000fe20000004100 */
[----:B------:R-:W-:Y:S02]  /*0660*/  IADD3 R12, P0, PT, R19, R12, RZ ;  /* 0x0000000c130c7210 */ /* 0x000fe40007f1e0ff */
[----:B------:R-:W-:Y:S02]  /*0670*/  IADD3 R5, PT, PT, R5, R6, RZ ;  /* 0x0000000605057210 */ /* 0x000fe40007ffe0ff */
[----:B------:R-:W-:Y:S01]  /*0680*/  FADD.FTZ R21, RZ, R21 ;  /* 0x00000015ff157221 */ /* 0x000fe20000010000 */
[----:B------:R-:W-:Y:S02]  /*0690*/  IADD3.X R13, PT, PT, RZ, R13, RZ, P0, !PT ;  /* 0x0000000dff0d7210 */ /* 0x000fe400007fe4ff */
[----:B------:R-:W-:Y:S01]  /*06a0*/  ISETP.GE.AND P0, PT, R5, R4, PT ;  /* 0x000000040500720c */ /* 0x000fe20003f06270 */
[----:B------:R-:W-:Y:S01]  /*06b0*/  FADD.FTZ R20, R21, R20 ;  /* 0x0000001415147221 */ /* 0x000fe20000010000 */
[----:B--2---:R-:W-:-:S02]  /*06c0*/  HADD2.F32 R21, -RZ, R25.H0_H0 ;  /* 0x20000019ff157230 */ /* 0x004fc40000004100 */
[----:B------:R-:W-:-:S03]  /*06d0*/  HADD2.F32 R25, -RZ, R25.H1_H1 ;  /* 0x30000019ff197230 */ /* 0x000fc60000004100 */
[----:B------:R-:W-:Y:S02]  /*06e0*/  FADD.FTZ R24, R24, R21 ;  /* 0x0000001518187221 */ /* 0x000fe40000010000 */
[----:B------:R-:W-:Y:S01]  /*06f0*/  FADD.FTZ R25, R20, R25 ;  /* 0x0000001914197221 */ /* 0x000fe20000010000 */
[----:B------:R-:W-:-:S03]  /*0700*/  IMAD.IADD R20, R19, 0x1, R7 ;  /* 0x0000000113147824 */ /* 0x000fc600078e0207 */
        /* <DEDUP_REMOVED lines=16> */
[----:B0-----:R-:W3:Y:S01]  /*0810*/  LDG.E.CONSTANT R21, desc[UR6][R14.64] ;  /* 0x000000060e157981 */ /* 0x001ee2000c1e9900 */
[----:B------:R-:W-:-:S03]  /*0820*/  IADD3 R10, P0, PT, R19, R10, RZ ;  /* 0x0000000a130a7210 */ /* 0x000fc60007f1e0ff */
[----:B------:R-:W4:Y:S02]  /*0830*/  LDG.E.CONSTANT R24, desc[UR6][R8.64] ;  /* 0x0000000608187981 */ /* 0x000f24000c1e9900 */
[----:B------:R-:W-:Y:S02]  /*0840*/  IMAD.X R11, RZ, RZ, R11, P0 ;  /* 0x000000ffff0b7224 */ /* 0x000fe400000e060b */
[--C-:B--2---:R-:W-:Y:S02]  /*0850*/  HADD2.F32 R26, -RZ, R7.reuse.H0_H0 ;  /* 0x20000007ff1a7230 */ /* 0x104fe40000004100 */
[----:B------:R-:W-:Y:S02]  /*0860*/  HADD2.F32 R28, -RZ, R7.H1_H1 ;  /* 0x30000007ff1c7230 */ /* 0x000fe40000004100 */
[----:B------:R-:W2:Y:S01]  /*0870*/  LDG.E.CONSTANT R7, desc[UR6][R10.64] ;  /* 0x000000060a077981 */ /* 0x000ea2000c1e9900 */
[--C-:B---3--:R-:W-:Y:S02]  /*0880*/  HADD2.F32 R25, -RZ, R21.reuse.H0_H0 ;  /* 0x20000015ff197230 */ /* 0x108fe40000004100 */
[----:B------:R-:W-:-:S03]  /*0890*/  HADD2.F32 R21, -RZ, R21.H1_H1 ;  /* 0x30000015ff157230 */ /* 0x000fc60000004100 */
[----:B------:R-:W-:Y:S01]  /*08a0*/  FADD.FTZ R25, R25, R26 ;  /* 0x0000001a19197221 */ /* 0x000fe20000010000 */
[--C-:B----4-:R-:W-:Y:S02]  /*08b0*/  HADD2.F32 R26, -RZ, R24.reuse.H0_H0 ;  /* 0x20000018ff1a7230 */ /* 0x110fe40000004100 */
[----:B------:R-:W-:Y:S02]  /*08c0*/  HADD2.F32 R24, -RZ, R24.H1_H1 ;  /* 0x30000018ff187230 */ /* 0x000fe40000004100 */
[----:B------:R-:W-:Y:S01]  /*08d0*/  FADD.FTZ R21, R21, R28 ;  /* 0x0000001c15157221 */ /* 0x000fe20000010000 */
[----:B------:R-:W-:Y:S02]  /*08e0*/  FADD.FTZ R26, RZ, R26 ;  /* 0x0000001aff1a7221 */ /* 0x000fe40000010000 */
[----:B------:R-:W-:Y:S02]  /*08f0*/  FADD.FTZ R24, RZ, R24 ;  /* 0x00000018ff187221 */ /* 0x000fe40000010000 */
[----:B------:R-:W-:-:S02]  /*0900*/  FADD.FTZ R25, R26, R25 ;  /* 0x000000191a197221 */ /* 0x000fc40000010000 */
[----:B------:R-:W-:Y:S01]  /*0910*/  FADD.FTZ R21, R24, R21 ;  /* 0x0000001518157221 */ /* 0x000fe20000010000 */
[C---:B------:R-:W-:Y:S02]  /*0920*/  IADD3 R12, P0, PT, R19.reuse, R12, RZ ;  /* 0x0000000c130c7210 */ /* 0x040fe40007f1e0ff */
[----:B------:R-:W-:Y:S02]  /*0930*/  IADD3 R20, PT, PT, R19, R20, RZ ;  /* 0x0000001413147210 */ /* 0x000fe40007ffe0ff */
[----:B------:R-:W-:Y:S02]  /*0940*/  IADD3.X R13, PT, PT, RZ, R13, RZ, P0, !PT ;  /* 0x0000000dff0d7210 */ /* 0x000fe400007fe4ff */
        /* <DEDUP_REMOVED lines=16> */
[C---:B------:R-:W-:Y:S02]  /*0a50*/  IADD3 R14, P1, PT, R19.reuse, R14, RZ ;  /* 0x0000000e130e7210 */ /* 0x040fe40007f3e0ff */
[C---:B------:R-:W-:Y:S02]  /*0a60*/  IADD3 R16, P2, PT, R19.reuse, R16, RZ ;  /* 0x0000001013107210 */ /* 0x040fe40007f5e0ff */
[----:B------:R-:W-:Y:S01]  /*0a70*/  IADD3.X R9, PT, PT, RZ, R9, RZ, P0, !PT ;  /* 0x00000009ff097210 */ /* 0x000fe200007fe4ff */
[----:B------:R-:W-:Y:S01]  /*0a80*/  IMAD.X R15, RZ, RZ, R15, P1 ;  /* 0x000000ffff0f7224 */ /* 0x000fe200008e060f */
[----:B------:R-:W-:Y:S02]  /*0a90*/  IADD3.X R17, PT, PT, RZ, R17, RZ, P2, !PT ;  /* 0x00000011ff117210 */ /* 0x000fe400017fe4ff */
[----:B------:R-:W-:Y:S01]  /*0aa0*/  IADD3 R10, P0, PT, R19, R10, RZ ;  /* 0x0000000a130a7210 */ /* 0x000fe20007f1e0ff */
[----:B------:R-:W2:Y:S04]  /*0ab0*/  LDG.E.CONSTANT R8, desc[UR6][R8.64] ;  /* 0x0000000608087981 */ /* 0x000ea8000c1e9900 */
[----:B------:R-:W3:Y:S01]  /*0ac0*/  LDG.E.CONSTANT R14, desc[UR6][R14.64] ;  /* 0x000000060e0e7981 */ /* 0x000ee2000c1e9900 */
[----:B------:R-:W-:-:S03]  /*0ad0*/  IADD3.X R11, PT, PT, RZ, R11, RZ, P0, !PT ;  /* 0x0000000bff0b7210 */ /* 0x000fc600007fe4ff */
[----:B------:R-:W4:Y:S04]  /*0ae0*/  LDG.E.CONSTANT R16, desc[UR6][R16.64] ;  /* 0x0000000610107981 */ /* 0x000f28000c1e9900 */
[----:B------:R-:W4:Y:S01]  /*0af0*/  LDG.E.CONSTANT R10, desc[UR6][R10.64] ;  /* 0x000000060a0a7981 */ /* 0x000f22000c1e9900 */
[----:B------:R-:W-:Y:S01]  /*0b00*/  IADD3 R20, PT, PT, R19, R20, RZ ;  /* 0x0000001413147210 */ /* 0x000fe20007ffe0ff */
[----:B------:R-:W-:Y:S02]  /*0b10*/  IMAD.IADD R5, R5, 0x1, R6 ;  /* 0x0000000105057824 */ /* 0x000fe400078e0206 */
[--C-:B--2---:R-:W-:Y:S02]  /*0b20*/  HADD2.F32 R7, -RZ, R8.reuse.H0_H0 ;  /* 0x20000008ff077230 */ /* 0x104fe40000004100 */
[----:B------:R-:W-:-:S02]  /*0b30*/  HADD2.F32 R8, -RZ, R8.H1_H1 ;  /* 0x30000008ff087230 */ /* 0x000fc40000004100 */
[--C-:B---3--:R-:W-:Y:S02]  /*0b40*/  HADD2.F32 R21, -RZ, R14.reuse.H0_H0 ;  /* 0x2000000eff157230 */ /* 0x108fe40000004100 */
[----:B------:R-:W-:Y:S01]  /*0b50*/  FADD.FTZ R7, RZ, R7 ;  /* 0x00000007ff077221 */ /* 0x000fe20000010000 */
[----:B------:R-:W-:Y:S02]  /*0b60*/  HADD2.F32 R25, -RZ, R14.H1_H1 ;  /* 0x3000000eff197230 */ /* 0x000fe40000004100 */
[----:B------:R-:W-:Y:S01]  /*0b70*/  FADD.FTZ R8, RZ, R8 ;  /* 0x00000008ff087221 */ /* 0x000fe20000010000 */
[--C-:B----4-:R-:W-:Y:S02]  /*0b80*/  HADD2.F32 R24, -RZ, R16.reuse.H0_H0 ;  /* 0x20000010ff187230 */ /* 0x110fe40000004100 */
[----:B------:R-:W-:Y:S02]  /*0b90*/  HADD2.F32 R26, -RZ, R16.H1_H1 ;  /* 0x30000010ff1a7230 */ /* 0x000fe40000004100 */
[----:B------:R-:W-:-:S02]  /*0ba0*/  HADD2.F32 R14, -RZ, R10.H0_H0 ;  /* 0x2000000aff0e7230 */ /* 0x000fc40000004100 */
[----:B------:R-:W-:Y:S01]  /*0bb0*/  FADD.FTZ R24, R21, R24 ;  /* 0x0000001815187221 */ /* 0x000fe20000010000 */
[----:B------:R-:W-:Y:S02]  /*0bc0*/  HADD2.F32 R10, -RZ, R10.H1_H1 ;  /* 0x3000000aff0a7230 */ /* 0x000fe40000004100 */
[----:B------:R-:W-:Y:S01]  /*0bd0*/  FADD.FTZ R25, R25, R26 ;  /* 0x0000001a19197221 */ /* 0x000fe20000010000 */
[----:B------:R-:W-:-:S03]  /*0be0*/  FADD.FTZ R7, R7, R24 ;  /* 0x0000001807077221 */ /* 0x000fc60000010000 */
        /* <DEDUP_REMOVED lines=16> */
.L_x_1372:
[----:B------:R-:W1:Y:S01]  /*0cf0*/  S2R R7, SR_CgaCtaId ;  /* 0x0000000000077919 */ /* 0x000e620000008800 */
[----:B------:R-:W-:Y:S02]  /*0d00*/  MOV R4, 0x400 ;  /* 0x0000040000047802 */ /* 0x000fe40000000f00 */
[----:B------:R-:W-:Y:S02]  /*0d10*/  CS2R R22, SRZ ;  /* 0x0000000000167805 */ /* 0x000fe4000001ff00 */
[----:B------:R-:W-:Y:S02]  /*0d20*/  MOV R27, R2 ;  /* 0x00000002001b7202 */ /* 0x000fe40000000f00 */
[----:B------:R-:W-:-:S04]  /*0d30*/  IADD3 R4, PT, PT, R4, 0x190, RZ ;  /* 0x0000019004047810 */ /* 0x000fc80007ffe0ff */
[----:B-1----:R-:W-:-:S07]  /*0d40*/  LEA R7, R7, R4, 0x18 ;  /* 0x0000000407077211 */ /* 0x002fce00078ec0ff */
.L_x_1374:
[----:B------:R-:W1:Y:S01]  /*0d50*/  LDC.64 R10, c[0x0][0x390] ;  /* 0x0000e400ff0a7b82 */ /* 0x000e620000000a00 */
[----:B------:R-:W-:-:S05]  /*0d60*/  MOV R4, UR8 ;  /* 0x0000000800047c02 */ /* 0x000fca0008000f00 */
[----:B------:R-:W-:Y:S02]  /*0d70*/  IMAD R19, R3, R4, R27 ;  /* 0x0000000403137224 */ /* 0x000fe400078e021b */
[----:B------:R-:W2:Y:S08]  /*0d80*/  LDC.64 R14, c[0x0][0x3a0] ;  /* 0x0000e800ff0e7b82 */ /* 0x000eb00000000a00 */
[----:B------:R-:W3:Y:S08]  /*0d90*/  LDC.64 R16, c[0x0][0x3a8] ;  /* 0x0000ea00ff107b82 */ /* 0x000ef00000000a00 */
[----:B------:R-:W4:Y:S01]  /*0da0*/  LDC.64 R12, c[0x0][0x398] ;  /* 0x0000e600ff0c7b82 */ /* 0x000f220000000a00 */
[----:B-1----:R-:W-:-:S05]  /*0db0*/  IMAD.WIDE R10, R19, 0x8, R10 ;  /* 0x00000008130a7825 */ /* 0x002fca00078e020a */
[----:B------:R-:W4:Y:S01]  /*0dc0*/  LDG.E.64 R8, desc[UR6][R10.64] ;  /* 0x000000060a087981 */ /* 0x000f22000c1e1b00 */
[----:B--2---:R-:W-:-:S05]  /*0dd0*/  IMAD.WIDE R14, R19, 0x4, R14 ;  /* 0x00000004130e7825 */ /* 0x004fca00078e020e */
[----:B------:R-:W2:Y:S01]  /*0de0*/  LDG.E.CONSTANT R24, desc[UR6][R14.64] ;  /* 0x000000060e187981 */ /* 0x000ea2000c1e9900 */
[----:B---3--:R-:W-:-:S05]  /*0df0*/  IMAD.WIDE R16, R19, 0x4, R16 ;  /* 0x0000000413107825 */ /* 0x008fca00078e0210 */
[----:B------:R-:W3:Y:S01]  /*0e00*/  LDG.E.CONSTANT R20, desc[UR6][R16.64] ;  /* 0x0000000610147981 */ /* 0x000ee2000c1e9900 */
[----:B----4-:R-:W-:-:S05]  /*0e10*/  IMAD.WIDE R12, R27, 0x4, R12 ;  /* 0x000000041b0c7825 */ /* 0x010fca00078e020c */
[----:B------:R-:W4:Y:S01]  /*0e20*/  LDG.E.CONSTANT R18, desc[UR6][R12.64] ;  /* 0x000000060c127981 */ /* 0x000f22000c1e9900 */
[----:B------:R-:W-:Y:S02]  /*0e30*/  I2FP.F32.S32 R26, R8 ;  /* 0x00000008001a7245 */ /* 0x000fe40000201400 */
[----:B------:R-:W-:Y:S01]  /*0e40*/  I2FP.F32.S32 R28, R9 ;  /* 0x00000009001c7245 */ /* 0x000fe20000201400 */
[--C-:B--2---:R-:W-:Y:S02]  /*0e50*/  HADD2.F32 R8, -RZ, R24.reuse.H0_H0 ;  /* 0x20000018ff087230 */ /* 0x104fe40000004100 */
[----:B------:R-:W-:Y:S02]  /*0e60*/  HADD2.F32 R24, -RZ, R24.H1_H1 ;  /* 0x30000018ff187230 */ /* 0x000fe40000004100 */
[-C--:B------:R-:W-:Y:S01]  /*0e70*/  FMUL.FTZ R26, R26, R5.reuse ;  /* 0x000000051a1a7220 */ /* 0x080fe20000410000 */
[----:B------:R-:W-:Y:S01]  /*0e80*/  FMUL.FTZ R25, R28, R5 ;  /* 0x000000051c197220 */ /* 0x000fe20000410000 */
[----:B---3--:R-:W-:-:S02]  /*0e90*/  HADD2.F32 R21, -RZ, R20.H1_H1 ;  /* 0x30000014ff157230 */ /* 0x008fc40000004100 */
[----:B------:R-:W-:-:S03]  /*0ea0*/  HADD2.F32 R9, -RZ, R20.H0_H0 ;  /* 0x20000014ff097230 */ /* 0x000fc60000004100 */
[----:B------:R-:W-:Y:S02]  /*0eb0*/  FADD.FTZ R24, R24, R21 ;  /* 0x0000001518187221 */ /* 0x000fe40000010000 */
[----:B------:R-:W1:Y:S01]  /*0ec0*/  LDC.64 R20, c[0x0][0x388] ;  /* 0x0000e200ff147b82 */ /* 0x000e620000000a00 */
[----:B------:R-:W-:Y:S01]  /*0ed0*/  FADD.FTZ R8, R8, R9 ;  /* 0x0000000908087221 */ /* 0x000fe20000010000 */
[----:B------:R-:W-:Y:S01]  /*0ee0*/  F2FP.F16.F32.PACK_AB R9, R25, R26 ;  /* 0x0000001a1909723e */ /* 0x000fe200000000ff */
[--C-:B----4-:R-:W-:Y:S02]  /*0ef0*/  HADD2.F32 R25, -RZ, R18.reuse.H0_H0 ;  /* 0x20000012ff197230 */ /* 0x110fe40000004100 */
[----:B------:R-:W-:-:S03]  /*0f00*/  HADD2.F32 R18, -RZ, R18.H1_H1 ;  /* 0x30000012ff127230 */ /* 0x000fc60000004100 */
[----:B------:R-:W-:Y:S02]  /*0f10*/  FADD.FTZ R25, RZ, R25 ;  /* 0x00000019ff197221 */ /* 0x000fe40000010000 */
[----:B------:R-:W-:Y:S02]  /*0f20*/  FADD.FTZ R29, RZ, R18 ;  /* 0x00000012ff1d7221 */ /* 0x000fe40000010000 */
[----:B------:R-:W-:Y:S01]  /*0f30*/  FADD.FTZ R25, R25, R8 ;  /* 0x0000000819197221 */ /* 0x000fe20000010000 */
[--C-:B------:R-:W-:Y:S02]  /*0f40*/  HADD2.F32 R18, -RZ, R9.reuse.H0_H0 ;  /* 0x20000009ff127230 */ /* 0x100fe40000004100 */
[----:B------:R-:W-:Y:S01]  /*0f50*/  FADD.FTZ R8, R29, R24 ;  /* 0x000000181d087221 */ /* 0x000fe20000010000 */
[----:B------:R-:W-:Y:S02]  /*0f60*/  HADD2.F32 R29, -RZ, R9.H1_H1 ;  /* 0x30000009ff1d7230 */ /* 0x000fe40000004100 */
[----:B------:R-:W-:-:S03]  /*0f70*/  FADD.FTZ R9, R25, R18 ;  /* 0x0000001219097221 */ /* 0x000fc60000010000 */
[----:B------:R-:W-:Y:S01]  /*0f80*/  FADD.FTZ R8, R8, R29 ;  /* 0x0000001d08087221 */ /* 0x000fe20000010000 */
[----:B------:R-:W-:Y:S01]  /*0f90*/  LEA R25, R27, R7, 0x2 ;  /* 0x000000071b197211 */ /* 0x000fe200078e10ff */
[----:B-1----:R-:W-:-:S03]  /*0fa0*/  IMAD.WIDE R20, R19, 0x4, R20 ;  /* 0x0000000413147825 */ /* 0x002fc600078e0214 */
[----:B------:R-:W-:Y:S01]  /*0fb0*/  F2FP.F16.F32.PACK_AB R18, R8, R9 ;  /* 0x000000090812723e */ /* 0x000fe200000000ff */
[----:B0-----:R-:W-:-:S04]  /*0fc0*/  IMAD.IADD R27, R6, 0x1, R27 ;  /* 0x00000001061b7824 */ /* 0x001fc800078e021b */
        /* <DEDUP_REMOVED lines=8> */
[----:B-1----:R-:W-:Y:S05]  /*1050*/  @P0 BRA `(.L_x_1371) ;  /* 0x00000008003c0947 */ /* 0x002fea0003800000 */
[----:B------:R-:W-:-:S04]  /*1060*/  SHF.L.U32 R8, R6, 0x2, RZ ;  /* 0x0000000206087819 */ /* 0x000fc800000006ff */
        /* <DEDUP_REMOVED lines=9> */
[----:B---3--:R-:W-:Y:S02]  /*1100*/  HADD2.F32 R24, -RZ, R9.H0_H0 ;  /* 0x20000009ff187230 */ /* 0x008fe40000004100 */
[----:B----4-:R-:W-:Y:S02]  /*1110*/  HADD2.F32 R29, -RZ, R19.H0_H0 ;  /* 0x20000013ff1d7230 */ /* 0x010fe40000004100 */
[----:B------:R-:W-:-:S03]  /*1120*/  HADD2.F32 R9, -RZ, R9.H1_H1 ;  /* 0x30000009ff097230 */ /* 0x000fc60000004100 */
[----:B------:R-:W-:Y:S01]  /*1130*/  FADD.FTZ R29, R24, R29 ;  /* 0x0000001d181d7221 */ /* 0x000fe20000010000 */
[--C-:B--2---:R-:W-:Y:S02]  /*1140*/  HADD2.F32 R24, -RZ, R18.reuse.H0_H0 ;  /* 0x20000012ff187230 */ /* 0x104fe40000004100 */
[----:B------:R-:W-:Y:S02]  /*1150*/  HADD2.F32 R26, -RZ, R19.H1_H1 ;  /* 0x30000013ff1a7230 */ /* 0x000fe40000004100 */
[----:B------:R-:W-:-:S03]  /*1160*/  HADD2.F32 R18, -RZ, R18.H1_H1 ;  /* 0x30000012ff127230 */ /* 0x000fc60000004100 */
[----:B------:R-:W-:Y:S02]  /*1170*/  FADD.FTZ R9, R9, R26 ;  /* 0x0000001a09097221 */ /* 0x000fe40000010000 */
[----:B------:R-:W-:-:S04]  /*1180*/  FADD.FTZ R18, RZ, R18 ;  /* 0x00000012ff127221 */ /* 0x000fc80000010000 */
[----:B------:R-:W-:Y:S01]  /*1190*/  FADD.FTZ R26, R18, R9 ;  /* 0x00000009121a7221 */ /* 0x000fe20000010000 */
[----:B------:R-:W-:-:S05]  /*11a0*/  IMAD.SHL.U32 R9, R6, 0x8, RZ ;  /* 0x0000000806097824 */ /* 0x000fca00078e00ff */
[----:B------:R-:W-:-:S04]  /*11b0*/  IADD3 R18, P0, PT, R10, R9, RZ ;  /* 0x000000090a127210 */ /* 0x000fc80007f1e0ff */
[----:B------:R-:W-:-:S05]  /*11c0*/  IADD3.X R19, PT, PT, RZ, R11, RZ, P0, !PT ;  /* 0x0000000bff137210 */ /* 0x000fca00007fe4ff */
[----:B------:R-:W2:Y:S01]  /*11d0*/  LDG.E.64 R10, desc[UR6][R18.64] ;  /* 0x00000006120a7981 */ /* 0x000ea2000c1e1b00 */
[----:B------:R-:W-:-:S04]  /*11e0*/  FADD.FTZ R24, RZ, R24 ;  /* 0x00000018ff187221 */ /* 0x000fc80000010000 */
[----:B------:R-:W-:Y:S01]  /*11f0*/  FADD.FTZ R24, R24, R29 ;  /* 0x0000001d18187221 */ /* 0x000fe20000010000 */
        /* <DEDUP_REMOVED lines=12> */
[----:B------:R-:W-:-:S04]  /*12c0*/  IADD3.X R11, PT, PT, RZ, R21, RZ, P0, !PT ;  /* 0x00000015ff0b7210 */ /* 0x000fc800007fe4ff */
[----:B------:R-:W-:-:S05]  /*12d0*/  F2FP.F16.F32.PACK_AB R20, R26, R29 ;  /* 0x0000001d1a14723e */ /* 0x000fca00000000ff */
        /* <DEDUP_REMOVED lines=9> */
[C---:B------:R-:W-:Y:S02]  /*1370*/  IADD3 R14, P1, PT, R8.reuse, R14, RZ ;  /* 0x0000000e080e7210 */ /* 0x040fe40007f3e0ff */
[C---:B------:R-:W-:Y:S02]  /*1380*/  IADD3 R16, P2, PT, R8.reuse, R16, RZ ;  /* 0x0000001008107210 */ /* 0x040fe40007f5e0ff */
[----:B------:R-:W-:Y:S02]  /*1390*/  IADD3.X R15, PT, PT, RZ, R15, RZ, P1, !PT ;  /* 0x0000000fff0f7210 */ /* 0x000fe40000ffe4ff */
[----:B------:R-:W-:Y:S02]  /*13a0*/  IADD3.X R17, PT, PT, RZ, R17, RZ, P2, !PT ;  /* 0x00000011ff117210 */ /* 0x000fe400017fe4ff */
[----:B------:R-:W-:Y:S01]  /*13b0*/  IADD3 R12, P0, PT, R8, R12, RZ ;  /* 0x0000000c080c7210 */ /* 0x000fe20007f1e0ff */
[----:B------:R-:W2:Y:S04]  /*13c0*/  LDG.E.CONSTANT R21, desc[UR6][R14.64] ;  /* 0x000000060e157981 */ /* 0x000ea8000c1e9900 */
[----:B------:R-:W3:Y:S01]  /*13d0*/  LDG.E.CONSTANT R26, desc[UR6][R16.64] ;  /* 0x00000006101a7981 */ /* 0x000ee2000c1e9900 */
[----:B------:R-:W-:-:S05]  /*13e0*/  IMAD.X R13, RZ, RZ, R13, P0 ;  /* 0x000000ffff0d7224 */ /* 0x000fca00000e060d */
[----:B------:R-:W4:Y:S01]  /*13f0*/  LDG.E.CONSTANT R20, desc[UR6][R12.64] ;  /* 0x000000060c147981 */ /* 0x000f22000c1e9900 */
[----:B------:R-:W-:-:S04]  /*1400*/  IADD3 R18, P0, PT, R9, R18, RZ ;  /* 0x0000001209127210 */ /* 0x000fc80007f1e0ff */
[----:B------:R-:W-:Y:S01]  /*1410*/  IADD3.X R19, PT, PT, RZ, R19, RZ, P0, !PT ;  /* 0x00000013ff137210 */ /* 0x000fe200007fe4ff */
[--C-:B--2---:R-:W-:Y:S02]  /*1420*/  HADD2.F32 R24, -RZ, R21.reuse.H0_H0 ;  /* 0x20000015ff187230 */ /* 0x104fe40000004100 */
[----:B---3--:R-:W-:Y:S02]  /*1430*/  HADD2.F32 R29, -RZ, R26.H0_H0 ;  /* 0x2000001aff1d7230 */ /* 0x008fe40000004100 */
[----:B------:R-:W-:-:S03]  /*1440*/  HADD2.F32 R21, -RZ, R21.H1_H1 ;  /* 0x30000015ff157230 */ /* 0x000fc60000004100 */
[----:B------:R-:W-:Y:S01]  /*1450*/  FADD.FTZ R29, R24, R29 ;  /* 0x0000001d181d7221 */ /* 0x000fe20000010000 */
[----:B----4-:R-:W-:Y:S02]  /*1460*/  HADD2.F32 R24, -RZ, R20.H0_H0 ;  /* 0x20000014ff187230 */ /* 0x010fe40000004100 */
[----:B------:R-:W-:Y:S02]  /*1470*/  HADD2.F32 R26, -RZ, R26.H1_H1 ;  /* 0x3000001aff1a7230 */ /* 0x000fe40000004100 */
[----:B------:R-:W-:-:S03]  /*1480*/  HADD2.F32 R20, -RZ, R20.H1_H1 ;  /* 0x30000014ff147230 */ /* 0x000fc60000004100 */
[----:B------:R-:W-:Y:S02]  /*1490*/  FADD.FTZ R21, R21, R26 ;  /* 0x0000001a15157221 */ /* 0x000fe40000010000 */
[----:B------:R-:W-:-:S04]  /*14a0*/  FADD.FTZ R20, RZ, R20 ;  /* 0x00000014ff147221 */ /* 0x000fc80000010000 */
[----:B------:R-:W-:Y:S02]  /*14b0*/  FADD.FTZ R26, R20, R21 ;  /* 0x00000015141a7221 */ /* 0x000fe40000010000 */
[----:B------:R-:W2:Y:S01]  /*14c0*/  LDG.E.64 R20, desc[UR6][R18.64] ;  /* 0x0000000612147981 */ /* 0x000ea2000c1e1b00 */
[----:B------:R-:W-:-:S04]  /*14d0*/  FADD.FTZ R24, RZ, R24 ;  /* 0x00000018ff187221 */ /* 0x000fc80000010000 */
[----:B------:R-:W-:Y:S01]  /*14e0*/  FADD.FTZ R24, R24, R29 ;  /* 0x0000001d18187221 */ /* 0x000fe20000010000 */
[C---:B------:R-:W-:Y:S02]  /*14f0*/  IADD3 R10, P0, PT, R8.reuse, R10, RZ ;  /* 0x0000000a080a7210 */ /* 0x040fe40007f1e0ff */
[----:B------:R-:W-:-:S03]  /*1500*/  IADD3 R25, PT, PT, R8, R25, RZ ;  /* 0x0000001908197210 */ /* 0x000fc60007ffe0ff */
[----:B------:R-:W-:Y:S01]  /*1510*/  IMAD.X R11, RZ, RZ, R11, P0 ;  /* 0x000000ffff0b7224 */ /* 0x000fe200000e060b */
[----:B------:R-:W-:-:S04]  /*1520*/  IADD3 R27, PT, PT, R27, R6, RZ ;  /* 0x000000061b1b7210 */ /* 0x000fc80007ffe0ff */
[----:B------:R-:W-:Y:S02]  /*1530*/  ISETP.GE.AND P0, PT, R27, R4, PT ;  /* 0x000000041b00720c */ /* 0x000fe40003f06270 */
        /* <DEDUP_REMOVED lines=8> */
[----:B------:R-:W-:-:S05]  /*15c0*/  FADD.FTZ R21, R24, R21 ;  /* 0x0000001518157221 */ /* 0x000fca0000010000 */
[----:B------:R-:W-:-:S05]  /*15d0*/  F2FP.F16.F32.PACK_AB R24, R20, R21 ;  /* 0x000000151418723e */ /* 0x000fca00000000ff */
[----:B------:R1:W-:Y:S04]  /*15e0*/  STS [R25], R24 ;  /* 0x0000001819007388 */ /* 0x0003e80000000800 */
[----:B------:R1:W-:Y:S01]  /*15f0*/  STG.E desc[UR6][R10.64], R24 ;  /* 0x000000180a007986 */ /* 0x0003e2000c101906 */
[----:B------:R-:W-:Y:S01]  /*1600*/  FMUL.FTZ R26, R20, R20 ;  /* 0x00000014141a7220 */ /* 0x000fe20000410000 */
[----:B------:R-:W-:-:S03]  /*1610*/  FADD.FTZ R20, R21, R20 ;  /* 0x0000001415147221 */ /* 0x000fc60000010000 */
[----:B------:R-:W-:Y:S01]  /*1620*/  FFMA.FTZ R21, R21, R21, R26 ;  /* 0x0000001515157223 */ /* 0x000fe2000001001a */
[----:B------:R-:W-:-:S03]  /*1630*/  FADD.FTZ R23, R23, R20 ;  /* 0x0000001417177221 */ /* 0x000fc60000010000 */
[----:B------:R-:W-:Y:S01]  /*1640*/  FADD.FTZ R22, R22, R21 ;  /* 0x0000001516167221 */ /* 0x000fe20000010000 */
[----:B------:R-:W-:Y:S06]  /*1650*/  @P0 BRA `(.L_x_1371) ;  /* 0x0000000000bc0947 */ /* 0x000fec0003800000 */
[----:B------:R-:W-:Y:S02]  /*1660*/  IADD3 R18, P3, PT, R9, R18, RZ ;  /* 0x0000001209127210 */ /* 0x000fe40007f7e0ff */
[C---:B------:R-:W-:Y:S02]  /*1670*/  IADD3 R12, P0, PT, R8.reuse, R12, RZ ;  /* 0x0000000c080c7210 */ /* 0x040fe40007f1e0ff */
[----:B------:R-:W-:Y:S02]  /*1680*/  IADD3.X R19, PT, PT, RZ, R19, RZ, P3, !PT ;  /* 0x00000013ff137210 */ /* 0x000fe40001ffe4ff */
[C---:B------:R-:W-:Y:S02]  /*1690*/  IADD3 R16, P2, PT, R8.reuse, R16, RZ ;  /* 0x0000001008107210 */ /* 0x040fe40007f5e0ff */
[----:B------:R-:W-:Y:S02]  /*16a0*/  IADD3 R14, P1, PT, R8, R14, RZ ;  /* 0x0000000e080e7210 */ /* 0x000fe40007f3e0ff */
[----:B------:R-:W2:Y:S01]  /*16b0*/  LDG.E.64 R18, desc[UR6][R18.64] ;  /* 0x0000000612127981 */ /* 0x000ea2000c1e1b00 */
[----:B------:R-:W-:Y:S01]  /*16c0*/  IADD3.X R13, PT, PT, RZ, R13, RZ, P0, !PT ;  /* 0x0000000dff0d7210 */ /* 0x000fe200007fe4ff */
[----:B------:R-:W-:Y:S01]  /*16d0*/  IMAD.X R17, RZ, RZ, R17, P2 ;  /* 0x000000ffff117224 */ /* 0x000fe200010e0611 */
[----:B------:R-:W-:-:S03]  /*16e0*/  IADD3.X R15, PT, PT, RZ, R15, RZ, P1, !PT ;  /* 0x0000000fff0f7210 */ /* 0x000fc60000ffe4ff */
[----:B------:R-:W3:Y:S04]  /*16f0*/  LDG.E.CONSTANT R12, desc[UR6][R12.64] ;  /* 0x000000060c0c7981 */ /* 0x000ee8000c1e9900 */
[----:B------:R-:W4:Y:S04]  /*1700*/  LDG.E.CONSTANT R14, desc[UR6][R14.64] ;  /* 0x000000060e0e7981 */ /* 0x000f28000c1e9900 */
[----:B------:R-:W4:Y:S01]  /*1710*/  LDG.E.CONSTANT R16, desc[UR6][R16.64] ;  /* 0x0000000610107981 */ /* 0x000f22000c1e9900 */
[C---:B-1----:R-:W-:Y:S02]  /*1720*/  IADD3 R10, P0, PT, R8.reuse, R10, RZ ;  /* 0x0000000a080a7210 */ /* 0x042fe40007f1e0ff */
[----:B------:R-:W-:-:S02]  /*1730*/  IADD3 R8, PT, PT, R8, R25, RZ ;  /* 0x0000001908087210 */ /* 0x000fc40007ffe0ff */
[----:B------:R-:W-:Y:S02]  /*1740*/  IADD3.X R11, PT, PT, RZ, R11, RZ, P0, !PT ;  /* 0x0000000bff0b7210 */ /* 0x000fe400007fe4ff */
[----:B------:R-:W-:-:S04]  /*1750*/  IADD3 R27, PT, PT, R27, R6, RZ ;  /* 0x000000061b1b7210 */ /* 0x000fc80007ffe0ff */
[----:B------:R-:W-:Y:S02]  /*1760*/  ISETP.GE.AND P0, PT, R27, R4, PT ;  /* 0x000000041b00720c */ /* 0x000fe40003f06270 */
[----:B--2---:R-:W-:Y:S02]  /*1770*/  I2FP.F32.S32 R24, R18 ;  /* 0x0000001200187245 */ /* 0x004fe40000201400 */
[----:B------:R-:W-:-:S03]  /*1780*/  I2FP.F32.S32 R26, R19 ;  /* 0x00000013001a7245 */ /* 0x000fc60000201400 */
[-C--:B------:R-:W-:Y:S01]  /*1790*/  FMUL.FTZ R24, R24, R5.reuse ;  /* 0x0000000518187220 */ /* 0x080fe20000410000 */
[--C-:B---3--:R-:W-:Y:S02]  /*17a0*/  HADD2.F32 R9, -RZ, R12.reuse.H1_H1 ;  /* 0x3000000cff097230 */ /* 0x108fe40000004100 */
[----:B------:R-:W-:Y:S01]  /*17b0*/  FMUL.FTZ R29, R26, R5 ;  /* 0x000000051a1d7220 */ /* 0x000fe20000410000 */
[----:B------:R-:W-:Y:S02]  /*17c0*/  HADD2.F32 R12, -RZ, R12.H0_H0 ;  /* 0x2000000cff0c7230 */ /* 0x000fe40000004100 */
[--C-:B----4-:R-:W-:Y:S02]  /*17d0*/  HADD2.F32 R20, -RZ, R14.reuse.H1_H1 ;  /* 0x3000000eff147230 */ /* 0x110fe40000004100 */
[----:B------:R-:W-:Y:S02]  /*17e0*/  HADD2.F32 R18, -RZ, R14.H0_H0 ;  /* 0x2000000eff127230 */ /* 0x000fe40000004100 */
[----:B------:R-:W-:-:S02]  /*17f0*/  HADD2.F32 R21, -RZ, R16.H1_H1 ;  /* 0x30000010ff157230 */ /* 0x000fc40000004100 */
[----:B------:R-:W-:Y:S01]  /*1800*/  HADD2.F32 R13, -RZ, R16.H0_H0 ;  /* 0x20000010ff0d7230 */ /* 0x000fe20000004100 */
[----:B------:R-:W-:Y:S01]  /*1810*/  F2FP.F16.F32.PACK_AB R24, R29, R24 ;  /* 0x000000181d18723e */ /* 0x000fe200000000ff */
[----:B------:R-:W-:Y:S01]  /*1820*/  FADD.FTZ R9, RZ, R9 ;  /* 0x00000009ff097221 */ /* 0x000fe20000010000 */
[----:B------:R-:W-:Y:S01]  /*1830*/  FADD.FTZ R20, R20, R21 ;  /* 0x0000001514147221 */ /* 0x000fe20000010000 */
[----:B------:R-:W-:Y:S01]  /*1840*/  FADD.FTZ R12, RZ, R12 ;  /* 0x0000000cff0c7221 */ /* 0x000fe20000010000 */
[----:B------:R-:W-:Y:S01]  /*1850*/  FADD.FTZ R13, R18, R13 ;  /* 0x0000000d120d7221 */ /* 0x000fe20000010000 */
[--C-:B------:R-:W-:Y:S02]  /*1860*/  HADD2.F32 R14, -RZ, R24.reuse.H1_H1 ;  /* 0x30000018ff0e7230 */ /* 0x100fe40000004100 */
[----:B------:R-:W-:Y:S01]  /*1870*/  FADD.FTZ R9, R9, R20 ;  /* 0x0000001409097221 */ /* 0x000fe20000010000 */
[----:B------:R-:W-:Y:S02]  /*1880*/  HADD2.F32 R15, -RZ, R24.H0_H0 ;  /* 0x20000018ff0f7230 */ /* 0x000fe40000004100 */
[----:B------:R-:W-:Y:S01]  /*1890*/  FADD.FTZ R12, R12, R13 ;  /* 0x0000000d0c0c7221 */ /* 0x000fe20000010000 */
        /* <DEDUP_REMOVED lines=10> */
[----:B--2---:R-:W-:Y:S06]  /*1940*/  @!P0 BRA `(.L_x_1374) ;  /* 0xfffffff400008947 */ /* 0x004fec000383ffff */
.L_x_1371:
[----:B------:R-:W-:Y:S05]  /*1950*/  BSYNC.RECONVERGENT B0 ;  /* 0x0000000000007941 */ /* 0x000fea0003800200 */
.L_x_1370:
[----:B------:R-:W2:Y:S01]  /*1960*/  SHFL.BFLY PT, R6, R23, 0x10, 0x1f ;  /* 0x0e001f0017067f89 */ /* 0x000ea200000e0000 */
[----:B0-----:R-:W0:Y:S01]  /*1970*/  LDC R20, c[0x0][0x360] ;  /* 0x0000d800ff147b82 */ /* 0x001e220000000800 */
[----:B------:R-:W-:Y:S01]  /*1980*/  LOP3.LUT P0, R18, R2, 0x1f, RZ, 0xc0, !PT ;  /* 0x0000001f02127812 */ /* 0x000fe2000780c0ff */
[----:B------:R-:W-:Y:S01]  /*1990*/  BSSY.RECONVERGENT B0, `(.L_x_1375) ;  /* 0x000004d000007945 */ /* 0x000fe20003800200 */
[----:B------:R-:W3:Y:S01]  /*19a0*/  SHFL.BFLY PT, R5, R22, 0x10, 0x1f ;  /* 0x0e001f0016057f89 */ /* 0x000ee200000e0000 */
[----:B------:R-:W-:Y:S01]  /*19b0*/  I2FP.F32.U32 R12, R2 ;  /* 0x00000002000c7245 */ /* 0x000fe20000201000 */
[----:B--2---:R-:W-:Y:S01]  /*19c0*/  FADD.FTZ R6, R6, R23 ;  /* 0x0000001706067221 */ /* 0x004fe20000010000 */
[----:B0-----:R-:W-:Y:S01]  /*19d0*/  I2FP.F32.U32 R19, R20 ;  /* 0x0000001400137245 */ /* 0x001fe20000201000 */
[----:B---3--:R-:W-:-:S03]  /*19e0*/  FADD.FTZ R9, R5, R22 ;  /* 0x0000001605097221 */ /* 0x008fc60000010000 */
[----:B------:R-:W0:Y:S01]  /*19f0*/  SHFL.BFLY PT, R5, R6, 0x8, 0x1f ;  /* 0x0d001f0006057f89 */ /* 0x000e2200000e0000 */
[----:B------:R-:W-:-:S03]  /*1a00*/  FMUL.FTZ R19, R19, 0.03125 ;  /* 0x3d00000013137820 */ /* 0x000fc60000410000 */
[----:B------:R-:W1:Y:S02]  /*1a10*/  SHFL.BFLY PT, R8, R9, 0x8, 0x1f ;  /* 0x0d001f0009087f89 */ /* 0x000e6400000e0000 */
[----:B------:R-:W-:Y:S02]  /*1a20*/  FSETP.GT.FTZ.AND P1, PT, R19, R12, PT ;  /* 0x0000000c1300720b */ /* 0x000fe40003f34000 */
[----:B------:R-:W2:Y:S11]  /*1a30*/  @!P0 S2R R12, SR_CgaCtaId ;  /* 0x00000000000c8919 */ /* 0x000eb60000008800 */
[----:B------:R-:W3:Y:S01]  /*1a40*/  @P1 S2R R14, SR_CgaCtaId ;  /* 0x00000000000e1919 */ /* 0x000ee20000008800 */
[----:B0-----:R-:W-:Y:S01]  /*1a50*/  FADD.FTZ R5, R6, R5 ;  /* 0x0000000506057221 */ /* 0x001fe20000010000 */
[----:B-1----:R-:W-:Y:S01]  /*1a60*/  FADD.FTZ R10, R9, R8 ;  /* 0x00000008090a7221 */ /* 0x002fe20000010000 */
[----:B------:R-:W-:-:S03]  /*1a70*/  @!P0 MOV R9, 0x400 ;  /* 0x0000040000098802 */ /* 0x000fc60000000f00 */
[----:B------:R-:W0:Y:S01]  /*1a80*/  SHFL.BFLY PT, R8, R5, 0x4, 0x1f ;  /* 0x0c801f0005087f89 */ /* 0x000e2200000e0000 */
[----:B------:R-:W-:-:S03]  /*1a90*/  @!P0 IADD3 R9, PT, PT, R9, 0x88, RZ ;  /* 0x0000008809098810 */ /* 0x000fc60007ffe0ff */
[----:B------:R-:W1:Y:S01]  /*1aa0*/  SHFL.BFLY PT, R7, R10, 0x4, 0x1f ;  /* 0x0c801f000a077f89 */ /* 0x000e6200000e0000 */
[----:B0-----:R-:W-:Y:S01]  /*1ab0*/  FADD.FTZ R8, R5, R8 ;  /* 0x0000000805087221 */ /* 0x001fe20000010000 */
[----:B-1----:R-:W-:Y:S01]  /*1ac0*/  FADD.FTZ R11, R10, R7 ;  /* 0x000000070a0b7221 */ /* 0x002fe20000010000 */
[----:B------:R-:W-:-:S03]  /*1ad0*/  @P1 MOV R10, 0x400 ;  /* 0x00000400000a1802 */ /* 0x000fc60000000f00 */
[----:B------:R-:W0:Y:S01]  /*1ae0*/  SHFL.BFLY PT, R7, R8, 0x2, 0x1f ;  /* 0x0c401f0008077f89 */ /* 0x000e2200000e0000 */
[----:B------:R-:W-:-:S03]  /*1af0*/  @P1 IADD3 R13, PT, PT, R10, 0x88, RZ ;  /* 0x000000880a0d1810 */ /* 0x000fc60007ffe0ff */
[----:B------:R-:W1:Y:S01]  /*1b00*/  SHFL.BFLY PT, R6, R11, 0x2, 0x1f ;  /* 0x0c401f000b067f89 */ /* 0x000e6200000e0000 */
[----:B--2---:R-:W-:Y:S02]  /*1b10*/  @!P0 LEA R10, R12, R9, 0x18 ;  /* 0x000000090c0a8211 */ /* 0x004fe400078ec0ff */
[----:B---3--:R-:W-:Y:S01]  /*1b20*/  @P1 LEA R13, R14, R13, 0x18 ;  /* 0x0000000d0e0d1211 */ /* 0x008fe200078ec0ff */
[----:B0-----:R-:W-:Y:S01]  /*1b30*/  FADD.FTZ R7, R8, R7 ;  /* 0x0000000708077221 */ /* 0x001fe20000010000 */
[----:B-1----:R-:W-:Y:S01]  /*1b40*/  FADD.FTZ R5, R11, R6 ;  /* 0x000000060b057221 */ /* 0x002fe20000010000 */
[----:B------:R-:W-:-:S03]  /*1b50*/  SHF.R.U32.HI R11, RZ, 0x5, R2 ;  /* 0x00000005ff0b7819 */ /* 0x000fc60000011602 */
[----:B------:R-:W0:Y:S04]  /*1b60*/  SHFL.BFLY PT, R6, R7, 0x1, 0x1f ;  /* 0x0c201f0007067f89 */ /* 0x000e2800000e0000 */
[----:B------:R-:W1:Y:S01]  /*1b70*/  SHFL.BFLY PT, R8, R5, 0x1, 0x1f ;  /* 0x0c201f0005087f89 */ /* 0x000e6200000e0000 */
[----:B------:R-:W-:Y:S02]  /*1b80*/  @!P0 IMAD R10, R11, 0x4, R10 ;  /* 0x000000040b0a8824 */ /* 0x000fe400078e020a */
        /* <DEDUP_REMOVED lines=45> */
.L_x_1376:
[----:B------:R-:W-:Y:S05]  /*1e60*/  BSYNC.RECONVERGENT B0 ;  /* 0x0000000000007941 */ /* 0x000fea0003800200 */
.L_x_1375:
        /* <DEDUP_REMOVED lines=8> */
[----:B------:R-:W4:Y:S01]  /*1ef0*/  S2R R9, SR_CgaCtaId ;  /* 0x0000000000097919 */ /* 0x000f220000008800 */
[----:B0-----:R-:W-:Y:S01]  /*1f00*/  MOV R6, 0x400 ;  /* 0x0000040000067802 */ /* 0x001fe20000000f00 */
[----:B------:R-:W0:Y:S01]  /*1f10*/  LDCU.64 UR4, c[0x0][0x3e8] ;  /* 0x00007d00ff0477ac */ /* 0x000e220008000a00 */
[----:B------:R-:W-:Y:S01]  /*1f20*/  IMAD.MOV.U32 R21, RZ, RZ, R2 ;  /* 0x000000ffff157224 */ /* 0x000fe200078e0002 */
[----:B0-----:R-:W-:-:S04]  /*1f30*/  UISETP.NE.U32.AND UP0, UPT, UR4, URZ, UPT ;  /* 0x000000ff0400728c */ /* 0x001fc8000bf05070 */
[----:B------:R-:W-:-:S06]  /*1f40*/  UISETP.NE.AND.EX UP0, UPT, UR5, URZ, UPT, UP0 ;  /* 0x000000ff0500728c */ /* 0x000fcc000bf05300 */
[----:B------:R-:W-:Y:S02]  /*1f50*/  PLOP3.LUT P0, PT, PT, PT, UP0, 0x80, 0x8 ;  /* 0x000000000008781c */ /* 0x000fe40003f0f008 */
[----:B----4-:R-:W-:Y:S02]  /*1f60*/  LEA R4, R9, R6, 0x18 ;  /* 0x0000000609047211 */ /* 0x010fe400078ec0ff */
[----:B------:R-:W-:-:S04]  /*1f70*/  IADD3 R6, PT, PT, R6, 0x190, RZ ;  /* 0x0000019006067810 */ /* 0x000fc80007ffe0ff */
[----:B------:R-:W0:Y:S01]  /*1f80*/  LDS.64 R4, [R4] ;  /* 0x0000000004047984 */ /* 0x000e220000000a00 */
[----:B------:R-:W-:Y:S02]  /*1f90*/  LEA R9, R9, R6, 0x18 ;  /* 0x0000000609097211 */ /* 0x000fe400078ec0ff */
[----:B0-----:R-:W-:-:S07]  /*1fa0*/  F2FP.F16.F32.PACK_AB R8, R5, R4 ;  /* 0x000000040508723e */ /* 0x001fce00000000ff */
.L_x_1388:
[----:B0-----:R-:W0:Y:S08]  /*1fb0*/  LDC.64 R12, c[0x0][0x3b0] ;  /* 0x0000ec00ff0c7b82 */ /* 0x001e300000000a00 */
[----:B------:R-:W4:Y:S01]  /*1fc0*/  LDC.64 R14, c[0x0][0x3b8] ;  /* 0x0000ee00ff0e7b82 */ /* 0x000f220000000a00 */
[----:B0-----:R-:W-:-:S05]  /*1fd0*/  IMAD.WIDE R12, R21, 0x4, R12 ;  /* 0x00000004150c7825 */ /* 0x001fca00078e020c */
[----:B-1----:R-:W2:Y:S01]  /*1fe0*/  LDG.E.CONSTANT R6, desc[UR6][R12.64] ;  /* 0x000000060c067981 */ /* 0x002ea2000c1e9900 */
        /* <DEDUP_REMOVED lines=34> */
.L_x_1381:
[----:B0-----:R-:W-:-:S05]  /*2210*/  IMAD.WIDE R6, R5, 0x4, R6 ;  /* 0x0000000405067825 */ /* 0x001fca00078e0206 */
[----:B------:R0:W-:Y:S02]  /*2220*/  STG.E desc[UR6][R6.64], R23 ;  /* 0x0000001706007986 */ /* 0x0001e4000c101906 */
.L_x_1380:
[----:B---3--:R-:W-:Y:S05]  /*2230*/  BSYNC.RECONVERGENT B1 ;  /* 0x0000000000017941 */ /* 0x008fea0003800200 */
.L_x_1379:
[----:B------:R-:W-:-:S04]  /*2240*/  IADD3 R21, PT, PT, R20, R21, RZ ;  /* 0x0000001514157210 */ /* 0x000fc80007ffe0ff */
        /* <DEDUP_REMOVED lines=11> */
[----:B------:R-:W-:-:S04]  /*2300*/  UISETP.NE.U32.AND UP0, UPT, UR10, URZ, UPT ;  /* 0x000000ff0a00728c */ /* 0x000fc8000bf05070 */
[----:B------:R-:W-:-:S06]  /*2310*/  UISETP.NE.AND.EX UP0, UPT, UR11, URZ, UPT, UP0 ;  /* 0x000000ff0b00728c */ /* 0x000fcc000bf05300 */
[----:B------:R-:W-:Y:S02]  /*2320*/  PLOP3.LUT P0, PT, PT, PT, UP0, 0x80, 0x8 ;  /* 0x000000000008781c */ /* 0x000fe40003f0f008 */
[----:B------:R-:W-:Y:S01]  /*2330*/  IADD3 R5, PT, PT, R5, R20, RZ ;  /* 0x0000001405057210 */ /* 0x000fe20007ffe0ff */
[----:B0-----:R-:W-:-:S04]  /*2340*/  HADD2 R17, R17, -R8.H0_H0 ;  /* 0xa000000811117230 */ /* 0x001fc80000000000 */
[----:B------:R-:W-:-:S04]  /*2350*/  HMUL2 R17, R17, R8.H1_H1 ;  /* 0x3000000811117232 */ /* 0x000fc80000000000 */
[----:B--2---:R-:W-:Y:S02]  /*2360*/  HFMA2 R22, R17, R22, R24 ;  /* 0x0000001611167231 */ /* 0x004fe40000000018 */
        /* <DEDUP_REMOVED lines=9> */
.L_x_1382:
        /* <DEDUP_REMOVED lines=18> */
.L_x_1383:
        /* <DEDUP_REMOVED lines=24> */
.L_x_1384:
        /* <DEDUP_REMOVED lines=18> */
.L_x_1385:
        /* <DEDUP_REMOVED lines=24> */
.L_x_1386:
        /* <DEDUP_REMOVED lines=18> */
.L_x_1387:
[----:B------:R-:W-:-:S04]  /*2a60*/  IADD3 R21, PT, PT, R21, R20, RZ ;  /* 0x0000001415157210 */ /* 0x000fc80007ffe0ff */
[----:B------:R-:W-:-:S13]  /*2a70*/  ISETP.GE.AND P1, PT, R21, R4, PT ;  /* 0x000000041500720c */ /* 0x000fda0003f26270 */
[----:B------:R-:W-:Y:S05]  /*2a80*/  @!P1 BRA `(.L_x_1388) ;  /* 0xfffffff400489947 */ /* 0x000fea000383ffff */
.L_x_1378:
[----:B-123--:R-:W-:Y:S05]  /*2a90*/  BSYNC.RECONVERGENT B0 ;  /* 0x0000000000007941 */ /* 0x00efea0003800200 */
.L_x_1377:
        /* <DEDUP_REMOVED lines=11> */
[----:B------:R-:W-:-:S05]  /*2b50*/  @!P0 MOV R8, 0x400 ;  /* 0x0000040000088802 */ /* 0x000fca0000000f00 */
[----:B------:R-:W3:Y:S01]  /*2b60*/  @P1 S2R R13, SR_CgaCtaId ;  /* 0x00000000000d1919 */ /* 0x000ee20000008800 */
[----:B-1----:R-:W-:Y:S02]  /*2b70*/  FMNMX.FTZ R5, R10, R5, !PT ;  /* 0x000000050a057209 */ /* 0x002fe40007810000 */
[----:B------:R-:W-:-:S03]  /*2b80*/  @P1 MOV R10, 0x400 ;  /* 0x00000400000a1802 */ /* 0x000fc60000000f00 */
[----:B-----5:R-:W1:Y:S01]  /*2b90*/  SHFL.BFLY PT, R0, R5, 0x8, 0x1f ;  /* 0x0d001f0005007f89 */ /* 0x020e6200000e0000 */
[----:B------:R-:W-:-:S04]  /*2ba0*/  @P1 IADD3 R10, PT, PT, R10, 0x8, RZ ;  /* 0x000000080a0a1810 */ /* 0x000fc80007ffe0ff */
[----:B---3--:R-:W-:-:S04]  /*2bb0*/  @P1 LEA R13, R13, R10, 0x18 ;  /* 0x0000000a0d0d1211 */ /* 0x008fc800078ec0ff */
[----:B------:R-:W-:Y:S02]  /*2bc0*/  @P1 LEA R18, R18, R13, 0x2 ;  /* 0x0000000d12121211 */ /* 0x000fe400078e10ff */
[----:B-1----:R-:W-:-:S05]  /*2bd0*/  FMNMX.FTZ R0, R5, R0, !PT ;  /* 0x0000000005007209 */ /* 0x002fca0007810000 */
[----:B0-----:R-:W0:Y:S02]  /*2be0*/  SHFL.BFLY PT, R7, R0, 0x4, 0x1f ;  /* 0x0c801f0000077f89 */ /* 0x001e2400000e0000 */
[----:B0-----:R-:W-:Y:S02]  /*2bf0*/  FMNMX.FTZ R7, R0, R7, !PT ;  /* 0x0000000700077209 */ /* 0x001fe40007810000 */
[----:B------:R-:W-:-:S03]  /*2c00*/  @!P0 IADD3 R0, PT, PT, R8, 0x8, RZ ;  /* 0x0000000808008810 */ /* 0x000fc60007ffe0ff */
[----:B------:R-:W0:Y:S01]  /*2c10*/  SHFL.BFLY PT, R6, R7, 0x2, 0x1f ;  /* 0x0c401f0007067f89 */ /* 0x000e2200000e0000 */
[----:B--2---:R-:W-:-:S04]  /*2c20*/  @!P0 LEA R0, R9, R0, 0x18 ;  /* 0x0000000009008211 */ /* 0x004fc800078ec0ff */
[----:B------:R-:W-:Y:S02]  /*2c30*/  @!P0 LEA R0, R11, R0, 0x2 ;  /* 0x000000000b008211 */ /* 0x000fe400078e10ff */
[----:B0-----:R-:W-:-:S05]  /*2c40*/  FMNMX.FTZ R6, R7, R6, !PT ;  /* 0x0000000607067209 */ /* 0x001fca0007810000 */
[----:B------:R-:W0:Y:S02]  /*2c50*/  SHFL.BFLY PT, R5, R6, 0x1, 0x1f ;  /* 0x0c201f0006057f89 */ /* 0x000e2400000e0000 */
[----:B0-----:R-:W-:Y:S01]  /*2c60*/  FMNMX.FTZ R11, R6, R5, !PT ;  /* 0x00000005060b7209 */ /* 0x001fe20007810000 */
[----:B------:R-:W-:-:S04]  /*2c70*/  IMAD.MOV.U32 R5, RZ, RZ, -0x1f528714 ;  /* 0xe0ad78ecff057424 */ /* 0x000fc800078e00ff */
        /* <DEDUP_REMOVED lines=32> */
[----:B------:R-:W-:Y:S05]  /*2e80*/  CALL.REL.NOINC `($__internal_28_$__cuda_sm20_div_rn_f64_full) ;  /* 0x0000000000a47944 */ /* 0x000fea0003c00000 */
.L_x_1392:
[----:B------:R-:W-:Y:S05]  /*2e90*/  BSYNC.RECONVERGENT B1 ;  /* 0x0000000000017941 */ /* 0x000fea0003800200 */
.L_x_1391:
        /* <DEDUP_REMOVED lines=12> */
.L_x_1393:
        /* <DEDUP_REMOVED lines=17> */
.L_x_1390:
[----:B------:R-:W-:Y:S05]  /*3070*/  BSYNC.RECONVERGENT B0 ;  /* 0x0000000000007941 */ /* 0x000fea0003800200 */
.L_x_1389:
        /* <DEDUP_REMOVED lines=10> */
        .weak           $__internal_28_$__cuda_sm20_div_rn_f64_full
        .type           $__internal_28_$__cuda_sm20_div_rn_f64_full,@function
        .size           $__internal_28_$__cuda_sm20_div_rn_f64_full,(.L_x_2506 - $__internal_28_$__cuda_sm20_div_rn_f64_full)
$__internal_28_$__cuda_sm20_div_rn_f64_full:
        /* <DEDUP_REMOVED lines=22> */
[----:B------:R-:W-:Y:S01]  /*3280*/  DFMA R12, R12, R10, R12 ;  /* 0x0000000a0c0c722b */ /* 0x000fe2000000000c */
[----:B------:R-:W-:Y:S02]  /*3290*/  LOP3.LUT R11, R14, 0xfc000, RZ, 0xfc, !PT ;  /* 0x000fc0000e0b7812 */ /* 0x000fe400078efcff */
[----:B------:R-:W-:-:S06]  /*32a0*/  MOV R10, RZ ;  /* 0x000000ff000a7202 */ /* 0x000fcc0000000f00 */
        /* <DEDUP_REMOVED lines=33> */
.L_x_1395:
        /* <DEDUP_REMOVED lines=15> */
.L_x_1397:
[----:B------:R-:W-:Y:S02]  /*35b0*/  LOP3.LUT R15, R7, 0x80000, RZ, 0xfc, !PT ;  /* 0x00080000070f7812 */ /* 0x000fe400078efcff */
[----:B------:R-:W-:-:S07]  /*35c0*/  MOV R14, R6 ;  /* 0x00000006000e7202 */ /* 0x000fce0000000f00 */
.L_x_1396:
[----:B------:R-:W-:Y:S05]  /*35d0*/  BSYNC.RECONVERGENT B2 ;  /* 0x0000000000027941 */ /* 0x000fea0003800200 */
.L_x_1394:
[----:B------:R-:W-:Y:S01]  /*35e0*/  HFMA2 R9, -RZ, RZ, 0, 0 ;  /* 0x00000000ff097431 */ /* 0x000fe200000001ff */
[----:B------:R-:W-:Y:S02]  /*35f0*/  MOV R4, R14 ;  /* 0x0000000e00047202 */ /* 0x000fe40000000f00 */
[----:B------:R-:W-:Y:S01]  /*3600*/  MOV R5, R15 ;  /* 0x0000000f00057202 */ /* 0x000fe20000000f00 */
[----:B------:R-:W-:Y:S06]  /*3610*/  RET.REL.NODEC R8 `(_ZN17fastertransformer35generalAddBiasResidualLayerNormOpt2I7__half2Lb1ELb1ELi2ELb1ELi4EEEvPT_S3_PKS2_S5_S5_S5_S5_S5_fiiPKfS7_S7_Pfi) ;  /* 0xffffffc808787950 */ /* 0x000fec0003c3ffff */
.L_x_1398:
        /* <DEDUP_REMOVED lines=14> */
.L_x_2506:


//--------------------- .text._ZN17fastertransformer34generalAddBiasResidualLayerNormOptI7__half2Lb1ELb1ELi2ELb1ELi4EEEvPT_S3_PKS2_S5_S5_S5_S5_S5_fiiPKfS7_S7_Pfi --------------------------
	.section	.text._ZN17fastertransformer34generalAddBiasResidualLayerNormOptI7__half2Lb1ELb1ELi2ELb1ELi4EEEvPT_S3_PKS2_S5_S5_S5_S5_S5_fiiPKfS7_S7_Pfi,"ax",@progbits
	.align	128
        .global         _ZN17fastertransformer34generalAddBiasResidualLayerNormOptI7__half2Lb1ELb1ELi2ELb1ELi4EEEvPT_S3_PKS2_S5_S5_S5_S5_S5_fiiPKfS7_S7_Pfi
        .type           _ZN17fastertransformer34generalAddBiasResidualLayerNormOptI7__half2Lb1ELb1ELi2ELb1ELi4EEEvPT_S3_PKS2_S5_S5_S5_S5_S5_fiiPKfS7_S7_Pfi,@function
        .size           _ZN17fastertransformer34generalAddBiasResidualLayerNormOptI7__half2Lb1ELb1ELi2ELb1ELi4EEEvPT_S3_PKS2_S5_S5_S5_S5_S5_fiiPKfS7_S7_Pfi,(.L_x_2507 - _ZN17fastertransformer34generalAddBiasResidualLayerNormOptI7__half2Lb1ELb1ELi2ELb1ELi4EEEvPT_S3_PKS2_S5_S5_S5_S5_S5_fiiPKfS7_S7_Pfi)
        .other          _ZN17fastertransformer34generalAddBiasResidualLayerNormOptI7__half2Lb1ELb1ELi2ELb1ELi4EEEvPT_S3_PKS2_S5_S5_S5_S5_S5_fiiPKfS7_S7_Pfi,@"STO_CUDA_ENTRY STV_DEFAULT"
_ZN17fastertransformer34generalAddBiasResidualLayerNormOptI7__half2Lb1ELb1ELi2ELb1ELi4EEEvPT_S3_PKS2_S5_S5_S5_S5_S5_fiiPKfS7_S7_Pfi:
.text._ZN17fastertransformer34generalAddBiasResidualLayerNormOptI7__half2Lb1ELb1ELi2ELb1ELi4EEEvPT_S3_PKS2_S5_S5_S5_S5_S5_fiiPKfS7_S7_Pfi:
        /* <DEDUP_REMOVED lines=26> */
[----:B------:R-:W-:Y:S01]  /*01a0*/  PRMT R26, RZ, 0x5410, RZ ;  /* 0x00005410ff1a7816 */ /* 0x000fe200000000ff */
        /* <DEDUP_REMOVED lines=10> */
[----:B------:R-:W2:Y:S02]  /*0250*/  LDC.64 R14, c[0x0][0x398] ;  /* 0x0000e600ff0e7b82 */ /* 0x000ea40000000a00 */
.L_x_1402:
        /* <DEDUP_REMOVED lines=12> */
[----:B------:R-:W-:Y:S01]  /*0320*/  HFMA2 R17, R17, 1, 1, R18 ;  /* 0x3c003c0011117831 */ /* 0x000fe20000000012 */
[----:B------:R-:W-:Y:S01]  /*0330*/  LEA R20, R25, R24, 0x2 ;  /* 0x0000001819147211 */ /* 0x000fe200078e10ff */
[----:B-1----:R-:W-:Y:S02]  /*0340*/  IMAD.IADD R25, R7, 0x1, R25 ;  /* 0x0000000107197824 */ /* 0x002fe400078e0219 */
[----:B------:R-:W-:-:S05]  /*0350*/  HADD2 R17, R17, R22 ;  /* 0x0000001611117230 */ /* 0x000fca0000000000 */
[----:B------:R0:W-:Y:S04]  /*0360*/  STG.E desc[UR6][R28.64], R17 ;  /* 0x000000111c007986 */ /* 0x0001e8000c101906 */
[----:B------:R0:W-:Y:S01]  /*0370*/  STS [R20], R17 ;  /* 0x0000001114007388 */ /* 0x0001e20000000800 */
[----:B------:R-:W-:Y:S01]  /*0380*/  ISETP.GE.AND P0, PT, R25, R3, PT ;  /* 0x000000031900720c */ /* 0x000fe20003f06270 */
[----:B------:R-:W-:-:S12]  /*0390*/  HFMA2 R26, R26, 1, 1, R17 ;  /* 0x3c003c001a1a7831 */ /* 0x000fd80000000011 */
[----:B0-----:R-:W-:Y:S05]  /*03a0*/  @!P0 BRA `(.L_x_1402) ;  /* 0xfffffffc00ac8947 */ /* 0x001fea000383ffff */
[----:B------:R-:W-:Y:S05]  /*03b0*/  BRA `(.L_x_1400) ;  /* 0x0000000000907947 */ /* 0x000fea0003800000 */
.L_x_1401:
        /* <DEDUP_REMOVED lines=10> */
.L_x_1403:
        /* <DEDUP_REMOVED lines=19> */
[----:B------:R-:W-:-:S03]  /*0590*/  IMAD.WIDE R18, R25, 0x4, R8 ;  /* 0x0000000419127825 */ /* 0x000fc600078e0208 */
[----:B------:R0:W-:Y:S01]  /*05a0*/  STS [R20], R27 ;  /* 0x0000001b14007388 */ /* 0x0001e20000000800 */
[----:B-1----:R-:W-:-:S03]  /*05b0*/  IMAD.IADD R24, R7, 0x1, R24 ;  /* 0x0000000107187824 */ /* 0x002fc600078e0218 */
[----:B------:R0:W-:Y:S02]  /*05c0*/  STG.E desc[UR6][R18.64], R27 ;  /* 0x0000001b12007986 */ /* 0x0001e4000c101906 */
[----:B------:R-:W-:Y:S01]  /*05d0*/  ISETP.GE.AND P0, PT, R24, R3, PT ;  /* 0x000000031800720c */ /* 0x000fe20003f06270 */
[----:B------:R-:W-:-:S12]  /*05e0*/  HFMA2 R26, R26, 1, 1, R27 ;  /* 0x3c003c001a1a7831 */ /* 0x000fd8000000001b */
[----:B0-----:R-:W-:Y:S05]  /*05f0*/  @!P0 BRA `(.L_x_1403) ;  /* 0xfffffffc00988947 */ /* 0x001fea000383ffff */
.L_x_1400:
[----:B------:R-:W-:Y:S05]  /*0600*/  BSYNC.RECONVERGENT B0 ;  /* 0x0000000000007941 */ /* 0x000fea0003800200 */
.L_x_1399:
[----:B------:R-:W-:Y:S01]  /*0610*/  HADD2 R26, R26.H0_H0, R26.H1_H1 ;  /* 0x3000001a1a1a7230 */ /* 0x000fe20000000800 */
[----:B------:R-:W0:Y:S01]  /*0620*/  S2R R8, SR_CgaCtaId ;  /* 0x0000000000087919 */ /* 0x000e220000008800 */
[----:B------:R-:W-:Y:S01]  /*0630*/  MOV R9, 0x400 ;  /* 0x0000040000097802 */ /* 0x000fe20000000f00 */
[----:B------:R-:W1:Y:S01]  /*0640*/  LDCU UR4, c[0x0][0x3c8] ;  /* 0x00007900ff0477ac */ /* 0x000e620008000800 */
[----:B------:R-:W-:Y:S01]  /*0650*/  BSSY.RECONVERGENT B0, `(.L_x_1404) ;  /* 0x0000068000007945 */ /* 0x000fe20003800200 */
[----:B------:R-:W-:Y:S01]  /*0660*/  HADD2.F32 R26, -RZ, R26.H0_H0 ;  /* 0x2000001aff1a7230 */ /* 0x000fe20000004100 */
[----:B------:R-:W-:-:S04]  /*0670*/  IADD3 R13, PT, PT, R9, 0x8, RZ ;  /* 0x00000008090d7810 */ /* 0x000fc80007ffe0ff */
[----:B------:R-:W2:Y:S01]  /*0680*/  SHFL.BFLY PT, R5, R26, 0x10, 0x1f ;  /* 0x0e001f001a057f89 */ /* 0x000ea200000e0000 */
        /* <DEDUP_REMOVED lines=17> */
[----:B------:R-:W-:Y:S02]  /*07a0*/  IMAD.MOV.U32 R12, RZ, RZ, RZ ;  /* 0x000000ffff0c7224 */ /* 0x000fe400078e00ff */
[----:B------:R-:W-:Y:S02]  /*07b0*/  IMAD R11, R6, 0x4, R13 ;  /* 0x00000004060b7824 */ /* 0x000fe400078e020d */
        /* <DEDUP_REMOVED lines=8> */
[----:B------:R-:W2:Y:S02]  /*0840*/  SHFL.BFLY PT, R14, R13, 0x8, 0x1f ;  /* 0x0d001f000d0e7f89 */ /* 0x000ea400000e0000 */
[----:B--2---:R-:W-:Y:S01]  /*0850*/  FADD.FTZ R14, R13, R14 ;  /* 0x0000000e0d0e7221 */ /* 0x004fe20000010000 */
[----:B------:R-:W-:-:S04]  /*0860*/  @!P0 LEA R13, R8, R9, 0x18 ;  /* 0x00000009080d8211 */ /* 0x000fc800078ec0ff */
[----:B------:R-:W2:Y:S02]  /*0870*/  SHFL.BFLY PT, R15, R14, 0x4, 0x1f ;  /* 0x0c801f000e0f7f89 */ /* 0x000ea400000e0000 */
[----:B--2---:R-:W-:Y:S01]  /*0880*/  FADD.FTZ R15, R14, R15 ;  /* 0x0000000f0e0f7221 */ /* 0x004fe20000010000 */
[----:B------:R-:W-:-:S04]  /*0890*/  MOV R14, RZ ;  /* 0x000000ff000e7202 */ /* 0x000fc80000000f00 */
        /* <DEDUP_REMOVED lines=8> */
[----:B------:R-:W-:Y:S01]  /*0920*/  LEA R15, R8, R9, 0x18 ;  /* 0x00000009080f7211 */ /* 0x000fe200078ec0ff */
[----:B------:R-:W1:Y:S01]  /*0930*/  S2R R16, SR_CTAID.X ;  /* 0x0000000000107919 */ /* 0x000e620000002500 */
[----:B------:R-:W2:Y:S01]  /*0940*/  LDC.64 R8, c[0x0][0x390] ;  /* 0x0000e400ff087b82 */ /* 0x000ea20000000a00 */
[----:B------:R-:W-:Y:S01]  /*0950*/  IMAD.MOV.U32 R14, RZ, RZ, RZ ;  /* 0x000000ffff0e7224 */ /* 0x000fe200078e00ff */
[----:B------:R-:W-:Y:S02]  /*0960*/  MOV R17, R2 ;  /* 0x0000000200117202 */ /* 0x000fe40000000f00 */
[----:B------:R-:W3:Y:S05]  /*0970*/  LDS R15, [R15] ;  /* 0x000000000f0f7984 */ /* 0x000eea0000000800 */
.L_x_1406:
[----:B------:R-:W-:-:S04]  /*0980*/  IMAD.U32 R3, RZ, RZ, UR4 ;  /* 0x00000004ff037e24 */ /* 0x000fc8000f8e00ff */
[----:B-1----:R-:W-:-:S04]  /*0990*/  IMAD R19, R16, R3, R17 ;  /* 0x0000000310137224 */ /* 0x002fc800078e0211 */
[----:B0-2---:R-:W-:-:S06]  /*09a0*/  IMAD.WIDE.U32 R12, R19, 0x4, R8 ;  /* 0x00000004130c7825 */ /* 0x005fcc00078e0008 */
[----:B------:R-:W2:Y:S01]  /*09b0*/  LDG.E.CONSTANT R12, desc[UR6][R12.64] ;  /* 0x000000060c0c7981 */ /* 0x000ea2000c1e9900 */
[----:B------:R-:W-:-:S04]  /*09c0*/  IADD3 R21, PT, PT, R4, R17, RZ ;  /* 0x0000001104157210 */ /* 0x000fc80007ffe0ff */
        /* <DEDUP_REMOVED lines=48> */
.L_x_1405:
[----:B------:R-:W-:Y:S05]  /*0cd0*/  BSYNC.RECONVERGENT B0 ;  /* 0x0000000000007941 */ /* 0x000fea0003800200 */
.L_x_1404:
        /* <DEDUP_REMOVED lines=39> */
.L_x_1408:
[----:B------:R-:W-:Y:S05]  /*0f50*/  BSYNC.RECONVERGENT B0 ;  /* 0x0000000000007941 */ /* 0x000fea0003800200 */
.L_x_1407:
        /* <DEDUP_REMOVED lines=19> */
.L_x_1420:
        /* <DEDUP_REMOVED lines=22> */
.L_x_1411:
        /* <DEDUP_REMOVED lines=15> */
.L_x_1413:
[----:B-1----:R-:W-:-:S05]  /*12e0*/  IMAD.WIDE R16, R19, 0x4, R16 ;  /* 0x0000000413107825 */ /* 0x002fca00078e0210 */
[----:B------:R0:W-:Y:S02]  /*12f0*/  STG.E desc[UR6][R16.64], R22 ;  /* 0x0000001610007986 */ /* 0x0001e4000c101906 */
.L_x_1412:
        /* <DEDUP_REMOVED lines=25> */
.L_x_1414:
        /* <DEDUP_REMOVED lines=18> */
.L_x_1415:
        /* <DEDUP_REMOVED lines=24> */
.L_x_1416:
        /* <DEDUP_REMOVED lines=18> */
.L_x_1417:
        /* <DEDUP_REMOVED lines=24> */
.L_x_1418:
        /* <DEDUP_REMOVED lines=18> */
.L_x_1419:
[----:B------:R-:W-:-:S05]  /*1af0*/  IMAD.IADD R20, R20, 0x1, R4 ;  /* 0x0000000114147824 */ /* 0x000fca00078e0204 */
[----:B------:R-:W-:-:S13]  /*1b00*/  ISETP.GE.AND P1, PT, R20, R3, PT ;  /* 0x000000031400720c */ /* 0x000fda0003f26270 */
[----:B------:R-:W-:Y:S05]  /*1b10*/  @!P1 BRA `(.L_x_1420) ;  /* 0xfffffff4005c9947 */ /* 0x000fea000383ffff */
.L_x_1410:
[----:B01----:R-:W-:Y:S05]  /*1b20*/  BSYNC.RECONVERGENT B0 ;  /* 0x0000000000007941 */ /* 0x003fea0003800200 */
.L_x_1409:
        /* <DEDUP_REMOVED lines=62> */
[----:B------:R-:W-:Y:S05]  /*1f10*/  CALL.REL.NOINC `($__internal_29_$__cuda_sm20_div_rn_f64_full) ;  /* 0x0000000000ac7944 */ /* 0x000fea0003c00000 */
.L_x_1424:
[----:B------:R-:W-:Y:S05]  /*1f20*/  BSYNC.RECONVERGENT B1 ;  /* 0x0000000000017941 */ /* 0x000fea0003800200 */
.L_x_1423:
        /* <DEDUP_REMOVED lines=13> */
.L_x_1425:
        /* <DEDUP_REMOVED lines=17> */
.L_x_1422:
[----:B------:R-:W-:Y:S05]  /*2110*/  BSYNC.RECONVERGENT B0 ;  /* 0x0000000000007941 */ /* 0x000fea0003800200 */
.L_x_1421:
        /* <DEDUP_REMOVED lines=11> */
        .weak           $__internal_29_$__cuda_sm20_div_rn_f64_full
        .type           $__internal_29_$__cuda_sm20_div_rn_f64_full,@function
        .size           $__internal_29_$__cuda_sm20_div_rn_f64_full,(.L_x_2507 - $__internal_29_$__cuda_sm20_div_rn_f64_full)
$__internal_29_$__cuda_sm20_div_rn_f64_full:
        /* <DEDUP_REMOVED lines=58> */
.L_x_1427:
        /* <DEDUP_REMOVED lines=15> */
.L_x_1429:
[----:B------:R-:W-:Y:S01]  /*2660*/  LOP3.LUT R15, R9, 0x80000, RZ, 0xfc, !PT ;  /* 0x00080000090f7812 */ /* 0x000fe200078efcff */
[----:B------:R-:W-:-:S07]  /*2670*/  IMAD.MOV.U32 R14, RZ, RZ, R8 ;  /* 0x000000ffff0e7224 */ /* 0x000fce00078e0008 */
.L_x_1428:
[----:B------:R-:W-:Y:S05]  /*2680*/  BSYNC.RECONVERGENT B2 ;  /* 0x0000000000027941 */ /* 0x000fea0003800200 */
.L_x_1426:
[----:B------:R-:W-:Y:S01]  /*2690*/  HFMA2 R11, -RZ, RZ, 0, 0 ;  /* 0x00000000ff0b7431 */ /* 0x000fe200000001ff */
[----:B------:R-:W-:Y:S01]  /*26a0*/  MOV R6, R14 ;  /* 0x0000000e00067202 */ /* 0x000fe20000000f00 */
[----:B------:R-:W-:Y:S02]  /*26b0*/  IMAD.MOV.U32 R7, RZ, RZ, R15 ;  /* 0x000000ffff077224 */ /* 0x000fe400078e000f */
[----:B------:R-:W-:Y:S05]  /*26c0*/  RET.REL.NODEC R10 `(_ZN17fastertransformer34generalAddBiasResidualLayerNormOptI7__half2Lb1ELb1ELi2ELb1ELi4EEEvPT_S3_PKS2_S5_S5_S5_S5_S5_fiiPKfS7_S7_Pfi) ;  /* 0xffffffd80a4c7950 */ /* 0x000fea0003c3ffff */
.L_x_1430:
        /* <DEDUP_REMOVED lines=11> */
.L_x_2507:


//--------------------- .text._ZN17fastertransformer35generalAddBiasResidualLayerNormOpt2I7__half2Lb0ELb0ELi1ELb1ELi4EEEvPT_S3_PKS2_S5_S5_S5_S5_S5_fiiPKfS7_S7_Pfi --------------------------
	.section	.text._ZN17fastertransformer35generalAddBiasResidualLayerNormOpt2I7__half2Lb0ELb0ELi1ELb1ELi4EEEvPT_S3_PKS2_S5_S5_S5_S5_S5_fiiPKfS7_S7_Pfi,"ax",@progbits
	.align	128
        .global         _ZN17fastertransformer35generalAddBiasResidualLayerNormOpt2I7__half2Lb0ELb0ELi1ELb1ELi4EEEvPT_S3_PKS2_S5_S5_S5_S5_S5_fiiPKfS7_S7_Pfi
        .type           _ZN17fastertransformer35generalAddBiasResidualLayerNormOpt2I7__half2Lb0ELb0ELi1ELb1ELi4EEEvPT_S3_PKS2_S5_S5_S5_S5_S5_fiiPKfS7_S7_Pfi,@function
        .size           _ZN17fastertransformer35generalAddBiasResidualLayerNormOpt2I7__half2Lb0ELb0ELi1ELb1ELi4EEEvPT_S3_PKS2_S5_S5_S5_S5_S5_fiiPKfS7_S7_Pfi,(.L_x_2508 - _ZN17fastertransformer35generalAddBiasResidualLayerNormOpt2I7__half2Lb0ELb0ELi1ELb1ELi4EEEvPT_S3_PKS2_S5_S5_S5_S5_S5_fiiPKfS7_S7_Pfi)
        .other          _ZN17fastertransformer35generalAddBiasResidualLayerNormOpt2I7__half2Lb0ELb0ELi1ELb1ELi4EEEvPT_S3_PKS2_S5_S5_S5_S5_S5_fiiPKfS7_S7_Pfi,@"STO_CUDA_ENTRY STV_DEFAULT"
_ZN17fastertransformer35generalAddBiasResidualLayerNormOpt2I7__half2Lb0ELb0ELi1ELb1ELi4EEEvPT_S3_PKS2_S5_S5_S5_S5_S5_fiiPKfS7_S7_Pfi:
.text._ZN17fastertransformer35generalAddBiasResidualLayerNormOpt2I7__half2Lb0ELb0ELi1ELb1ELi4EEEvPT_S3_PKS2_S5_S5_S5_S5_S5_fiiPKfS7_S7_Pfi:
        /* <DEDUP_REMOVED lines=24> */
[----:B-1----:R-:W-:Y:S01]  /*0180*/  IMAD.SHL.U32 R15, R14, 0x4, RZ ;  /* 0x000000040e0f7824 */ /* 0x002fe200078e00ff */
[----:B0-----:R-:W-:-:S07]  /*0190*/  LEA R4, R5, R4, 0x18 ;  /* 0x0000000405047211 */ /* 0x001fce00078ec0ff */
.L_x_1433:
[----:B------:R-:W-:-:S05]  /*01a0*/  MOV R5, UR5 ;  /* 0x0000000500057c02 */ /* 0x000fca0008000f00 */
[----:B----4-:R-:W-:-:S04]  /*01b0*/  IMAD R11, R3, R5, R20 ;  /* 0x00000005030b7224 */ /* 0x010fc800078e0214 */
[----:B--2---:R-:W-:-:S05]  /*01c0*/  IMAD.WIDE R12, R11, 0x4, R6 ;  /* 0x000000040b0c7825 */ /* 0x004fca00078e0206 */
[----:B------:R-:W2:Y:S01]  /*01d0*/  LDG.E.CONSTANT R10, desc[UR6][R12.64] ;  /* 0x000000060c0a7981 */ /* 0x000ea2000c1e9900 */
[----:B------:R-:W-:-:S05]  /*01e0*/  IMAD.IADD R19, R14, 0x1, R20 ;  /* 0x000000010e137824 */ /* 0x000fca00078e0214 */
[----:B------:R-:W-:Y:S01]  /*01f0*/  ISETP.GE.AND P0, PT, R19, R5, PT ;  /* 0x000000051300720c */ /* 0x000fe20003f06270 */
        /* <DEDUP_REMOVED lines=61> */
[----:B------:R-:W-:-:S03]  /*05d0*/  IMAD.IADD R18, R15, 0x1, R18 ;  /* 0x000000010f127824 */ /* 0x000fc600078e0212 */
[----:B------:R-:W-:Y:S01]  /*05e0*/  IADD3.X R11, PT, PT, RZ, R11, RZ, P0, !PT ;  /* 0x0000000bff0b7210 */ /* 0x000fe200007fe4ff */
[--C-:B---3--:R-:W-:Y:S02]  /*05f0*/  HADD2.F32 R20, -RZ, R12.reuse.H0_H0 ;  /* 0x2000000cff147230 */ /* 0x108fe40000004100 */
[----:B------:R-:W-:-:S03]  /*0600*/  HADD2.F32 R22, -RZ, R12.H1_H1 ;  /* 0x3000000cff167230 */ /* 0x000fc60000004100 */
[----:B------:R-:W-:Y:S01]  /*0610*/  FADD.FTZ R21, RZ, R20 ;  /* 0x00000014ff157221 */ /* 0x000fe20000010000 */
[----:B------:R-:W-:Y:S02]  /*0620*/  IMAD.IADD R20, R19, 0x1, R14 ;  /* 0x0000000113147824 */ /* 0x000fe400078e020e */
[----:B------:R-:W-:-:S03]  /*0630*/  FADD.FTZ R22, RZ, R22 ;  /* 0x00000016ff167221 */ /* 0x000fc60000010000 */
[----:B------:R-:W-:Y:S01]  /*0640*/  ISETP.GE.AND P0, PT, R20, R5, PT ;  /* 0x000000051400720c */ /* 0x000fe20003f06270 */
[C---:B------:R-:W-:Y:S01]  /*0650*/  FMUL.FTZ R12, R22.reuse, R22 ;  /* 0x00000016160c7220 */ /* 0x040fe20000410000 */
[-C--:B------:R-:W-:Y:S01]  /*0660*/  F2FP.F16.F32.PACK_AB R23, R22, R21.reuse ;  /* 0x000000151617723e */ /* 0x080fe200000000ff */
[C---:B------:R-:W-:Y:S02]  /*0670*/  FADD.FTZ R22, R21.reuse, R22 ;  /* 0x0000001615167221 */ /* 0x040fe40000010000 */
[----:B------:R-:W-:Y:S02]  /*0680*/  FFMA.FTZ R21, R21, R21, R12 ;  /* 0x0000001515157223 */ /* 0x000fe4000001000c */
[----:B------:R4:W-:Y:S01]  /*0690*/  STG.E desc[UR6][R10.64], R23 ;  /* 0x000000170a007986 */ /* 0x0009e2000c101906 */
[----:B------:R-:W-:Y:S01]  /*06a0*/  FADD.FTZ R17, R17, R22 ;  /* 0x0000001611117221 */ /* 0x000fe20000010000 */
[----:B------:R-:W-:Y:S02]  /*06b0*/  FADD.FTZ R16, R16, R21 ;  /* 0x0000001510107221 */ /* 0x000fe40000010000 */
[----:B------:R4:W-:Y:S02]  /*06c0*/  STS [R18], R23 ;  /* 0x0000001712007388 */ /* 0x0009e40000000800 */
[----:B------:R-:W-:Y:S05]  /*06d0*/  @!P0 BRA `(.L_x_1433) ;  /* 0xfffffff800b08947 */ /* 0x000fea000383ffff */
.L_x_1432:
[----:B------:R-:W-:Y:S05]  /*06e0*/  BSYNC.RECONVERGENT B0 ;  /* 0x0000000000007941 */ /* 0x000fea0003800200 */
.L_x_1431:
[----:B------:R-:W3:Y:S01]  /*06f0*/  SHFL.BFLY PT, R4, R17, 0x10, 0x1f ;  /* 0x0e001f0011047f89 */ /* 0x000ee200000e0000 */
[----:B------:R-:W-:Y:S03]  /*0700*/  BSSY.RECONVERGENT B0, `(.L_x_1434) ;  /* 0x000004f000007945 */ /* 0x000fe60003800200 */
[----:B------:R-:W0:Y:S01]  /*0710*/  SHFL.BFLY PT, R9, R16, 0x10, 0x1f ;  /* 0x0e001f0010097f89 */ /* 0x000e2200000e0000 */
[----:B---3--:R-:W-:Y:S01]  /*0720*/  FADD.FTZ R7, R4, R17 ;  /* 0x0000001104077221 */ /* 0x008fe20000010000 */
[----:B012-4-:R-:W-:-:S04]  /*0730*/  FADD.FTZ R11, R9, R16 ;  /* 0x00000010090b7221 */ /* 0x017fc80000010000 */
[----:B------:R-:W0:Y:S01]  /*0740*/  SHFL.BFLY PT, R4, R7, 0x8, 0x1f ;  /* 0x0d001f0007047f89 */ /* 0x000e2200000e0000 */
[----:B------:R-:W-:-:S03]  /*0750*/  I2FP.F32.U32 R16, R2 ;  /* 0x0000000200107245 */ /* 0x000fc60000201000 */
[----:B------:R-:W1:Y:S01]  /*0760*/  SHFL.BFLY PT, R6, R11, 0x8, 0x1f ;  /* 0x0d001f000b067f89 */ /* 0x000e6200000e0000 */
[----:B0-----:R-:W-:Y:S02]  /*0770*/  FADD.FTZ R8, R7, R4 ;  /* 0x0000000407087221 */ /* 0x001fe40000010000 */
[----:B------:R-:W0:Y:S01]  /*0780*/  LDC R4, c[0x0][0x360] ;  /* 0x0000d800ff047b82 */ /* 0x000e220000000800 */
[----:B-1----:R-:W-:Y:S02]  /*0790*/  FADD.FTZ R12, R11, R6 ;  /* 0x000000060b0c7221 */ /* 0x002fe40000010000 */
        /* <DEDUP_REMOVED lines=20> */
[----:B------:R-:W0:Y:S03]  /*08e0*/  SHFL.BFLY PT, R11, R10, 0x1, 0x1f ;  /* 0x0c201f000a0b7f89 */ /* 0x000e2600000e0000 */
[----:B------:R-:W-:Y:S01]  /*08f0*/  @!P0 IMAD R8, R8, 0x4, R9 ;  /* 0x0000000408088824 */ /* 0x000fe200078e0209 */
[----:B------:R-:W1:Y:S01]  /*0900*/  SHFL.BFLY PT, R15, R14, 0x1, 0x1f ;  /* 0x0c201f000e0f7f89 */ /* 0x000e6200000e0000 */
[----:B------:R-:W-:Y:S01]  /*0910*/  HFMA2 R9, -RZ, RZ, 0, 0 ;  /* 0x00000000ff097431 */ /* 0x000fe200000001ff */
[----:B--2---:R-:W-:Y:S01]  /*0920*/  @P1 LEA R13, R19, R12, 0x18 ;  /* 0x0000000c130d1211 */ /* 0x004fe200078ec0ff */
[----:B0-----:R-:W-:Y:S01]  /*0930*/  FADD.FTZ R17, R10, R11 ;  /* 0x0000000b0a117221 */ /* 0x001fe20000010000 */
[----:B------:R-:W-:-:S03]  /*0940*/  IMAD.MOV.U32 R10, RZ, RZ, RZ ;  /* 0x000000ffff0a7224 */ /* 0x000fc600078e00ff */
[----:B------:R-:W-:Y:S02]  /*0950*/  @P1 IMAD R11, R6, 0x4, R13 ;  /* 0x00000004060b1824 */ /* 0x000fe400078e020d */
        /* <DEDUP_REMOVED lines=41> */
.L_x_1435:
[----:B------:R-:W-:Y:S05]  /*0bf0*/  BSYNC.RECONVERGENT B0 ;  /* 0x0000000000007941 */ /* 0x000fea0003800200 */
.L_x_1434:
        /* <DEDUP_REMOVED lines=10> */
[----:B------:R-:W-:-:S03]  /*0ca0*/  IMAD.MOV.U32 R20, RZ, RZ, R2 ;  /* 0x000000ffff147224 */ /* 0x000fc600078e0002 */
[----:B------:R-:W-:Y:S01]  /*0cb0*/  VIADD R9, R5, 0x190 ;  /* 0x0000019005097836 */ /* 0x000fe20000000000 */
[----:B---3--:R-:W-:-:S04]  /*0cc0*/  ISETP.NE.U32.AND P0, PT, RZ, UR4, PT ;  /* 0x00000004ff007c0c */ /* 0x008fc8000bf05070 */
[----:B------:R-:W-:Y:S02]  /*0cd0*/  ISETP.NE.AND.EX P0, PT, RZ, UR5, PT, P0 ;  /* 0x00000005ff007c0c */ /* 0x000fe4000bf05300 */
[C---:B0-----:R-:W-:Y:S02]  /*0ce0*/  LEA R11, R12.reuse, R5, 0x18 ;  /* 0x000000050c0b7211 */ /* 0x041fe400078ec0ff */
[----:B------:R-:W-:-:S04]  /*0cf0*/  LEA R9, R12, R9, 0x18 ;  /* 0x000000090c097211 */ /* 0x000fc800078ec0ff */
[----:B------:R-:W0:Y:S02]  /*0d00*/  LDS.64 R10, [R11] ;  /* 0x000000000b0a7984 */ /* 0x000e240000000a00 */
[----:B0-----:R-:W-:-:S07]  /*0d10*/  F2FP.F16.F32.PACK_AB R10, R11, R10 ;  /* 0x0000000a0b0a723e */ /* 0x001fce00000000ff */
.L_x_1447:
[----:B0-23--:R-:W0:Y:S08]  /*0d20*/  LDC.64 R12, c[0x0][0x3b0] ;  /* 0x0000ec00ff0c7b82 */ /* 0x00de300000000a00 */
[----:B------:R-:W3:Y:S01]  /*0d30*/  LDC.64 R14, c[0x0][0x3b8] ;  /* 0x0000ee00ff0e7b82 */ /* 0x000ee20000000a00 */
[----:B0-----:R-:W-:-:S05]  /*0d40*/  IMAD.WIDE R12, R20, 0x4, R12 ;  /* 0x00000004140c7825 */ /* 0x001fca00078e020c */
[----:B------:R-:W4:Y:S01]  /*0d50*/  LDG.E.CONSTANT R11, desc[UR6][R12.64] ;  /* 0x000000060c0b7981 */ /* 0x000f22000c1e9900 */
[----:B---3--:R-:W-:-:S05]  /*0d60*/  IMAD.WIDE R14, R20, 0x4, R14 ;  /* 0x00000004140e7825 */ /* 0x008fca00078e020e */
[----:B-1----:R-:W4:Y:S01]  /*0d70*/  LDG.E.CONSTANT R17, desc[UR6][R14.64] ;  /* 0x000000060e117981 */ /* 0x002f22000c1e9900 */
[----:B------:R-:W-:-:S05]  /*0d80*/  LEA R18, R20, R9, 0x2 ;  /* 0x0000000914127211 */ /* 0x000fca00078e10ff */
[----:B------:R-:W0:Y:S02]  /*0d90*/  LDS R5, [R18] ;  /* 0x0000000012057984 */ /* 0x000e240000000800 */
[----:B0-----:R-:W-:-:S04]  /*0da0*/  HADD2 R5, R5, -R10.H0_H0 ;  /* 0xa000000a05057230 */ /* 0x001fc80000000000 */
[----:B------:R-:W-:Y:S02]  /*0db0*/  HMUL2 R16, R5, R10.H1_H1 ;  /* 0x3000000a05107232 */ /* 0x000fe40000000000 */
[----:B--2---:R-:W-:-:S04]  /*0dc0*/  IMAD.U32 R5, RZ, RZ, UR8 ;  /* 0x00000008ff057e24 */ /* 0x004fc8000f8e00ff */
        /* <DEDUP_REMOVED lines=11> */
.L_x_1438:
        /* <DEDUP_REMOVED lines=15> */
.L_x_1440:
[----:B0-----:R-:W-:-:S05]  /*0f70*/  IMAD.WIDE R16, R19, 0x4, R16 ;  /* 0x0000000413107825 */ /* 0x001fca00078e0210 */
[----:B------:R0:W-:Y:S02]  /*0f80*/  STG.E desc[UR6][R16.64], R22 ;  /* 0x0000001610007986 */ /* 0x0001e4000c101906 */
.L_x_1439:
[----:B------:R-:W-:-:S05]  /*0f90*/  IMAD.IADD R20, R4, 0x1, R20 ;  /* 0x0000000104147824 */ /* 0x000fca00078e0214 */
[----:B------:R-:W-:-:S13]  /*0fa0*/  ISETP.GE.AND P1, PT, R20, R5, PT ;  /* 0x000000051400720c */ /* 0x000fda0003f26270 */
[----:B------:R-:W-:Y:S05]  /*0fb0*/  @P1 BRA `(.L_x_1437) ;  /* 0x0000000400fc1947 */ /* 0x000fea0003800000 */
[----:B------:R-:W-:-:S04]  /*0fc0*/  SHF.L.U32 R11, R4, 0x2, RZ ;  /* 0x00000002040b7819 */ /* 0x000fc800000006ff */
[-C--:B------:R-:W-:Y:S02]  /*0fd0*/  IADD3 R12, P1, PT, R12, R11.reuse, RZ ;  /* 0x0000000b0c0c7210 */ /* 0x080fe40007f3e0ff */
[----:B------:R-:W-:-:S03]  /*0fe0*/  IADD3 R14, P2, PT, R14, R11, RZ ;  /* 0x0000000b0e0e7210 */ /* 0x000fc60007f5e0ff */
[----:B------:R-:W-:Y:S02]  /*0ff0*/  IMAD.X R13, RZ, RZ, R13, P1 ;  /* 0x000000ffff0d7224 */ /* 0x000fe400008e060d */
[----:B------:R-:W-:-:S03]  /*1000*/  IMAD.X R15, RZ, RZ, R15, P2 ;  /* 0x000000ffff0f7224 */ /* 0x000fc600010e060f */
[----:B------:R-:W2:Y:S04]  /*1010*/  LDG.E.CONSTANT R21, desc[UR6][R12.64] ;  /* 0x000000060c157981 */ /* 0x000ea8000c1e9900 */
[----:B01----:R-:W2:Y:S01]  /*1020*/  LDG.E.CONSTANT R16, desc[UR6][R14.64] ;  /* 0x000000060e107981 */ /* 0x003ea2000c1e9900 */
        /* <DEDUP_REMOVED lines=15> */
.L_x_1441:
        /* <DEDUP_REMOVED lines=18> */
.L_x_1442:
        /* <DEDUP_REMOVED lines=9> */
[----:B------:R-:W-:-:S05]  /*12d0*/  IMAD.IADD R18, R11, 0x1, R18 ;  /* 0x000000010b127824 */ /* 0x000fca00078e0212 */
        /* <DEDUP_REMOVED lines=14> */
.L_x_1443:
        /* <DEDUP_REMOVED lines=18> */
.L_x_1444:
        /* <DEDUP_REMOVED lines=9> */
[----:B------:R-:W-:Y:S02]  /*1570*/  IMAD.IADD R18, R11, 0x1, R18 ;  /* 0x000000010b127824 */ /* 0x000fe400078e0212 */
[----:B------:R-:W-:-:S03]  /*1580*/  IMAD.IADD R19, R19, 0x1, R4 ;  /* 0x0000000113137824 */ /* 0x000fc600078e0204 */
        /* <DEDUP_REMOVED lines=13> */
.L_x_1445:
        /* <DEDUP_REMOVED lines=18> */
.L_x_1446:
[----:B------:R-:W-:-:S04]  /*1780*/  IADD3 R20, PT, PT, R20, R4, RZ ;  /* 0x0000000414147210 */ /* 0x000fc80007ffe0ff */
[----:B------:R-:W-:-:S13]  /*1790*/  ISETP.GE.AND P1, PT, R20, R5, PT ;  /* 0x000000051400720c */ /* 0x000fda0003f26270 */
[----:B------:R-:W-:Y:S05]  /*17a0*/  @!P1 BRA `(.L_x_1447) ;  /* 0xfffffff4005c9947 */ /* 0x000fea000383ffff */
.L_x_1437:
[----:B-12---:R-:W-:Y:S05]  /*17b0*/  BSYNC.RECONVERGENT B0 ;  /* 0x0000000000007941 */ /* 0x006fea0003800200 */
.L_x_1436:
        /* <DEDUP_REMOVED lines=14> */
[----:B-----5:R-:W1:Y:S02]  /*18a0*/  SHFL.BFLY PT, R0, R9, 0x8, 0x1f ;  /* 0x0d001f0009007f89 */ /* 0x020e6400000e0000 */
[----:B------:R-:W-:Y:S01]  /*18b0*/  @!P0 VIADD R8, R8, 0x8 ;  /* 0x0000000808088836 */ /* 0x000fe20000000000 */
        /* <DEDUP_REMOVED lines=14> */
[----:B------:R-:W-:Y:S02]  /*19a0*/  @P1 IMAD R7, R6, 0x4, R11 ;  /* 0x0000000406071824 */ /* 0x000fe400078e020b */
[----:B------:R-:W-:Y:S01]  /*19b0*/  IMAD.MOV.U32 R6, RZ, RZ, -0x1f528714 ;  /* 0xe0ad78ecff067424 */ /* 0x000fe200078e00ff */
        /* <DEDUP_REMOVED lines=32> */
[----:B------:R-:W-:Y:S05]  /*1bc0*/  CALL.REL.NOINC `($__internal_30_$__cuda_sm20_div_rn_f64_full) ;  /* 0x0000000000a47944 */ /* 0x000fea0003c00000 */
.L_x_1451:
[----:B------:R-:W-:Y:S05]  /*1bd0*/  BSYNC.RECONVERGENT B1 ;  /* 0x0000000000017941 */ /* 0x000fea0003800200 */
.L_x_1450:
        /* <DEDUP_REMOVED lines=12> */
.L_x_1452:
        /* <DEDUP_REMOVED lines=17> */
.L_x_1449:
[----:B------:R-:W-:Y:S05]  /*1db0*/  BSYNC.RECONVERGENT B0 ;  /* 0x0000000000007941 */ /* 0x000fea0003800200 */
.L_x_1448:
        /* <DEDUP_REMOVED lines=10> */
        .weak           $__internal_30_$__cuda_sm20_div_rn_f64_full
        .type           $__internal_30_$__cuda_sm20_div_rn_f64_full,@function
        .size           $__internal_30_$__cuda_sm20_div_rn_f64_full,(.L_x_2508 - $__internal_30_$__cuda_sm20_div_rn_f64_full)
$__internal_30_$__cuda_sm20_div_rn_f64_full:
        /* <DEDUP_REMOVED lines=59> */
.L_x_1454:
        /* <DEDUP_REMOVED lines=15> */
.L_x_1456:
[----:B------:R-:W-:Y:S01]  /*2300*/  LOP3.LUT R17, R9, 0x80000, RZ, 0xfc, !PT ;  /* 0x0008000009117812 */ /* 0x000fe200078efcff */
[----:B------:R-:W-:-:S07]  /*2310*/  IMAD.MOV.U32 R16, RZ, RZ, R8 ;  /* 0x000000ffff107224 */ /* 0x000fce00078e0008 */
.L_x_1455:
[----:B------:R-:W-:Y:S05]  /*2320*/  BSYNC.RECONVERGENT B2 ;  /* 0x0000000000027941 */ /* 0x000fea0003800200 */
.L_x_1453:
[----:B------:R-:W-:Y:S01]  /*2330*/  HFMA2 R11, -RZ, RZ, 0, 0 ;  /* 0x00000000ff0b7431 */ /* 0x000fe200000001ff */
[----:B------:R-:W-:Y:S01]  /*2340*/  MOV R6, R16 ;  /* 0x0000001000067202 */ /* 0x000fe20000000f00 */
[----:B------:R-:W-:Y:S02]  /*2350*/  IMAD.MOV.U32 R7, RZ, RZ, R17 ;  /* 0x000000ffff077224 */ /* 0x000fe400078e0011 */
[----:B------:R-:W-:Y:S05]  /*2360*/  RET.REL.NODEC R10 `(_ZN17fastertransformer35generalAddBiasResidualLayerNormOpt2I7__half2Lb0ELb0ELi1ELb1ELi4EEEvPT_S3_PKS2_S5_S5_S5_S5_S5_fiiPKfS7_S7_Pfi) ;  /* 0xffffffdc0a247950 */ /* 0x000fea0003c3ffff */
.L_x_1457:
        /* <DEDUP_REMOVED lines=9> */
.L_x_2508:


//--------------------- .text._ZN17fastertransformer34generalAddBiasResidualLayerNormOptI7__half2Lb0ELb0ELi1ELb1ELi4EEEvPT_S3_PKS2_S5_S5_S5_S5_S5_fiiPKfS7_S7_Pfi --------------------------
	.section	.text._ZN17fastertransformer34generalAddBiasResidualLayerNormOptI7__half2Lb0ELb0ELi1ELb1ELi4EEEvPT_S3_PKS2_S5_S5_S5_S5_S5_fiiPKfS7_S7_Pfi,"ax",@progbits
	.align	128
        .global         _ZN17fastertransformer34generalAddBiasResidualLayerNormOptI7__half2Lb0ELb0ELi1ELb1ELi4EEEvPT_S3_PKS2_S5_S5_S5_S5_S5_fiiPKfS7_S7_Pfi
        .type           _ZN17fastertransformer34generalAddBiasResidualLayerNormOptI7__half2Lb0ELb0ELi1ELb1ELi4EEEvPT_S3_PKS2_S5_S5_S5_S5_S5_fiiPKfS7_S7_Pfi,@function
        .size           _ZN17fastertransformer34generalAddBiasResidualLayerNormOptI7__half2Lb0ELb0ELi1ELb1ELi4EEEvPT_S3_PKS2_S5_S5_S5_S5_S5_fiiPKfS7_S7_Pfi,(.L_x_2509 - _ZN17fastertransformer34generalAddBiasResidualLayerNormOptI7__half2Lb0ELb0ELi1ELb1ELi4EEEvPT_S3_PKS2_S5_S5_S5_S5_S5_fiiPKfS7_S7_Pfi)
        .other          _ZN17fastertransformer34generalAddBiasResidualLayerNormOptI7__half2Lb0ELb0ELi1ELb1ELi4EEEvPT_S3_PKS2_S5_S5_S5_S5_S5_fiiPKfS7_S7_Pfi,@"STO_CUDA_ENTRY STV_DEFAULT"
_ZN17fastertransformer34generalAddBiasResidualLayerNormOptI7__half2Lb0ELb0ELi1ELb1ELi4EEEvPT_S3_PKS2_S5_S5_S5_S5_S5_fiiPKfS7_S7_Pfi:
.text._ZN17fastertransformer34generalAddBiasResidualLayerNormOptI7__half2Lb0ELb0ELi1ELb1ELi4EEEvPT_S3_PKS2_S5_S5_S5_S5_S5_fiiPKfS7_S7_Pfi:
        /* <DEDUP_REMOVED lines=23> */
.L_x_1460:
[----:B-1-3--:R-:W-:-:S04]  /*0170*/  IMAD R11, R15, R3, R14 ;  /* 0x000000030f0b7224 */ /* 0x00afc800078e020e */
[----:B0-----:R-:W-:-:S06]  /*0180*/  IMAD.WIDE R8, R11, 0x4, R4 ;  /* 0x000000040b087825 */ /* 0x001fcc00078e0204 */
[----:B------:R-:W3:Y:S01]  /*0190*/  LDG.E.CONSTANT R8, desc[UR6][R8.64] ;  /* 0x0000000608087981 */ /* 0x000ee2000c1e9900 */
[----:B----4-:R-:W-:-:S04]  /*01a0*/  IMAD.WIDE R10, R11, 0x4, R6 ;  /* 0x000000040b0a7825 */ /* 0x010fc800078e0206 */
[----:B------:R-:W-:Y:S01]  /*01b0*/  IMAD R16, R14, 0x4, R13 ;  /* 0x000000040e107824 */ /* 0x000fe200078e020d */
[----:B--2---:R-:W-:-:S04]  /*01c0*/  IADD3 R14, PT, PT, R17, R14, RZ ;  /* 0x0000000e110e7210 */ /* 0x004fc80007ffe0ff */
[----:B------:R-:W-:Y:S01]  /*01d0*/  ISETP.GE.AND P1, PT, R14, R3, PT ;  /* 0x000000030e00720c */ /* 0x000fe20003f26270 */
[----:B---3--:R-:W-:-:S05]  /*01e0*/  HFMA2 R9, R8, 1, 1, RZ ;  /* 0x3c003c0008097831 */ /* 0x008fca00000000ff */
[----:B------:R1:W-:Y:S01]  /*01f0*/  STG.E desc[UR6][R10.64], R9 ;  /* 0x000000090a007986 */ /* 0x0003e2000c101906 */
[----:B------:R-:W-:-:S03]  /*0200*/  HADD2 R12, R12, R9 ;  /* 0x000000090c0c7230 */ /* 0x000fc60000000000 */
[----:B------:R1:W-:Y:S03]  /*0210*/  STS [R16], R9 ;  /* 0x0000000910007388 */ /* 0x0003e60000000800 */
[----:B------:R-:W-:Y:S05]  /*0220*/  @!P1 BRA `(.L_x_1460) ;  /* 0xfffffffc00d09947 */ /* 0x000fea000383ffff */
.L_x_1459:
[----:B------:R-:W-:Y:S05]  /*0230*/  BSYNC.RECONVERGENT B0 ;  /* 0x0000000000007941 */ /* 0x000fea0003800200 */
.L_x_1458:
[----:B------:R-:W-:Y:S01]  /*0240*/  HADD2 R12, R12.H0_H0, R12.H1_H1 ;  /* 0x3000000c0c0c7230 */ /* 0x000fe20000000800 */
[----:B------:R-:W2:Y:S01]  /*0250*/  S2R R8, SR_CgaCtaId ;  /* 0x0000000000087919 */ /* 0x000ea20000008800 */
[----:B-1----:R-:W-:Y:S01]  /*0260*/  MOV R9, 0x400 ;  /* 0x0000040000097802 */ /* 0x002fe20000000f00 */
[----:B------:R-:W1:Y:S01]  /*0270*/  LDCU UR4, c[0x0][0x3c8] ;  /* 0x00007900ff0477ac */ /* 0x000e620008000800 */
        /* <DEDUP_REMOVED lines=36> */
[----:B------:R-:W-:-:S04]  /*04c0*/  IMAD.MOV.U32 R14, RZ, RZ, RZ ;  /* 0x000000ffff0e7224 */ /* 0x000fc800078e00ff */
        /* <DEDUP_REMOVED lines=14> */
.L_x_1463:
        /* <DEDUP_REMOVED lines=53> */
.L_x_1462:
[----:B------:R-:W-:Y:S05]  /*0900*/  BSYNC.RECONVERGENT B0 ;  /* 0x0000000000007941 */ /* 0x000fea0003800200 */
.L_x_1461:
        /* <DEDUP_REMOVED lines=39> */
.L_x_1465:
[----:B------:R-:W-:Y:S05]  /*0b80*/  BSYNC.RECONVERGENT B0 ;  /* 0x0000000000007941 */ /* 0x000fea0003800200 */
.L_x_1464:
        /* <DEDUP_REMOVED lines=19> */
.L_x_1477:
        /* <DEDUP_REMOVED lines=22> */
.L_x_1468:
        /* <DEDUP_REMOVED lines=15> */
.L_x_1470:
[----:B-1----:R-:W-:-:S05]  /*0f10*/  IMAD.WIDE R16, R19, 0x4, R16 ;  /* 0x0000000413107825 */ /* 0x002fca00078e0210 */
[----:B------:R1:W-:Y:S02]  /*0f20*/  STG.E desc[UR6][R16.64], R22 ;  /* 0x0000001610007986 */ /* 0x0003e4000c101906 */
.L_x_1469:
        /* <DEDUP_REMOVED lines=25> */
.L_x_1471:
        /* <DEDUP_REMOVED lines=18> */
.L_x_1472:
        /* <DEDUP_REMOVED lines=24> */
.L_x_1473:
        /* <DEDUP_REMOVED lines=18> */
.L_x_1474:
        /* <DEDUP_REMOVED lines=24> */
.L_x_1475:
        /* <DEDUP_REMOVED lines=18> */
.L_x_1476:
[----:B------:R-:W-:-:S05]  /*1720*/  IMAD.IADD R20, R20, 0x1, R4 ;  /* 0x0000000114147824 */ /* 0x000fca00078e0204 */
[----:B------:R-:W-:-:S13]  /*1730*/  ISETP.GE.AND P1, PT, R20, R3, PT ;  /* 0x000000031400720c */ /* 0x000fda0003f26270 */
[----:B------:R-:W-:Y:S05]  /*1740*/  @!P1 BRA `(.L_x_1477) ;  /* 0xfffffff4005c9947 */ /* 0x000fea000383ffff */
.L_x_1467:
[----:B01----:R-:W-:Y:S05]  /*1750*/  BSYNC.RECONVERGENT B0 ;  /* 0x0000000000007941 */ /* 0x003fea0003800200 */
.L_x_1466:
        /* <DEDUP_REMOVED lines=62> */
[----:B------:R-:W-:Y:S05]  /*1b40*/  CALL.REL.NOINC `($__internal_31_$__cuda_sm20_div_rn_f64_full) ;  /* 0x0000000000ac7944 */ /* 0x000fea0003c00000 */
.L_x_1481:
[----:B------:R-:W-:Y:S05]  /*1b50*/  BSYNC.RECONVERGENT B1 ;  /* 0x0000000000017941 */ /* 0x000fea0003800200 */
.L_x_1480:
        /* <DEDUP_REMOVED lines=13> */
.L_x_1482:
        /* <DEDUP_REMOVED lines=17> */
.L_x_1479:
[----:B------:R-:W-:Y:S05]  /*1d40*/  BSYNC.RECONVERGENT B0 ;  /* 0x0000000000007941 */ /* 0x000fea0003800200 */
.L_x_1478:
        /* <DEDUP_REMOVED lines=11> */
        .weak           $__internal_31_$__cuda_sm20_div_rn_f64_full
        .type           $__internal_31_$__cuda_sm20_div_rn_f64_full,@function
        .size           $__internal_31_$__cuda_sm20_div_rn_f64_full,(.L_x_2509 - $__internal_31_$__cuda_sm20_div_rn_f64_full)
$__internal_31_$__cuda_sm20_div_rn_f64_full:
        /* <DEDUP_REMOVED lines=58> */
.L_x_1484:
        /* <DEDUP_REMOVED lines=15> */
.L_x_1486:
[----:B------:R-:W-:Y:S01]  /*2290*/  LOP3.LUT R13, R7, 0x80000, RZ, 0xfc, !PT ;  /* 0x00080000070d7812 */ /* 0x000fe200078efcff */
[----:B------:R-:W-:-:S07]  /*22a0*/  IMAD.MOV.U32 R12, RZ, RZ, R6 ;  /* 0x000000ffff0c7224 */ /* 0x000fce00078e0006 */
.L_x_1485:
[----:B------:R-:W-:Y:S05]  /*22b0*/  BSYNC.RECONVERGENT B2 ;  /* 0x0000000000027941 */ /* 0x000fea0003800200 */
.L_x_1483:
[----:B------:R-:W-:Y:S01]  /*22c0*/  HFMA2 R9, -RZ, RZ, 0, 0 ;  /* 0x00000000ff097431 */ /* 0x000fe200000001ff */
[----:B------:R-:W-:Y:S01]  /*22d0*/  MOV R2, R12 ;  /* 0x0000000c00027202 */ /* 0x000fe20000000f00 */
[----:B------:R-:W-:Y:S02]  /*22e0*/  IMAD.MOV.U32 R3, RZ, RZ, R13 ;  /* 0x000000ffff037224 */ /* 0x000fe400078e000d */
[----:B------:R-:W-:Y:S05]  /*22f0*/  RET.REL.NODEC R8 `(_ZN17fastertransformer34generalAddBiasResidualLayerNormOptI7__half2Lb0ELb0ELi1ELb1ELi4EEEvPT_S3_PKS2_S5_S5_S5_S5_S5_fiiPKfS7_S7_Pfi) ;  /* 0xffffffdc08407950 */ /* 0x000fea0003c3ffff */
.L_x_1487:
        /* <DEDUP_REMOVED lines=16> */
.L_x_2509:


//--------------------- .text._ZN17fastertransformer35generalAddBiasResidualLayerNormOpt2I7__half2Lb1ELb0ELi1ELb1ELi4EEEvPT_S3_PKS2_S5_S5_S5_S5_S5_fiiPKfS7_S7_Pfi --------------------------
	.section	.text._ZN17fastertransformer35generalAddBiasResidualLayerNormOpt2I7__half2Lb1ELb0ELi1ELb1ELi4EEEvPT_S3_PKS2_S5_S5_S5_S5_S5_fiiPKfS7_S7_Pfi,"ax",@progbits
	.align	128
        .global         _ZN17fastertransformer35generalAddBiasResidualLayerNormOpt2I7__half2Lb1ELb0ELi1ELb1ELi4EEEvPT_S3_PKS2_S5_S5_S5_S5_S5_fiiPKfS7_S7_Pfi
        .type           _ZN17fastertransformer35generalAddBiasResidualLayerNormOpt2I7__half2Lb1ELb0ELi1ELb1ELi4EEEvPT_S3_PKS2_S5_S5_S5_S5_S5_fiiPKfS7_S7_Pfi,@function
        .size           _ZN17fastertransformer35generalAddBiasResidualLayerNormOpt2I7__half2Lb1ELb0ELi1ELb1ELi4EEEvPT_S3_PKS2_S5_S5_S5_S5_S5_fiiPKfS7_S7_Pfi,(.L_x_2510 - _ZN17fastertransformer35generalAddBiasResidualLayerNormOpt2I7__half2Lb1ELb0ELi1ELb1ELi4EEEvPT_S3_PKS2_S5_S5_S5_S5_S5_fiiPKfS7_S7_Pfi)
        .other          _ZN17fastertransformer35generalAddBiasResidualLayerNormOpt2I7__half2Lb1ELb0ELi1ELb1ELi4EEEvPT_S3_PKS2_S5_S5_S5_S5_S5_fiiPKfS7_S7_Pfi,@"STO_CUDA_ENTRY STV_DEFAULT"
_ZN17fastertransformer35generalAddBiasResidualLayerNormOpt2I7__half2Lb1ELb0ELi1ELb1ELi4EEEvPT_S3_PKS2_S5_S5_S5_S5_S5_fiiPKfS7_S7_Pfi:
.text._ZN17fastertransformer35generalAddBiasResidualLayerNormOpt2I7__half2Lb1ELb0ELi1ELb1ELi4EEEvPT_S3_PKS2_S5_S5_S5_S5_S5_fiiPKfS7_S7_Pfi:
        /* <DEDUP_REMOVED lines=19> */
[----:B----4-:R-:W-:-:S03]  /*0130*/  IMAD.U32 R10, RZ, RZ, UR4 ;  /* 0x00000004ff0a7e24 */ /* 0x010fc6000f8e00ff */
[----:B--2---:R0:W5:Y:S02]  /*0140*/  @!P1 LDG.E R18, desc[UR6][R6.64] ;  /* 0x0000000606129981 */ /* 0x004164000c1e1900 */
[----:B---3--:R-:W-:Y:S01]  /*0150*/  ISETP.GE.AND P1, PT, R21, R10, PT ;  /* 0x0000000a1500720c */ /* 0x008fe20003f26270 */
[----:B------:R-:W-:Y:S01]  /*0160*/  BSSY.RECONVERGENT B0, `(.L_x_1488) ;  /* 0x000010f000007945 */ /* 0x000fe20003800200 */
[----:B------:R-:W-:Y:S01]  /*0170*/  MOV R14, RZ ;  /* 0x000000ff000e7202 */ /* 0x000fe20000000f00 */
[----:B------:R-:W-:Y:S01]  /*0180*/  @P0 FMUL.FTZ R14, R2, R5 ;  /* 0x00000005020e0220 */ /* 0x000fe20000410000 */
[----:B------:R-:W-:-:S09]  /*0190*/  CS2R R2, SRZ ;  /* 0x0000000000027805 */ /* 0x000fd2000001ff00 */
[----:B0-----:R-:W-:Y:S05]  /*01a0*/  @P1 BRA `(.L_x_1489) ;  /* 0x0000001000281947 */ /* 0x001fea0003800000 */
[----:B------:R-:W0:Y:S01]  /*01b0*/  LDC R0, c[0x0][0x360] ;  /* 0x0000d800ff007b82 */ /* 0x000e220000000800 */
[----:B------:R-:W-:Y:S05]  /*01c0*/  @P0 BRA `(.L_x_1490) ;  /* 0x0000000400e80947 */ /* 0x000fea0003800000 */
[----:B------:R-:W1:Y:S01]  /*01d0*/  S2R R3, SR_CgaCtaId ;  /* 0x0000000000037919 */ /* 0x000e620000008800 */
[----:B------:R-:W2:Y:S01]  /*01e0*/  LDC.64 R4, c[0x0][0x3a0] ;  /* 0x0000e800ff047b82 */ /* 0x000ea20000000a00 */
[----:B------:R-:W-:Y:S01]  /*01f0*/  MOV R2, 0x400 ;  /* 0x0000040000027802 */ /* 0x000fe20000000f00 */
[----:B------:R-:W-:Y:S01]  /*0200*/  IMAD.MOV.U32 R15, RZ, RZ, R21 ;  /* 0x000000ffff0f7224 */ /* 0x000fe200078e0015 */
[----:B0-----:R-:W-:-:S03]  /*0210*/  SHF.L.U32 R11, R0, 0x2, RZ ;  /* 0x00000002000b7819 */ /* 0x001fc600000006ff */
[----:B------:R-:W-:-:S05]  /*0220*/  VIADD R2, R2, 0x190 ;  /* 0x0000019002027836 */ /* 0x000fca0000000000 */
[----:B-1----:R-:W-:Y:S02]  /*0230*/  LEA R14, R3, R2, 0x18 ;  /* 0x00000002030e7211 */ /* 0x002fe400078ec0ff */
[----:B------:R-:W-:-:S07]  /*0240*/  CS2R R2, SRZ ;  /* 0x0000000000027805 */ /* 0x000fce000001ff00 */
.L_x_1491:
[----:B0-----:R-:W0:Y:S01]  /*0250*/  LDC.64 R6, c[0x0][0x390] ;  /* 0x0000e400ff067b82 */ /* 0x001e220000000a00 */
[----:B------:R-:W-:-:S05]  /*0260*/  MOV R10, UR5 ;  /* 0x00000005000a7c02 */ /* 0x000fca0008000f00 */
[----:B------:R-:W-:Y:S02]  /*0270*/  IMAD R17, R19, R10, R15 ;  /* 0x0000000a13117224 */ /* 0x000fe400078e020f */
[----:B------:R-:W1:Y:S02]  /*0280*/  LDC.64 R12, c[0x0][0x388] ;  /* 0x0000e200ff0c7b82 */ /* 0x000e640000000a00 */
        /* <DEDUP_REMOVED lines=13> */
[----:B------:R-:W-:-:S04]  /*0360*/  IMAD R16, R15, 0x4, R14 ;  /* 0x000000040f107824 */ /* 0x000fc800078e020e */
        /* <DEDUP_REMOVED lines=73> */
[----:B-1----:R-:W-:Y:S01]  /*0800*/  IADD3 R12, P0, PT, R11, R12, RZ ;  /* 0x0000000c0b0c7210 */ /* 0x002fe20007f1e0ff */
        /* <DEDUP_REMOVED lines=22> */
.L_x_1490:
[----:B------:R-:W1:Y:S01]  /*0970*/  S2R R4, SR_CgaCtaId ;  /* 0x0000000000047919 */ /* 0x000e620000008800 */
[----:B------:R-:W-:Y:S01]  /*0980*/  MOV R2, 0x400 ;  /* 0x0000040000027802 */ /* 0x000fe20000000f00 */
[----:B0-----:R-:W-:Y:S01]  /*0990*/  IMAD.SHL.U32 R15, R0, 0x4, RZ ;  /* 0x00000004000f7824 */ /* 0x001fe200078e00ff */
[----:B------:R-:W-:Y:S02]  /*09a0*/  MOV R13, R21 ;  /* 0x00000015000d7202 */ /* 0x000fe40000000f00 */
[----:B------:R-:W-:Y:S02]  /*09b0*/  IADD3 R11, PT, PT, R2, 0x190, RZ ;  /* 0x00000190020b7810 */ /* 0x000fe40007ffe0ff */
[----:B------:R-:W-:Y:S02]  /*09c0*/  CS2R R2, SRZ ;  /* 0x0000000000027805 */ /* 0x000fe4000001ff00 */
[----:B-1----:R-:W-:-:S07]  /*09d0*/  LEA R11, R4, R11, 0x18 ;  /* 0x0000000b040b7211 */ /* 0x002fce00078ec0ff */
.L_x_1492:
[----:B0-----:R-:W0:Y:S01]  /*09e0*/  LDC.64 R6, c[0x0][0x390] ;  /* 0x0000e400ff067b82 */ /* 0x001e220000000a00 */
[----:B------:R-:W-:-:S04]  /*09f0*/  IMAD.U32 R10, RZ, RZ, UR8 ;  /* 0x00000008ff0a7e24 */ /* 0x000fc8000f8e00ff */
[----:B------:R-:W-:-:S03]  /*0a00*/  IMAD R17, R19, R10, R13 ;  /* 0x0000000a13117224 */ /* 0x000fc600078e020d */
[----:B------:R-:W1:Y:S01]  /*0a10*/  LDC.64 R4, c[0x0][0x3a0] ;  /* 0x0000e800ff047b82 */ /* 0x000e620000000a00 */
        /* <DEDUP_REMOVED lines=17> */
[----:B------:R-:W-:-:S02]  /*0b30*/  LEA R16, R13, R11, 0x2 ;  /* 0x0000000b0d107211 */ /* 0x000fc400078e10ff */
[----:B------:R-:W-:Y:S01]  /*0b40*/  FADD.FTZ R12, R12, R23 ;  /* 0x000000170c0c7221 */ /* 0x000fe20000010000 */
[----:B------:R-:W-:Y:S02]  /*0b50*/  IMAD.IADD R23, R0, 0x1, R13 ;  /* 0x0000000100177824 */ /* 0x000fe400078e020d */
[----:B------:R-:W-:Y:S01]  /*0b60*/  FMUL.FTZ R13, R25, R25 ;  /* 0x00000019190d7220 */ /* 0x000fe20000410000 */
[----:B0-----:R-:W-:Y:S01]  /*0b70*/  IMAD.WIDE R8, R17, 0x4, R8 ;  /* 0x0000000411087825 */ /* 0x001fe200078e0208 */
[----:B------:R-:W-:-:S03]  /*0b80*/  F2FP.F16.F32.PACK_AB R27, R25, R12 ;  /* 0x0000000c191b723e */ /* 0x000fc600000000ff */
[C---:B------:R-:W-:Y:S01]  /*0b90*/  FADD.FTZ R20, R12.reuse, R25 ;  /* 0x000000190c147221 */ /* 0x040fe20000010000 */
[----:B------:R-:W-:Y:S01]  /*0ba0*/  ISETP.GE.AND P0, PT, R23, R10, PT ;  /* 0x0000000a1700720c */ /* 0x000fe20003f06270 */
[----:B------:R-:W-:Y:S01]  /*0bb0*/  FFMA.FTZ R13, R12, R12, R13 ;  /* 0x0000000c0c0d7223 */ /* 0x000fe2000001000d */
[----:B------:R2:W-:Y:S01]  /*0bc0*/  STS [R16], R27 ;  /* 0x0000001b10007388 */ /* 0x0005e20000000800 */
[----:B------:R-:W-:Y:S02]  /*0bd0*/  FADD.FTZ R3, R20, R3 ;  /* 0x0000000314037221 */ /* 0x000fe40000010000 */
[----:B------:R-:W-:Y:S01]  /*0be0*/  FADD.FTZ R2, R13, R2 ;  /* 0x000000020d027221 */ /* 0x000fe20000010000 */
[----:B------:R2:W-:Y:S07]  /*0bf0*/  STG.E desc[UR6][R8.64], R27 ;  /* 0x0000001b08007986 */ /* 0x0005ee000c101906 */
[----:B------:R-:W-:Y:S05]  /*0c00*/  @P0 BRA `(.L_x_1489) ;  /* 0x0000000400900947 */ /* 0x000fea0003800000 */
[----:B------:R-:W-:-:S04]  /*0c10*/  SHF.L.U32 R17, R0, 0x3, RZ ;  /* 0x0000000300117819 */ /* 0x000fc800000006ff */
[----:B------:R-:W-:-:S05]  /*0c20*/  IADD3 R6, P0, PT, R6, R17, RZ ;  /* 0x0000001106067210 */ /* 0x000fca0007f1e0ff */
[----:B------:R-:W-:Y:S01]  /*0c30*/  IMAD.X R7, RZ, RZ, R7, P0 ;  /* 0x000000ffff077224 */ /* 0x000fe200000e0607 */
[----:B------:R-:W-:-:S04]  /*0c40*/  IADD3 R4, P0, PT, R15, R4, RZ ;  /* 0x000000040f047210 */ /* 0x000fc80007f1e0ff */
[----:B------:R-:W3:Y:S01]  /*0c50*/  LDG.E.64 R12, desc[UR6][R6.64] ;  /* 0x00000006060c7981 */ /* 0x000ee2000c1e1b00 */
[----:B------:R-:W-:-:S05]  /*0c60*/  IADD3.X R5, PT, PT, RZ, R5, RZ, P0, !PT ;  /* 0x00000005ff057210 */ /* 0x000fca00007fe4ff */
[----:B------:R-:W4:Y:S01]  /*0c70*/  LDG.E.CONSTANT R20, desc[UR6][R4.64] ;  /* 0x0000000604147981 */ /* 0x000f22000c1e9900 */
[----:B--2---:R-:W-:Y:S01]  /*0c80*/  IADD3 R8, P0, PT, R15, R8, RZ ;  /* 0x000000080f087210 */ /* 0x004fe20007f1e0ff */
[----:B------:R-:W-:Y:S01]  /*0c90*/  IMAD.IADD R23, R23, 0x1, R0 ;  /* 0x0000000117177824 */ /* 0x000fe200078e0200 */
[----:B------:R-:W-:-:S03]  /*0ca0*/  IADD3 R16, PT, PT, R15, R16, RZ ;  /* 0x000000100f107210 */ /* 0x000fc60007ffe0ff */
[----:B------:R-:W-:Y:S01]  /*0cb0*/  IMAD.X R9, RZ, RZ, R9, P0 ;  /* 0x000000ffff097224 */ /* 0x000fe200000e0609 */
[----:B------:R-:W-:Y:S02]  /*0cc0*/  ISETP.GE.AND P0, PT, R23, R10, PT ;  /* 0x0000000a1700720c */ /* 0x000fe40003f06270 */
[----:B---3--:R-:W-:Y:S02]  /*0cd0*/  I2FP.F32.S32 R25, R12 ;  /* 0x0000000c00197245 */ /* 0x008fe40000201400 */
[----:B------:R-:W-:-:S03]  /*0ce0*/  I2FP.F32.S32 R13, R13 ;  /* 0x0000000d000d7245 */ /* 0x000fc60000201400 */
[-C--:B------:R-:W-:Y:S02]  /*0cf0*/  FMUL.FTZ R25, R25, R14.reuse ;  /* 0x0000000e19197220 */ /* 0x080fe40000410000 */
[----:B------:R-:W-:-:S05]  /*0d00*/  FMUL.FTZ R12, R13, R14 ;  /* 0x0000000e0d0c7220 */ /* 0x000fca0000410000 */
[----:B------:R-:W-:Y:S01]  /*0d10*/  F2FP.F16.F32.PACK_AB R25, R12, R25 ;  /* 0x000000190c19723e */ /* 0x000fe200000000ff */
[--C-:B----4-:R-:W-:Y:S02]  /*0d20*/  HADD2.F32 R12, -RZ, R20.reuse.H1_H1 ;  /* 0x30000014ff0c7230 */ /* 0x110fe40000004100 */
        /* <DEDUP_REMOVED lines=19> */
[----:B------:R-:W2:Y:S02]  /*0e60*/  LDG.E.64 R12, desc[UR6][R6.64] ;  /* 0x00000006060c7981 */ /* 0x000ea4000c1e1b00 */
[----:B------:R-:W-:-:S05]  /*0e70*/  IMAD.X R5, RZ, RZ, R5, P0 ;  /* 0x000000ffff057224 */ /* 0x000fca00000e0605 */
[----:B------:R-:W4:Y:S01]  /*0e80*/  LDG.E.CONSTANT R20, desc[UR6][R4.64] ;  /* 0x0000000604147981 */ /* 0x000f22000c1e9900 */
[C---:B---3--:R-:W-:Y:S01]  /*0e90*/  IADD3 R8, P0, PT, R15.reuse, R8, RZ ;  /* 0x000000080f087210 */ /* 0x048fe20007f1e0ff */
[----:B------:R-:W-:-:S03]  /*0ea0*/  IMAD.IADD R16, R15, 0x1, R16 ;  /* 0x000000010f107824 */ /* 0x000fc600078e0210 */
[----:B------:R-:W-:Y:S02]  /*0eb0*/  IADD3.X R9, PT, PT, RZ, R9, RZ, P0, !PT ;  /* 0x00000009ff097210 */ /* 0x000fe400007fe4ff */
[----:B--2---:R-:W-:Y:S02]  /*0ec0*/  I2FP.F32.S32 R25, R12 ;  /* 0x0000000c00197245 */ /* 0x004fe40000201400 */
        /* <DEDUP_REMOVED lines=10> */
[----:B------:R-:W-:Y:S01]  /*0f70*/  FADD.FTZ R27, R12, R13 ;  /* 0x0000000d0c1b7221 */ /* 0x000fe20000010000 */
[----:B------:R-:W-:-:S02]  /*0f80*/  IADD3 R13, PT, PT, R23, R0, RZ ;  /* 0x00000000170d7210 */ /* 0x000fc40007ffe0ff */
[----:B------:R-:W-:Y:S01]  /*0f90*/  FADD.FTZ R20, R20, R25 ;  /* 0x0000001914147221 */ /* 0x000fe20000010000 */
[----:B------:R-:W-:Y:S01]  /*0fa0*/  FMUL.FTZ R23, R27, R27 ;  /* 0x0000001b1b177220 */ /* 0x000fe20000410000 */
[----:B------:R-:W-:Y:S02]  /*0fb0*/  ISETP.GE.AND P0, PT, R13, R10, PT ;  /* 0x0000000a0d00720c */ /* 0x000fe40003f06270 */
        /* <DEDUP_REMOVED lines=10> */
[----:B------:R-:W-:-:S05]  /*1060*/  IADD3 R4, P0, PT, R15, R4, RZ ;  /* 0x000000040f047210 */ /* 0x000fca0007f1e0ff */
[----:B------:R-:W2:Y:S01]  /*1070*/  LDG.E.64 R6, desc[UR6][R6.64] ;  /* 0x0000000606067981 */ /* 0x000ea2000c1e1b00 */
[----:B------:R-:W-:-:S05]  /*1080*/  IADD3.X R5, PT, PT, RZ, R5, RZ, P0, !PT ;  /* 0x00000005ff057210 */ /* 0x000fca00007fe4ff */
[----:B------:R0:W3:Y:S01]  /*1090*/  LDG.E.CONSTANT R4, desc[UR6][R4.64] ;  /* 0x0000000604047981 */ /* 0x0000e2000c1e9900 */
[----:B----4-:R-:W-:Y:S02]  /*10a0*/  IADD3 R16, PT, PT, R15, R16, RZ ;  /* 0x000000100f107210 */ /* 0x010fe40007ffe0ff */
[----:B------:R-:W-:Y:S02]  /*10b0*/  IADD3 R13, PT, PT, R13, R0, RZ ;  /* 0x000000000d0d7210 */ /* 0x000fe40007ffe0ff */
[----:B--2---:R-:W-:Y:S02]  /*10c0*/  I2FP.F32.S32 R17, R6 ;  /* 0x0000000600117245 */ /* 0x004fe40000201400 */
[----:B------:R-:W-:-:S03]  /*10d0*/  I2FP.F32.S32 R23, R7 ;  /* 0x0000000700177245 */ /* 0x000fc60000201400 */
[-C--:B------:R-:W-:Y:S02]  /*10e0*/  FMUL.FTZ R17, R17, R14.reuse ;  /* 0x0000000e11117220 */ /* 0x080fe40000410000 */
[----:B------:R-:W-:-:S05]  /*10f0*/  FMUL.FTZ R12, R23, R14 ;  /* 0x0000000e170c7220 */ /* 0x000fca0000410000 */
[----:B0-----:R-:W-:Y:S01]  /*1100*/  F2FP.F16.F32.PACK_AB R5, R12, R17 ;  /* 0x000000110c05723e */ /* 0x001fe200000000ff */
[--C-:B---3--:R-:W-:Y:S02]  /*1110*/  HADD2.F32 R17, -RZ, R4.reuse.H1_H1 ;  /* 0x30000004ff117230 */ /* 0x108fe40000004100 */
[----:B------:R-:W-:Y:S01]  /*1120*/  HADD2.F32 R12, -RZ, R4.H0_H0 ;  /* 0x20000004ff0c7230 */ /* 0x000fe20000004100 */
[----:B------:R-:W-:Y:S01]  /*1130*/  IADD3 R4, P0, PT, R15, R8, RZ ;  /* 0x000000080f047210 */ /* 0x000fe20007f1e0ff */
[--C-:B------:R-:W-:Y:S02]  /*1140*/  HADD2.F32 R6, -RZ, R5.reuse.H1_H1 ;  /* 0x30000005ff067230 */ /* 0x100fe40000004100 */
[----:B------:R-:W-:Y:S01]  /*1150*/  FADD.FTZ R17, RZ, R17 ;  /* 0x00000011ff117221 */ /* 0x000fe20000010000 */
[----:B------:R-:W-:Y:S02]  /*1160*/  HADD2.F32 R7, -RZ, R5.H0_H0 ;  /* 0x20000005ff077230 */ /* 0x000fe40000004100 */
[----:B------:R-:W-:Y:S01]  /*1170*/  FADD.FTZ R12, RZ, R12 ;  /* 0x0000000cff0c7221 */ /* 0x000fe20000010000 */
        /* <DEDUP_REMOVED lines=13> */
.L_x_1489:
[----:B------:R-:W-:Y:S05]  /*1250*/  BSYNC.RECONVERGENT B0 ;  /* 0x0000000000007941 */ /* 0x000fea0003800200 */
.L_x_1488:
[----:B------:R-:W1:Y:S01]  /*1260*/  SHFL.BFLY PT, R0, R3, 0x10, 0x1f ;  /* 0x0e001f0003007f89 */ /* 0x000e6200000e0000 */
[----:B------:R-:W2:Y:S01]  /*1270*/  LDC R11, c[0x0][0x360] ;  /* 0x0000d800ff0b7b82 */ /* 0x000ea20000000800 */
[----:B------:R-:W-:Y:S02]  /*1280*/  BSSY.RECONVERGENT B0, `(.L_x_1493) ;  /* 0x000004e000007945 */ /* 0x000fe40003800200 */
[----:B0-----:R-:W0:Y:S01]  /*1290*/  SHFL.BFLY PT, R5, R2, 0x10, 0x1f ;  /* 0x0e001f0002057f89 */ /* 0x001e2200000e0000 */
[----:B-1----:R-:W-:Y:S01]  /*12a0*/  FADD.FTZ R0, R0, R3 ;  /* 0x0000000300007221 */ /* 0x002fe20000010000 */
[----:B--234-:R-:W-:Y:S01]  /*12b0*/  I2FP.F32.U32 R9, R11 ;  /* 0x0000000b00097245 */ /* 0x01cfe20000201000 */
[----:B0-----:R-:W-:-:S03]  /*12c0*/  FADD.FTZ R6, R5, R2 ;  /* 0x0000000205067221 */ /* 0x001fc60000010000 */
[----:B------:R-:W0:Y:S01]  /*12d0*/  SHFL.BFLY PT, R5, R0, 0x8, 0x1f ;  /* 0x0d001f0000057f89 */ /* 0x000e2200000e0000 */
[----:B------:R-:W-:-:S03]  /*12e0*/  FMUL.FTZ R9, R9, 0.03125 ;  /* 0x3d00000009097820 */ /* 0x000fc60000410000 */
[----:B------:R-:W1:Y:S01]  /*12f0*/  SHFL.BFLY PT, R7, R6, 0x8, 0x1f ;  /* 0x0d001f0006077f89 */ /* 0x000e6200000e0000 */
[----:B0-----:R-:W-:Y:S01]  /*1300*/  FADD.FTZ R5, R0, R5 ;  /* 0x0000000500057221 */ /* 0x001fe20000010000 */
[----:B------:R-:W-:Y:S01]  /*1310*/  I2FP.F32.U32 R0, R21 ;  /* 0x0000001500007245 */ /* 0x000fe20000201000 */
[----:B-1----:R-:W-:-:S03]  /*1320*/  FADD.FTZ R7, R6, R7 ;  /* 0x0000000706077221 */ /* 0x002fc60000010000 */
[----:B------:R-:W0:Y:S01]  /*1330*/  SHFL.BFLY PT, R4, R5, 0x4, 0x1f ;  /* 0x0c801f0005047f89 */ /* 0x000e2200000e0000 */
[----:B------:R-:W-:-:S03]  /*1340*/  FSETP.GT.FTZ.AND P1, PT, R9, R0, PT ;  /* 0x000000000900720b */ /* 0x000fc60003f34000 */
[----:B------:R-:W1:Y:S10]  /*1350*/  SHFL.BFLY PT, R8, R7, 0x4, 0x1f ;  /* 0x0c801f0007087f89 */ /* 0x000e7400000e0000 */
[----:B------:R-:W2:Y:S01]  /*1360*/  @P1 S2R R17, SR_CgaCtaId ;  /* 0x0000000000111919 */ /* 0x000ea20000008800 */
[----:B------:R-:W-:-:S04]  /*1370*/  @P1 MOV R6, 0x400 ;  /* 0x0000040000061802 */ /* 0x000fc80000000f00 */
[----:B------:R-:W-:Y:S01]  /*1380*/  @P1 IADD3 R6, PT, PT, R6, 0x88, RZ ;  /* 0x0000008806061810 */ /* 0x000fe20007ffe0ff */
[----:B0-----:R-:W-:Y:S01]  /*1390*/  FADD.FTZ R4, R5, R4 ;  /* 0x0000000405047221 */ /* 0x001fe20000010000 */
[----:B-1----:R-:W-:-:S04]  /*13a0*/  FADD.FTZ R2, R7, R8 ;  /* 0x0000000807027221 */ /* 0x002fc80000010000 */
[----:B------:R-:W0:Y:S01]  /*13b0*/  SHFL.BFLY PT, R3, R4, 0x2, 0x1f ;  /* 0x0c401f0004037f89 */ /* 0x000e2200000e0000 */
[----:B------:R-:W-:Y:S02]  /*13c0*/  LOP3.LUT P0, R8, R21, 0x1f, RZ, 0xc0, !PT ;  /* 0x0000001f15087812 */ /* 0x000fe4000780c0ff */
[----:B------:R-:W-:Y:S01]  /*13d0*/  SHF.R.U32.HI R7, RZ, 0x5, R21 ;  /* 0x00000005ff077819 */ /* 0x000fe20000011615 */
[----:B------:R-:W1:Y:S10]  /*13e0*/  SHFL.BFLY PT, R13, R2, 0x2, 0x1f ;  /* 0x0c401f00020d7f89 */ /* 0x000e7400000e0000 */
[----:B------:R-:W3:Y:S01]  /*13f0*/  @!P0 S2R R15, SR_CgaCtaId ;  /* 0x00000000000f8919 */ /* 0x000ee20000008800 */
[----:B------:R-:W-:Y:S01]  /*1400*/  @!P0 MOV R5, 0x400 ;  /* 0x0000040000058802 */ /* 0x000fe20000000f00 */
[----:B0-----:R-:W-:Y:S01]  /*1410*/  FADD.FTZ R3, R4, R3 ;  /* 0x0000000304037221 */ /* 0x001fe20000010000 */
[----:B-1----:R-:W-:-:S04]  /*1420*/  FADD.FTZ R13, R2, R13 ;  /* 0x0000000d020d7221 */ /* 0x002fc80000010000 */
[----:B------:R-:W0:Y:S01]  /*1430*/  SHFL.BFLY PT, R0, R3, 0x1, 0x1f ;  /* 0x0c201f0003007f89 */ /* 0x000e2200000e0000 */
[----:B------:R-:W-:Y:S01]  /*1440*/  @!P0 VIADD R2, R5, 0x88 ;  /* 0x0000008805028836 */ /* 0x000fe20000000000 */
[----:B--2---:R-:W-:Y:S02]  /*1450*/  @P1 LEA R5, R17, R6, 0x18 ;  /* 0x0000000611051211 */ /* 0x004fe400078ec0ff */
[----:B------:R-:W1:Y:S02]  /*1460*/  SHFL.BFLY PT, R4, R13, 0x1, 0x1f ;  /* 0x0c201f000d047f89 */ /* 0x000e6400000e0000 */
[----:B---3--:R-:W-:-:S04]  /*1470*/  @!P0 LEA R2, R15, R2, 0x18 ;  /* 0x000000020f028211 */ /* 0x008fc800078ec0ff */
[----:B------:R-:W-:Y:S01]  /*1480*/  @!P0 LEA R2, R7, R2, 0x2 ;  /* 0x0000000207028211 */ /* 0x000fe200078e10ff */
[----:B0-----:R-:W-:Y:S01]  /*1490*/  FADD.FTZ R15, R3, R0 ;  /* 0x00000000030f7221 */ /* 0x001fe20000010000 */
[----:B------:R-:W-:Y:S02]  /*14a0*/  HFMA2 R3, -RZ, RZ, 0, 0 ;  /* 0x00000000ff037431 */ /* 0x000fe400000001ff */
[----:B------:R-:W-:Y:S02]  /*14b0*/  IMAD.MOV.U32 R0, RZ, RZ, RZ ;  /* 0x000000ffff007224 */ /* 0x000fe400078e00ff */
[----:B-1----:R-:W-:Y:S01]  /*14c0*/  FADD.FTZ R17, R13, R4 ;  /* 0x000000040d117221 */ /* 0x002fe20000010000 */
        /* <DEDUP_REMOVED lines=41> */
.L_x_1494:
[----:B------:R-:W-:Y:S05]  /*1760*/  BSYNC.RECONVERGENT B0 ;  /* 0x0000000000007941 */ /* 0x000fea0003800200 */
.L_x_1493:
        /* <DEDUP_REMOVED lines=18> */
.L_x_1506:
        /* <DEDUP_REMOVED lines=8> */
[----:B-1----:R-:W-:Y:S01]  /*1910*/  MOV R10, UR8 ;  /* 0x00000008000a7c02 */ /* 0x002fe20008000f00 */
        /* <DEDUP_REMOVED lines=13> */
.L_x_1497:
[----:B------:R-:W0:Y:S01]  /*19f0*/  LDC.64 R2, c[0x0][0x380] ;  /* 0x0000e000ff027b82 */ /* 0x000e220000000a00 */
[----:B--2---:R-:W-:-:S09]  /*1a00*/  UISETP.NE.AND UP0, UPT, UR9, 0x2, UPT ;  /* 0x000000020900788c */ /* 0x004fd2000bf05270 */
        /* <DEDUP_REMOVED lines=13> */
.L_x_1499:
[----:B0-----:R-:W-:-:S05]  /*1ae0*/  IMAD.WIDE R2, R17, 0x4, R2 ;  /* 0x0000000411027825 */ /* 0x001fca00078e0202 */
[----:B------:R1:W-:Y:S02]  /*1af0*/  STG.E desc[UR6][R2.64], R22 ;  /* 0x0000001602007986 */ /* 0x0003e4000c101906 */
.L_x_1498:
        /* <DEDUP_REMOVED lines=8> */
[----:B------:R-:W3:Y:S04]  /*1b80*/  LDG.E.CONSTANT R22, desc[UR6][R12.64] ;  /* 0x000000060c167981 */ /* 0x000ee8000c1e9900 */
[----:B------:R-:W3:Y:S01]  /*1b90*/  LDG.E.CONSTANT R16, desc[UR6][R14.64] ;  /* 0x000000060e107981 */ /* 0x000ee2000c1e9900 */
[----:B------:R-:W-:Y:S01]  /*1ba0*/  IMAD.IADD R2, R0, 0x1, R3 ;  /* 0x0000000100027824 */ /* 0x000fe200078e0203 */
[----:B------:R-:W-:-:S04]  /*1bb0*/  IADD3 R0, PT, PT, R17, R11, RZ ;  /* 0x0000000b11007210 */ /* 0x000fc80007ffe0ff */
        /* <DEDUP_REMOVED lines=13> */
.L_x_1500:
        /* <DEDUP_REMOVED lines=12> */
[----:B------:R-:W3:Y:S01]  /*1d50*/  F2I.S8.NTZ R23, R23 ;  /* 0x0000001700177305 */ /* 0x000ee20000202100 */
[----:B-1----:R-:W-:-:S04]  /*1d60*/  PRMT R22, R24, 0x8880, RZ ;  /* 0x0000888018167816 */ /* 0x002fc800000000ff */
[----:B------:R-:W-:Y:S01]  /*1d70*/  PRMT R22, R22, 0x7710, RZ ;  /* 0x0000771016167816 */ /* 0x000fe200000000ff */
[----:B0-----:R-:W-:-:S03]  /*1d80*/  IMAD.WIDE R16, R0, 0x2, R16 ;  /* 0x0000000200107825 */ /* 0x001fc600078e0210 */
[----:B---3--:R-:W-:-:S05]  /*1d90*/  PRMT R25, R23, 0x7604, R22 ;  /* 0x0000760417197816 */ /* 0x008fca0000000016 */
[----:B------:R1:W-:Y:S02]  /*1da0*/  STG.E.U16 desc[UR6][R16.64], R25 ;  /* 0x0000001910007986 */ /* 0x0003e4000c101506 */
.L_x_1501:
[----:B------:R-:W-:-:S04]  /*1db0*/  IADD3 R20, PT, PT, R20, R11, RZ ;  /* 0x0000000b14147210 */ /* 0x000fc80007ffe0ff */
[----:B------:R-:W-:-:S13]  /*1dc0*/  ISETP.GE.AND P1, PT, R20, R10, PT ;  /* 0x0000000a1400720c */ /* 0x000fda0003f26270 */
[----:B------:R-:W-:Y:S05]  /*1dd0*/  @P1 BRA `(.L_x_1496) ;  /* 0x0000000400501947 */ /* 0x000fea0003800000 */
[C---:B------:R-:W-:Y:S02]  /*1de0*/  IADD3 R12, P1, PT, R3.reuse, R12, RZ ;  /* 0x0000000c030c7210 */ /* 0x040fe40007f3e0ff */
[----:B------:R-:W-:-:S03]  /*1df0*/  IADD3 R14, P2, PT, R3, R14, RZ ;  /* 0x0000000e030e7210 */ /* 0x000fc60007f5e0ff */
[----:B------:R-:W-:Y:S01]  /*1e00*/  IMAD.X R13, RZ, RZ, R13, P1 ;  /* 0x000000ffff0d7224 */ /* 0x000fe200008e060d */
[----:B------:R-:W-:-:S04]  /*1e10*/  IADD3.X R15, PT, PT, RZ, R15, RZ, P2, !PT ;  /* 0x0000000fff0f7210 */ /* 0x000fc800017fe4ff */
[----:B0-----:R-:W3:Y:S04]  /*1e20*/  LDG.E.CONSTANT R22, desc[UR6][R12.64] ;  /* 0x000000060c167981 */ /* 0x001ee8000c1e9900 */
[----:B-1----:R-:W3:Y:S01]  /*1e30*/  LDG.E.CONSTANT R16, desc[UR6][R14.64] ;  /* 0x000000060e107981 */ /* 0x002ee2000c1e9900 */
[----:B------:R-:W-:Y:S01]  /*1e40*/  IADD3 R2, PT, PT, R3, R2, RZ ;  /* 0x0000000203027210 */ /* 0x000fe20007ffe0ff */
[----:B------:R-:W-:-:S04]  /*1e50*/  IMAD.IADD R23, R0, 0x1, R11 ;  /* 0x0000000100177824 */ /* 0x000fc800078e020b */
        /* <DEDUP_REMOVED lines=13> */
.L_x_1502:
        /* <DEDUP_REMOVED lines=18> */
.L_x_1503:
[----:B------:R-:W-:-:S04]  /*2050*/  IADD3 R20, PT, PT, R20, R11, RZ ;  /* 0x0000000b14147210 */ /* 0x000fc80007ffe0ff */
[----:B------:R-:W-:-:S13]  /*2060*/  ISETP.GE.AND P1, PT, R20, R10, PT ;  /* 0x0000000a1400720c */ /* 0x000fda0003f26270 */
[----:B------:R-:W-:Y:S05]  /*2070*/  @P1 BRA `(.L_x_1496) ;  /* 0x0000000000a81947 */ /* 0x000fea0003800000 */
[C---:B------:R-:W-:Y:S02]  /*2080*/  IADD3 R14, P2, PT, R3.reuse, R14, RZ ;  /* 0x0000000e030e7210 */ /* 0x040fe40007f5e0ff */
[----:B------:R-:W-:-:S03]  /*2090*/  IADD3 R12, P1, PT, R3, R12, RZ ;  /* 0x0000000c030c7210 */ /* 0x000fc60007f3e0ff */
[----:B------:R-:W-:Y:S01]  /*20a0*/  IMAD.X R15, RZ, RZ, R15, P2 ;  /* 0x000000ffff0f7224 */ /* 0x000fe200010e060f */
[----:B------:R-:W-:-:S05]  /*20b0*/  IADD3.X R13, PT, PT, RZ, R13, RZ, P1, !PT ;  /* 0x0000000dff0d7210 */ /* 0x000fca0000ffe4ff */
[----:B------:R-:W3:Y:S04]  /*20c0*/  LDG.E.CONSTANT R12, desc[UR6][R12.64] ;  /* 0x000000060c0c7981 */ /* 0x000ee8000c1e9900 */
[----:B------:R-:W3:Y:S01]  /*20d0*/  LDG.E.CONSTANT R15, desc[UR6][R14.64] ;  /* 0x000000060e0f7981 */ /* 0x000ee2000c1e9900 */
[----:B01----:R-:W-:Y:S02]  /*20e0*/  IADD3 R16, PT, PT, R3, R2, RZ ;  /* 0x0000000203107210 */ /* 0x003fe40007ffe0ff */
        /* <DEDUP_REMOVED lines=14> */
.L_x_1504:
        /* <DEDUP_REMOVED lines=18> */
.L_x_1505:
[----:B------:R-:W-:-:S05]  /*22f0*/  IMAD.IADD R20, R20, 0x1, R11 ;  /* 0x0000000114147824 */ /* 0x000fca00078e020b */
[----:B------:R-:W-:-:S13]  /*2300*/  ISETP.GE.AND P1, PT, R20, R10, PT ;  /* 0x0000000a1400720c */ /* 0x000fda0003f26270 */
[----:B------:R-:W-:Y:S05]  /*2310*/  @!P1 BRA `(.L_x_1506) ;  /* 0xfffffff4005c9947 */ /* 0x000fea000383ffff */
.L_x_1496:
[----:B-12---:R-:W-:Y:S05]  /*2320*/  BSYNC.RECONVERGENT B0 ;  /* 0x0000000000007941 */ /* 0x006fea0003800200 */
.L_x_1495:
        /* <DEDUP_REMOVED lines=62> */
[----:B-----5:R-:W-:Y:S05]  /*2710*/  CALL.REL.NOINC `($__internal_32_$__cuda_sm20_div_rn_f64_full) ;  /* 0x0000000000a47944 */ /* 0x020fea0003c00000 */
.L_x_1510:
[----:B------:R-:W-:Y:S05]  /*2720*/  BSYNC.RECONVERGENT B1 ;  /* 0x0000000000017941 */ /* 0x000fea0003800200 */
.L_x_1509:
        /* <DEDUP_REMOVED lines=12> */
.L_x_1511:
        /* <DEDUP_REMOVED lines=17> */
.L_x_1508:
[----:B------:R-:W-:Y:S05]  /*2900*/  BSYNC.RECONVERGENT B0 ;  /* 0x0000000000007941 */ /* 0x000fea0003800200 */
.L_x_1507:
        /* <DEDUP_REMOVED lines=10> */
        .weak           $__internal_32_$__cuda_sm20_div_rn_f64_full
        .type           $__internal_32_$__cuda_sm20_div_rn_f64_full,@function
        .size           $__internal_32_$__cuda_sm20_div_rn_f64_full,(.L_x_2510 - $__internal_32_$__cuda_sm20_div_rn_f64_full)
$__internal_32_$__cuda_sm20_div_rn_f64_full:
        /* <DEDUP_REMOVED lines=59> */
.L_x_1513:
        /* <DEDUP_REMOVED lines=15> */
.L_x_1515:
[----:B------:R-:W-:Y:S02]  /*2e50*/  LOP3.LUT R15, R5, 0x80000, RZ, 0xfc, !PT ;  /* 0x00080000050f7812 */ /* 0x000fe400078efcff */
[----:B------:R-:W-:-:S07]  /*2e60*/  MOV R14, R4 ;  /* 0x00000004000e7202 */ /* 0x000fce0000000f00 */
.L_x_1514:
[----:B------:R-:W-:Y:S05]  /*2e70*/  BSYNC.RECONVERGENT B2 ;  /* 0x0000000000027941 */ /* 0x000fea0003800200 */
.L_x_1512:
[----:B------:R-:W-:Y:S02]  /*2e80*/  HFMA2 R7, -RZ, RZ, 0, 0 ;  /* 0x00000000ff077431 */ /* 0x000fe400000001ff */
[----:B------:R-:W-:Y:S01]  /*2e90*/  IMAD.MOV.U32 R2, RZ, RZ, R14 ;  /* 0x000000ffff027224 */ /* 0x000fe200078e000e */
[----:B------:R-:W-:Y:S01]  /*2ea0*/  MOV R3, R15 ;  /* 0x0000000f00037202 */ /* 0x000fe20000000f00 */
[----:B------:R-:W-:Y:S06]  /*2eb0*/  RET.REL.NODEC R6 `(_ZN17fastertransformer35generalAddBiasResidualLayerNormOpt2I7__half2Lb1ELb0ELi1ELb1ELi4EEEvPT_S3_PKS2_S5_S5_S5_S5_S5_fiiPKfS7_S7_Pfi) ;  /* 0xffffffd006507950 */ /* 0x000fec0003c3ffff */
.L_x_1516:
        /* <DEDUP_REMOVED lines=12> */
.L_x_2510:


//--------------------- .text._ZN17fastertransformer34generalAddBiasResidualLayerNormOptI7__half2Lb1ELb0ELi1ELb1ELi4EEEvPT_S3_PKS2_S5_S5_S5_S5_S5_fiiPKfS7_S7_Pfi --------------------------
	.section	.text._ZN17fastertransformer34generalAddBiasResidualLayerNormOptI7__half2Lb1ELb0ELi1ELb1ELi4EEEvPT_S3_PKS2_S5_S5_S5_S5_S5_fiiPKfS7_S7_Pfi,"ax",@progbits
	.align	128
        .global         _ZN17fastertransformer34generalAddBiasResidualLayerNormOptI7__half2Lb1ELb0ELi1ELb1ELi4EEEvPT_S3_PKS2_S5_S5_S5_S5_S5_fiiPKfS7_S7_Pfi
        .type           _ZN17fastertransformer34generalAddBiasResidualLayerNormOptI7__half2Lb1ELb0ELi1ELb1ELi4EEEvPT_S3_PKS2_S5_S5_S5_S5_S5_fiiPKfS7_S7_Pfi,@function
        .size           _ZN17fastertransformer34generalAddBiasResidualLayerNormOptI7__half2Lb1ELb0ELi1ELb1ELi4EEEvPT_S3_PKS2_S5_S5_S5_S5_S5_fiiPKfS7_S7_Pfi,(.L_x_2511 - _ZN17fastertransformer34generalAddBiasResidualLayerNormOptI7__half2Lb1ELb0ELi1ELb1ELi4EEEvPT_S3_PKS2_S5_S5_S5_S5_S5_fiiPKfS7_S7_Pfi)
        .other          _ZN17fastertransformer34generalAddBiasResidualLayerNormOptI7__half2Lb1ELb0ELi1ELb1ELi4EEEvPT_S3_PKS2_S5_S5_S5_S5_S5_fiiPKfS7_S7_Pfi,@"STO_CUDA_ENTRY STV_DEFAULT"
_ZN17fastertransformer34generalAddBiasResidualLayerNormOptI7__half2Lb1ELb0ELi1ELb1ELi4EEEvPT_S3_PKS2_S5_S5_S5_S5_S5_fiiPKfS7_S7_Pfi:
.text._ZN17fastertransformer34generalAddBiasResidualLayerNormOptI7__half2Lb1ELb0ELi1ELb1ELi4EEEvPT_S3_PKS2_S5_S5_S5_S5_S5_fiiPKfS7_S7_Pfi:
        /* <DEDUP_REMOVED lines=26> */
[----:B------:R-:W-:Y:S05]  /*01a0*/  @P0 BRA `(.L_x_1519) ;  /* 0x0000000000600947 */ /* 0x000fea0003800000 */
        /* <DEDUP_REMOVED lines=8> */
.L_x_1520:
[----:B0-2---:R-:W-:-:S04]  /*0230*/  IMAD R13, R14, R3, R20 ;  /* 0x000000030e0d7224 */ /* 0x005fc800078e0214 */
[----:B----4-:R-:W-:-:S04]  /*0240*/  IMAD.WIDE R18, R13, 0x4, R6 ;  /* 0x000000040d127825 */ /* 0x010fc800078e0206 */
[C---:B---3--:R-:W-:Y:S02]  /*0250*/  IMAD.WIDE R10, R13.reuse, 0x4, R4 ;  /* 0x000000040d0a7825 */ /* 0x048fe400078e0204 */
[----:B------:R-:W2:Y:S04]  /*0260*/  LDG.E.CONSTANT R18, desc[UR6][R18.64] ;  /* 0x0000000612127981 */ /* 0x000ea8000c1e9900 */
[----:B------:R2:W3:Y:S01]  /*0270*/  LDG.E.CONSTANT R10, desc[UR6][R10.64] ;  /* 0x000000060a0a7981 */ /* 0x0004e2000c1e9900 */
[----:B------:R-:W-:Y:S01]  /*0280*/  IMAD.WIDE R12, R13, 0x4, R8 ;  /* 0x000000040d0c7825 */ /* 0x000fe200078e0208 */
[----:B------:R-:W-:-:S03]  /*0290*/  LEA R22, R20, R17, 0x2 ;  /* 0x0000001114167211 */ /* 0x000fc600078e10ff */
[----:B-1----:R-:W-:-:S05]  /*02a0*/  IMAD.IADD R20, R15, 0x1, R20 ;  /* 0x000000010f147824 */ /* 0x002fca00078e0214 */
        /* <DEDUP_REMOVED lines=8> */
.L_x_1519:
        /* <DEDUP_REMOVED lines=8> */
.L_x_1521:
[----:B0-----:R-:W-:-:S04]  /*03b0*/  IMAD R19, R14, R3, R20 ;  /* 0x000000030e137224 */ /* 0x001fc800078e0214 */
[----:B---3--:R-:W-:-:S05]  /*03c0*/  IMAD.WIDE R22, R19, 0x8, R4 ;  /* 0x0000000813167825 */ /* 0x008fca00078e0204 */
[----:B------:R0:W2:Y:S01]  /*03d0*/  LDG.E.64.CONSTANT R10, desc[UR6][R22.64] ;  /* 0x00000006160a7981 */ /* 0x0000a2000c1e9b00 */
[----:B----4-:R-:W-:-:S06]  /*03e0*/  IMAD.WIDE R12, R19, 0x4, R6 ;  /* 0x00000004130c7825 */ /* 0x010fcc00078e0206 */
[----:B------:R-:W3:Y:S01]  /*03f0*/  LDG.E.CONSTANT R12, desc[UR6][R12.64] ;  /* 0x000000060c0c7981 */ /* 0x000ee2000c1e9900 */
[----:B0-----:R-:W-:Y:S02]  /*0400*/  IMAD R22, R20, 0x4, R18 ;  /* 0x0000000414167824 */ /* 0x001fe400078e0212 */
[----:B-1----:R-:W-:-:S05]  /*0410*/  IMAD.IADD R20, R15, 0x1, R20 ;  /* 0x000000010f147824 */ /* 0x002fca00078e0214 */
        /* <DEDUP_REMOVED lines=13> */
.L_x_1518:
[----:B------:R-:W-:Y:S05]  /*04f0*/  BSYNC.RECONVERGENT B0 ;  /* 0x0000000000007941 */ /* 0x000fea0003800200 */
.L_x_1517:
[----:B------:R-:W-:Y:S01]  /*0500*/  HADD2 R16, R16.H0_H0, R16.H1_H1 ;  /* 0x3000001010107230 */ /* 0x000fe20000000800 */
[----:B------:R-:W1:Y:S01]  /*0510*/  S2R R8, SR_CgaCtaId ;  /* 0x0000000000087919 */ /* 0x000e620000008800 */
[----:B------:R-:W-:Y:S01]  /*0520*/  MOV R9, 0x400 ;  /* 0x0000040000097802 */ /* 0x000fe20000000f00 */
[----:B------:R-:W3:Y:S01]  /*0530*/  LDCU UR4, c[0x0][0x3c8] ;  /* 0x00007900ff0477ac */ /* 0x000ee20008000800 */
[----:B------:R-:W-:Y:S01]  /*0540*/  BSSY.RECONVERGENT B0, `(.L_x_1522) ;  /* 0x0000068000007945 */ /* 0x000fe20003800200 */
[----:B------:R-:W-:Y:S01]  /*0550*/  HADD2.F32 R16, -RZ, R16.H0_H0 ;  /* 0x20000010ff107230 */ /* 0x000fe20000004100 */
[----:B0-2---:R-:W-:-:S04]  /*0560*/  IADD3 R13, PT, PT, R9, 0x8, RZ ;  /* 0x00000008090d7810 */ /* 0x005fc80007ffe0ff */
[----:B------:R-:W0:Y:S01]  /*0570*/  SHFL.BFLY PT, R5, R16, 0x10, 0x1f ;  /* 0x0e001f0010057f89 */ /* 0x000e2200000e0000 */
        /* <DEDUP_REMOVED lines=47> */
.L_x_1524:
        /* <DEDUP_REMOVED lines=53> */
.L_x_1523:
[----:B------:R-:W-:Y:S05]  /*0bc0*/  BSYNC.RECONVERGENT B0 ;  /* 0x0000000000007941 */ /* 0x000fea0003800200 */
.L_x_1522:
        /* <DEDUP_REMOVED lines=39> */
.L_x_1526:
[----:B------:R-:W-:Y:S05]  /*0e40*/  BSYNC.RECONVERGENT B0 ;  /* 0x0000000000007941 */ /* 0x000fea0003800200 */
.L_x_1525:
        /* <DEDUP_REMOVED lines=19> */
.L_x_1538:
        /* <DEDUP_REMOVED lines=22> */
.L_x_1529:
        /* <DEDUP_REMOVED lines=15> */
.L_x_1531:
[----:B-1----:R-:W-:-:S05]  /*11d0*/  IMAD.WIDE R16, R19, 0x4, R16 ;  /* 0x0000000413107825 */ /* 0x002fca00078e0210 */
[----:B------:R0:W-:Y:S02]  /*11e0*/  STG.E desc[UR6][R16.64], R22 ;  /* 0x0000001610007986 */ /* 0x0001e4000c101906 */
.L_x_1530:
        /* <DEDUP_REMOVED lines=25> */
.L_x_1532:
        /* <DEDUP_REMOVED lines=18> */
.L_x_1533:
        /* <DEDUP_REMOVED lines=24> */
.L_x_1534:
        /* <DEDUP_REMOVED lines=18> */
.L_x_1535:
        /* <DEDUP_REMOVED lines=24> */
.L_x_1536:
        /* <DEDUP_REMOVED lines=18> */
.L_x_1537:
[----:B------:R-:W-:-:S05]  /*19e0*/  IMAD.IADD R20, R20, 0x1, R4 ;  /* 0x0000000114147824 */ /* 0x000fca00078e0204 */
[----:B------:R-:W-:-:S13]  /*19f0*/  ISETP.GE.AND P1, PT, R20, R3, PT ;  /* 0x000000031400720c */ /* 0x000fda0003f26270 */
[----:B------:R-:W-:Y:S05]  /*1a00*/  @!P1 BRA `(.L_x_1538) ;  /* 0xfffffff4005c9947 */ /* 0x000fea000383ffff */
.L_x_1528:
[----:B01----:R-:W-:Y:S05]  /*1a10*/  BSYNC.RECONVERGENT B0 ;  /* 0x0000000000007941 */ /* 0x003fea0003800200 */
.L_x_1527:
        /* <DEDUP_REMOVED lines=62> */
[----:B------:R-:W-:Y:S05]  /*1e00*/  CALL.REL.NOINC `($__internal_33_$__cuda_sm20_div_rn_f64_full) ;  /* 0x0000000000ac7944 */ /* 0x000fea0003c00000 */
.L_x_1542:
[----:B------:R-:W-:Y:S05]  /*1e10*/  BSYNC.RECONVERGENT B1 ;  /* 0x0000000000017941 */ /* 0x000fea0003800200 */
.L_x_1541:
        /* <DEDUP_REMOVED lines=13> */
.L_x_1543:
        /* <DEDUP_REMOVED lines=17> */
.L_x_1540:
[----:B------:R-:W-:Y:S05]  /*2000*/  BSYNC.RECONVERGENT B0 ;  /* 0x0000000000007941 */ /* 0x000fea0003800200 */
.L_x_1539:
        /* <DEDUP_REMOVED lines=11> */
        .weak           $__internal_33_$__cuda_sm20_div_rn_f64_full
        .type           $__internal_33_$__cuda_sm20_div_rn_f64_full,@function
        .size           $__internal_33_$__cuda_sm20_div_rn_f64_full,(.L_x_2511 - $__internal_33_$__cuda_sm20_div_rn_f64_full)
$__internal_33_$__cuda_sm20_div_rn_f64_full:
        /* <DEDUP_REMOVED lines=58> */
.L_x_1545:
        /* <DEDUP_REMOVED lines=15> */
.L_x_1547:
[----:B------:R-:W-:Y:S01]  /*2550*/  LOP3.LUT R15, R9, 0x80000, RZ, 0xfc, !PT ;  /* 0x00080000090f7812 */ /* 0x000fe200078efcff */
[----:B------:R-:W-:-:S07]  /*2560*/  IMAD.MOV.U32 R14, RZ, RZ, R8 ;  /* 0x000000ffff0e7224 */ /* 0x000fce00078e0008 */
.L_x_1546:
[----:B------:R-:W-:Y:S05]  /*2570*/  BSYNC.RECONVERGENT B2 ;  /* 0x0000000000027941 */ /* 0x000fea0003800200 */
.L_x_1544:
[----:B------:R-:W-:Y:S01]  /*2580*/  HFMA2 R11, -RZ, RZ, 0, 0 ;  /* 0x00000000ff0b7431 */ /* 0x000fe200000001ff */
[----:B------:R-:W-:Y:S01]  /*2590*/  MOV R6, R14 ;  /* 0x0000000e00067202 */ /* 0x000fe20000000f00 */
[----:B------:R-:W-:Y:S02]  /*25a0*/  IMAD.MOV.U32 R7, RZ, RZ, R15 ;  /* 0x000000ffff077224 */ /* 0x000fe400078e000f */
[----:B------:R-:W-:Y:S05]  /*25b0*/  RET.REL.NODEC R10 `(_ZN17fastertransformer34generalAddBiasResidualLayerNormOptI7__half2Lb1ELb0ELi1ELb1ELi4EEEvPT_S3_PKS2_S5_S5_S5_S5_S5_fiiPKfS7_S7_Pfi) ;  /* 0xffffffd80a907950 */ /* 0x000fea0003c3ffff */
.L_x_1548:
        /* <DEDUP_REMOVED lines=12> */
.L_x_2511:


//--------------------- .text._ZN17fastertransformer35generalAddBiasResidualLayerNormOpt2I7__half2Lb0ELb1ELi1ELb1ELi4EEEvPT_S3_PKS2_S5_S5_S5_S5_S5_fiiPKfS7_S7_Pfi --------------------------
	.section	.text._ZN17fastertransformer35generalAddBiasResidualLayerNormOpt2I7__half2Lb0ELb1ELi1ELb1ELi4EEEvPT_S3_PKS2_S5_S5_S5_S5_S5_fiiPKfS7_S7_Pfi,"ax",@progbits
	.align	128
        .global         _ZN17fastertransformer35generalAddBiasResidualLayerNormOpt2I7__half2Lb0ELb1ELi1ELb1ELi4EEEvPT_S3_PKS2_S5_S5_S5_S5_S5_fiiPKfS7_S7_Pfi
        .type           _ZN17fastertransformer35generalAddBiasResidualLayerNormOpt2I7__half2Lb0ELb1ELi1ELb1ELi4EEEvPT_S3_PKS2_S5_S5_S5_S5_S5_fiiPKfS7_S7_Pfi,@function
        .size           _ZN17fastertransformer35generalAddBiasResidualLayerNormOpt2I7__half2Lb0ELb1ELi1ELb1ELi4EEEvPT_S3_PKS2_S5_S5_S5_S5_S5_fiiPKfS7_S7_Pfi,(.L_x_2512 - _ZN17fastertransformer35generalAddBiasResidualLayerNormOpt2I7__half2Lb0ELb1ELi1ELb1ELi4EEEvPT_S3_PKS2_S5_S5_S5_S5_S5_fiiPKfS7_S7_Pfi)
        .other          _ZN17fastertransformer35generalAddBiasResidualLayerNormOpt2I7__half2Lb0ELb1ELi1ELb1ELi4EEEvPT_S3_PKS2_S5_S5_S5_S5_S5_fiiPKfS7_S7_Pfi,@"STO_CUDA_ENTRY STV_DEFAULT"
_ZN17fastertransformer35generalAddBiasResidualLayerNormOpt2I7__half2Lb0ELb1ELi1ELb1ELi4EEEvPT_S3_PKS2_S5_S5_S5_S5_S5_fiiPKfS7_S7_Pfi:
.text._ZN17fastertransformer35generalAddBiasResidualLayerNormOpt2I7__half2Lb0ELb1ELi1ELb1ELi4EEEvPT_S3_PKS2_S5_S5_S5_S5_S5_fiiPKfS7_S7_Pfi:
        /* <DEDUP_REMOVED lines=20> */
[----:B------:R-:W-:Y:S02]  /*0140*/  IMAD.MOV.U32 R15, RZ, RZ, R21 ;  /* 0x000000ffff0f7224 */ /* 0x000fe400078e0015 */
[----:B------:R-:W-:Y:S02]  /*0150*/  IMAD.MOV.U32 R14, RZ, RZ, RZ ;  /* 0x000000ffff0e7224 */ /* 0x000fe400078e00ff */
[----:B------:R-:W-:Y:S02]  /*0160*/  VIADD R0, R0, 0x190 ;  /* 0x0000019000007836 */ /* 0x000fe40000000000 */
[----:B------:R-:W2:Y:S01]  /*0170*/  LDC.64 R2, c[0x0][0x398] ;  /* 0x0000e600ff027b82 */ /* 0x000ea20000000a00 */
[----:B-1----:R-:W-:-:S02]  /*0180*/  SHF.L.U32 R13, R11, 0x2, RZ ;  /* 0x000000020b0d7819 */ /* 0x002fc400000006ff */
[----:B0-----:R-:W-:Y:S02]  /*0190*/  LEA R12, R5, R0, 0x18 ;  /* 0x00000000050c7211 */ /* 0x001fe400078ec0ff */
[----:B------:R-:W-:-:S07]  /*01a0*/  MOV R0, RZ ;  /* 0x000000ff00007202 */ /* 0x000fce0000000f00 */
.L_x_1551:
[----:B------:R-:W0:Y:S01]  /*01b0*/  LDC.64 R6, c[0x0][0x3a0] ;  /* 0x0000e800ff067b82 */ /* 0x000e220000000a00 */
[----:B------:R-:W-:Y:S02]  /*01c0*/  IMAD.U32 R10, RZ, RZ, UR5 ;  /* 0x00000005ff0a7e24 */ /* 0x000fe4000f8e00ff */
[----:B--23--:R-:W-:-:S04]  /*01d0*/  IMAD.WIDE R4, R15, 0x4, R2 ;  /* 0x000000040f047825 */ /* 0x00cfc800078e0202 */
        /* <DEDUP_REMOVED lines=14> */
[----:B------:R-:W-:Y:S01]  /*02c0*/  IMAD R16, R15, 0x4, R12 ;  /* 0x000000040f107824 */ /* 0x000fe200078e020c */
[----:B------:R-:W-:Y:S02]  /*02d0*/  IADD3 R15, PT, PT, R11, R15, RZ ;  /* 0x0000000f0b0f7210 */ /* 0x000fe40007ffe0ff */
        /* <DEDUP_REMOVED lines=43> */
[----:B-1----:R-:W3:Y:S01]  /*0590*/  LDG.E.CONSTANT R23, desc[UR6][R6.64] ;  /* 0x0000000606177981 */ /* 0x002ee2000c1e9900 */
        /* <DEDUP_REMOVED lines=50> */
.L_x_1550:
[----:B------:R-:W-:Y:S05]  /*08c0*/  BSYNC.RECONVERGENT B0 ;  /* 0x0000000000007941 */ /* 0x000fea0003800200 */
.L_x_1549:
[----:B------:R-:W4:Y:S01]  /*08d0*/  SHFL.BFLY PT, R3, R14, 0x10, 0x1f ;  /* 0x0e001f000e037f89 */ /* 0x000f2200000e0000 */
[----:B------:R-:W4:Y:S01]  /*08e0*/  LDC R11, c[0x0][0x360] ;  /* 0x0000d800ff0b7b82 */ /* 0x000f220000000800 */
[----:B------:R-:W-:Y:S01]  /*08f0*/  I2FP.F32.U32 R12, R21 ;  /* 0x00000015000c7245 */ /* 0x000fe20000201000 */
[----:B------:R-:W-:Y:S01]  /*0900*/  BSSY.RECONVERGENT B0, `(.L_x_1552) ;  /* 0x000004d000007945 */ /* 0x000fe20003800200 */
[----:B---3--:R-:W3:Y:S01]  /*0910*/  SHFL.BFLY PT, R5, R0, 0x10, 0x1f ;  /* 0x0e001f0000057f89 */ /* 0x008ee200000e0000 */
[----:B012---:R-:W-:-:S13]  /*0920*/  LOP3.LUT P0, R8, R21, 0x1f, RZ, 0xc0, !PT ;  /* 0x0000001f15087812 */ /* 0x007fda000780c0ff */
[----:B------:R-:W0:Y:S01]  /*0930*/  @!P0 S2R R13, SR_CgaCtaId ;  /* 0x00000000000d8919 */ /* 0x000e220000008800 */
[----:B----4-:R-:W-:Y:S01]  /*0940*/  FADD.FTZ R3, R3, R14 ;  /* 0x0000000e03037221 */ /* 0x010fe20000010000 */
[----:B------:R-:W-:Y:S01]  /*0950*/  I2FP.F32.U32 R9, R11 ;  /* 0x0000000b00097245 */ /* 0x000fe20000201000 */
[----:B---3--:R-:W-:-:S03]  /*0960*/  FADD.FTZ R4, R5, R0 ;  /* 0x0000000005047221 */ /* 0x008fc60000010000 */
[----:B------:R-:W1:Y:S01]  /*0970*/  SHFL.BFLY PT, R2, R3, 0x8, 0x1f ;  /* 0x0d001f0003027f89 */ /* 0x000e6200000e0000 */
[----:B------:R-:W-:-:S03]  /*0980*/  FMUL.FTZ R9, R9, 0.03125 ;  /* 0x3d00000009097820 */ /* 0x000fc60000410000 */
[----:B------:R-:W2:Y:S02]  /*0990*/  SHFL.BFLY PT, R5, R4, 0x8, 0x1f ;  /* 0x0d001f0004057f89 */ /* 0x000ea400000e0000 */
[----:B------:R-:W-:-:S13]  /*09a0*/  FSETP.GT.FTZ.AND P1, PT, R9, R12, PT ;  /* 0x0000000c0900720b */ /* 0x000fda0003f34000 */
[----:B------:R-:W3:Y:S01]  /*09b0*/  @P1 S2R R15, SR_CgaCtaId ;  /* 0x00000000000f1919 */ /* 0x000ee20000008800 */
[----:B-1----:R-:W-:Y:S01]  /*09c0*/  FADD.FTZ R2, R3, R2 ;  /* 0x0000000203027221 */ /* 0x002fe20000010000 */
[----:B--2---:R-:W-:-:S04]  /*09d0*/  FADD.FTZ R6, R4, R5 ;  /* 0x0000000504067221 */ /* 0x004fc80000010000 */
[----:B------:R-:W1:Y:S04]  /*09e0*/  SHFL.BFLY PT, R5, R2, 0x4, 0x1f ;  /* 0x0c801f0002057f89 */ /* 0x000e6800000e0000 */
[----:B------:R-:W2:Y:S01]  /*09f0*/  SHFL.BFLY PT, R7, R6, 0x4, 0x1f ;  /* 0x0c801f0006077f89 */ /* 0x000ea200000e0000 */
[----:B-1----:R-:W-:Y:S01]  /*0a00*/  FADD.FTZ R5, R2, R5 ;  /* 0x0000000502057221 */ /* 0x002fe20000010000 */
[----:B------:R-:W-:Y:S01]  /*0a10*/  @!P0 MOV R2, 0x400 ;  /* 0x0000040000028802 */ /* 0x000fe20000000f00 */
[----:B--2---:R-:W-:-:S03]  /*0a20*/  FADD.FTZ R7, R6, R7 ;  /* 0x0000000706077221 */ /* 0x004fc60000010000 */
[----:B------:R-:W1:Y:S01]  /*0a30*/  SHFL.BFLY PT, R0, R5, 0x2, 0x1f ;  /* 0x0c401f0005007f89 */ /* 0x000e6200000e0000 */
[----:B------:R-:W-:Y:S02]  /*0a40*/  @P1 MOV R6, 0x400 ;  /* 0x0000040000061802 */ /* 0x000fe40000000f00 */
[----:B------:R-:W-:Y:S01]  /*0a50*/  @!P0 IADD3 R2, PT, PT, R2, 0x88, RZ ;  /* 0x0000008802028810 */ /* 0x000fe20007ffe0ff */
[----:B------:R-:W2:Y:S02]  /*0a60*/  SHFL.BFLY PT, R4, R7, 0x2, 0x1f ;  /* 0x0c401f0007047f89 */ /* 0x000ea400000e0000 */
[----:B------:R-:W-:Y:S01]  /*0a70*/  @P1 VIADD R6, R6, 0x88 ;  /* 0x0000008806061836 */ /* 0x000fe20000000000 */
[----:B0-----:R-:W-:-:S04]  /*0a80*/  @!P0 LEA R2, R13, R2, 0x18 ;  /* 0x000000020d028211 */ /* 0x001fc800078ec0ff */
[----:B---3--:R-:W-:Y:S01]  /*0a90*/  @P1 LEA R13, R15, R6, 0x18 ;  /* 0x000000060f0d1211 */ /* 0x008fe200078ec0ff */
[----:B-1----:R-:W-:Y:S01]  /*0aa0*/  FADD.FTZ R0, R5, R0 ;  /* 0x0000000005007221 */ /* 0x002fe20000010000 */
[----:B--2---:R-:W-:-:S04]  /*0ab0*/  FADD.FTZ R4, R7, R4 ;  /* 0x0000000407047221 */ /* 0x004fc80000010000 */
[----:B------:R-:W0:Y:S01]  /*0ac0*/  SHFL.BFLY PT, R3, R0, 0x1, 0x1f ;  /* 0x0c201f0000037f89 */ /* 0x000e2200000e0000 */
[----:B------:R-:W-:-:S03]  /*0ad0*/  SHF.R.U32.HI R7, RZ, 0x5, R21 ;  /* 0x00000005ff077819 */ /* 0x000fc60000011615 */
[----:B------:R-:W1:Y:S01]  /*0ae0*/  SHFL.BFLY PT, R5, R4, 0x1, 0x1f ;  /* 0x0c201f0004057f89 */ /* 0x000e6200000e0000 */
[----:B------:R-:W-:Y:S01]  /*0af0*/  @!P0 LEA R2, R7, R2, 0x2 ;  /* 0x0000000207028211 */ /* 0x000fe200078e10ff */
[----:B0-----:R-:W-:Y:S01]  /*0b00*/  FADD.FTZ R15, R0, R3 ;  /* 0x00000003000f7221 */ /* 0x001fe20000010000 */
[----:B------:R-:W-:Y:S02]  /*0b10*/  IMAD.MOV.U32 R0, RZ, RZ, RZ ;  /* 0x000000ffff007224 */ /* 0x000fe400078e00ff */
        /* <DEDUP_REMOVED lines=43> */
.L_x_1553:
[----:B------:R-:W-:Y:S05]  /*0dd0*/  BSYNC.RECONVERGENT B0 ;  /* 0x0000000000007941 */ /* 0x000fea0003800200 */
.L_x_1552:
        /* <DEDUP_REMOVED lines=18> */
.L_x_1565:
        /* <DEDUP_REMOVED lines=22> */
.L_x_1556:
        /* <DEDUP_REMOVED lines=15> */
.L_x_1558:
[----:B0-----:R-:W-:-:S05]  /*1150*/  IMAD.WIDE R2, R17, 0x4, R2 ;  /* 0x0000000411027825 */ /* 0x001fca00078e0202 */
[----:B------:R0:W-:Y:S02]  /*1160*/  STG.E desc[UR6][R2.64], R22 ;  /* 0x0000001602007986 */ /* 0x0001e4000c101906 */
.L_x_1557:
        /* <DEDUP_REMOVED lines=25> */
.L_x_1559:
        /* <DEDUP_REMOVED lines=18> */
.L_x_1560:
        /* <DEDUP_REMOVED lines=24> */
.L_x_1561:
        /* <DEDUP_REMOVED lines=18> */
.L_x_1562:
        /* <DEDUP_REMOVED lines=24> */
.L_x_1563:
        /* <DEDUP_REMOVED lines=18> */
.L_x_1564:
[----:B------:R-:W-:-:S05]  /*1960*/  IMAD.IADD R20, R20, 0x1, R11 ;  /* 0x0000000114147824 */ /* 0x000fca00078e020b */
[----:B------:R-:W-:-:S13]  /*1970*/  ISETP.GE.AND P1, PT, R20, R10, PT ;  /* 0x0000000a1400720c */ /* 0x000fda0003f26270 */
[----:B------:R-:W-:Y:S05]  /*1980*/  @!P1 BRA `(.L_x_1565) ;  /* 0xfffffff4005c9947 */ /* 0x000fea000383ffff */
.L_x_1555:
[----:B-12---:R-:W-:Y:S05]  /*1990*/  BSYNC.RECONVERGENT B0 ;  /* 0x0000000000007941 */ /* 0x006fea0003800200 */
.L_x_1554:
        /* <DEDUP_REMOVED lines=62> */
[----:B-----5:R-:W-:Y:S05]  /*1d80*/  CALL.REL.NOINC `($__internal_34_$__cuda_sm20_div_rn_f64_full) ;  /* 0x0000000000a47944 */ /* 0x020fea0003c00000 */
.L_x_1569:
[----:B------:R-:W-:Y:S05]  /*1d90*/  BSYNC.RECONVERGENT B1 ;  /* 0x0000000000017941 */ /* 0x000fea0003800200 */
.L_x_1568:
        /* <DEDUP_REMOVED lines=12> */
.L_x_1570:
        /* <DEDUP_REMOVED lines=17> */
.L_x_1567:
[----:B------:R-:W-:Y:S05]  /*1f70*/  BSYNC.RECONVERGENT B0 ;  /* 0x0000000000007941 */ /* 0x000fea0003800200 */
.L_x_1566:
        /* <DEDUP_REMOVED lines=10> */
        .weak           $__internal_34_$__cuda_sm20_div_rn_f64_full
        .type           $__internal_34_$__cuda_sm20_div_rn_f64_full,@function
        .size           $__internal_34_$__cuda_sm20_div_rn_f64_full,(.L_x_2512 - $__internal_34_$__cuda_sm20_div_rn_f64_full)
$__internal_34_$__cuda_sm20_div_rn_f64_full:
        /* <DEDUP_REMOVED lines=59> */
.L_x_1572:
        /* <DEDUP_REMOVED lines=15> */
.L_x_1574:
[----:B------:R-:W-:Y:S01]  /*24c0*/  LOP3.LUT R15, R5, 0x80000, RZ, 0xfc, !PT ;  /* 0x00080000050f7812 */ /* 0x000fe200078efcff */
[----:B------:R-:W-:-:S07]  /*24d0*/  IMAD.MOV.U32 R14, RZ, RZ, R4 ;  /* 0x000000ffff0e7224 */ /* 0x000fce00078e0004 */
.L_x_1573:
[----:B------:R-:W-:Y:S05]  /*24e0*/  BSYNC.RECONVERGENT B2 ;  /* 0x0000000000027941 */ /* 0x000fea0003800200 */
.L_x_1571:
[----:B------:R-:W-:Y:S01]  /*24f0*/  HFMA2 R7, -RZ, RZ, 0, 0 ;  /* 0x00000000ff077431 */ /* 0x000fe200000001ff */
[----:B------:R-:W-:Y:S01]  /*2500*/  MOV R2, R14 ;  /* 0x0000000e00027202 */ /* 0x000fe20000000f00 */
[----:B------:R-:W-:Y:S02]  /*2510*/  IMAD.MOV.U32 R3, RZ, RZ, R15 ;  /* 0x000000ffff037224 */ /* 0x000fe400078e000f */
[----:B------:R-:W-:Y:S05]  /*2520*/  RET.REL.NODEC R6 `(_ZN17fastertransformer35generalAddBiasResidualLayerNormOpt2I7__half2Lb0ELb1ELi1ELb1ELi4EEEvPT_S3_PKS2_S5_S5_S5_S5_S5_fiiPKfS7_S7_Pfi) ;  /* 0xffffffd806b47950 */ /* 0x000fea0003c3ffff */
.L_x_1575:
        /* <DEDUP_REMOVED lines=13> */
.L_x_2512:


//--------------------- .text._ZN17fastertransformer34generalAddBiasResidualLayerNormOptI7__half2Lb0ELb1ELi1ELb1ELi4EEEvPT_S3_PKS2_S5_S5_S5_S5_S5_fiiPKfS7_S7_Pfi --------------------------
	.section	.text._ZN17fastertransformer34generalAddBiasResidualLayerNormOptI7__half2Lb0ELb1ELi1ELb1ELi4EEEvPT_S3_PKS2_S5_S5_S5_S5_S5_fiiPKfS7_S7_Pfi,"ax",@progbits
	.align	128
        .global         _ZN17fastertransformer34generalAddBiasResidualLayerNormOptI7__half2Lb0ELb1ELi1ELb1ELi4EEEvPT_S3_PKS2_S5_S5_S5_S5_S5_fiiPKfS7_S7_Pfi
        .type           _ZN17fastertransformer34generalAddBiasResidualLayerNormOptI7__half2Lb0ELb1ELi1ELb1ELi4EEEvPT_S3_PKS2_S5_S5_S5_S5_S5_fiiPKfS7_S7_Pfi,@function
        .size           _ZN17fastertransformer34generalAddBiasResidualLayerNormOptI7__half2Lb0ELb1ELi1ELb1ELi4EEEvPT_S3_PKS2_S5_S5_S5_S5_S5_fiiPKfS7_S7_Pfi,(.L_x_2513 - _ZN17fastertransformer34generalAddBiasResidualLayerNormOptI7__half2Lb0ELb1ELi1ELb1ELi4EEEvPT_S3_PKS2_S5_S5_S5_S5_S5_fiiPKfS7_S7_Pfi)
        .other          _ZN17fastertransformer34generalAddBiasResidualLayerNormOptI7__half2Lb0ELb1ELi1ELb1ELi4EEEvPT_S3_PKS2_S5_S5_S5_S5_S5_fiiPKfS7_S7_Pfi,@"STO_CUDA_ENTRY STV_DEFAULT"
_ZN17fastertransformer34generalAddBiasResidualLayerNormOptI7__half2Lb0ELb1ELi1ELb1ELi4EEEvPT_S3_PKS2_S5_S5_S5_S5_S5_fiiPKfS7_S7_Pfi:
.text._ZN17fastertransformer34generalAddBiasResidualLayerNormOptI7__half2Lb0ELb1ELi1ELb1ELi4EEEvPT_S3_PKS2_S5_S5_S5_S5_S5_fiiPKfS7_S7_Pfi:
        /* <DEDUP_REMOVED lines=24> */
.L_x_1578:
[----:B----4-:R-:W-:-:S04]  /*0180*/  IMAD.WIDE R18, R20, 0x4, R8 ;  /* 0x0000000414127825 */ /* 0x010fc800078e0208 */
[----:B-1-3--:R-:W-:Y:S02]  /*0190*/  IMAD R15, R16, R3, R20 ;  /* 0x00000003100f7224 */ /* 0x00afe400078e0214 */
[----:B------:R-:W3:Y:S02]  /*01a0*/  LDG.E.CONSTANT R18, desc[UR6][R18.64] ;  /* 0x0000000612127981 */ /* 0x000ee4000c1e9900 */
[----:B--2---:R-:W-:-:S06]  /*01b0*/  IMAD.WIDE R10, R15, 0x4, R6 ;  /* 0x000000040f0a7825 */ /* 0x004fcc00078e0206 */
[----:B------:R3:W2:Y:S01]  /*01c0*/  LDG.E.CONSTANT R10, desc[UR6][R10.64] ;  /* 0x000000060a0a7981 */ /* 0x0006a2000c1e9900 */
[----:B0-----:R-:W-:-:S04]  /*01d0*/  IMAD.WIDE R14, R15, 0x4, R4 ;  /* 0x000000040f0e7825 */ /* 0x001fc800078e0204 */
[----:B------:R-:W-:Y:S01]  /*01e0*/  IMAD R22, R20, 0x4, R17 ;  /* 0x0000000414167824 */ /* 0x000fe200078e0211 */
[----:B------:R-:W-:-:S04]  /*01f0*/  IADD3 R20, PT, PT, R13, R20, RZ ;  /* 0x000000140d147210 */ /* 0x000fc80007ffe0ff */
[----:B------:R-:W-:Y:S01]  /*0200*/  ISETP.GE.AND P1, PT, R20, R3, PT ;  /* 0x000000031400720c */ /* 0x000fe20003f26270 */
[----:B---3--:R-:W-:-:S04]  /*0210*/  HFMA2 R11, R18, 1, 1, RZ ;  /* 0x3c003c00120b7831 */ /* 0x008fc800000000ff */
[----:B--2---:R-:W-:-:S05]  /*0220*/  HADD2 R11, R11, R10 ;  /* 0x0000000a0b0b7230 */ /* 0x004fca0000000000 */
[----:B------:R1:W-:Y:S04]  /*0230*/  STG.E desc[UR6][R14.64], R11 ;  /* 0x0000000b0e007986 */ /* 0x0003e8000c101906 */
[----:B------:R1:W-:Y:S01]  /*0240*/  STS [R22], R11 ;  /* 0x0000000b16007388 */ /* 0x0003e20000000800 */
[----:B------:R-:W-:Y:S01]  /*0250*/  HFMA2 R12, R12, 1, 1, R11 ;  /* 0x3c003c000c0c7831 */ /* 0x000fe2000000000b */
[----:B------:R-:W-:Y:S06]  /*0260*/  @!P1 BRA `(.L_x_1578) ;  /* 0xfffffffc00c49947 */ /* 0x000fec000383ffff */
.L_x_1577:
[----:B------:R-:W-:Y:S05]  /*0270*/  BSYNC.RECONVERGENT B0 ;  /* 0x0000000000007941 */ /* 0x000fea0003800200 */
.L_x_1576:
        /* <DEDUP_REMOVED lines=55> */
.L_x_1581:
        /* <DEDUP_REMOVED lines=53> */
.L_x_1580:
[----:B------:R-:W-:Y:S05]  /*0940*/  BSYNC.RECONVERGENT B0 ;  /* 0x0000000000007941 */ /* 0x000fea0003800200 */
.L_x_1579:
        /* <DEDUP_REMOVED lines=39> */
.L_x_1583:
[----:B------:R-:W-:Y:S05]  /*0bc0*/  BSYNC.RECONVERGENT B0 ;  /* 0x0000000000007941 */ /* 0x000fea0003800200 */
.L_x_1582:
        /* <DEDUP_REMOVED lines=19> */
.L_x_1595:
        /* <DEDUP_REMOVED lines=22> */
.L_x_1586:
        /* <DEDUP_REMOVED lines=15> */
.L_x_1588:
[----:B-1----:R-:W-:-:S05]  /*0f50*/  IMAD.WIDE R16, R19, 0x4, R16 ;  /* 0x0000000413107825 */ /* 0x002fca00078e0210 */
[----:B------:R1:W-:Y:S02]  /*0f60*/  STG.E desc[UR6][R16.64], R22 ;  /* 0x0000001610007986 */ /* 0x0003e4000c101906 */
.L_x_1587:
        /* <DEDUP_REMOVED lines=25> */
.L_x_1589:
        /* <DEDUP_REMOVED lines=18> */
.L_x_1590:
        /* <DEDUP_REMOVED lines=24> */
.L_x_1591:
        /* <DEDUP_REMOVED lines=18> */
.L_x_1592:
        /* <DEDUP_REMOVED lines=24> */
.L_x_1593:
        /* <DEDUP_REMOVED lines=18> */
.L_x_1594:
[----:B------:R-:W-:-:S05]  /*1760*/  IMAD.IADD R20, R20, 0x1, R4 ;  /* 0x0000000114147824 */ /* 0x000fca00078e0204 */
[----:B------:R-:W-:-:S13]  /*1770*/  ISETP.GE.AND P1, PT, R20, R3, PT ;  /* 0x000000031400720c */ /* 0x000fda0003f26270 */
[----:B------:R-:W-:Y:S05]  /*1780*/  @!P1 BRA `(.L_x_1595) ;  /* 0xfffffff4005c9947 */ /* 0x000fea000383ffff */
.L_x_1585:
[----:B01----:R-:W-:Y:S05]  /*1790*/  BSYNC.RECONVERGENT B0 ;  /* 0x0000000000007941 */ /* 0x003fea0003800200 */
.L_x_1584:
        /* <DEDUP_REMOVED lines=62> */
[----:B------:R-:W-:Y:S05]  /*1b80*/  CALL.REL.NOINC `($__internal_35_$__cuda_sm20_div_rn_f64_full) ;  /* 0x0000000000ac7944 */ /* 0x000fea0003c00000 */
.L_x_1599:
[----:B------:R-:W-:Y:S05]  /*1b90*/  BSYNC.RECONVERGENT B1 ;  /* 0x0000000000017941 */ /* 0x000fea0003800200 */
.L_x_1598:
        /* <DEDUP_REMOVED lines=13> */
.L_x_1600:
        /* <DEDUP_REMOVED lines=17> */
.L_x_1597:
[----:B------:R-:W-:Y:S05]  /*1d80*/  BSYNC.RECONVERGENT B0 ;  /* 0x0000000000007941 */ /* 0x000fea0003800200 */
.L_x_1596:
        /* <DEDUP_REMOVED lines=11> */
        .weak           $__internal_35_$__cuda_sm20_div_rn_f64_full
        .type           $__internal_35_$__cuda_sm20_div_rn_f64_full,@function
        .size           $__internal_35_$__cuda_sm20_div_rn_f64_full,(.L_x_2513 - $__internal_35_$__cuda_sm20_div_rn_f64_full)
$__internal_35_$__cuda_sm20_div_rn_f64_full:
        /* <DEDUP_REMOVED lines=58> */
.L_x_1602:
        /* <DEDUP_REMOVED lines=15> */
.L_x_1604:
[----:B------:R-:W-:Y:S01]  /*22d0*/  LOP3.LUT R13, R7, 0x80000, RZ, 0xfc, !PT ;  /* 0x00080000070d7812 */ /* 0x000fe200078efcff */
[----:B------:R-:W-:-:S07]  /*22e0*/  IMAD.MOV.U32 R12, RZ, RZ, R6 ;  /* 0x000000ffff0c7224 */ /* 0x000fce00078e0006 */
.L_x_1603:
[----:B------:R-:W-:Y:S05]  /*22f0*/  BSYNC.RECONVERGENT B2 ;  /* 0x0000000000027941 */ /* 0x000fea0003800200 */
.L_x_1601:
[----:B------:R-:W-:Y:S01]  /*2300*/  HFMA2 R9, -RZ, RZ, 0, 0 ;  /* 0x00000000ff097431 */ /* 0x000fe200000001ff */
[----:B------:R-:W-:Y:S01]  /*2310*/  MOV R2, R12 ;  /* 0x0000000c00027202 */ /* 0x000fe20000000f00 */
[----:B------:R-:W-:Y:S02]  /*2320*/  IMAD.MOV.U32 R3, RZ, RZ, R13 ;  /* 0x000000ffff037224 */ /* 0x000fe400078e000d */
[----:B------:R-:W-:Y:S05]  /*2330*/  RET.REL.NODEC R8 `(_ZN17fastertransformer34generalAddBiasResidualLayerNormOptI7__half2Lb0ELb1ELi1ELb1ELi4EEEvPT_S3_PKS2_S5_S5_S5_S5_S5_fiiPKfS7_S7_Pfi) ;  /* 0xffffffdc08307950 */ /* 0x000fea0003c3ffff */
.L_x_1605:
        /* <DEDUP_REMOVED lines=12> */
.L_x_2513:


//--------------------- .text._ZN17fastertransformer35generalAddBiasResidualLayerNormOpt2I7__half2Lb1ELb1ELi1ELb1ELi4EEEvPT_S3_PKS2_S5_S5_S5_S5_S5_fiiPKfS7_S7_Pfi --------------------------
	.section	.text._ZN17fastertransformer35generalAddBiasResidualLayerNormOpt2I7__half2Lb1ELb1ELi1ELb1ELi4EEEvPT_S3_PKS2_S5_S5_S5_S5_S5_fiiPKfS7_S7_Pfi,"ax",@progbits
	.align	128
        .global         _ZN17fastertransformer35generalAddBiasResidualLayerNormOpt2I7__half2Lb1ELb1ELi1ELb1ELi4EEEvPT_S3_PKS2_S5_S5_S5_S5_S5_fiiPKfS7_S7_Pfi
        .type           _ZN17fastertransformer35generalAddBiasResidualLayerNormOpt2I7__half2Lb1ELb1ELi1ELb1ELi4EEEvPT_S3_PKS2_S5_S5_S5_S5_S5_fiiPKfS7_S7_Pfi,@function
        .size           _ZN17fastertransformer35generalAddBiasResidualLayerNormOpt2I7__half2Lb1ELb1ELi1ELb1ELi4EEEvPT_S3_PKS2_S5_S5_S5_S5_S5_fiiPKfS7_S7_Pfi,(.L_x_2514 - _ZN17fastertransformer35generalAddBiasResidualLayerNormOpt2I7__half2Lb1ELb1ELi1ELb1ELi4EEEvPT_S3_PKS2_S5_S5_S5_S5_S5_fiiPKfS7_S7_Pfi)
        .other          _ZN17fastertransformer35generalAddBiasResidualLayerNormOpt2I7__half2Lb1ELb1ELi1ELb1ELi4EEEvPT_S3_PKS2_S5_S5_S5_S5_S5_fiiPKfS7_S7_Pfi,@"STO_CUDA_ENTRY STV_DEFAULT"
_ZN17fastertransformer35generalAddBiasResidualLayerNormOpt2I7__half2Lb1ELb1ELi1ELb1ELi4EEEvPT_S3_PKS2_S5_S5_S5_S5_S5_fiiPKfS7_S7_Pfi:
.text._ZN17fastertransformer35generalAddBiasResidualLayerNormOpt2I7__half2Lb1ELb1ELi1ELb1ELi4EEEvPT_S3_PKS2_S5_S5_S5_S5_S5_fiiPKfS7_S7_Pfi:
        /* <DEDUP_REMOVED lines=37> */
.L_x_1609:
        /* <DEDUP_REMOVED lines=46> */
[----:B------:R-:W-:-:S02]  /*0530*/  IADD3 R14, P0, PT, R7, R14, RZ ;  /* 0x0000000e070e7210 */ /* 0x000fc40007f1e0ff */
        /* <DEDUP_REMOVED lines=10> */
[----:B----4-:R-:W-:-:S02]  /*05e0*/  HADD2.F32 R23, -RZ, R18.H0_H0 ;  /* 0x20000012ff177230 */ /* 0x010fc40000004100 */
        /* <DEDUP_REMOVED lines=18> */
[C---:B------:R-:W-:Y:S02]  /*0710*/  IADD3 R10, P0, PT, R7.reuse, R10, RZ ;  /* 0x0000000a070a7210 */ /* 0x040fe40007f1e0ff */
[----:B------:R-:W2:Y:S02]  /*0720*/  LDG.E.CONSTANT R19, desc[UR6][R12.64] ;  /* 0x000000060c137981 */ /* 0x000ea4000c1e9900 */
[----:B------:R-:W-:Y:S02]  /*0730*/  IADD3.X R11, PT, PT, RZ, R11, RZ, P0, !PT ;  /* 0x0000000bff0b7210 */ /* 0x000fe400007fe4ff */
[----:B0-----:R-:W3:Y:S04]  /*0740*/  LDG.E.CONSTANT R23, desc[UR6][R2.64] ;  /* 0x0000000602177981 */ /* 0x001ee8000c1e9900 */
        /* <DEDUP_REMOVED lines=30> */
[----:B------:R-:W-:Y:S02]  /*0930*/  IADD3 R10, P0, PT, R7, R10, RZ ;  /* 0x0000000a070a7210 */ /* 0x000fe40007f1e0ff */
[----:B------:R-:W-:Y:S02]  /*0940*/  IADD3.X R3, PT, PT, RZ, R3, RZ, P1, !PT ;  /* 0x00000003ff037210 */ /* 0x000fe40000ffe4ff */
[----:B------:R-:W2:Y:S01]  /*0950*/  LDG.E.CONSTANT R12, desc[UR6][R12.64] ;  /* 0x000000060c0c7981 */ /* 0x000ea2000c1e9900 */
[----:B------:R-:W-:-:S03]  /*0960*/  IADD3.X R11, PT, PT, RZ, R11, RZ, P0, !PT ;  /* 0x0000000bff0b7210 */ /* 0x000fc600007fe4ff */
[----:B------:R-:W3:Y:S04]  /*0970*/  LDG.E.CONSTANT R2, desc[UR6][R2.64] ;  /* 0x0000000602027981 */ /* 0x000ee8000c1e9900 */
[----:B------:R-:W4:Y:S01]  /*0980*/  LDG.E.CONSTANT R10, desc[UR6][R10.64] ;  /* 0x000000060a0a7981 */ /* 0x000f22000c1e9900 */
[----:B-1----:R-:W-:Y:S02]  /*0990*/  IADD3 R16, PT, PT, R7, R16, RZ ;  /* 0x0000001007107210 */ /* 0x002fe40007ffe0ff */
[----:B------:R-:W-:Y:S01]  /*09a0*/  IADD3 R17, PT, PT, R17, R4, RZ ;  /* 0x0000000411117210 */ /* 0x000fe20007ffe0ff */
[--C-:B--2---:R-:W-:Y:S02]  /*09b0*/  HADD2.F32 R18, -RZ, R12.reuse.H0_H0 ;  /* 0x2000000cff127230 */ /* 0x104fe40000004100 */
[----:B------:R-:W-:-:S02]  /*09c0*/  HADD2.F32 R19, -RZ, R12.H1_H1 ;  /* 0x3000000cff137230 */ /* 0x000fc40000004100 */
[--C-:B---3--:R-:W-:Y:S02]  /*09d0*/  HADD2.F32 R23, -RZ, R2.reuse.H0_H0 ;  /* 0x20000002ff177230 */ /* 0x108fe40000004100 */
        /* <DEDUP_REMOVED lines=9> */
[----:B------:R-:W-:Y:S02]  /*0a70*/  FADD.FTZ R19, R19, R12 ;  /* 0x0000000c13137221 */ /* 0x000fe40000010000 */
[----:B------:R-:W-:Y:S01]  /*0a80*/  IMAD.X R3, RZ, RZ, R15, P0 ;  /* 0x000000ffff037224 */ /* 0x000fe200000e060f */
        /* <DEDUP_REMOVED lines=11> */
.L_x_1608:
        /* <DEDUP_REMOVED lines=8> */
.L_x_1610:
        /* <DEDUP_REMOVED lines=23> */
[----:B------:R-:W-:Y:S02]  /*0d30*/  HADD2.F32 R27, -RZ, R22.H1_H1 ;  /* 0x30000016ff1b7230 */ /* 0x000fe40000004100 */
[----:B------:R-:W-:Y:S02]  /*0d40*/  IMAD R22, R23, 0x4, R2 ;  /* 0x0000000417167824 */ /* 0x000fe400078e0202 */
        /* <DEDUP_REMOVED lines=19> */
[----:B------:R-:W-:-:S03]  /*0e80*/  IADD3.X R13, PT, PT, RZ, R13, RZ, P0, !PT ;  /* 0x0000000dff0d7210 */ /* 0x000fc600007fe4ff */
[----:B------:R-:W-:Y:S02]  /*0e90*/  IMAD.X R15, RZ, RZ, R15, P1 ;  /* 0x000000ffff0f7224 */ /* 0x000fe400008e060f */
[----:B------:R-:W3:Y:S04]  /*0ea0*/  LDG.E.CONSTANT R25, desc[UR6][R12.64] ;  /* 0x000000060c197981 */ /* 0x000ee8000c1e9900 */
[----:B------:R-:W4:Y:S01]  /*0eb0*/  LDG.E.CONSTANT R24, desc[UR6][R14.64] ;  /* 0x000000060e187981 */ /* 0x000f22000c1e9900 */
[----:B------:R-:W-:-:S04]  /*0ec0*/  SHF.L.U32 R0, R4, 0x3, RZ ;  /* 0x0000000304007819 */ /* 0x000fc800000006ff */
[----:B------:R-:W-:-:S04]  /*0ed0*/  IADD3 R16, P0, PT, R10, R0, RZ ;  /* 0x000000000a107210 */ /* 0x000fc80007f1e0ff */
[----:B------:R-:W-:Y:S01]  /*0ee0*/  IADD3.X R17, PT, PT, RZ, R11, RZ, P0, !PT ;  /* 0x0000000bff117210 */ /* 0x000fe200007fe4ff */
[----:B---3--:R-:W-:Y:S02]  /*0ef0*/  HADD2.F32 R10, -RZ, R25.H0_H0 ;  /* 0x20000019ff0a7230 */ /* 0x008fe40000004100 */
[----:B----4-:R-:W-:-:S03]  /*0f00*/  HADD2.F32 R11, -RZ, R24.H0_H0 ;  /* 0x20000018ff0b7230 */ /* 0x010fc60000004100 */
[----:B------:R-:W-:-:S04]  /*0f10*/  FADD.FTZ R10, RZ, R10 ;  /* 0x0000000aff0a7221 */ /* 0x000fc80000010000 */
[----:B------:R-:W-:Y:S02]  /*0f20*/  FADD.FTZ R26, R10, R11 ;  /* 0x0000000b0a1a7221 */ /* 0x000fe40000010000 */
[----:B------:R-:W3:Y:S01]  /*0f30*/  LDG.E.64 R10, desc[UR6][R16.64] ;  /* 0x00000006100a7981 */ /* 0x000ee2000c1e1b00 */
[----:B------:R-:W-:Y:S01]  /*0f40*/  HADD2.F32 R25, -RZ, R25.H1_H1 ;  /* 0x30000019ff197230 */ /* 0x000fe20000004100 */
[----:B--2---:R-:W-:Y:S01]  /*0f50*/  IADD3 R22, PT, PT, R3, R22, RZ ;  /* 0x0000001603167210 */ /* 0x004fe20007ffe0ff */
[----:B------:R-:W-:Y:S01]  /*0f60*/  HADD2.F32 R24, -RZ, R24.H1_H1 ;  /* 0x30000018ff187230 */ /* 0x000fe20000004100 */
[----:B------:R-:W-:Y:S02]  /*0f70*/  IADD3 R23, PT, PT, R23, R4, RZ ;  /* 0x0000000417177210 */ /* 0x000fe40007ffe0ff */
[----:B------:R-:W-:-:S04]  /*0f80*/  FADD.FTZ R25, RZ, R25 ;  /* 0x00000019ff197221 */ /* 0x000fc80000010000 */
[----:B------:R-:W-:Y:S01]  /*0f90*/  FADD.FTZ R24, R25, R24 ;  /* 0x0000001819187221 */ /* 0x000fe20000010000 */
[----:B---3--:R-:W-:Y:S02]  /*0fa0*/  I2FP.F32.S32 R10, R10 ;  /* 0x0000000a000a7245 */ /* 0x008fe40000201400 */
        /* <DEDUP_REMOVED lines=9> */
[----:B------:R-:W-:Y:S01]  /*1040*/  IMAD.X R11, RZ, RZ, R19, P0 ;  /* 0x000000ffff0b7224 */ /* 0x000fe200000e0613 */
[----:B------:R-:W-:Y:S01]  /*1050*/  ISETP.GE.AND P0, PT, R23, R8, PT ;  /* 0x000000081700720c */ /* 0x000fe20003f06270 */
[C---:B------:R-:W-:Y:S01]  /*1060*/  FMUL.FTZ R18, R24.reuse, R24 ;  /* 0x0000001818127220 */ /* 0x040fe20000410000 */
[----:B------:R-:W-:Y:S01]  /*1070*/  FADD.FTZ R27, R25, R24 ;  /* 0x00000018191b7221 */ /* 0x000fe20000010000 */
[----:B------:R-:W-:-:S02]  /*1080*/  F2FP.F16.F32.PACK_AB R19, R24, R25 ;  /* 0x000000191813723e */ /* 0x000fc400000000ff */
[----:B------:R-:W-:Y:S01]  /*1090*/  FFMA.FTZ R18, R25, R25, R18 ;  /* 0x0000001919127223 */ /* 0x000fe20000010012 */
[----:B------:R-:W-:Y:S02]  /*10a0*/  FADD.FTZ R6, R6, R27 ;  /* 0x0000001b06067221 */ /* 0x000fe40000010000 */
[----:B------:R3:W-:Y:S01]  /*10b0*/  STG.E desc[UR6][R10.64], R19 ;  /* 0x000000130a007986 */ /* 0x0007e2000c101906 */
[----:B------:R-:W-:-:S03]  /*10c0*/  FADD.FTZ R5, R5, R18 ;  /* 0x0000001205057221 */ /* 0x000fc60000010000 */
        /* <DEDUP_REMOVED lines=20> */
[----:B------:R-:W-:Y:S01]  /*1210*/  IMAD.X R11, RZ, RZ, R11, P0 ;  /* 0x000000ffff0b7224 */ /* 0x000fe200000e060b */
        /* <DEDUP_REMOVED lines=21> */
[----:B------:R-:W-:-:S05]  /*1370*/  IADD3 R16, P0, PT, R0, R16, RZ ;  /* 0x0000001000107210 */ /* 0x000fca0007f1e0ff */
[----:B------:R-:W-:Y:S01]  /*1380*/  IMAD.X R17, RZ, RZ, R17, P0 ;  /* 0x000000ffff117224 */ /* 0x000fe200000e0611 */
[C---:B------:R-:W-:Y:S02]  /*1390*/  IADD3 R12, P0, PT, R3.reuse, R12, RZ ;  /* 0x0000000c030c7210 */ /* 0x040fe40007f1e0ff */
[----:B------:R-:W-:-:S03]  /*13a0*/  IADD3 R14, P1, PT, R3, R14, RZ ;  /* 0x0000000e030e7210 */ /* 0x000fc60007f3e0ff */
[----:B------:R-:W2:Y:S01]  /*13b0*/  LDG.E.64 R16, desc[UR6][R16.64] ;  /* 0x0000000610107981 */ /* 0x000ea2000c1e1b00 */
[----:B------:R-:W-:Y:S02]  /*13c0*/  IADD3.X R13, PT, PT, RZ, R13, RZ, P0, !PT ;  /* 0x0000000dff0d7210 */ /* 0x000fe400007fe4ff */
[----:B------:R-:W-:-:S03]  /*13d0*/  IADD3.X R15, PT, PT, RZ, R15, RZ, P1, !PT ;  /* 0x0000000fff0f7210 */ /* 0x000fc60000ffe4ff */
[----:B------:R-:W3:Y:S04]  /*13e0*/  LDG.E.CONSTANT R12, desc[UR6][R12.64] ;  /* 0x000000060c0c7981 */ /* 0x000ee8000c1e9900 */
[----:B------:R-:W3:Y:S01]  /*13f0*/  LDG.E.CONSTANT R14, desc[UR6][R14.64] ;  /* 0x000000060e0e7981 */ /* 0x000ee2000c1e9900 */
[C---:B----4-:R-:W-:Y:S02]  /*1400*/  IADD3 R10, P0, PT, R3.reuse, R10, RZ ;  /* 0x0000000a030a7210 */ /* 0x050fe40007f1e0ff */
[----:B------:R-:W-:Y:S02]  /*1410*/  IADD3 R22, PT, PT, R3, R22, RZ ;  /* 0x0000001603167210 */ /* 0x000fe40007ffe0ff */
[----:B------:R-:W-:Y:S01]  /*1420*/  IADD3 R23, PT, PT, R23, R4, RZ ;  /* 0x0000000417177210 */ /* 0x000fe20007ffe0ff */
[----:B------:R-:W-:-:S03]  /*1430*/  IMAD.X R11, RZ, RZ, R11, P0 ;  /* 0x000000ffff0b7224 */ /* 0x000fc600000e060b */
[----:B------:R-:W-:Y:S02]  /*1440*/  ISETP.GE.AND P0, PT, R23, R8, PT ;  /* 0x000000081700720c */ /* 0x000fe40003f06270 */
[----:B--2---:R-:W-:Y:S02]  /*1450*/  I2FP.F32.S32 R0, R16 ;  /* 0x0000001000007245 */ /* 0x004fe40000201400 */
[----:B------:R-:W-:-:S03]  /*1460*/  I2FP.F32.S32 R18, R17 ;  /* 0x0000001100127245 */ /* 0x000fc60000201400 */
[-C--:B------:R-:W-:Y:S01]  /*1470*/  FMUL.FTZ R19, R0, R7.reuse ;  /* 0x0000000700137220 */ /* 0x080fe20000410000 */
[--C-:B---3--:R-:W-:Y:S02]  /*1480*/  HADD2.F32 R0, -RZ, R12.reuse.H0_H0 ;  /* 0x2000000cff007230 */ /* 0x108fe40000004100 */
[----:B------:R-:W-:Y:S01]  /*1490*/  FMUL.FTZ R24, R18, R7 ;  /* 0x0000000712187220 */ /* 0x000fe20000410000 */
[----:B------:R-:W-:Y:S02]  /*14a0*/  HADD2.F32 R18, -RZ, R12.H1_H1 ;  /* 0x3000000cff127230 */ /* 0x000fe40000004100 */
[--C-:B------:R-:W-:Y:S02]  /*14b0*/  HADD2.F32 R17, -RZ, R14.reuse.H1_H1 ;  /* 0x3000000eff117230 */ /* 0x100fe40000004100 */
[----:B------:R-:W-:Y:S01]  /*14c0*/  FADD.FTZ R0, RZ, R0 ;  /* 0x00000000ff007221 */ /* 0x000fe20000010000 */
[----:B------:R-:W-:Y:S01]  /*14d0*/  F2FP.F16.F32.PACK_AB R19, R24, R19 ;  /* 0x000000131813723e */ /* 0x000fe200000000ff */
[----:B------:R-:W-:-:S02]  /*14e0*/  HADD2.F32 R13, -RZ, R14.H0_H0 ;  /* 0x2000000eff0d7230 */ /* 0x000fc40000004100 */
[----:B------:R-:W-:Y:S02]  /*14f0*/  FADD.FTZ R18, RZ, R18 ;  /* 0x00000012ff127221 */ /* 0x000fe40000010000 */
        /* <DEDUP_REMOVED lines=15> */
.L_x_1607:
[----:B------:R-:W-:Y:S05]  /*15f0*/  BSYNC.RECONVERGENT B0 ;  /* 0x0000000000007941 */ /* 0x000fea0003800200 */
.L_x_1606:
[----:B0-----:R-:W0:Y:S01]  /*1600*/  SHFL.BFLY PT, R3, R6, 0x10, 0x1f ;  /* 0x0e001f0006037f89 */ /* 0x001e2200000e0000 */
[----:B--23--:R-:W2:Y:S01]  /*1610*/  LDC R19, c[0x0][0x360] ;  /* 0x0000d800ff137b82 */ /* 0x00cea20000000800 */
[----:B-1----:R-:W-:Y:S01]  /*1620*/  LOP3.LUT P0, R16, R21, 0x1f, RZ, 0xc0, !PT ;  /* 0x0000001f15107812 */ /* 0x002fe2000780c0ff */
[----:B------:R-:W-:Y:S01]  /*1630*/  BSSY.RECONVERGENT B0, `(.L_x_1611) ;  /* 0x000004c000007945 */ /* 0x000fe20003800200 */
[----:B------:R-:W1:Y:S11]  /*1640*/  SHFL.BFLY PT, R0, R5, 0x10, 0x1f ;  /* 0x0e001f0005007f89 */ /* 0x000e7600000e0000 */
[----:B------:R-:W3:Y:S01]  /*1650*/  @!P0 S2R R13, SR_CgaCtaId ;  /* 0x00000000000d8919 */ /* 0x000ee20000008800 */
[----:B0-----:R-:W-:Y:S01]  /*1660*/  FADD.FTZ R3, R3, R6 ;  /* 0x0000000603037221 */ /* 0x001fe20000010000 */
[----:B--2---:R-:W-:-:S02]  /*1670*/  I2FP.F32.U32 R17, R19 ;  /* 0x0000001300117245 */ /* 0x004fc40000201000 */
[----:B------:R-:W-:Y:S01]  /*1680*/  I2FP.F32.U32 R6, R21 ;  /* 0x0000001500067245 */ /* 0x000fe20000201000 */
[----:B-1----:R-:W-:Y:S02]  /*1690*/  FADD.FTZ R4, R0, R5 ;  /* 0x0000000500047221 */ /* 0x002fe40000010000 */
[----:B------:R-:W0:Y:S01]  /*16a0*/  SHFL.BFLY PT, R0, R3, 0x8, 0x1f ;  /* 0x0d001f0003007f89 */ /* 0x000e2200000e0000 */
[----:B------:R-:W-:-:S03]  /*16b0*/  FMUL.FTZ R17, R17, 0.03125 ;  /* 0x3d00000011117820 */ /* 0x000fc60000410000 */
[----:B------:R-:W4:Y:S02]  /*16c0*/  SHFL.BFLY PT, R7, R4, 0x8, 0x1f ;  /* 0x0d001f0004077f89 */ /* 0x000f2400000e0000 */
[----:B------:R-:W-:-:S13]  /*16d0*/  FSETP.GT.FTZ.AND P1, PT, R17, R6, PT ;  /* 0x000000061100720b */ /* 0x000fda0003f34000 */
[----:B------:R-:W1:Y:S01]  /*16e0*/  @P1 S2R R15, SR_CgaCtaId ;  /* 0x00000000000f1919 */ /* 0x000e620000008800 */
[----:B------:R-:W-:Y:S01]  /*16f0*/  @P1 MOV R6, 0x400 ;  /* 0x0000040000061802 */ /* 0x000fe20000000f00 */
[----:B0-----:R-:W-:-:S04]  /*1700*/  FADD.FTZ R0, R3, R0 ;  /* 0x0000000003007221 */ /* 0x001fc80000010000 */
[----:B------:R-:W-:Y:S02]  /*1710*/  @P1 VIADD R6, R6, 0x88 ;  /* 0x0000008806061836 */ /* 0x000fe40000000000 */
[----:B----4-:R-:W-:Y:S02]  /*1720*/  FADD.FTZ R10, R4, R7 ;  /* 0x00000007040a7221 */ /* 0x010fe40000010000 */
        /* <DEDUP_REMOVED lines=60> */
.L_x_1612:
[----:B------:R-:W-:Y:S05]  /*1af0*/  BSYNC.RECONVERGENT B0 ;  /* 0x0000000000007941 */ /* 0x000fea0003800200 */
.L_x_1611:
        /* <DEDUP_REMOVED lines=20> */
.L_x_1624:
        /* <DEDUP_REMOVED lines=38> */
.L_x_1617:
[----:B0-----:R-:W-:-:S05]  /*1ea0*/  IMAD.WIDE R2, R15, 0x4, R2 ;  /* 0x000000040f027825 */ /* 0x001fca00078e0202 */
[----:B------:R0:W-:Y:S02]  /*1eb0*/  STG.E desc[UR6][R2.64], R22 ;  /* 0x0000001602007986 */ /* 0x0001e4000c101906 */
.L_x_1616:
[----:B---3--:R-:W-:Y:S05]  /*1ec0*/  BSYNC.RECONVERGENT B1 ;  /* 0x0000000000017941 */ /* 0x008fea0003800200 */
.L_x_1615:
        /* <DEDUP_REMOVED lines=28> */
.L_x_1618:
        /* <DEDUP_REMOVED lines=18> */
.L_x_1619:
        /* <DEDUP_REMOVED lines=24> */
.L_x_1620:
        /* <DEDUP_REMOVED lines=18> */
.L_x_1621:
        /* <DEDUP_REMOVED lines=24> */
.L_x_1622:
        /* <DEDUP_REMOVED lines=18> */
.L_x_1623:
[----:B------:R-:W-:-:S05]  /*26f0*/  IMAD.IADD R18, R18, 0x1, R19 ;  /* 0x0000000112127824 */ /* 0x000fca00078e0213 */
[----:B------:R-:W-:-:S13]  /*2700*/  ISETP.GE.AND P1, PT, R18, R8, PT ;  /* 0x000000081200720c */ /* 0x000fda0003f26270 */
[----:B------:R-:W-:Y:S05]  /*2710*/  @!P1 BRA `(.L_x_1624) ;  /* 0xfffffff400489947 */ /* 0x000fea000383ffff */
.L_x_1614:
[----:B-123--:R-:W-:Y:S05]  /*2720*/  BSYNC.RECONVERGENT B0 ;  /* 0x0000000000007941 */ /* 0x00efea0003800200 */
.L_x_1613:
        /* <DEDUP_REMOVED lines=62> */
[----:B-----5:R-:W-:Y:S05]  /*2b10*/  CALL.REL.NOINC `($__internal_36_$__cuda_sm20_div_rn_f64_full) ;  /* 0x0000000000a47944 */ /* 0x020fea0003c00000 */
.L_x_1628:
[----:B------:R-:W-:Y:S05]  /*2b20*/  BSYNC.RECONVERGENT B1 ;  /* 0x0000000000017941 */ /* 0x000fea0003800200 */
.L_x_1627:
        /* <DEDUP_REMOVED lines=12> */
.L_x_1629:
        /* <DEDUP_REMOVED lines=17> */
.L_x_1626:
[----:B------:R-:W-:Y:S05]  /*2d00*/  BSYNC.RECONVERGENT B0 ;  /* 0x0000000000007941 */ /* 0x000fea0003800200 */
.L_x_1625:
        /* <DEDUP_REMOVED lines=10> */
        .weak           $__internal_36_$__cuda_sm20_div_rn_f64_full
        .type           $__internal_36_$__cuda_sm20_div_rn_f64_full,@function
        .size           $__internal_36_$__cuda_sm20_div_rn_f64_full,(.L_x_2514 - $__internal_36_$__cuda_sm20_div_rn_f64_full)
$__internal_36_$__cuda_sm20_div_rn_f64_full:
        /* <DEDUP_REMOVED lines=59> */
.L_x_1631:
        /* <DEDUP_REMOVED lines=15> */
.L_x_1633:
[----:B------:R-:W-:Y:S01]  /*3250*/  LOP3.LUT R15, R5, 0x80000, RZ, 0xfc, !PT ;  /* 0x00080000050f7812 */ /* 0x000fe200078efcff */
[----:B------:R-:W-:-:S07]  /*3260*/  IMAD.MOV.U32 R14, RZ, RZ, R4 ;  /* 0x000000ffff0e7224 */ /* 0x000fce00078e0004 */
.L_x_1632:
[----:B------:R-:W-:Y:S05]  /*3270*/  BSYNC.RECONVERGENT B2 ;  /* 0x0000000000027941 */ /* 0x000fea0003800200 */
.L_x_1630:
[----:B------:R-:W-:Y:S01]  /*3280*/  HFMA2 R7, -RZ, RZ, 0, 0 ;  /* 0x00000000ff077431 */ /* 0x000fe200000001ff */
[----:B------:R-:W-:Y:S02]  /*3290*/  MOV R2, R14 ;  /* 0x0000000e00027202 */ /* 0x000fe40000000f00 */
[----:B------:R-:W-:Y:S01]  /*32a0*/  MOV R3, R15 ;  /* 0x0000000f00037202 */ /* 0x000fe20000000f00 */
[----:B------:R-:W-:Y:S06]  /*32b0*/  RET.REL.NODEC R6 `(_ZN17fastertransformer35generalAddBiasResidualLayerNormOpt2I7__half2Lb1ELb1ELi1ELb1ELi4EEEvPT_S3_PKS2_S5_S5_S5_S5_S5_fiiPKfS7_S7_Pfi) ;  /* 0xffffffcc06507950 */ /* 0x000fec0003c3ffff */
.L_x_1634:
        /* <DEDUP_REMOVED lines=12> */
.L_x_2514:


//--------------------- .text._ZN17fastertransformer34generalAddBiasResidualLayerNormOptI7__half2Lb1ELb1ELi1ELb1ELi4EEEvPT_S3_PKS2_S5_S5_S5_S5_S5_fiiPKfS7_S7_Pfi --------------------------
	.section	.text._ZN17fastertransformer34generalAddBiasResidualLayerNormOptI7__half2Lb1ELb1ELi1ELb1ELi4EEEvPT_S3_PKS2_S5_S5_S5_S5_S5_fiiPKfS7_S7_Pfi,"ax",@progbits
	.align	128
        .global         _ZN17fastertransformer34generalAddBiasResidualLayerNormOptI7__half2Lb1ELb1ELi1ELb1ELi4EEEvPT_S3_PKS2_S5_S5_S5_S5_S5_fiiPKfS7_S7_Pfi
        .type           _ZN17fastertransformer34generalAddBiasResidualLayerNormOptI7__half2Lb1ELb1ELi1ELb1ELi4EEEvPT_S3_PKS2_S5_S5_S5_S5_S5_fiiPKfS7_S7_Pfi,@function
        .size           _ZN17fastertransformer34generalAddBiasResidualLayerNormOptI7__half2Lb1ELb1ELi1ELb1ELi4EEEvPT_S3_PKS2_S5_S5_S5_S5_S5_fiiPKfS7_S7_Pfi,(.L_x_2515 - _ZN17fastertransformer34generalAddBiasResidualLayerNormOptI7__half2Lb1ELb1ELi1ELb1ELi4EEEvPT_S3_PKS2_S5_S5_S5_S5_S5_fiiPKfS7_S7_Pfi)
        .other          _ZN17fastertransformer34generalAddBiasResidualLayerNormOptI7__half2Lb1ELb1ELi1ELb1ELi4EEEvPT_S3_PKS2_S5_S5_S5_S5_S5_fiiPKfS7_S7_Pfi,@"STO_CUDA_ENTRY STV_DEFAULT"
_ZN17fastertransformer34generalAddBiasResidualLayerNormOptI7__half2Lb1ELb1ELi1ELb1ELi4EEEvPT_S3_PKS2_S5_S5_S5_S5_S5_fiiPKfS7_S7_Pfi:
.text._ZN17fastertransformer34generalAddBiasResidualLayerNormOptI7__half2Lb1ELb1ELi1ELb1ELi4EEEvPT_S3_PKS2_S5_S5_S5_S5_S5_fiiPKfS7_S7_Pfi:
        /* <DEDUP_REMOVED lines=37> */
.L_x_1638:
[----:B0-----:R-:W-:-:S04]  /*0250*/  IMAD.WIDE R18, R22, 0x4, R8 ;  /* 0x0000000416127825 */ /* 0x001fc800078e0208 */
[----:B--2---:R-:W-:Y:S02]  /*0260*/  IMAD R25, R4, R3, R22 ;  /* 0x0000000304197224 */ /* 0x004fe400078e0216 */
[----:B------:R-:W2:Y:S02]  /*0270*/  LDG.E.CONSTANT R18, desc[UR6][R18.64] ;  /* 0x0000000612127981 */ /* 0x000ea4000c1e9900 */
[----:B---3--:R-:W-:-:S04]  /*0280*/  IMAD.WIDE R16, R25, 0x4, R14 ;  /* 0x0000000419107825 */ /* 0x008fc800078e020e */
[C---:B------:R-:W-:Y:S02]  /*0290*/  IMAD.WIDE R20, R25.reuse, 0x4, R10 ;  /* 0x0000000419147825 */ /* 0x040fe400078e020a */
        /* <DEDUP_REMOVED lines=14> */
.L_x_1637:
        /* <DEDUP_REMOVED lines=9> */
.L_x_1639:
[----:B0-----:R-:W-:Y:S02]  /*0410*/  IMAD R25, R4, R3, R23 ;  /* 0x0000000304197224 */ /* 0x001fe400078e0217 */
[----:B------:R-:W-:-:S04]  /*0420*/  IMAD.WIDE R18, R23, 0x4, R14 ;  /* 0x0000000417127825 */ /* 0x000fc800078e020e */
[C---:B------:R-:W-:Y:S02]  /*0430*/  IMAD.WIDE R16, R25.reuse, 0x8, R12 ;  /* 0x0000000819107825 */ /* 0x040fe400078e020c */
[----:B------:R0:W2:Y:S04]  /*0440*/  LDG.E.CONSTANT R18, desc[UR6][R18.64] ;  /* 0x0000000612127981 */ /* 0x0000a8000c1e9900 */
[----:B------:R-:W4:Y:S01]  /*0450*/  LDG.E.64.CONSTANT R16, desc[UR6][R16.64] ;  /* 0x0000000610107981 */ /* 0x000f22000c1e9b00 */
[----:B---3--:R-:W-:-:S06]  /*0460*/  IMAD.WIDE R20, R25, 0x4, R8 ;  /* 0x0000000419147825 */ /* 0x008fcc00078e0208 */
[----:B------:R-:W3:Y:S01]  /*0470*/  LDG.E.CONSTANT R20, desc[UR6][R20.64] ;  /* 0x0000000614147981 */ /* 0x000ee2000c1e9900 */
[----:B0-----:R-:W-:Y:S02]  /*0480*/  IMAD R19, R23, 0x4, R22 ;  /* 0x0000000417137824 */ /* 0x001fe400078e0216 */
[----:B-1----:R-:W-:-:S05]  /*0490*/  IMAD.IADD R23, R5, 0x1, R23 ;  /* 0x0000000105177824 */ /* 0x002fca00078e0217 */
        /* <DEDUP_REMOVED lines=14> */
.L_x_1636:
[----:B------:R-:W-:Y:S05]  /*0580*/  BSYNC.RECONVERGENT B0 ;  /* 0x0000000000007941 */ /* 0x000fea0003800200 */
.L_x_1635:
        /* <DEDUP_REMOVED lines=55> */
.L_x_1642:
        /* <DEDUP_REMOVED lines=53> */
.L_x_1641:
[----:B------:R-:W-:Y:S05]  /*0c50*/  BSYNC.RECONVERGENT B0 ;  /* 0x0000000000007941 */ /* 0x000fea0003800200 */
.L_x_1640:
        /* <DEDUP_REMOVED lines=39> */
.L_x_1644:
[----:B------:R-:W-:Y:S05]  /*0ed0*/  BSYNC.RECONVERGENT B0 ;  /* 0x0000000000007941 */ /* 0x000fea0003800200 */
.L_x_1643:
        /* <DEDUP_REMOVED lines=19> */
.L_x_1656:
        /* <DEDUP_REMOVED lines=22> */
.L_x_1647:
        /* <DEDUP_REMOVED lines=15> */
.L_x_1649:
[----:B-1----:R-:W-:-:S05]  /*1260*/  IMAD.WIDE R16, R19, 0x4, R16 ;  /* 0x0000000413107825 */ /* 0x002fca00078e0210 */
[----:B------:R0:W-:Y:S02]  /*1270*/  STG.E desc[UR6][R16.64], R22 ;  /* 0x0000001610007986 */ /* 0x0001e4000c101906 */
.L_x_1648:
        /* <DEDUP_REMOVED lines=25> */
.L_x_1650:
        /* <DEDUP_REMOVED lines=18> */
.L_x_1651:
        /* <DEDUP_REMOVED lines=24> */
.L_x_1652:
        /* <DEDUP_REMOVED lines=18> */
.L_x_1653:
        /* <DEDUP_REMOVED lines=24> */
.L_x_1654:
        /* <DEDUP_REMOVED lines=18> */
.L_x_1655:
[----:B------:R-:W-:-:S05]  /*1a70*/  IMAD.IADD R20, R20, 0x1, R4 ;  /* 0x0000000114147824 */ /* 0x000fca00078e0204 */
[----:B------:R-:W-:-:S13]  /*1a80*/  ISETP.GE.AND P1, PT, R20, R3, PT ;  /* 0x000000031400720c */ /* 0x000fda0003f26270 */
[----:B------:R-:W-:Y:S05]  /*1a90*/  @!P1 BRA `(.L_x_1656) ;  /* 0xfffffff4005c9947 */ /* 0x000fea000383ffff */
.L_x_1646:
[----:B01----:R-:W-:Y:S05]  /*1aa0*/  BSYNC.RECONVERGENT B0 ;  /* 0x0000000000007941 */ /* 0x003fea0003800200 */
.L_x_1645:
        /* <DEDUP_REMOVED lines=62> */
[----:B------:R-:W-:Y:S05]  /*1e90*/  CALL.REL.NOINC `($__internal_37_$__cuda_sm20_div_rn_f64_full) ;  /* 0x0000000000ac7944 */ /* 0x000fea0003c00000 */
.L_x_1660:
[----:B------:R-:W-:Y:S05]  /*1ea0*/  BSYNC.RECONVERGENT B1 ;  /* 0x0000000000017941 */ /* 0x000fea0003800200 */
.L_x_1659:
        /* <DEDUP_REMOVED lines=13> */
.L_x_1661:
        /* <DEDUP_REMOVED lines=17> */
.L_x_1658:
[----:B------:R-:W-:Y:S05]  /*2090*/  BSYNC.RECONVERGENT B0 ;  /* 0x0000000000007941 */ /* 0x000fea0003800200 */
.L_x_1657:
        /* <DEDUP_REMOVED lines=11> */
        .weak           $__internal_37_$__cuda_sm20_div_rn_f64_full
        .type           $__internal_37_$__cuda_sm20_div_rn_f64_full,@function
        .size           $__internal_37_$__cuda_sm20_div_rn_f64_full,(.L_x_2515 - $__internal_37_$__cuda_sm20_div_rn_f64_full)
$__internal_37_$__cuda_sm20_div_rn_f64_full:
        /* <DEDUP_REMOVED lines=58> */
.L_x_1663:
        /* <DEDUP_REMOVED lines=15> */
.L_x_1665:
[----:B------:R-:W-:Y:S01]  /*25e0*/  LOP3.LUT R15, R9, 0x80000, RZ, 0xfc, !PT ;  /* 0x00080000090f7812 */ /* 0x000fe200078efcff */
[----:B------:R-:W-:-:S07]  /*25f0*/  IMAD.MOV.U32 R14, RZ, RZ, R8 ;  /* 0x000000ffff0e7224 */ /* 0x000fce00078e0008 */
.L_x_1664:
[----:B------:R-:W-:Y:S05]  /*2600*/  BSYNC.RECONVERGENT B2 ;  /* 0x0000000000027941 */ /* 0x000fea0003800200 */
.L_x_1662:
[----:B------:R-:W-:Y:S01]  /*2610*/  HFMA2 R11, -RZ, RZ, 0, 0 ;  /* 0x00000000ff0b7431 */ /* 0x000fe200000001ff */
[----:B------:R-:W-:Y:S01]  /*2620*/  MOV R6, R14 ;  /* 0x0000000e00067202 */ /* 0x000fe20000000f00 */
[----:B------:R-:W-:Y:S02]  /*2630*/  IMAD.MOV.U32 R7, RZ, RZ, R15 ;  /* 0x000000ffff077224 */ /* 0x000fe400078e000f */
[----:B------:R-:W-:Y:S05]  /*2640*/  RET.REL.NODEC R10 `(_ZN17fastertransformer34generalAddBiasResidualLayerNormOptI7__half2Lb1ELb1ELi1ELb1ELi4EEEvPT_S3_PKS2_S5_S5_S5_S5_S5_fiiPKfS7_S7_Pfi) ;  /* 0xffffffd80a6c7950 */ /* 0x000fea0003c3ffff */
.L_x_1666:
        /* <DEDUP_REMOVED lines=11> */
.L_x_2515:


//--------------------- .text._ZN17fastertransformer35generalAddBiasResidualLayerNormOpt2I7__half2Lb0ELb0ELi2ELb1ELi2EEEvPT_S3_PKS2_S5_S5_S5_S5_S5_fiiPKfS7_S7_Pfi --------------------------
	.section	.text._ZN17fastertransformer35generalAddBiasResidualLayerNormOpt2I7__half2Lb0ELb0ELi2ELb1ELi2EEEvPT_S3_PKS2_S5_S5_S5_S5_S5_fiiPKfS7_S7_Pfi,"ax",@progbits
	.align	128
        .global         _ZN17fastertransformer35generalAddBiasResidualLayerNormOpt2I7__half2Lb0ELb0ELi2ELb1ELi2EEEvPT_S3_PKS2_S5_S5_S5_S5_S5_fiiPKfS7_S7_Pfi
        .type           _ZN17fastertransformer35generalAddBiasResidualLayerNormOpt2I7__half2Lb0ELb0ELi2ELb1ELi2EEEvPT_S3_PKS2_S5_S5_S5_S5_S5_fiiPKfS7_S7_Pfi,@function
        .size           _ZN17fastertransformer35generalAddBiasResidualLayerNormOpt2I7__half2Lb0ELb0ELi2ELb1ELi2EEEvPT_S3_PKS2_S5_S5_S5_S5_S5_fiiPKfS7_S7_Pfi,(.L_x_2516 - _ZN17fastertransformer35generalAddBiasResidualLayerNormOpt2I7__half2Lb0ELb0ELi2ELb1ELi2EEEvPT_S3_PKS2_S5_S5_S5_S5_S5_fiiPKfS7_S7_Pfi)
        .other          _ZN17fastertransformer35generalAddBiasResidualLayerNormOpt2I7__half2Lb0ELb0ELi2ELb1ELi2EEEvPT_S3_PKS2_S5_S5_S5_S5_S5_fiiPKfS7_S7_Pfi,@"STO_CUDA_ENTRY STV_DEFAULT"
_ZN17fastertransformer35generalAddBiasResidualLayerNormOpt2I7__half2Lb0ELb0ELi2ELb1ELi2EEEvPT_S3_PKS2_S5_S5_S5_S5_S5_fiiPKfS7_S7_Pfi:
.text._ZN17fastertransformer35generalAddBiasResidualLayerNormOpt2I7__half2Lb0ELb0ELi2ELb1ELi2EEEvPT_S3_PKS2_S5_S5_S5_S5_S5_fiiPKfS7_S7_Pfi:
[----:B------:R-:W-:Y:S08]  /*0000*/  LDC R1, c[0x0][0x37c] ;  /* 0x0000df00ff017b82 */ /* 0x000ff00000000800 */
[----:B------:R-:W0:Y:S01]  /*0010*/  LDC R0, c[0x0][0x3f0] ;  /* 0x0000fc00ff007b82 */ /* 0x000e220000000800 */
[----:B------:R-:W1:Y:S01]  /*0020*/  S2R R4, SR_TID.X ;  /* 0x0000000000047919 */ /* 0x000e620000002100 */
[----:B------:R-:W2:Y:S01]  /*0030*/  LDCU UR4, c[0x0][0x3c8] ;  /* 0x00007900ff0477ac */ /* 0x000ea20008000800 */
[----:B------:R-:W-:Y:S01]  /*0040*/  IMAD.MOV.U32 R2, RZ, RZ, RZ ;  /* 0x000000ffff027224 */ /* 0x000fe200078e00ff */
[----:B------:R-:W3:Y:S01]  /*0050*/  LDCU.64 UR6, c[0x0][0x358] ;  /* 0x00006b00ff0677ac */ /* 0x000ee20008000a00 */
[----:B------:R-:W4:Y:S01]  /*0060*/  LDCU UR5, c[0x0][0x3c8] ;  /* 0x00007900ff0577ac */ /* 0x000f220008000800 */
[----:B0-----:R-:W-:-:S13]  /*0070*/  ISETP.NE.AND P0, PT, R0, 0x2, PT ;  /* 0x000000020000780c */ /* 0x001fda0003f05270 */
[----:B------:R-:W3:Y:S01]  /*0080*/  @!P0 LDC.64 R6, c[0x0][0x3e0] ;  /* 0x0000f800ff068b82 */ /* 0x000ee20000000a00 */
[----:B------:R-:W0:Y:S01]  /*0090*/  S2R R0, SR_CTAID.X ;  /* 0x0000000000007919 */ /* 0x000e220000002500 */
[----:B--2---:R-:W-:Y:S01]  /*00a0*/  IMAD.U32 R3, RZ, RZ, UR4 ;  /* 0x00000004ff037e24 */ /* 0x004fe2000f8e00ff */
[----:B------:R-:W-:Y:S01]  /*00b0*/  BSSY.RECONVERGENT B0, `(.L_x_1667) ;  /* 0x0000049000007945 */ /* 0x000fe20003800200 */
[----:B------:R-:W-:Y:S02]  /*00c0*/  HFMA2 R20, -RZ, RZ, 0, 0 ;  /* 0x00000000ff147431 */ /* 0x000fe400000001ff */
[----:B------:R-:W-:Y:S01]  /*00d0*/  IMAD.MOV.U32 R19, RZ, RZ, RZ ;  /* 0x000000ffff137224 */ /* 0x000fe200078e00ff */
[----:B---3--:R2:W5:Y:S01]  /*00e0*/  @!P0 LDG.E R2, desc[UR6][R6.64] ;  /* 0x0000000606028981 */ /* 0x008562000c1e1900 */
[----:B-1----:R-:W-:-:S13]  /*00f0*/  ISETP.GE.AND P0, PT, R4, R3, PT ;  /* 0x000000030400720c */ /* 0x002fda0003f06270 */
[----:B0-2-4-:R-:W-:Y:S05]  /*0100*/  @P0 BRA `(.L_x_1668) ;  /* 0x00000004000c0947 */ /* 0x015fea0003800000 */
[----:B------:R-:W0:Y:S01]  /*0110*/  S2R R12, SR_CgaCtaId ;  /* 0x00000000000c7919 */ /* 0x000e220000008800 */
[----:B------:R-:W1:Y:S01]  /*0120*/  LDC R18, c[0x0][0x360] ;  /* 0x0000d800ff127b82 */ /* 0x000e620000000800 */
[----:B------:R-:W-:Y:S01]  /*0130*/  MOV R3, 0x400 ;  /* 0x0000040000037802 */ /* 0x000fe20000000f00 */
[----:B------:R-:W-:Y:S01]  /*0140*/  IMAD.MOV.U32 R24, RZ, RZ, R4 ;  /* 0x000000ffff187224 */ /* 0x000fe200078e0004 */
[----:B------:R-:W-:Y:S01]  /*0150*/  MOV R19, RZ ;  /* 0x000000ff00137202 */ /* 0x000fe20000000f00 */
[----:B------:R-:W-:Y:S02]  /*0160*/  IMAD.MOV.U32 R20, RZ, RZ, RZ ;  /* 0x000000ffff147224 */ /* 0x000fe400078e00ff */
[----:B------:R-:W-:Y:S02]  /*0170*/  VIADD R3, R3, 0x190 ;  /* 0x0000019003037836 */ /* 0x000fe40000000000 */
[----:B------:R-:W2:Y:S08]  /*0180*/  LDC.64 R6, c[0x0][0x388] ;  /* 0x0000e200ff067b82 */ /* 0x000eb00000000a00 */
[----:B------:R-:W3:Y:S08]  /*0190*/  LDC.64 R8, c[0x0][0x3a0] ;  /* 0x0000e800ff087b82 */ /* 0x000ef00000000a00 */
[----:B------:R-:W4:Y:S01]  /*01a0*/  LDC.64 R10, c[0x0][0x3a8] ;  /* 0x0000ea00ff0a7b82 */ /* 0x000f220000000a00 */
[----:B-1----:R-:W-:-:S02]  /*01b0*/  SHF.L.U32 R21, R18, 0x2, RZ ;  /* 0x0000000212157819 */ /* 0x002fc400000006ff */
[----:B0-----:R-:W-:-:S07]  /*01c0*/  LEA R5, R12, R3, 0x18 ;  /* 0x000000030c057211 */ /* 0x001fce00078ec0ff */
.L_x_1669:
[----:B------:R-:W-:-:S04]  /*01d0*/  IMAD.U32 R3, RZ, RZ, UR5 ;  /* 0x00000005ff037e24 */ /* 0x000fc8000f8e00ff */
[----:B-1----:R-:W-:-:S04]  /*01e0*/  IMAD R13, R0, R3, R24 ;  /* 0x00000003000d7224 */ /* 0x002fc800078e0218 */
[----:B---3--:R-:W-:-:S04]  /*01f0*/  IMAD.WIDE R16, R13, 0x4, R8 ;  /* 0x000000040d107825 */ /* 0x008fc800078e0208 */
[----:B----4-:R-:W-:Y:S01]  /*0200*/  IMAD.WIDE R14, R13, 0x4, R10 ;  /* 0x000000040d0e7825 */ /* 0x010fe200078e020a */
[----:B------:R-:W3:Y:S04]  /*0210*/  LDG.E.CONSTANT R12, desc[UR6][R16.64] ;  /* 0x00000006100c7981 */ /* 0x000ee8000c1e9900 */
[----:B------:R-:W4:Y:S01]  /*0220*/  LDG.E.CONSTANT R22, desc[UR6][R14.64] ;  /* 0x000000060e167981 */ /* 0x000f22000c1e9900 */
[--C-:B---3--:R-:W-:Y:S02]  /*0230*/  HADD2.F32 R25, -RZ, R12.reuse.H1_H1 ;  /* 0x3000000cff197230 */ /* 0x108fe40000004100 */
[----:B------:R-:W-:Y:S02]  /*0240*/  HADD2.F32 R12, -RZ, R12.H0_H0 ;  /* 0x2000000cff0c7230 */ /* 0x000fe40000004100 */
[----:B----4-:R-:W-:-:S02]  /*0250*/  HADD2.F32 R26, -RZ, R22.H1_H1 ;  /* 0x30000016ff1a7230 */ /* 0x010fc40000004100 */
[----:B------:R-:W-:Y:S02]  /*0260*/  HADD2.F32 R23, -RZ, R22.H0_H0 ;  /* 0x20000016ff177230 */ /* 0x000fe40000004100 */
[----:B------:R-:W-:Y:S02]  /*0270*/  IMAD R22, R24, 0x4, R5 ;  /* 0x0000000418167824 */ /* 0x000fe400078e0205 */
[----:B------:R-:W-:Y:S01]  /*0280*/  FADD.FTZ R25, R25, R26 ;  /* 0x0000001a19197221 */ /* 0x000fe20000010000 */
[----:B------:R-:W-:-:S03]  /*0290*/  FADD.FTZ R12, R12, R23 ;  /* 0x000000170c0c7221 */ /* 0x000fc60000010000 */
[----:B------:R-:W-:Y:S01]  /*02a0*/  FADD.FTZ R23, RZ, R25 ;  /* 0x00000019ff177221 */ /* 0x000fe20000010000 */
[----:B------:R-:W-:-:S03]  /*02b0*/  FADD.FTZ R12, RZ, R12 ;  /* 0x0000000cff0c7221 */ /* 0x000fc60000010000 */
[C---:B------:R-:W-:Y:S01]  /*02c0*/  FMUL.FTZ R29, R23.reuse, R23 ;  /* 0x00000017171d7220 */ /* 0x040fe20000410000 */
[C---:B------:R-:W-:Y:S01]  /*02d0*/  FADD.FTZ R25, R12.reuse, R23 ;  /* 0x000000170c197221 */ /* 0x040fe20000010000 */
[-C--:B------:R-:W-:Y:S02]  /*02e0*/  F2FP.F16.F32.PACK_AB R27, R23, R12.reuse ;  /* 0x0000000c171b723e */ /* 0x080fe400000000ff */
[----:B------:R-:W-:Y:S01]  /*02f0*/  FFMA.FTZ R26, R12, R12, R29 ;  /* 0x0000000c0c1a7223 */ /* 0x000fe2000001001d */
[----:B--2---:R-:W-:Y:S01]  /*0300*/  IMAD.WIDE R12, R13, 0x4, R6 ;  /* 0x000000040d0c7825 */ /* 0x004fe200078e0206 */
[----:B------:R-:W-:-:S03]  /*0310*/  IADD3 R23, PT, PT, R18, R24, RZ ;  /* 0x0000001812177210 */ /* 0x000fc60007ffe0ff */
[----:B------:R-:W-:Y:S01]  /*0320*/  FADD.FTZ R20, R25, R20 ;  /* 0x0000001419147221 */ /* 0x000fe20000010000 */
[----:B------:R0:W-:Y:S01]  /*0330*/  STS [R22], R27 ;  /* 0x0000001b16007388 */ /* 0x0001e20000000800 */
[----:B------:R-:W-:Y:S01]  /*0340*/  FADD.FTZ R19, R26, R19 ;  /* 0x000000131a137221 */ /* 0x000fe20000010000 */
[----:B------:R-:W-:Y:S02]  /*0350*/  ISETP.GE.AND P0, PT, R23, R3, PT ;  /* 0x000000031700720c */ /* 0x000fe40003f06270 */
[----:B------:R0:W-:Y:S11]  /*0360*/  STG.E desc[UR6][R12.64], R27 ;  /* 0x0000001b0c007986 */ /* 0x0001f6000c101906 */
[----:B------:R-:W-:Y:S05]  /*0370*/  @P0 BRA `(.L_x_1668) ;  /* 0x0000000000700947 */ /* 0x000fea0003800000 */
[-C--:B------:R-:W-:Y:S02]  /*0380*/  IADD3 R16, P0, PT, R16, R21.reuse, RZ ;  /* 0x0000001510107210 */ /* 0x080fe40007f1e0ff */
[----:B------:R-:W-:-:S03]  /*0390*/  IADD3 R14, P1, PT, R14, R21, RZ ;  /* 0x000000150e0e7210 */ /* 0x000fc60007f3e0ff */
[----:B------:R-:W-:Y:S02]  /*03a0*/  IMAD.X R17, RZ, RZ, R17, P0 ;  /* 0x000000ffff117224 */ /* 0x000fe400000e0611 */
[----:B------:R-:W-:-:S03]  /*03b0*/  IMAD.X R15, RZ, RZ, R15, P1 ;  /* 0x000000ffff0f7224 */ /* 0x000fc600008e060f */
[----:B------:R-:W2:Y:S04]  /*03c0*/  LDG.E.CONSTANT R16, desc[UR6][R16.64] ;  /* 0x0000000610107981 */ /* 0x000ea8000c1e9900 */
[----:B------:R-:W3:Y:S01]  /*03d0*/  LDG.E.CONSTANT R14, desc[UR6][R14.64] ;  /* 0x000000060e0e7981 */ /* 0x000ee2000c1e9900 */
[----:B0-----:R-:W-:Y:S01]  /*03e0*/  IADD3 R12, P0, PT, R12, R21, RZ ;  /* 0x000000150c0c7210 */ /* 0x001fe20007f1e0ff */
[----:B------:R-:W-:-:S03]  /*03f0*/  IMAD.IADD R22, R22, 0x1, R21 ;  /* 0x0000000116167824 */ /* 0x000fc600078e0215 */
[----:B------:R-:W-:Y:S01]  /*0400*/  IADD3.X R13, PT, PT, RZ, R13, RZ, P0, !PT ;  /* 0x0000000dff0d7210 */ /* 0x000fe200007fe4ff */
[--C-:B--2---:R-:W-:Y:S02]  /*0410*/  HADD2.F32 R24, -RZ, R16.reuse.H0_H0 ;  /* 0x20000010ff187230 */ /* 0x104fe40000004100 */
[----:B------:R-:W-:Y:S02]  /*0420*/  HADD2.F32 R26, -RZ, R16.H1_H1 ;  /* 0x30000010ff1a7230 */ /* 0x000fe40000004100 */
[--C-:B---3--:R-:W-:Y:S02]  /*0430*/  HADD2.F32 R25, -RZ, R14.reuse.H0_H0 ;  /* 0x2000000eff197230 */ /* 0x108fe40000004100 */
[----:B------:R-:W-:-:S03]  /*0440*/  HADD2.F32 R27, -RZ, R14.H1_H1 ;  /* 0x3000000eff1b7230 */ /* 0x000fc60000004100 */
[----:B------:R-:W-:Y:S02]  /*0450*/  FADD.FTZ R24, R24, R25 ;  /* 0x0000001918187221 */ /* 0x000fe40000010000 */
[----:B------:R-:W-:Y:S02]  /*0460*/  FADD.FTZ R26, R26, R27 ;  /* 0x0000001b1a1a7221 */ /* 0x000fe40000010000 */
        /* <DEDUP_REMOVED lines=13> */
.L_x_1668:
[----:B------:R-:W-:Y:S05]  /*0540*/  BSYNC.RECONVERGENT B0 ;  /* 0x0000000000007941 */ /* 0x000fea0003800200 */
.L_x_1667:
[----:B------:R-:W2:Y:S01]  /*0550*/  SHFL.BFLY PT, R5, R20, 0x10, 0x1f ;  /* 0x0e001f0014057f89 */ /* 0x000ea200000e0000 */
[----:B------:R-:W3:Y:S01]  /*0560*/  LDCU UR8, c[0x0][0x360] ;  /* 0x00006c00ff0877ac */ /* 0x000ee20008000800 */
[----:B-1----:R-:W-:Y:S01]  /*0570*/  I2FP.F32.U32 R15, R4 ;  /* 0x00000004000f7245 */ /* 0x002fe20000201000 */
[----:B------:R-:W-:Y:S01]  /*0580*/  BSSY.RECONVERGENT B0, `(.L_x_1670) ;  /* 0x000004d000007945 */ /* 0x000fe20003800200 */
[----:B------:R-:W1:Y:S01]  /*0590*/  SHFL.BFLY PT, R8, R19, 0x10, 0x1f ;  /* 0x0e001f0013087f89 */ /* 0x000e6200000e0000 */
[----:B---3--:R-:W-:Y:S01]  /*05a0*/  I2FP.F32.U32 R14, UR8 ;  /* 0x00000008000e7c45 */ /* 0x008fe20008201000 */
[----:B--2---:R-:W-:-:S04]  /*05b0*/  FADD.FTZ R6, R5, R20 ;  /* 0x0000001405067221 */ /* 0x004fc80000010000 */
[----:B------:R-:W-:Y:S01]  /*05c0*/  FMUL.FTZ R14, R14, 0.03125 ;  /* 0x3d0000000e0e7820 */ /* 0x000fe20000410000 */
[----:B-1----:R-:W-:Y:S01]  /*05d0*/  FADD.FTZ R10, R8, R19 ;  /* 0x00000013080a7221 */ /* 0x002fe20000010000 */
[----:B------:R-:W1:Y:S03]  /*05e0*/  SHFL.BFLY PT, R5, R6, 0x8, 0x1f ;  /* 0x0d001f0006057f89 */ /* 0x000e6600000e0000 */
[----:B------:R-:W-:Y:S01]  /*05f0*/  FSETP.GT.FTZ.AND P1, PT, R14, R15, PT ;  /* 0x0000000f0e00720b */ /* 0x000fe20003f34000 */
[----:B------:R-:W2:Y:S01]  /*0600*/  SHFL.BFLY PT, R9, R10, 0x8, 0x1f ;  /* 0x0d001f000a097f89 */ /* 0x000ea200000e0000 */
[----:B-1----:R-:W-:Y:S01]  /*0610*/  FADD.FTZ R7, R6, R5 ;  /* 0x0000000506077221 */ /* 0x002fe20000010000 */
[----:B------:R-:W-:Y:S01]  /*0620*/  LOP3.LUT P0, R5, R4, 0x1f, RZ, 0xc0, !PT ;  /* 0x0000001f04057812 */ /* 0x000fe2000780c0ff */
[----:B--2---:R-:W-:-:S03]  /*0630*/  FADD.FTZ R11, R10, R9 ;  /* 0x000000090a0b7221 */ /* 0x004fc60000010000 */
[----:B------:R-:W1:Y:S04]  /*0640*/  SHFL.BFLY PT, R8, R7, 0x4, 0x1f ;  /* 0x0c801f0007087f89 */ /* 0x000e6800000e0000 */
[----:B0-----:R-:W0:Y:S05]  /*0650*/  SHFL.BFLY PT, R12, R11, 0x4, 0x1f ;  /* 0x0c801f000b0c7f89 */ /* 0x001e2a00000e0000 */
[----:B------:R-:W-:-:S04]  /*0660*/  @!P0 MOV R6, 0x400 ;  /* 0x0000040000068802 */ /* 0x000fc80000000f00 */
[----:B------:R-:W-:Y:S01]  /*0670*/  @!P0 IADD3 R6, PT, PT, R6, 0x88, RZ ;  /* 0x0000008806068810 */ /* 0x000fe20007ffe0ff */
[----:B-1----:R-:W-:Y:S02]  /*0680*/  FADD.FTZ R8, R7, R8 ;  /* 0x0000000807087221 */ /* 0x002fe40000010000 */
[----:B------:R-:W1:Y:S01]  /*0690*/  @!P0 S2R R7, SR_CgaCtaId ;  /* 0x0000000000078919 */ /* 0x000e620000008800 */
[----:B0-----:R-:W-:Y:S02]  /*06a0*/  FADD.FTZ R12, R11, R12 ;  /* 0x0000000c0b0c7221 */ /* 0x001fe40000010000 */
[----:B------:R-:W0:Y:S04]  /*06b0*/  SHFL.BFLY PT, R9, R8, 0x2, 0x1f ;  /* 0x0c401f0008097f89 */ /* 0x000e2800000e0000 */
[----:B------:R-:W2:Y:S01]  /*06c0*/  SHFL.BFLY PT, R13, R12, 0x2, 0x1f ;  /* 0x0c401f000c0d7f89 */ /* 0x000ea200000e0000 */
[----:B------:R-:W3:Y:S01]  /*06d0*/  @P1 S2R R11, SR_CgaCtaId ;  /* 0x00000000000b1919 */ /* 0x000ee20000008800 */
[----:B0-----:R-:W-:Y:S01]  /*06e0*/  FADD.FTZ R9, R8, R9 ;  /* 0x0000000908097221 */ /* 0x001fe20000010000 */
[----:B------:R-:W-:Y:S01]  /*06f0*/  @P1 MOV R8, 0x400 ;  /* 0x0000040000081802 */ /* 0x000fe20000000f00 */
[----:B--2---:R-:W-:-:S03]  /*0700*/  FADD.FTZ R13, R12, R13 ;  /* 0x0000000d0c0d7221 */ /* 0x004fc60000010000 */
[----:B------:R-:W0:Y:S01]  /*0710*/  SHFL.BFLY PT, R10, R9, 0x1, 0x1f ;  /* 0x0c201f00090a7f89 */ /* 0x000e2200000e0000 */
[----:B-1----:R-:W-:Y:S01]  /*0720*/  @!P0 LEA R7, R7, R6, 0x18 ;  /* 0x0000000607078211 */ /* 0x002fe200078ec0ff */
[----:B------:R-:W-:Y:S01]  /*0730*/  @P1 VIADD R8, R8, 0x88 ;  /* 0x0000008808081836 */ /* 0x000fe20000000000 */
[----:B------:R-:W-:Y:S01]  /*0740*/  SHF.R.U32.HI R6, RZ, 0x5, R4 ;  /* 0x00000005ff067819 */ /* 0x000fe20000011604 */
[----:B------:R-:W1:Y:S04]  /*0750*/  SHFL.BFLY PT, R16, R13, 0x1, 0x1f ;  /* 0x0c201f000d107f89 */ /* 0x000e6800000e0000 */
[----:B------:R-:W-:Y:S01]  /*0760*/  @!P0 IMAD R6, R6, 0x4, R7 ;  /* 0x0000000406068824 */ /* 0x000fe200078e0207 */
[----:B------:R-:W-:Y:S02]  /*0770*/  MOV R7, RZ ;  /* 0x000000ff00077202 */ /* 0x000fe40000000f00 */
[----:B---3--:R-:W-:Y:S01]  /*0780*/  @P1 LEA R8, R11, R8, 0x18 ;  /* 0x000000080b081211 */ /* 0x008fe200078ec0ff */
[----:B0-----:R-:W-:-:S04]  /*0790*/  FADD.FTZ R15, R9, R10 ;  /* 0x0000000a090f7221 */ /* 0x001fc80000010000 */
[----:B------:R-:W-:Y:S02]  /*07a0*/  @P1 IMAD R9, R5, 0x4, R8 ;  /* 0x0000000405091824 */ /* 0x000fe400078e0208 */
[----:B------:R-:W-:Y:S02]  /*07b0*/  IMAD.MOV.U32 R8, RZ, RZ, RZ ;  /* 0x000000ffff087224 */ /* 0x000fe400078e00ff */
        /* <DEDUP_REMOVED lines=41> */
.L_x_1671:
[----:B------:R-:W-:Y:S05]  /*0a50*/  BSYNC.RECONVERGENT B0 ;  /* 0x0000000000007941 */ /* 0x000fea0003800200 */
.L_x_1670:
[----:B------:R-:W-:Y:S01]  /*0a60*/  BAR.SYNC.DEFER_BLOCKING 0x0 ;  /* 0x0000000000007b1d */ /* 0x000fe20000010000 */
[----:B------:R-:W-:Y:S01]  /*0a70*/  ISETP.GE.AND P0, PT, R4, R3, PT ;  /* 0x000000030400720c */ /* 0x000fe20003f06270 */
[----:B------:R-:W-:-:S04]  /*0a80*/  HFMA2 R15, -RZ, RZ, 0, 1.013278961181640625e-06 ;  /* 0x00000011ff0f7431 */ /* 0x000fc800000001ff */
[----:B------:R-:W1:Y:S01]  /*0a90*/  LDCU UR9, c[0x0][0x3c8] ;  /* 0x00007900ff0977ac */ /* 0x000e620008000800 */
[----:B------:R-:W-:Y:S01]  /*0aa0*/  BSSY.RECONVERGENT B0, `(.L_x_1672) ;  /* 0x0000063000007945 */ /* 0x000fe20003800200 */
[----:B------:R-:W2:Y:S06]  /*0ab0*/  LDCU UR10, c[0x0][0x3f0] ;  /* 0x00007e00ff0a77ac */ /* 0x000eac0008000800 */
[----:B------:R-:W-:Y:S05]  /*0ac0*/  @P0 BRA `(.L_x_1673) ;  /* 0x0000000400800947 */ /* 0x000fea0003800000 */
[----:B0-----:R-:W0:Y:S01]  /*0ad0*/  S2R R8, SR_CgaCtaId ;  /* 0x0000000000087919 */ /* 0x001e220000008800 */
[----:B------:R-:W-:Y:S01]  /*0ae0*/  MOV R3, 0x400 ;  /* 0x0000040000037802 */ /* 0x000fe20000000f00 */
[----:B------:R-:W3:Y:S01]  /*0af0*/  LDCU.64 UR4, c[0x0][0x3e8] ;  /* 0x00007d00ff0477ac */ /* 0x000ee20008000a00 */
[----:B------:R-:W4:Y:S01]  /*0b00*/  LDC R16, c[0x0][0x3f0] ;  /* 0x0000fc00ff107b82 */ /* 0x000f220000000800 */
[----:B------:R-:W-:Y:S02]  /*0b10*/  IMAD.MOV.U32 R20, RZ, RZ, R4 ;  /* 0x000000ffff147224 */ /* 0x000fe400078e0004 */
[----:B------:R-:W-:-:S05]  /*0b20*/  VIADD R17, R3, 0x190 ;  /* 0x0000019003117836 */ /* 0x000fca0000000000 */
[----:B------:R-:W1:Y:S01]  /*0b30*/  LDC.64 R6, c[0x0][0x380] ;  /* 0x0000e000ff067b82 */ /* 0x000e620000000a00 */
[----:B---3--:R-:W-:-:S04]  /*0b40*/  ISETP.NE.U32.AND P0, PT, RZ, UR4, PT ;  /* 0x00000004ff007c0c */ /* 0x008fc8000bf05070 */
[----:B------:R-:W-:Y:S02]  /*0b50*/  ISETP.NE.AND.EX P0, PT, RZ, UR5, PT, P0 ;  /* 0x00000005ff007c0c */ /* 0x000fe4000bf05300 */
[C---:B0-----:R-:W-:Y:S02]  /*0b60*/  LEA R19, R8.reuse, R3, 0x18 ;  /* 0x0000000308137211 */ /* 0x041fe400078ec0ff */
[----:B------:R-:W-:-:S04]  /*0b70*/  LEA R17, R8, R17, 0x18 ;  /* 0x0000001108117211 */ /* 0x000fc800078ec0ff */
[----:B------:R-:W0:Y:S02]  /*0b80*/  LDS.64 R18, [R19] ;  /* 0x0000000013127984 */ /* 0x000e240000000a00 */
[----:B01--4-:R-:W-:-:S07]  /*0b90*/  F2FP.F16.F32.PACK_AB R18, R19, R18 ;  /* 0x000000121312723e */ /* 0x013fce00000000ff */
.L_x_1679:
[----:B0-----:R-:W0:Y:S08]  /*0ba0*/  LDC.64 R10, c[0x0][0x3b0] ;  /* 0x0000ec00ff0a7b82 */ /* 0x001e300000000a00 */
[----:B-1----:R-:W1:Y:S01]  /*0bb0*/  LDC.64 R8, c[0x0][0x3b8] ;  /* 0x0000ee00ff087b82 */ /* 0x002e620000000a00 */
[----:B0-----:R-:W-:-:S05]  /*0bc0*/  IMAD.WIDE R10, R20, 0x4, R10 ;  /* 0x00000004140a7825 */ /* 0x001fca00078e020a */
[----:B------:R-:W3:Y:S01]  /*0bd0*/  LDG.E.CONSTANT R12, desc[UR6][R10.64] ;  /* 0x000000060a0c7981 */ /* 0x000ee2000c1e9900 */
[----:B-1----:R-:W-:-:S05]  /*0be0*/  IMAD.WIDE R8, R20, 0x4, R8 ;  /* 0x0000000414087825 */ /* 0x002fca00078e0208 */
[----:B------:R-:W3:Y:S01]  /*0bf0*/  LDG.E.CONSTANT R22, desc[UR6][R8.64] ;  /* 0x0000000608167981 */ /* 0x000ee2000c1e9900 */
[----:B------:R-:W-:-:S05]  /*0c00*/  LEA R19, R20, R17, 0x2 ;  /* 0x0000001114137211 */ /* 0x000fca00078e10ff */
[----:B------:R-:W0:Y:S02]  /*0c10*/  LDS R3, [R19] ;  /* 0x0000000013037984 */ /* 0x000e240000000800 */
[----:B0-----:R-:W-:-:S04]  /*0c20*/  HADD2 R3, R3, -R18.H0_H0 ;  /* 0xa000001203037230 */ /* 0x001fc80000000000 */
[----:B------:R-:W-:Y:S02]  /*0c30*/  HMUL2 R13, R3, R18.H1_H1 ;  /* 0x30000012030d7232 */ /* 0x000fe40000000000 */
[----:B------:R-:W-:-:S04]  /*0c40*/  IMAD.U32 R3, RZ, RZ, UR9 ;  /* 0x00000009ff037e24 */ /* 0x000fc8000f8e00ff */
[----:B------:R-:W-:Y:S02]  /*0c50*/  IMAD R21, R0, R3, R20 ;  /* 0x0000000300157224 */ /* 0x000fe400078e0214 */
[----:B---3--:R-:W-:-:S05]  /*0c60*/  HFMA2 R12, R13, R12, R22 ;  /* 0x0000000c0d0c7231 */ /* 0x008fca0000000016 */
        /* <DEDUP_REMOVED lines=11> */
.L_x_1674:
[----:B--2---:R-:W-:-:S09]  /*0d20*/  UISETP.NE.AND UP0, UPT, UR10, 0x2, UPT ;  /* 0x000000020a00788c */ /* 0x004fd2000bf05270 */
[----:B------:R-:W-:Y:S05]  /*0d30*/  BRA.U UP0, `(.L_x_1676) ;  /* 0x0000000100307547 */ /* 0x000fea000b800000 */
[----:B------:R-:W-:-:S05]  /*0d40*/  HADD2.F32 R13, -RZ, R12.H0_H0 ;  /* 0x2000000cff0d7230 */ /* 0x000fca0000004100 */
[----:B-----5:R-:W-:Y:S01]  /*0d50*/  FMUL.FTZ R22, R13, R2 ;  /* 0x000000020d167220 */ /* 0x020fe20000410000 */
[----:B------:R-:W-:-:S05]  /*0d60*/  HADD2.F32 R13, -RZ, R12.H1_H1 ;  /* 0x3000000cff0d7230 */ /* 0x000fca0000004100 */
[----:B------:R-:W0:Y:S01]  /*0d70*/  F2I.S8.NTZ R22, R22 ;  /* 0x0000001600167305 */ /* 0x000e220000202100 */
[----:B------:R-:W-:Y:S01]  /*0d80*/  FMUL.FTZ R23, R13, R2 ;  /* 0x000000020d177220 */ /* 0x000fe20000410000 */
[----:B------:R-:W-:-:S06]  /*0d90*/  IMAD.WIDE R12, R21, 0x2, R6 ;  /* 0x00000002150c7825 */ /* 0x000fcc00078e0206 */
[----:B------:R-:W1:Y:S01]  /*0da0*/  F2I.S8.NTZ R23, R23 ;  /* 0x0000001700177305 */ /* 0x000e620000202100 */
[----:B0-----:R-:W-:-:S04]  /*0db0*/  PRMT R24, R22, 0x8880, RZ ;  /* 0x0000888016187816 */ /* 0x001fc800000000ff */
[----:B------:R-:W-:-:S04]  /*0dc0*/  PRMT R24, R24, 0x7710, RZ ;  /* 0x0000771018187816 */ /* 0x000fc800000000ff */
[----:B-1----:R-:W-:-:S05]  /*0dd0*/  PRMT R25, R23, 0x7604, R24 ;  /* 0x0000760417197816 */ /* 0x002fca0000000018 */
[----:B------:R1:W-:Y:S01]  /*0de0*/  STG.E.U16 desc[UR6][R12.64], R25 ;  /* 0x000000190c007986 */ /* 0x0003e2000c101506 */
[----:B------:R-:W-:Y:S05]  /*0df0*/  BRA `(.L_x_1675) ;  /* 0x0000000000087947 */ /* 0x000fea0003800000 */
.L_x_1676:
[----:B------:R-:W-:-:S05]  /*0e00*/  IMAD.WIDE R12, R21, 0x4, R6 ;  /* 0x00000004150c7825 */ /* 0x000fca00078e0206 */
[----:B------:R0:W-:Y:S02]  /*0e10*/  STG.E desc[UR6][R12.64], R22 ;  /* 0x000000160c007986 */ /* 0x0001e4000c101906 */
.L_x_1675:
[----:B------:R-:W-:-:S04]  /*0e20*/  IADD3 R20, PT, PT, R20, UR8, RZ ;  /* 0x0000000814147c10 */ /* 0x000fc8000fffe0ff */
[----:B------:R-:W-:-:S13]  /*0e30*/  ISETP.GE.AND P1, PT, R20, R3, PT ;  /* 0x000000031400720c */ /* 0x000fda0003f26270 */
[----:B------:R-:W-:Y:S05]  /*0e40*/  @P1 BRA `(.L_x_1673) ;  /* 0x0000000000a01947 */ /* 0x000fea0003800000 */
[----:B------:R-:W-:-:S06]  /*0e50*/  USHF.L.U32 UR4, UR8, 0x2, URZ ;  /* 0x0000000208047899 */ /* 0x000fcc00080006ff */
[----:B------:R-:W-:Y:S02]  /*0e60*/  IADD3 R10, P1, PT, R10, UR4, RZ ;  /* 0x000000040a0a7c10 */ /* 0x000fe4000ff3e0ff */
[----:B------:R-:W-:Y:S01]  /*0e70*/  IADD3 R8, P2, PT, R8, UR4, RZ ;  /* 0x0000000408087c10 */ /* 0x000fe2000ff5e0ff */
[----:B01----:R-:W0:Y:S02]  /*0e80*/  LDS R13, [R19+UR4] ;  /* 0x00000004130d7984 */ /* 0x003e240008000800 */
[----:B------:R-:W-:Y:S02]  /*0e90*/  IMAD.X R11, RZ, RZ, R11, P1 ;  /* 0x000000ffff0b7224 */ /* 0x000fe400008e060b */
[----:B------:R-:W-:-:S03]  /*0ea0*/  IMAD.X R9, RZ, RZ, R9, P2 ;  /* 0x000000ffff097224 */ /* 0x000fc600010e0609 */
[----:B------:R-:W3:Y:S04]  /*0eb0*/  LDG.E.CONSTANT R10, desc[UR6][R10.64] ;  /* 0x000000060a0a7981 */ /* 0x000ee8000c1e9900 */
[----:B------:R0:W3:Y:S01]  /*0ec0*/  LDG.E.CONSTANT R8, desc[UR6][R8.64] ;  /* 0x0000000608087981 */ /* 0x0000e2000c1e9900 */
[----:B------:R-:W-:Y:S01]  /*0ed0*/  IADD3 R21, PT, PT, R21, UR8, RZ ;  /* 0x0000000815157c10 */ /* 0x000fe2000fffe0ff */
[----:B0-----:R-:W-:-:S04]  /*0ee0*/  HADD2 R9, R13, -R18.H0_H0 ;  /* 0xa00000120d097230 */ /* 0x001fc80000000000 */
[----:B------:R-:W-:-:S04]  /*0ef0*/  HMUL2 R9, R9, R18.H1_H1 ;  /* 0x3000001209097232 */ /* 0x000fc80000000000 */
[----:B---3--:R-:W-:Y:S01]  /*0f00*/  HFMA2 R11, R9, R10, R8 ;  /* 0x0000000a090b7231 */ /* 0x008fe20000000008 */
[----:B------:R-:W-:Y:S06]  /*0f10*/  @!P0 BRA `(.L_x_1677) ;  /* 0x0000000000208947 */ /* 0x000fec0003800000 */
[----:B------:R3:W-:Y:S01]  /*0f20*/  STS [R19+UR4], R11 ;  /* 0x0000000b13007988 */ /* 0x0007e20008000804 */
[C---:B------:R-:W-:Y:S01]  /*0f30*/  HADD2 R8, |R11|.reuse, -RZ.H0_H0 ;  /* 0xa00000ff0b087230 */ /* 0x040fe20000000200 */
[----:B------:R-:W-:-:S04]  /*0f40*/  HSETP2.GT.AND P1, PT, |R11|.H0_H0, |R11|.H1_H1, PT ;  /* 0x7000000b0b007234 */ /* 0x000fc80003f24a00 */
[----:B------:R-:W-:-:S04]  /*0f50*/  PRMT R9, R8, 0x7632, R9 ;  /* 0x0000763208097816 */ /* 0x000fc80000000009 */
[----:B------:R-:W-:-:S05]  /*0f60*/  SEL R8, R9, R8, !P1 ;  /* 0x0000000809087207 */ /* 0x000fca0004800000 */
[----:B------:R-:W-:-:S05]  /*0f70*/  HSETP2.GT.AND P1, PT, R8.H0_H0, R15.H0_H0, PT ;  /* 0x2000000f08007234 */ /* 0x000fca0003f24800 */
[----:B------:R-:W-:Y:S01]  /*0f80*/  SEL R15, R15, R8, !P1 ;  /* 0x000000080f0f7207 */ /* 0x000fe20004800000 */
[----:B---3--:R-:W-:Y:S07]  /*0f90*/  BRA `(.L_x_1678) ;  /* 0x0000000000407947 */ /* 0x008fee0003800000 */
.L_x_1677:
[----:B------:R-:W-:-:S13]  /*0fa0*/  ISETP.NE.AND P1, PT, R16, 0x2, PT ;  /* 0x000000021000780c */ /* 0x000fda0003f25270 */
[----:B------:R-:W0:Y:S02]  /*0fb0*/  @P1 LDC.64 R8, c[0x0][0x380] ;  /* 0x0000e000ff081b82 */ /* 0x000e240000000a00 */
[----:B0-----:R-:W-:-:S05]  /*0fc0*/  @P1 IMAD.WIDE R8, R21, 0x4, R8 ;  /* 0x0000000415081825 */ /* 0x001fca00078e0208 */
[----:B------:R0:W-:Y:S01]  /*0fd0*/  @P1 STG.E desc[UR6][R8.64], R11 ;  /* 0x0000000b08001986 */ /* 0x0001e2000c101906 */
[----:B------:R-:W-:Y:S05]  /*0fe0*/  @P1 BRA `(.L_x_1678) ;  /* 0x00000000002c1947 */ /* 0x000fea0003800000 */
[----:B0-----:R-:W-:-:S05]  /*0ff0*/  HADD2.F32 R9, -RZ, R11.H0_H0 ;  /* 0x2000000bff097230 */ /* 0x001fca0000004100 */
        /* <DEDUP_REMOVED lines=9> */
[----:B------:R1:W-:Y:S02]  /*1090*/  STG.E.U16 desc[UR6][R8.64], R13 ;  /* 0x0000000d08007986 */ /* 0x0003e4000c101506 */
.L_x_1678:
[----:B------:R-:W-:-:S05]  /*10a0*/  VIADD R20, R20, UR8 ;  /* 0x0000000814147c36 */ /* 0x000fca0008000000 */
[----:B------:R-:W-:-:S13]  /*10b0*/  ISETP.GE.AND P1, PT, R20, R3, PT ;  /* 0x000000031400720c */ /* 0x000fda0003f26270 */
[----:B------:R-:W-:Y:S05]  /*10c0*/  @!P1 BRA `(.L_x_1679) ;  /* 0xfffffff800b49947 */ /* 0x000fea000383ffff */
.L_x_1673:
[----:B-12---:R-:W-:Y:S05]  /*10d0*/  BSYNC.RECONVERGENT B0 ;  /* 0x0000000000007941 */ /* 0x006fea0003800200 */
.L_x_1672:
[----:B------:R-:W1:Y:S02]  /*10e0*/  LDCU.64 UR4, c[0x0][0x3e8] ;  /* 0x00007d00ff0477ac */ /* 0x000e640008000a00 */
[----:B-1----:R-:W-:-:S04]  /*10f0*/  ISETP.NE.U32.AND P0, PT, RZ, UR4, PT ;  /* 0x00000004ff007c0c */ /* 0x002fc8000bf05070 */
[----:B------:R-:W-:-:S13]  /*1100*/  ISETP.NE.AND.EX P0, PT, RZ, UR5, PT, P0 ;  /* 0x00000005ff007c0c */ /* 0x000fda000bf05300 */
[----:B------:R-:W-:Y:S05]  /*1110*/  @!P0 EXIT ;  /* 0x000000000000894d */ /* 0x000fea0003800000 */
[----:B------:R-:W-:Y:S01]  /*1120*/  HADD2.F32 R15, -RZ, R15.H0_H0 ;  /* 0x2000000fff0f7230 */ /* 0x000fe20000004100 */
[----:B0-----:R-:W-:Y:S01]  /*1130*/  I2FP.F32.U32 R11, R5 ;  /* 0x00000005000b7245 */ /* 0x001fe20000201000 */
[----:B------:R-:W-:Y:S01]  /*1140*/  BSSY.RECONVERGENT B0, `(.L_x_1680) ;  /* 0x0000059000007945 */ /* 0x000fe20003800200 */
[----:B------:R-:W-:Y:S02]  /*1150*/  ISETP.NE.AND P0, PT, R5, RZ, PT ;  /* 0x000000ff0500720c */ /* 0x000fe40003f05270 */
[----:B-----5:R-:W0:Y:S01]  /*1160*/  SHFL.BFLY PT, R2, R15, 0x10, 0x1f ;  /* 0x0e001f000f027f89 */ /* 0x020e2200000e0000 */
[----:B------:R-:W-:-:S10]  /*1170*/  FSETP.GT.FTZ.AND P1, PT, R14, R11, PT ;  /* 0x0000000b0e00720b */ /* 0x000fd40003f34000 */
[----:B------:R-:W1:Y:S01]  /*1180*/  @!P0 S2R R10, SR_CgaCtaId ;  /* 0x00000000000a8919 */ /* 0x000e620000008800 */
[----:B------:R-:W-:Y:S02]  /*1190*/  @!P0 MOV R8, 0x400 ;  /* 0x0000040000088802 */ /* 0x000fe40000000f00 */
[----:B------:R-:W-:Y:S01]  /*11a0*/  @P1 MOV R11, 0x400 ;  /* 0x00000400000b1802 */ /* 0x000fe20000000f00 */
[----:B------:R-:W2:Y:S03]  /*11b0*/  @P1 S2R R12, SR_CgaCtaId ;  /* 0x00000000000c1919 */ /* 0x000ea60000008800 */
[----:B------:R-:W-:Y:S02]  /*11c0*/  @P1 IADD3 R11, PT, PT, R11, 0x8, RZ ;  /* 0x000000080b0b1810 */ /* 0x000fe40007ffe0ff */
[----:B0-----:R-:W-:-:S05]  /*11d0*/  FMNMX.FTZ R2, R15, R2, !PT ;  /* 0x000000020f027209 */ /* 0x001fca0007810000 */
[----:B------:R-:W0:Y:S01]  /*11e0*/  SHFL.BFLY PT, R7, R2, 0x8, 0x1f ;  /* 0x0d001f0002077f89 */ /* 0x000e2200000e0000 */
[----:B--2---:R-:W-:-:S05]  /*11f0*/  @P1 LEA R12, R12, R11, 0x18 ;  /* 0x0000000b0c0c1211 */ /* 0x004fca00078ec0ff */
[----:B------:R-:W-:Y:S01]  /*1200*/  @P1 IMAD R5, R5, 0x4, R12 ;  /* 0x0000000405051824 */ /* 0x000fe200078e020c */
[----:B0-----:R-:W-:-:S05]  /*1210*/  FMNMX.FTZ R7, R2, R7, !PT ;  /* 0x0000000702077209 */ /* 0x001fca0007810000 */
[----:B------:R-:W0:Y:S02]  /*1220*/  SHFL.BFLY PT, R6, R7, 0x4, 0x1f ;  /* 0x0c801f0007067f89 */ /* 0x000e2400000e0000 */
[----:B0-----:R-:W-:Y:S01]  /*1230*/  FMNMX.FTZ R6, R7, R6, !PT ;  /* 0x0000000607067209 */ /* 0x001fe20007810000 */
[----:B------:R-:W-:-:S04]  /*1240*/  @!P0 VIADD R7, R8, 0x8 ;  /* 0x0000000808078836 */ /* 0x000fc80000000000 */
[----:B------:R-:W0:Y:S01]  /*1250*/  SHFL.BFLY PT, R9, R6, 0x2, 0x1f ;  /* 0x0c401f0006097f89 */ /* 0x000e2200000e0000 */
[----:B-1----:R-:W-:Y:S02]  /*1260*/  @!P0 LEA R7, R10, R7, 0x18 ;  /* 0x000000070a078211 */ /* 0x002fe400078ec0ff */
[----:B0-----:R-:W-:Y:S02]  /*1270*/  FMNMX.FTZ R9, R6, R9, !PT ;  /* 0x0000000906097209 */ /* 0x001fe40007810000 */
[----:B------:R-:W-:-:S03]  /*1280*/  @!P0 SHF.R.U32.HI R6, RZ, 0x3, R4 ;  /* 0x00000003ff068819 */ /* 0x000fc60000011604 */
[----:B------:R-:W0:Y:S01]  /*1290*/  SHFL.BFLY PT, R2, R9, 0x1, 0x1f ;  /* 0x0c201f0009027f89 */ /* 0x000e2200000e0000 */
[----:B------:R-:W-:-:S05]  /*12a0*/  @!P0 LOP3.LUT R6, R6, 0x7c, RZ, 0xc0, !PT ;  /* 0x0000007c06068812 */ /* 0x000fca00078ec0ff */
[----:B------:R-:W-:Y:S01]  /*12b0*/  @!P0 IMAD.IADD R6, R6, 0x1, R7 ;  /* 0x0000000106068824 */ /* 0x000fe200078e0207 */
        /* <DEDUP_REMOVED lines=34> */
[----:B------:R-:W-:Y:S05]  /*14e0*/  CALL.REL.NOINC `($__internal_38_$__cuda_sm20_div_rn_f64_full) ;  /* 0x0000000000a47944 */ /* 0x000fea0003c00000 */
.L_x_1683:
[----:B------:R-:W-:Y:S05]  /*14f0*/  BSYNC.RECONVERGENT B1 ;  /* 0x0000000000017941 */ /* 0x000fea0003800200 */
.L_x_1682:
        /* <DEDUP_REMOVED lines=10> */
[----:B0-----:R-:W-:Y:S02]  /*15a0*/  LEA R14, R10, R9, 0x18 ;  /* 0x000000090a0e7211 */ /* 0x001fe400078ec0ff */
[----:B------:R-:W-:-:S07]  /*15b0*/  MOV R9, R4 ;  /* 0x0000000400097202 */ /* 0x000fce0000000f00 */
.L_x_1684:
[----:B------:R-:W-:-:S06]  /*15c0*/  IMAD R10, R9, 0x4, R14 ;  /* 0x00000004090a7824 */ /* 0x000fcc00078e020e */
[----:B0-----:R-:W0:Y:S02]  /*15d0*/  LDS R10, [R10] ;  /* 0x000000000a0a7984 */ /* 0x001e240000000800 */
[----:B0-----:R-:W-:-:S05]  /*15e0*/  HADD2.F32 R3, -RZ, R10.H0_H0 ;  /* 0x2000000aff037230 */ /* 0x001fca0000004100 */
[----:B------:R-:W-:Y:S01]  /*15f0*/  FMUL.FTZ R11, R8, R3 ;  /* 0x00000003080b7220 */ /* 0x000fe20000410000 */
[----:B------:R-:W-:-:S05]  /*1600*/  HADD2.F32 R3, -RZ, R10.H1_H1 ;  /* 0x3000000aff037230 */ /* 0x000fca0000004100 */
[----:B------:R-:W0:Y:S01]  /*1610*/  F2I.S8.NTZ R11, R11 ;  /* 0x0000000b000b7305 */ /* 0x000e220000202100 */
[----:B------:R-:W-:Y:S01]  /*1620*/  FMUL.FTZ R12, R8, R3 ;  /* 0x00000003080c7220 */ /* 0x000fe20000410000 */
[-C--:B-1----:R-:W-:Y:S02]  /*1630*/  IMAD R3, R0, R16.reuse, R9 ;  /* 0x0000001000037224 */ /* 0x082fe400078e0209 */
[----:B------:R-:W-:Y:S02]  /*1640*/  VIADD R9, R9, UR8 ;  /* 0x0000000809097c36 */ /* 0x000fe40008000000 */
        /* <DEDUP_REMOVED lines=8> */
.L_x_1681:
[----:B------:R-:W-:Y:S05]  /*16d0*/  BSYNC.RECONVERGENT B0 ;  /* 0x0000000000007941 */ /* 0x000fea0003800200 */
.L_x_1680:
        /* <DEDUP_REMOVED lines=10> */
        .weak           $__internal_38_$__cuda_sm20_div_rn_f64_full
        .type           $__internal_38_$__cuda_sm20_div_rn_f64_full,@function
        .size           $__internal_38_$__cuda_sm20_div_rn_f64_full,(.L_x_2516 - $__internal_38_$__cuda_sm20_div_rn_f64_full)
$__internal_38_$__cuda_sm20_div_rn_f64_full:
        /* <DEDUP_REMOVED lines=8> */
[----:B------:R-:W-:Y:S01]  /*1800*/  MOV R2, R6 ;  /* 0x0000000600027202 */ /* 0x000fe20000000f00 */
[----:B------:R-:W-:Y:S01]  /*1810*/  VIADD R20, R19, 0xffffffff ;  /* 0xffffffff13147836 */ /* 0x000fe20000000000 */
[----:B------:R-:W-:-:S03]  /*1820*/  ISETP.LE.U32.AND P1, PT, R18, 0x40500000, PT ;  /* 0x405000001200780c */ /* 0x000fc60003f23070 */
[----:B------:R-:W-:Y:S01]  /*1830*/  @!P0 DMUL R2, R6, 8.98846567431157953865e+307 ;  /* 0x7fe0000006028828 */ /* 0x000fe20000000000 */
[----:B------:R-:W-:-:S04]  /*1840*/  SEL R14, R9, 0x63400000, !P1 ;  /* 0x63400000090e7807 */ /* 0x000fc80004800000 */
[----:B------:R-:W-:Y:S01]  /*1850*/  LOP3.LUT R15, R14, 0xfc000, RZ, 0xfc, !PT ;  /* 0x000fc0000e0f7812 */ /* 0x000fe200078efcff */
[----:B------:R-:W0:Y:S01]  /*1860*/  MUFU.RCP64H R11, R3 ;  /* 0x00000003000b7308 */ /* 0x000e220000001800 */
[----:B------:R-:W-:-:S03]  /*1870*/  MOV R14, RZ ;  /* 0x000000ff000e7202 */ /* 0x000fc60000000f00 */
        /* <DEDUP_REMOVED lines=42> */
.L_x_1686:
        /* <DEDUP_REMOVED lines=15> */
.L_x_1688:
[----:B------:R-:W-:Y:S01]  /*1c10*/  LOP3.LUT R13, R7, 0x80000, RZ, 0xfc, !PT ;  /* 0x00080000070d7812 */ /* 0x000fe200078efcff */
[----:B------:R-:W-:-:S07]  /*1c20*/  IMAD.MOV.U32 R12, RZ, RZ, R6 ;  /* 0x000000ffff0c7224 */ /* 0x000fce00078e0006 */
.L_x_1687:
[----:B------:R-:W-:Y:S05]  /*1c30*/  BSYNC.RECONVERGENT B2 ;  /* 0x0000000000027941 */ /* 0x000fea0003800200 */
.L_x_1685:
[----:B------:R-:W-:Y:S01]  /*1c40*/  HFMA2 R9, -RZ, RZ, 0, 0 ;  /* 0x00000000ff097431 */ /* 0x000fe200000001ff */
[----:B------:R-:W-:Y:S01]  /*1c50*/  MOV R2, R12 ;  /* 0x0000000c00027202 */ /* 0x000fe20000000f00 */
[----:B------:R-:W-:Y:S02]  /*1c60*/  IMAD.MOV.U32 R3, RZ, RZ, R13 ;  /* 0x000000ffff037224 */ /* 0x000fe400078e000d */
[----:B------:R-:W-:Y:S05]  /*1c70*/  RET.REL.NODEC R8 `(_ZN17fastertransformer35generalAddBiasResidualLayerNormOpt2I7__half2Lb0ELb0ELi2ELb1ELi2EEEvPT_S3_PKS2_S5_S5_S5_S5_S5_fiiPKfS7_S7_Pfi) ;  /* 0xffffffe008e07950 */ /* 0x000fea0003c3ffff */
.L_x_1689:
        /* <DEDUP_REMOVED lines=16> */
.L_x_2516:


//--------------------- .text._ZN17fastertransformer34generalAddBiasResidualLayerNormOptI7__half2Lb0ELb0ELi2ELb1ELi2EEEvPT_S3_PKS2_S5_S5_S5_S5_S5_fiiPKfS7_S7_Pfi --------------------------
	.section	.text._ZN17fastertransformer34generalAddBiasResidualLayerNormOptI7__half2Lb0ELb0ELi2ELb1ELi2EEEvPT_S3_PKS2_S5_S5_S5_S5_S5_fiiPKfS7_S7_Pfi,"ax",@progbits
	.align	128
        .global         _ZN17fastertransformer34generalAddBiasResidualLayerNormOptI7__half2Lb0ELb0ELi2ELb1ELi2EEEvPT_S3_PKS2_S5_S5_S5_S5_S5_fiiPKfS7_S7_Pfi
        .type           _ZN17fastertransformer34generalAddBiasResidualLayerNormOptI7__half2Lb0ELb0ELi2ELb1ELi2EEEvPT_S3_PKS2_S5_S5_S5_S5_S5_fiiPKfS7_S7_Pfi,@function
        .size           _ZN17fastertransformer34generalAddBiasResidualLayerNormOptI7__half2Lb0ELb0ELi2ELb1ELi2EEEvPT_S3_PKS2_S5_S5_S5_S5_S5_fiiPKfS7_S7_Pfi,(.L_x_2517 - _ZN17fastertransformer34generalAddBiasResidualLayerNormOptI7__half2Lb0ELb0ELi2ELb1ELi2EEEvPT_S3_PKS2_S5_S5_S5_S5_S5_fiiPKfS7_S7_Pfi)
        .other          _ZN17fastertransformer34generalAddBiasResidualLayerNormOptI7__half2Lb0ELb0ELi2ELb1ELi2EEEvPT_S3_PKS2_S5_S5_S5_S5_S5_fiiPKfS7_S7_Pfi,@"STO_CUDA_ENTRY STV_DEFAULT"
_ZN17fastertransformer34generalAddBiasResidualLayerNormOptI7__half2Lb0ELb0ELi2ELb1ELi2EEEvPT_S3_PKS2_S5_S5_S5_S5_S5_fiiPKfS7_S7_Pfi:
.text._ZN17fastertransformer34generalAddBiasResidualLayerNormOptI7__half2Lb0ELb0ELi2ELb1ELi2EEEvPT_S3_PKS2_S5_S5_S5_S5_S5_fiiPKfS7_S7_Pfi:
[----:B------:R-:W-:Y:S08]  /*0000*/  LDC R1, c[0x0][0x37c] ;  /* 0x0000df00ff017b82 */ /* 0x000ff00000000800 */
[----:B------:R-:W0:Y:S01]  /*0010*/  LDC R2, c[0x0][0x3f0] ;  /* 0x0000fc00ff027b82 */ /* 0x000e220000000800 */
[----:B------:R-:W1:Y:S01]  /*0020*/  LDCU.64 UR6, c[0x0][0x358] ;  /* 0x00006b00ff0677ac */ /* 0x000e620008000a00 */
[----:B------:R-:W-:Y:S01]  /*0030*/  IMAD.MOV.U32 R8, RZ, RZ, RZ ;  /* 0x000000ffff087224 */ /* 0x000fe200078e00ff */
[----:B------:R-:W2:Y:S01]  /*0040*/  S2R R0, SR_TID.X ;  /* 0x0000000000007919 */ /* 0x000ea20000002100 */
[----:B------:R-:W-:Y:S01]  /*0050*/  PRMT R12, RZ, 0x5410, RZ ;  /* 0x00005410ff0c7816 */ /* 0x000fe200000000ff */
[----:B------:R-:W3:Y:S01]  /*0060*/  LDCU UR4, c[0x0][0x3c8] ;  /* 0x00007900ff0477ac */ /* 0x000ee20008000800 */
[----:B------:R-:W-:Y:S01]  /*0070*/  BSSY.RECONVERGENT B0, `(.L_x_1690) ;  /* 0x0000020000007945 */ /* 0x000fe20003800200 */
[----:B---3--:R-:W-:Y:S01]  /*0080*/  IMAD.U32 R9, RZ, RZ, UR4 ;  /* 0x00000004ff097e24 */ /* 0x008fe2000f8e00ff */
[----:B0-----:R-:W-:-:S04]  /*0090*/  ISETP.NE.AND P1, PT, R2, 0x2, PT ;  /* 0x000000020200780c */ /* 0x001fc80003f25270 */
[----:B--2---:R-:W-:-:S09]  /*00a0*/  ISETP.GE.AND P0, PT, R0, R9, PT ;  /* 0x000000090000720c */ /* 0x004fd20003f06270 */
[----:B------:R-:W1:Y:S02]  /*00b0*/  @!P1 LDC.64 R2, c[0x0][0x3e0] ;  /* 0x0000f800ff029b82 */ /* 0x000e640000000a00 */
[----:B-1----:R0:W5:Y:S02]  /*00c0*/  @!P1 LDG.E R8, desc[UR6][R2.64] ;  /* 0x0000000602089981 */ /* 0x002164000c1e1900 */
[----:B------:R-:W-:Y:S05]  /*00d0*/  @P0 BRA `(.L_x_1691) ;  /* 0x0000000000640947 */ /* 0x000fea0003800000 */
[----:B------:R-:W1:Y:S01]  /*00e0*/  S2R R17, SR_CgaCtaId ;  /* 0x0000000000117919 */ /* 0x000e620000008800 */
[----:B------:R-:W2:Y:S01]  /*00f0*/  LDC R13, c[0x0][0x360] ;  /* 0x0000d800ff0d7b82 */ /* 0x000ea20000000800 */
[----:B------:R-:W-:Y:S01]  /*0100*/  MOV R10, 0x400 ;  /* 0x00000400000a7802 */ /* 0x000fe20000000f00 */
[----:B------:R-:W3:Y:S01]  /*0110*/  S2R R16, SR_CTAID.X ;  /* 0x0000000000107919 */ /* 0x000ee20000002500 */
[----:B------:R-:W-:-:S03]  /*0120*/  MOV R20, R0 ;  /* 0x0000000000147202 */ /* 0x000fc60000000f00 */
[----:B------:R-:W-:Y:S02]  /*0130*/  VIADD R10, R10, 0x110 ;  /* 0x000001100a0a7836 */ /* 0x000fe40000000000 */
[----:B------:R-:W4:Y:S08]  /*0140*/  LDC.64 R6, c[0x0][0x388] ;  /* 0x0000e200ff067b82 */ /* 0x000f300000000a00 */
[----:B------:R-:W2:Y:S08]  /*0150*/  LDC.64 R4, c[0x0][0x3a0] ;  /* 0x0000e800ff047b82 */ /* 0x000eb00000000a00 */
[----:B0-----:R-:W0:Y:S01]  /*0160*/  LDC.64 R2, c[0x0][0x3a8] ;  /* 0x0000ea00ff027b82 */ /* 0x001e220000000a00 */
[----:B-1----:R-:W-:-:S07]  /*0170*/  LEA R17, R17, R10, 0x18 ;  /* 0x0000000a11117211 */ /* 0x002fce00078ec0ff */
.L_x_1692:
[----:B-1-3--:R-:W-:-:S04]  /*0180*/  IMAD R15, R16, R9, R20 ;  /* 0x00000009100f7224 */ /* 0x00afc800078e0214 */
[----:B--2---:R-:W-:-:S04]  /*0190*/  IMAD.WIDE R18, R15, 0x4, R4 ;  /* 0x000000040f127825 */ /* 0x004fc800078e0204 */
[C---:B0-----:R-:W-:Y:S02]  /*01a0*/  IMAD.WIDE R10, R15.reuse, 0x4, R2 ;  /* 0x000000040f0a7825 */ /* 0x041fe400078e0202 */
[----:B------:R-:W2:Y:S04]  /*01b0*/  LDG.E.CONSTANT R18, desc[UR6][R18.64] ;  /* 0x0000000612127981 */ /* 0x000ea8000c1e9900 */
[----:B------:R2:W3:Y:S01]  /*01c0*/  LDG.E.CONSTANT R10, desc[UR6][R10.64] ;  /* 0x000000060a0a7981 */ /* 0x0004e2000c1e9900 */
[----:B----4-:R-:W-:-:S04]  /*01d0*/  IMAD.WIDE R14, R15, 0x4, R6 ;  /* 0x000000040f0e7825 */ /* 0x010fc800078e0206 */
[----:B------:R-:W-:Y:S02]  /*01e0*/  IMAD R22, R20, 0x4, R17 ;  /* 0x0000000414167824 */ /* 0x000fe400078e0211 */
        /* <DEDUP_REMOVED lines=8> */
.L_x_1691:
[----:B------:R-:W-:Y:S05]  /*0270*/  BSYNC.RECONVERGENT B0 ;  /* 0x0000000000007941 */ /* 0x000fea0003800200 */
.L_x_1690:
[----:B------:R-:W-:Y:S01]  /*0280*/  HADD2 R12, R12.H0_H0, R12.H1_H1 ;  /* 0x3000000c0c0c7230 */ /* 0x000fe20000000800 */
[----:B------:R-:W-:Y:S01]  /*0290*/  MOV R6, 0x400 ;  /* 0x0000040000067802 */ /* 0x000fe20000000f00 */
[----:B------:R-:W1:Y:S01]  /*02a0*/  LDCU UR8, c[0x0][0x360] ;  /* 0x00006c00ff0877ac */ /* 0x000e620008000800 */
[----:B------:R-:W-:Y:S01]  /*02b0*/  LOP3.LUT P1, R10, R0, 0x1f, RZ, 0xc0, !PT ;  /* 0x0000001f000a7812 */ /* 0x000fe2000782c0ff */
[----:B------:R-:W-:Y:S01]  /*02c0*/  BSSY.RECONVERGENT B0, `(.L_x_1693) ;  /* 0x000004e000007945 */ /* 0x000fe20003800200 */
[----:B------:R-:W-:Y:S01]  /*02d0*/  HADD2.F32 R12, -RZ, R12.H0_H0 ;  /* 0x2000000cff0c7230 */ /* 0x000fe20000004100 */
[----:B------:R-:W2:Y:S04]  /*02e0*/  LDCU UR4, c[0x0][0x3c8] ;  /* 0x00007900ff0477ac */ /* 0x000ea80008000800 */
[----:B0-----:R-:W0:Y:S01]  /*02f0*/  SHFL.BFLY PT, R3, R12, 0x10, 0x1f ;  /* 0x0e001f000c037f89 */ /* 0x001e2200000e0000 */
[----:B-1----:R-:W-:-:S05]  /*0300*/  I2FP.F32.U32 R11, UR8 ;  /* 0x00000008000b7c45 */ /* 0x002fca0008201000 */
[----:B------:R-:W-:Y:S01]  /*0310*/  FMUL.FTZ R11, R11, 0.03125 ;  /* 0x3d0000000b0b7820 */ /* 0x000fe20000410000 */
[----:B0-----:R-:W-:Y:S01]  /*0320*/  FADD.FTZ R3, R12, R3 ;  /* 0x000000030c037221 */ /* 0x001fe20000010000 */
[----:B------:R-:W-:-:S04]  /*0330*/  MOV R12, RZ ;  /* 0x000000ff000c7202 */ /* 0x000fc80000000f00 */
[----:B------:R-:W0:Y:S02]  /*0340*/  SHFL.BFLY PT, R2, R3, 0x8, 0x1f ;  /* 0x0d001f0003027f89 */ /* 0x000e2400000e0000 */
[----:B0-----:R-:W-:-:S05]  /*0350*/  FADD.FTZ R4, R3, R2 ;  /* 0x0000000203047221 */ /* 0x001fca0000010000 */
[----:B------:R-:W0:Y:S02]  /*0360*/  SHFL.BFLY PT, R5, R4, 0x4, 0x1f ;  /* 0x0c801f0004057f89 */ /* 0x000e2400000e0000 */
[----:B0-----:R-:W-:Y:S01]  /*0370*/  FADD.FTZ R7, R4, R5 ;  /* 0x0000000504077221 */ /* 0x001fe20000010000 */
[----:B------:R-:W-:Y:S01]  /*0380*/  VIADD R4, R6, 0x8 ;  /* 0x0000000806047836 */ /* 0x000fe20000000000 */
[----:B------:R-:W0:Y:S03]  /*0390*/  S2R R5, SR_CgaCtaId ;  /* 0x0000000000057919 */ /* 0x000e260000008800 */
[----:B------:R-:W1:Y:S02]  /*03a0*/  SHFL.BFLY PT, R2, R7, 0x2, 0x1f ;  /* 0x0c401f0007027f89 */ /* 0x000e6400000e0000 */
[----:B-1----:R-:W-:Y:S01]  /*03b0*/  FADD.FTZ R13, R7, R2 ;  /* 0x00000002070d7221 */ /* 0x002fe20000010000 */
[----:B------:R-:W-:-:S02]  /*03c0*/  I2FP.F32.U32 R2, R0 ;  /* 0x0000000000027245 */ /* 0x000fc40000201000 */
[----:B0-----:R-:W-:Y:S02]  /*03d0*/  LEA R7, R5, R4, 0x18 ;  /* 0x0000000405077211 */ /* 0x001fe400078ec0ff */
[----:B------:R-:W0:Y:S01]  /*03e0*/  SHFL.BFLY PT, R14, R13, 0x1, 0x1f ;  /* 0x0c201f000d0e7f89 */ /* 0x000e2200000e0000 */
[----:B------:R-:W-:Y:S02]  /*03f0*/  FSETP.GT.FTZ.AND P2, PT, R11, R2, PT ;  /* 0x000000020b00720b */ /* 0x000fe40003f54000 */
[----:B------:R-:W-:Y:S01]  /*0400*/  LEA.HI R3, R0, R7, RZ, 0x1d ;  /* 0x0000000700037211 */ /* 0x000fe200078fe8ff */
[----:B------:R-:W-:Y:S02]  /*0410*/  IMAD R4, R10, 0x4, R7 ;  /* 0x000000040a047824 */ /* 0x000fe400078e0207 */
[----:B0-----:R-:W-:-:S05]  /*0420*/  FADD.FTZ R18, R13, R14 ;  /* 0x0000000e0d127221 */ /* 0x001fca0000010000 */
[----:B------:R0:W-:Y:S01]  /*0430*/  @!P1 STS [R3], R18 ;  /* 0x0000001203009388 */ /* 0x0001e20000000800 */
[----:B------:R-:W-:Y:S01]  /*0440*/  BAR.SYNC.DEFER_BLOCKING 0x0 ;  /* 0x0000000000007b1d */ /* 0x000fe20000010000 */
[----:B------:R-:W-:-:S13]  /*0450*/  ISETP.NE.AND P1, PT, R0, RZ, PT ;  /* 0x000000ff0000720c */ /* 0x000fda0003f25270 */
[----:B------:R-:W-:Y:S02]  /*0460*/  @!P1 I2FP.F32.S32 R17, R9 ;  /* 0x0000000900119245 */ /* 0x000fe40000201400 */
[----:B0-----:R-:W-:-:S04]  /*0470*/  @!P1 LEA R18, R5, R6, 0x18 ;  /* 0x0000000605129211 */ /* 0x001fc800078ec0ff */
[----:B------:R-:W0:Y:S01]  /*0480*/  @!P1 MUFU.RCP R17, R17 ;  /* 0x0000001100119308 */ /* 0x000e220000001000 */
[----:B------:R-:W1:Y:S04]  /*0490*/  @P2 LDS R12, [R4] ;  /* 0x00000000040c2984 */ /* 0x000e680000000800 */
[----:B-1----:R-:W1:Y:S02]  /*04a0*/  SHFL.BFLY PT, R7, R12, 0x10, 0x1f ;  /* 0x0e001f000c077f89 */ /* 0x002e6400000e0000 */
        /* <DEDUP_REMOVED lines=9> */
[----:B0-----:R-:W-:Y:S01]  /*0540*/  @!P1 FMUL.FTZ.D2 R7, R12, R17 ;  /* 0x000000110c079220 */ /* 0x001fe20000310000 */
[----:B------:R-:W-:-:S04]  /*0550*/  IMAD.MOV.U32 R12, RZ, RZ, RZ ;  /* 0x000000ffff0c7224 */ /* 0x000fc800078e00ff */
[----:B------:R0:W-:Y:S01]  /*0560*/  @!P1 STS [R18], R7 ;  /* 0x0000000712009388 */ /* 0x0001e20000000800 */
[----:B------:R-:W-:Y:S06]  /*0570*/  BAR.SYNC.DEFER_BLOCKING 0x0 ;  /* 0x0000000000007b1d */ /* 0x000fec0000010000 */
[----:B--2---:R-:W-:Y:S05]  /*0580*/  @P0 BRA `(.L_x_1694) ;  /* 0x0000000000840947 */ /* 0x004fea0003800000 */
[----:B------:R-:W-:Y:S01]  /*0590*/  LEA R5, R5, R6, 0x18 ;  /* 0x0000000605057211 */ /* 0x000fe200078ec0ff */
[----:B------:R-:W1:Y:S01]  /*05a0*/  S2R R14, SR_CTAID.X ;  /* 0x00000000000e7919 */ /* 0x000e620000002500 */
[----:B0-----:R-:W0:Y:S01]  /*05b0*/  LDC.64 R6, c[0x0][0x390] ;  /* 0x0000e400ff067b82 */ /* 0x001e220000000a00 */
[----:B------:R-:W-:Y:S01]  /*05c0*/  IMAD.MOV.U32 R12, RZ, RZ, RZ ;  /* 0x000000ffff0c7224 */ /* 0x000fe200078e00ff */
[----:B------:R-:W-:Y:S02]  /*05d0*/  MOV R18, R0 ;  /* 0x0000000000127202 */ /* 0x000fe40000000f00 */
[----:B------:R-:W2:Y:S05]  /*05e0*/  LDS R5, [R5] ;  /* 0x0000000005057984 */ /* 0x000eaa0000000800 */
.L_x_1695:
[----:B------:R-:W-:-:S04]  /*05f0*/  IMAD.U32 R9, RZ, RZ, UR4 ;  /* 0x00000004ff097e24 */ /* 0x000fc8000f8e00ff */
[----:B-1----:R-:W-:-:S04]  /*0600*/  IMAD R15, R14, R9, R18 ;  /* 0x000000090e0f7224 */ /* 0x002fc800078e0212 */
[----:B0-----:R-:W-:-:S06]  /*0610*/  IMAD.WIDE.U32 R16, R15, 0x4, R6 ;  /* 0x000000040f107825 */ /* 0x001fcc00078e0006 */
[----:B------:R-:W3:Y:S01]  /*0620*/  LDG.E.CONSTANT R16, desc[UR6][R16.64] ;  /* 0x0000000610107981 */ /* 0x000ee2000c1e9900 */
[----:B------:R-:W-:-:S05]  /*0630*/  VIADD R24, R18, UR8 ;  /* 0x0000000812187c36 */ /* 0x000fca0008000000 */
        /* <DEDUP_REMOVED lines=9> */
[----:B------:R-:W-:-:S05]  /*06d0*/  IADD3 R17, PT, PT, R15, UR8, RZ ;  /* 0x000000080f117c10 */ /* 0x000fca000fffe0ff */
[----:B------:R-:W-:-:S06]  /*06e0*/  IMAD.WIDE.U32 R16, R17, 0x4, R6 ;  /* 0x0000000411107825 */ /* 0x000fcc00078e0006 */
[----:B------:R-:W2:Y:S02]  /*06f0*/  LDG.E.CONSTANT R16, desc[UR6][R16.64] ;  /* 0x0000000610107981 */ /* 0x000ea4000c1e9900 */
[--C-:B--2---:R-:W-:Y:S02]  /*0700*/  HADD2.F32 R18, -RZ, R16.reuse.H1_H1 ;  /* 0x30000010ff127230 */ /* 0x104fe40000004100 */
[----:B------:R-:W-:-:S03]  /*0710*/  HADD2.F32 R20, -RZ, R16.H0_H0 ;  /* 0x20000010ff147230 */ /* 0x000fc60000004100 */
[C---:B------:R-:W-:Y:S01]  /*0720*/  FADD.FTZ R13, -R5.reuse, R18 ;  /* 0x00000012050d7221 */ /* 0x040fe20000010100 */
[----:B------:R-:W-:Y:S02]  /*0730*/  VIADD R18, R24, UR8 ;  /* 0x0000000818127c36 */ /* 0x000fe40008000000 */
[----:B------:R-:W-:Y:S01]  /*0740*/  FADD.FTZ R20, -R5, R20 ;  /* 0x0000001405147221 */ /* 0x000fe20000010100 */
[----:B------:R-:W-:Y:S02]  /*0750*/  FMUL.FTZ R13, R13, R13 ;  /* 0x0000000d0d0d7220 */ /* 0x000fe40000410000 */
[----:B------:R-:W-:Y:S02]  /*0760*/  ISETP.GE.AND P0, PT, R18, R9, PT ;  /* 0x000000091200720c */ /* 0x000fe40003f06270 */
[----:B------:R-:W-:-:S04]  /*0770*/  FFMA.FTZ R13, R20, R20, R13 ;  /* 0x00000014140d7223 */ /* 0x000fc8000001000d */
[----:B------:R-:W-:-:S07]  /*0780*/  FADD.FTZ R12, R12, R13 ;  /* 0x0000000d0c0c7221 */ /* 0x000fce0000010000 */
[----:B------:R-:W-:Y:S05]  /*0790*/  @!P0 BRA `(.L_x_1695) ;  /* 0xfffffffc00948947 */ /* 0x000fea000383ffff */
.L_x_1694:
[----:B------:R-:W-:Y:S05]  /*07a0*/  BSYNC.RECONVERGENT B0 ;  /* 0x0000000000007941 */ /* 0x000fea0003800200 */
.L_x_1693:
        /* <DEDUP_REMOVED lines=31> */
[----:B------:R-:W-:-:S04]  /*09a0*/  UMOV UR4, 0x400 ;  /* 0x0000040000047882 */ /* 0x000fc80000000000 */
[----:B------:R-:W1:Y:S03]  /*09b0*/  MUFU.RCP R5, R5 ;  /* 0x0000000500057308 */ /* 0x000e660000001000 */
[----:B------:R-:W2:Y:S01]  /*09c0*/  S2UR UR5, SR_CgaCtaId ;  /* 0x00000000000579c3 */ /* 0x000ea20000008800 */
[----:B-1----:R-:W-:-:S04]  /*09d0*/  FMUL.FTZ R2, R4, R5 ;  /* 0x0000000504027220 */ /* 0x002fc80000410000 */
[----:B0-----:R-:W-:-:S06]  /*09e0*/  FFMA.FTZ R2, R2, 0.5, R3 ;  /* 0x3f00000002027823 */ /* 0x001fcc0000010003 */
[----:B------:R-:W0:Y:S01]  /*09f0*/  MUFU.RSQ R2, R2 ;  /* 0x0000000200027308 */ /* 0x000e220000001400 */
[----:B--2---:R-:W-:-:S09]  /*0a00*/  ULEA UR4, UR5, UR4, 0x18 ;  /* 0x0000000405047291 */ /* 0x004fd2000f8ec0ff */
[----:B0-----:R0:W-:Y:S03]  /*0a10*/  STS [UR4+0x4], R2 ;  /* 0x00000402ff007988 */ /* 0x0011e60008000804 */
.L_x_1697:
[----:B------:R-:W-:Y:S05]  /*0a20*/  BSYNC.RECONVERGENT B0 ;  /* 0x0000000000007941 */ /* 0x000fea0003800200 */
.L_x_1696:
[----:B------:R-:W-:Y:S01]  /*0a30*/  BAR.SYNC.DEFER_BLOCKING 0x0 ;  /* 0x0000000000007b1d */ /* 0x000fe20000010000 */
[----:B------:R-:W-:Y:S01]  /*0a40*/  ISETP.GE.AND P0, PT, R0, R9, PT ;  /* 0x000000090000720c */ /* 0x000fe20003f06270 */
[----:B------:R-:W-:-:S04]  /*0a50*/  HFMA2 R14, -RZ, RZ, 0, 1.013278961181640625e-06 ;  /* 0x00000011ff0e7431 */ /* 0x000fc800000001ff */
[----:B------:R-:W1:Y:S01]  /*0a60*/  LDCU UR9, c[0x0][0x3c8] ;  /* 0x00007900ff0977ac */ /* 0x000e620008000800 */
[----:B------:R-:W-:Y:S01]  /*0a70*/  BSSY.RECONVERGENT B0, `(.L_x_1698) ;  /* 0x0000063000007945 */ /* 0x000fe20003800200 */
[----:B------:R-:W2:Y:S06]  /*0a80*/  LDCU UR10, c[0x0][0x3f0] ;  /* 0x00007e00ff0a77ac */ /* 0x000eac0008000800 */
[----:B------:R-:W-:Y:S05]  /*0a90*/  @P0 BRA `(.L_x_1699) ;  /* 0x0000000400800947 */ /* 0x000fea0003800000 */
[----:B------:R-:W3:Y:S01]  /*0aa0*/  S2R R17, SR_CgaCtaId ;  /* 0x0000000000117919 */ /* 0x000ee20000008800 */
[----:B------:R-:W-:Y:S01]  /*0ab0*/  MOV R4, 0x400 ;  /* 0x0000040000047802 */ /* 0x000fe20000000f00 */
[----:B------:R-:W4:Y:S01]  /*0ac0*/  LDCU.64 UR4, c[0x0][0x3e8] ;  /* 0x00007d00ff0477ac */ /* 0x000f220008000a00 */
[----:B------:R-:W1:Y:S01]  /*0ad0*/  LDC R15, c[0x0][0x3f0] ;  /* 0x0000fc00ff0f7b82 */ /* 0x000e620000000800 */
[----:B------:R-:W1:Y:S01]  /*0ae0*/  S2R R16, SR_CTAID.X ;  /* 0x0000000000107919 */ /* 0x000e620000002500 */
[----:B------:R-:W-:-:S06]  /*0af0*/  IMAD.MOV.U32 R20, RZ, RZ, R0 ;  /* 0x000000ffff147224 */ /* 0x000fcc00078e0000 */
[----:B0-----:R-:W0:Y:S01]  /*0b00*/  LDC.64 R2, c[0x0][0x380] ;  /* 0x0000e000ff027b82 */ /* 0x001e220000000a00 */
[----:B----4-:R-:W-:-:S04]  /*0b10*/  ISETP.NE.U32.AND P0, PT, RZ, UR4, PT ;  /* 0x00000004ff007c0c */ /* 0x010fc8000bf05070 */
[----:B------:R-:W-:Y:S02]  /*0b20*/  ISETP.NE.AND.EX P0, PT, RZ, UR5, PT, P0 ;  /* 0x00000005ff007c0c */ /* 0x000fe4000bf05300 */
[----:B---3--:R-:W-:Y:S01]  /*0b30*/  LEA R19, R17, R4, 0x18 ;  /* 0x0000000411137211 */ /* 0x008fe200078ec0ff */
[----:B------:R-:W-:-:S05]  /*0b40*/  VIADD R4, R4, 0x110 ;  /* 0x0000011004047836 */ /* 0x000fca0000000000 */
[----:B------:R-:W3:Y:S01]  /*0b50*/  LDS.64 R18, [R19] ;  /* 0x0000000013127984 */ /* 0x000ee20000000a00 */
[----:B------:R-:W-:Y:S02]  /*0b60*/  LEA R17, R17, R4, 0x18 ;  /* 0x0000000411117211 */ /* 0x000fe400078ec0ff */
[----:B01-3--:R-:W-:-:S07]  /*0b70*/  F2FP.F16.F32.PACK_AB R18, R19, R18 ;  /* 0x000000121312723e */ /* 0x00bfce00000000ff */
.L_x_1705:
        /* <DEDUP_REMOVED lines=23> */
.L_x_1700:
        /* <DEDUP_REMOVED lines=14> */
.L_x_1702:
[----:B------:R-:W-:-:S05]  /*0dd0*/  IMAD.WIDE R12, R21, 0x4, R2 ;  /* 0x00000004150c7825 */ /* 0x000fca00078e0202 */
[----:B------:R0:W-:Y:S02]  /*0de0*/  STG.E desc[UR6][R12.64], R22 ;  /* 0x000000160c007986 */ /* 0x0001e4000c101906 */
.L_x_1701:
        /* <DEDUP_REMOVED lines=10> */
[----:B------:R-:W3:Y:S01]  /*0e90*/  LDG.E.CONSTANT R4, desc[UR6][R4.64] ;  /* 0x0000000604047981 */ /* 0x000ee2000c1e9900 */
        /* <DEDUP_REMOVED lines=13> */
.L_x_1703:
        /* <DEDUP_REMOVED lines=16> */
.L_x_1704:
[----:B------:R-:W-:-:S05]  /*1070*/  VIADD R20, R20, UR8 ;  /* 0x0000000814147c36 */ /* 0x000fca0008000000 */
[----:B------:R-:W-:-:S13]  /*1080*/  ISETP.GE.AND P1, PT, R20, R9, PT ;  /* 0x000000091400720c */ /* 0x000fda0003f26270 */
[----:B------:R-:W-:Y:S05]  /*1090*/  @!P1 BRA `(.L_x_1705) ;  /* 0xfffffff800b89947 */ /* 0x000fea000383ffff */
.L_x_1699:
[----:B-12---:R-:W-:Y:S05]  /*10a0*/  BSYNC.RECONVERGENT B0 ;  /* 0x0000000000007941 */ /* 0x006fea0003800200 */
.L_x_1698:
        /* <DEDUP_REMOVED lines=13> */
[----:B-----5:R-:W-:-:S04]  /*1180*/  @P0 MOV R8, 0x400 ;  /* 0x0000040000080802 */ /* 0x020fc80000000f00 */
[----:B------:R-:W-:Y:S02]  /*1190*/  @P0 IADD3 R8, PT, PT, R8, 0x88, RZ ;  /* 0x0000008808080810 */ /* 0x000fe40007ffe0ff */
[----:B-1----:R-:W-:-:S05]  /*11a0*/  FMNMX.FTZ R3, R14, R3, !PT ;  /* 0x000000030e037209 */ /* 0x002fca0007810000 */
[----:B0-----:R-:W0:Y:S01]  /*11b0*/  SHFL.BFLY PT, R2, R3, 0x8, 0x1f ;  /* 0x0d001f0003027f89 */ /* 0x001e2200000e0000 */
[----:B---3--:R-:W-:-:S05]  /*11c0*/  @P0 LEA R11, R11, R8, 0x18 ;  /* 0x000000080b0b0211 */ /* 0x008fca00078ec0ff */
[----:B------:R-:W-:Y:S01]  /*11d0*/  @P0 IMAD R10, R10, 0x4, R11 ;  /* 0x000000040a0a0824 */ /* 0x000fe200078e020b */
[----:B0-----:R-:W-:-:S05]  /*11e0*/  FMNMX.FTZ R2, R3, R2, !PT ;  /* 0x0000000203027209 */ /* 0x001fca0007810000 */
[----:B------:R-:W0:Y:S02]  /*11f0*/  SHFL.BFLY PT, R5, R2, 0x4, 0x1f ;  /* 0x0c801f0002057f89 */ /* 0x000e2400000e0000 */
[----:B0-----:R-:W-:Y:S01]  /*1200*/  FMNMX.FTZ R5, R2, R5, !PT ;  /* 0x0000000502057209 */ /* 0x001fe20007810000 */
[----:B------:R-:W-:-:S04]  /*1210*/  @!P1 VIADD R2, R6, 0x88 ;  /* 0x0000008806029836 */ /* 0x000fc80000000000 */
[----:B------:R-:W0:Y:S02]  /*1220*/  SHFL.BFLY PT, R4, R5, 0x2, 0x1f ;  /* 0x0c401f0005047f89 */ /* 0x000e2400000e0000 */
[----:B0-----:R-:W-:Y:S02]  /*1230*/  FMNMX.FTZ R4, R5, R4, !PT ;  /* 0x0000000405047209 */ /* 0x001fe40007810000 */
[----:B--2---:R-:W-:Y:S01]  /*1240*/  @!P1 LEA R5, R7, R2, 0x18 ;  /* 0x0000000207059211 */ /* 0x004fe200078ec0ff */
[----:B------:R-:W-:Y:S02]  /*1250*/  IMAD.MOV.U32 R2, RZ, RZ, -0x1f528714 ;  /* 0xe0ad78ecff027424 */ /* 0x000fe400078e00ff */
[----:B------:R-:W0:Y:S01]  /*1260*/  SHFL.BFLY PT, R3, R4, 0x1, 0x1f ;  /* 0x0c201f0004037f89 */ /* 0x000e2200000e0000 */
[----:B------:R-:W-:Y:S02]  /*1270*/  @!P1 LEA.HI R5, R0, R5, RZ, 0x1d ;  /* 0x0000000500059211 */ /* 0x000fe400078fe8ff */
        /* <DEDUP_REMOVED lines=33> */
[----:B------:R-:W-:Y:S05]  /*1490*/  CALL.REL.NOINC `($__internal_39_$__cuda_sm20_div_rn_f64_full) ;  /* 0x0000000000ac7944 */ /* 0x000fea0003c00000 */
.L_x_1709:
[----:B------:R-:W-:Y:S05]  /*14a0*/  BSYNC.RECONVERGENT B1 ;  /* 0x0000000000017941 */ /* 0x000fea0003800200 */
.L_x_1708:
        /* <DEDUP_REMOVED lines=11> */
[----:B0-----:R-:W-:Y:S01]  /*1560*/  LEA R15, R9, R8, 0x18 ;  /* 0x00000008090f7211 */ /* 0x001fe200078ec0ff */
[----:B------:R-:W-:-:S07]  /*1570*/  IMAD.MOV.U32 R8, RZ, RZ, R0 ;  /* 0x000000ffff087224 */ /* 0x000fce00078e0000 */
.L_x_1710:
[C---:B0-----:R-:W-:Y:S01]  /*1580*/  LEA R9, R8.reuse, R15, 0x2 ;  /* 0x0000000f08097211 */ /* 0x041fe200078e10ff */
[----:B-12---:R-:W-:Y:S02]  /*1590*/  IMAD R3, R13, R17, R8 ;  /* 0x000000110d037224 */ /* 0x006fe400078e0208 */
[----:B------:R-:W-:-:S03]  /*15a0*/  VIADD R8, R8, UR8 ;  /* 0x0000000808087c36 */ /* 0x000fc60008000000 */
[----:B------:R-:W0:Y:S02]  /*15b0*/  LDS R9, [R9] ;  /* 0x0000000009097984 */ /* 0x000e240000000800 */
        /* <DEDUP_REMOVED lines=13> */
.L_x_1707:
[----:B------:R-:W-:Y:S05]  /*1690*/  BSYNC.RECONVERGENT B0 ;  /* 0x0000000000007941 */ /* 0x000fea0003800200 */
.L_x_1706:
        /* <DEDUP_REMOVED lines=11> */
        .weak           $__internal_39_$__cuda_sm20_div_rn_f64_full
        .type           $__internal_39_$__cuda_sm20_div_rn_f64_full,@function
        .size           $__internal_39_$__cuda_sm20_div_rn_f64_full,(.L_x_2517 - $__internal_39_$__cuda_sm20_div_rn_f64_full)
$__internal_39_$__cuda_sm20_div_rn_f64_full:
        /* <DEDUP_REMOVED lines=58> */
.L_x_1712:
        /* <DEDUP_REMOVED lines=15> */
.L_x_1714:
[----:B------:R-:W-:Y:S01]  /*1be0*/  LOP3.LUT R13, R7, 0x80000, RZ, 0xfc, !PT ;  /* 0x00080000070d7812 */ /* 0x000fe200078efcff */
[----:B------:R-:W-:-:S07]  /*1bf0*/  IMAD.MOV.U32 R12, RZ, RZ, R6 ;  /* 0x000000ffff0c7224 */ /* 0x000fce00078e0006 */
.L_x_1713:
[----:B------:R-:W-:Y:S05]  /*1c00*/  BSYNC.RECONVERGENT B2 ;  /* 0x0000000000027941 */ /* 0x000fea0003800200 */
.L_x_1711:
[----:B------:R-:W-:Y:S01]  /*1c10*/  IMAD.MOV.U32 R9, RZ, RZ, 0x0 ;  /* 0x00000000ff097424 */ /* 0x000fe200078e00ff */
[----:B------:R-:W-:Y:S01]  /*1c20*/  MOV R3, R13 ;  /* 0x0000000d00037202 */ /* 0x000fe20000000f00 */
[----:B------:R-:W-:Y:S02]  /*1c30*/  IMAD.MOV.U32 R2, RZ, RZ, R12 ;  /* 0x000000ffff027224 */ /* 0x000fe400078e000c */
[----:B------:R-:W-:Y:S05]  /*1c40*/  RET.REL.NODEC R8 `(_ZN17fastertransformer34generalAddBiasResidualLayerNormOptI7__half2Lb0ELb0ELi2ELb1ELi2EEEvPT_S3_PKS2_S5_S5_S5_S5_S5_fiiPKfS7_S7_Pfi) ;  /* 0xffffffe008ec7950 */ /* 0x000fea0003c3ffff */
.L_x_1715:
        /* <DEDUP_REMOVED lines=11> */
.L_x_2517:


//--------------------- .text._ZN17fastertransformer35generalAddBiasResidualLayerNormOpt2I7__half2Lb1ELb0ELi2ELb1ELi2EEEvPT_S3_PKS2_S5_S5_S5_S5_S5_fiiPKfS7_S7_Pfi --------------------------
	.section	.text._ZN17fastertransformer35generalAddBiasResidualLayerNormOpt2I7__half2Lb1ELb0ELi2ELb1ELi2EEEvPT_S3_PKS2_S5_S5_S5_S5_S5_fiiPKfS7_S7_Pfi,"ax",@progbits
	.align	128
        .global         _ZN17fastertransformer35generalAddBiasResidualLayerNormOpt2I7__half2Lb1ELb0ELi2ELb1ELi2EEEvPT_S3_PKS2_S5_S5_S5_S5_S5_fiiPKfS7_S7_Pfi
        .type           _ZN17fastertransformer35generalAddBiasResidualLayerNormOpt2I7__half2Lb1ELb0ELi2ELb1ELi2EEEvPT_S3_PKS2_S5_S5_S5_S5_S5_fiiPKfS7_S7_Pfi,@function
        .size           _ZN17fastertransformer35generalAddBiasResidualLayerNormOpt2I7__half2Lb1ELb0ELi2ELb1ELi2EEEvPT_S3_PKS2_S5_S5_S5_S5_S5_fiiPKfS7_S7_Pfi,(.L_x_2518 - _ZN17fastertransformer35generalAddBiasResidualLayerNormOpt2I7__half2Lb1ELb0ELi2ELb1ELi2EEEvPT_S3_PKS2_S5_S5_S5_S5_S5_fiiPKfS7_S7_Pfi)
        .other          _ZN17fastertransformer35generalAddBiasResidualLayerNormOpt2I7__half2Lb1ELb0ELi2ELb1ELi2EEEvPT_S3_PKS2_S5_S5_S5_S5_S5_fiiPKfS7_S7_Pfi,@"STO_CUDA_ENTRY STV_DEFAULT"
_ZN17fastertransformer35generalAddBiasResidualLayerNormOpt2I7__half2Lb1ELb0ELi2ELb1ELi2EEEvPT_S3_PKS2_S5_S5_S5_S5_S5_fiiPKfS7_S7_Pfi:
.text._ZN17fastertransformer35generalAddBiasResidualLayerNormOpt2I7__half2Lb1ELb0ELi2ELb1ELi2EEEvPT_S3_PKS2_S5_S5_S5_S5_S5_fiiPKfS7_S7_Pfi:
        /* <DEDUP_REMOVED lines=34> */
[----:B------:R-:W-:Y:S02]  /*0220*/  VIADD R0, R0, 0x190 ;  /* 0x0000019000007836 */ /* 0x000fe40000000000 */
[----:B------:R-:W0:Y:S03]  /*0230*/  LDC.64 R10, c[0x0][0x388] ;  /* 0x0000e200ff0a7b82 */ /* 0x000e260000000a00 */
[----:B-1----:R-:W-:Y:S02]  /*0240*/  LEA R0, R5, R0, 0x18 ;  /* 0x0000000005007211 */ /* 0x002fe400078ec0ff */
[----:B------:R-:W-:-:S07]  /*0250*/  CS2R R4, SRZ ;  /* 0x0000000000047805 */ /* 0x000fce000001ff00 */
.L_x_1719:
[----:B-1----:R-:W1:Y:S01]  /*0260*/  LDC.64 R18, c[0x0][0x3a0] ;  /* 0x0000e800ff127b82 */ /* 0x002e620000000a00 */
[----:B------:R-:W-:-:S05]  /*0270*/  MOV R7, UR5 ;  /* 0x0000000500077c02 */ /* 0x000fca0008000f00 */
[----:B------:R-:W-:Y:S02]  /*0280*/  IMAD R17, R8, R7, R6 ;  /* 0x0000000708117224 */ /* 0x000fe400078e0206 */
[----:B------:R-:W3:Y:S02]  /*0290*/  LDC.64 R20, c[0x0][0x3a8] ;  /* 0x0000ea00ff147b82 */ /* 0x000ee40000000a00 */
[----:B--2---:R-:W-:-:S05]  /*02a0*/  IMAD.WIDE R14, R17, 0x4, R12 ;  /* 0x00000004110e7825 */ /* 0x004fca00078e020c */
[----:B------:R-:W2:Y:S01]  /*02b0*/  LDG.E.CONSTANT R2, desc[UR6][R14.64] ;  /* 0x000000060e027981 */ /* 0x000ea2000c1e9900 */
[----:B-1----:R-:W-:-:S05]  /*02c0*/  IMAD.WIDE R18, R17, 0x4, R18 ;  /* 0x0000000411127825 */ /* 0x002fca00078e0212 */
[----:B------:R-:W4:Y:S01]  /*02d0*/  LDG.E.CONSTANT R16, desc[UR6][R18.64] ;  /* 0x0000000612107981 */ /* 0x000f22000c1e9900 */
[----:B---3--:R-:W-:-:S05]  /*02e0*/  IMAD.WIDE R20, R17, 0x4, R20 ;  /* 0x0000000411147825 */ /* 0x008fca00078e0214 */
[----:B------:R-:W3:Y:S01]  /*02f0*/  LDG.E.CONSTANT R24, desc[UR6][R20.64] ;  /* 0x0000000614187981 */ /* 0x000ee2000c1e9900 */
[--C-:B----4-:R-:W-:Y:S02]  /*0300*/  HADD2.F32 R25, -RZ, R16.reuse.H0_H0 ;  /* 0x20000010ff197230 */ /* 0x110fe40000004100 */
[----:B------:R-:W-:Y:S02]  /*0310*/  HADD2.F32 R16, -RZ, R16.H1_H1 ;  /* 0x30000010ff107230 */ /* 0x000fe40000004100 */
[--C-:B---3--:R-:W-:Y:S02]  /*0320*/  HADD2.F32 R27, -RZ, R24.reuse.H1_H1 ;  /* 0x30000018ff1b7230 */ /* 0x108fe40000004100 */
[----:B------:R-:W-:-:S03]  /*0330*/  HADD2.F32 R24, -RZ, R24.H0_H0 ;  /* 0x20000018ff187230 */ /* 0x000fc60000004100 */
[----:B------:R-:W-:Y:S01]  /*0340*/  FADD.FTZ R16, R16, R27 ;  /* 0x0000001b10107221 */ /* 0x000fe20000010000 */
[--C-:B--2---:R-:W-:Y:S02]  /*0350*/  HADD2.F32 R27, -RZ, R2.reuse.H1_H1 ;  /* 0x30000002ff1b7230 */ /* 0x104fe40000004100 */
[----:B------:R-:W-:Y:S01]  /*0360*/  FADD.FTZ R24, R25, R24 ;  /* 0x0000001819187221 */ /* 0x000fe20000010000 */
[----:B------:R-:W-:Y:S02]  /*0370*/  HADD2.F32 R25, -RZ, R2.H0_H0 ;  /* 0x20000002ff197230 */ /* 0x000fe40000004100 */
[----:B------:R-:W-:Y:S01]  /*0380*/  FADD.FTZ R16, RZ, R16 ;  /* 0x00000010ff107221 */ /* 0x000fe20000010000 */
[----:B------:R-:W-:-:S03]  /*0390*/  FADD.FTZ R24, RZ, R24 ;  /* 0x00000018ff187221 */ /* 0x000fc60000010000 */
[----:B------:R-:W-:Y:S01]  /*03a0*/  FADD.FTZ R16, R16, R27 ;  /* 0x0000001b10107221 */ /* 0x000fe20000010000 */
[----:B------:R-:W-:-:S03]  /*03b0*/  FADD.FTZ R25, R24, R25 ;  /* 0x0000001918197221 */ /* 0x000fc60000010000 */
[C---:B------:R-:W-:Y:S01]  /*03c0*/  FMUL.FTZ R2, R16.reuse, R16 ;  /* 0x0000001010027220 */ /* 0x040fe20000410000 */
[C---:B------:R-:W-:Y:S01]  /*03d0*/  FADD.FTZ R24, R25.reuse, R16 ;  /* 0x0000001019187221 */ /* 0x040fe20000010000 */
[-C--:B------:R-:W-:Y:S02]  /*03e0*/  F2FP.F16.F32.PACK_AB R27, R16, R25.reuse ;  /* 0x00000019101b723e */ /* 0x080fe400000000ff */
[----:B------:R-:W-:Y:S01]  /*03f0*/  FFMA.FTZ R25, R25, R25, R2 ;  /* 0x0000001919197223 */ /* 0x000fe20000010002 */
[----:B------:R-:W-:Y:S02]  /*0400*/  IMAD R2, R6, 0x4, R0 ;  /* 0x0000000406027824 */ /* 0x000fe400078e0200 */
[----:B0-----:R-:W-:Y:S01]  /*0410*/  IMAD.WIDE R16, R17, 0x4, R10 ;  /* 0x0000000411107825 */ /* 0x001fe200078e020a */
[----:B------:R-:W-:Y:S02]  /*0420*/  IADD3 R6, PT, PT, R3, R6, RZ ;  /* 0x0000000603067210 */ /* 0x000fe40007ffe0ff */
[----:B------:R0:W-:Y:S04]  /*0430*/  STS [R2], R27 ;  /* 0x0000001b02007388 */ /* 0x0001e80000000800 */
[----:B------:R0:W-:Y:S01]  /*0440*/  STG.E desc[UR6][R16.64], R27 ;  /* 0x0000001b10007986 */ /* 0x0001e2000c101906 */
[----:B------:R-:W-:Y:S01]  /*0450*/  ISETP.GE.AND P0, PT, R6, R7, PT ;  /* 0x000000070600720c */ /* 0x000fe20003f06270 */
[----:B------:R-:W-:Y:S01]  /*0460*/  FADD.FTZ R5, R24, R5 ;  /* 0x0000000518057221 */ /* 0x000fe20000010000 */
[----:B------:R-:W-:-:S11]  /*0470*/  FADD.FTZ R4, R25, R4 ;  /* 0x0000000419047221 */ /* 0x000fd60000010000 */
        /* <DEDUP_REMOVED lines=8> */
[----:B------:R-:W-:-:S05]  /*0500*/  IMAD.X R15, RZ, RZ, R15, P0 ;  /* 0x000000ffff0f7224 */ /* 0x000fca00000e060f */
[----:B------:R-:W4:Y:S01]  /*0510*/  LDG.E.CONSTANT R14, desc[UR6][R14.64] ;  /* 0x000000060e0e7981 */ /* 0x000f22000c1e9900 */
[----:B------:R-:W-:Y:S01]  /*0520*/  IMAD.IADD R2, R23, 0x1, R2 ;  /* 0x0000000117027824 */ /* 0x000fe200078e0202 */
[----:B------:R-:W-:Y:S01]  /*0530*/  IADD3 R6, PT, PT, R6, R3, RZ ;  /* 0x0000000306067210 */ /* 0x000fe20007ffe0ff */
[--C-:B--2---:R-:W-:Y:S02]  /*0540*/  HADD2.F32 R24, -RZ, R18.reuse.H0_H0 ;  /* 0x20000012ff187230 */ /* 0x104fe40000004100 */
[----:B------:R-:W-:Y:S02]  /*0550*/  HADD2.F32 R26, -RZ, R18.H1_H1 ;  /* 0x30000012ff1a7230 */ /* 0x000fe40000004100 */
[--C-:B---3--:R-:W-:Y:S02]  /*0560*/  HADD2.F32 R25, -RZ, R20.reuse.H0_H0 ;  /* 0x20000014ff197230 */ /* 0x108fe40000004100 */
[----:B------:R-:W-:-:S03]  /*0570*/  HADD2.F32 R27, -RZ, R20.H1_H1 ;  /* 0x30000014ff1b7230 */ /* 0x000fc60000004100 */
[----:B------:R-:W-:Y:S01]  /*0580*/  FADD.FTZ R24, R24, R25 ;  /* 0x0000001918187221 */ /* 0x000fe20000010000 */
[--C-:B----4-:R-:W-:Y:S02]  /*0590*/  HADD2.F32 R25, -RZ, R14.reuse.H0_H0 ;  /* 0x2000000eff197230 */ /* 0x110fe40000004100 */
[----:B------:R-:W-:Y:S01]  /*05a0*/  FADD.FTZ R26, R26, R27 ;  /* 0x0000001b1a1a7221 */ /* 0x000fe20000010000 */
[----:B------:R-:W-:Y:S02]  /*05b0*/  HADD2.F32 R19, -RZ, R14.H1_H1 ;  /* 0x3000000eff137230 */ /* 0x000fe40000004100 */
[----:B------:R-:W-:Y:S01]  /*05c0*/  FADD.FTZ R24, RZ, R24 ;  /* 0x00000018ff187221 */ /* 0x000fe20000010000 */
[----:B------:R-:W-:Y:S01]  /*05d0*/  IADD3 R14, P0, PT, R23, R16, RZ ;  /* 0x00000010170e7210 */ /* 0x000fe20007f1e0ff */
[----:B------:R-:W-:Y:S02]  /*05e0*/  FADD.FTZ R26, RZ, R26 ;  /* 0x0000001aff1a7221 */ /* 0x000fe40000010000 */
[----:B------:R-:W-:Y:S01]  /*05f0*/  FADD.FTZ R24, R24, R25 ;  /* 0x0000001918187221 */ /* 0x000fe20000010000 */
[----:B------:R-:W-:Y:S01]  /*0600*/  IADD3.X R15, PT, PT, RZ, R17, RZ, P0, !PT ;  /* 0x00000011ff0f7210 */ /* 0x000fe200007fe4ff */
[----:B------:R-:W-:Y:S01]  /*0610*/  FADD.FTZ R19, R26, R19 ;  /* 0x000000131a137221 */ /* 0x000fe20000010000 */
[----:B------:R-:W-:-:S03]  /*0620*/  ISETP.GE.AND P0, PT, R6, R7, PT ;  /* 0x000000070600720c */ /* 0x000fc60003f06270 */
        /* <DEDUP_REMOVED lines=10> */
.L_x_1718:
[----:B------:R-:W1:Y:S01]  /*06d0*/  S2R R5, SR_CgaCtaId ;  /* 0x0000000000057919 */ /* 0x000e620000008800 */
[----:B------:R-:W2:Y:S01]  /*06e0*/  LDC.64 R10, c[0x0][0x390] ;  /* 0x0000e400ff0a7b82 */ /* 0x000ea20000000a00 */
[----:B------:R-:W-:Y:S02]  /*06f0*/  MOV R0, 0x400 ;  /* 0x0000040000007802 */ /* 0x000fe40000000f00 */
[----:B------:R-:W-:-:S03]  /*0700*/  MOV R24, R22 ;  /* 0x0000001600187202 */ /* 0x000fc60000000f00 */
[----:B------:R-:W-:Y:S02]  /*0710*/  VIADD R0, R0, 0x190 ;  /* 0x0000019000007836 */ /* 0x000fe40000000000 */
[----:B------:R-:W3:Y:S03]  /*0720*/  LDC.64 R12, c[0x0][0x388] ;  /* 0x0000e200ff0c7b82 */ /* 0x000ee60000000a00 */
[----:B-1----:R-:W-:Y:S02]  /*0730*/  LEA R2, R5, R0, 0x18 ;  /* 0x0000000005027211 */ /* 0x002fe400078ec0ff */
[----:B------:R-:W-:Y:S01]  /*0740*/  CS2R R4, SRZ ;  /* 0x0000000000047805 */ /* 0x000fe2000001ff00 */
[----:B0-----:R-:W-:-:S07]  /*0750*/  IMAD.SHL.U32 R0, R3, 0x4, RZ ;  /* 0x0000000403007824 */ /* 0x001fce00078e00ff */
.L_x_1720:
[----:B------:R-:W0:Y:S01]  /*0760*/  LDC.64 R14, c[0x0][0x3a0] ;  /* 0x0000e800ff0e7b82 */ /* 0x000e220000000a00 */
[----:B------:R-:W-:-:S05]  /*0770*/  MOV R7, UR8 ;  /* 0x0000000800077c02 */ /* 0x000fca0008000f00 */
[----:B------:R-:W-:Y:S02]  /*0780*/  IMAD R25, R8, R7, R24 ;  /* 0x0000000708197224 */ /* 0x000fe400078e0218 */
[----:B------:R-:W1:Y:S02]  /*0790*/  LDC.64 R16, c[0x0][0x3a8] ;  /* 0x0000ea00ff107b82 */ /* 0x000e640000000a00 */
[----:B--2---:R-:W-:-:S05]  /*07a0*/  IMAD.WIDE R18, R25, 0x8, R10 ;  /* 0x0000000819127825 */ /* 0x004fca00078e020a */
[----:B------:R-:W2:Y:S01]  /*07b0*/  LDG.E.64 R20, desc[UR6][R18.64] ;  /* 0x0000000612147981 */ /* 0x000ea2000c1e1b00 */
[----:B0-----:R-:W-:-:S05]  /*07c0*/  IMAD.WIDE R14, R25, 0x4, R14 ;  /* 0x00000004190e7825 */ /* 0x001fca00078e020e */
[----:B------:R-:W4:Y:S01]  /*07d0*/  LDG.E.CONSTANT R27, desc[UR6][R14.64] ;  /* 0x000000060e1b7981 */ /* 0x000f22000c1e9900 */
[----:B-1----:R-:W-:-:S05]  /*07e0*/  IMAD.WIDE R16, R25, 0x4, R16 ;  /* 0x0000000419107825 */ /* 0x002fca00078e0210 */
[----:B------:R-:W3:Y:S01]  /*07f0*/  LDG.E.CONSTANT R23, desc[UR6][R16.64] ;  /* 0x0000000610177981 */ /* 0x000ee2000c1e9900 */
[----:B--2---:R-:W-:Y:S01]  /*0800*/  I2FP.F32.S32 R21, R21 ;  /* 0x0000001500157245 */ /* 0x004fe20000201400 */
[--C-:B----4-:R-:W-:Y:S02]  /*0810*/  HADD2.F32 R26, -RZ, R27.reuse.H0_H0 ;  /* 0x2000001bff1a7230 */ /* 0x110fe40000004100 */
[----:B------:R-:W-:Y:S02]  /*0820*/  HADD2.F32 R27, -RZ, R27.H1_H1 ;  /* 0x3000001bff1b7230 */ /* 0x000fe40000004100 */
[--C-:B---3--:R-:W-:Y:S02]  /*0830*/  HADD2.F32 R28, -RZ, R23.reuse.H1_H1 ;  /* 0x30000017ff1c7230 */ /* 0x108fe40000004100 */
[----:B------:R-:W-:-:S03]  /*0840*/  HADD2.F32 R29, -RZ, R23.H0_H0 ;  /* 0x20000017ff1d7230 */ /* 0x000fc60000004100 */
[----:B------:R-:W-:Y:S01]  /*0850*/  FADD.FTZ R23, R27, R28 ;  /* 0x0000001c1b177221 */ /* 0x000fe20000010000 */
[----:B------:R-:W-:Y:S01]  /*0860*/  I2FP.F32.S32 R27, R20 ;  /* 0x00000014001b7245 */ /* 0x000fe20000201400 */
[----:B------:R-:W-:-:S04]  /*0870*/  FMUL.FTZ R20, R21, R6 ;  /* 0x0000000615147220 */ /* 0x000fc80000410000 */
[----:B------:R-:W-:Y:S01]  /*0880*/  FMUL.FTZ R27, R27, R6 ;  /* 0x000000061b1b7220 */ /* 0x000fe20000410000 */
[----:B------:R-:W-:-:S04]  /*0890*/  FADD.FTZ R26, R26, R29 ;  /* 0x0000001d1a1a7221 */ /* 0x000fc80000010000 */
[----:B------:R-:W-:Y:S01]  /*08a0*/  F2FP.F16.F32.PACK_AB R20, R20, R27 ;  /* 0x0000001b1414723e */ /* 0x000fe200000000ff */
[----:B------:R-:W-:Y:S01]  /*08b0*/  FADD.FTZ R23, RZ, R23 ;  /* 0x00000017ff177221 */ /* 0x000fe20000010000 */
[----:B------:R-:W-:-:S03]  /*08c0*/  FADD.FTZ R26, RZ, R26 ;  /* 0x0000001aff1a7221 */ /* 0x000fc60000010000 */
[--C-:B------:R-:W-:Y:S02]  /*08d0*/  HADD2.F32 R28, -RZ, R20.reuse.H1_H1 ;  /* 0x30000014ff1c7230 */ /* 0x100fe40000004100 */
[----:B------:R-:W-:-:S03]  /*08e0*/  HADD2.F32 R21, -RZ, R20.H0_H0 ;  /* 0x20000014ff157230 */ /* 0x000fc60000004100 */
[----:B------:R-:W-:Y:S02]  /*08f0*/  FADD.FTZ R28, R23, R28 ;  /* 0x0000001c171c7221 */ /* 0x000fe40000010000 */
[----:B------:R-:W-:-:S04]  /*0900*/  FADD.FTZ R21, R26, R21 ;  /* 0x000000151a157221 */ /* 0x000fc80000010000 */
[----:B------:R-:W-:-:S04]  /*0910*/  FADD.FTZ R20, R21, R28 ;  /* 0x0000001c15147221 */ /* 0x000fc80000010000 */
[----:B------:R-:W-:Y:S01]  /*0920*/  FADD.FTZ R5, R20, R5 ;  /* 0x0000000514057221 */ /* 0x000fe20000010000 */
[C---:B------:R-:W-:Y:S01]  /*0930*/  FMUL.FTZ R20, R28.reuse, R28 ;  /* 0x0000001c1c147220 */ /* 0x040fe20000410000 */
[-C--:B------:R-:W-:Y:S01]  /*0940*/  F2FP.F16.F32.PACK_AB R28, R28, R21.reuse ;  /* 0x000000151c1c723e */ /* 0x080fe200000000ff */
[----:B------:R-:W-:Y:S02]  /*0950*/  IMAD R23, R24, 0x4, R2 ;  /* 0x0000000418177824 */ /* 0x000fe400078e0202 */
[----:B------:R-:W-:Y:S01]  /*0960*/  FFMA.FTZ R27, R21, R21, R20 ;  /* 0x00000015151b7223 */ /* 0x000fe20000010014 */
[----:B------:R-:W-:Y:S01]  /*0970*/  IMAD.WIDE R20, R25, 0x4, R12 ;  /* 0x0000000419147825 */ /* 0x000fe200078e020c */
[----:B------:R-:W-:Y:S01]  /*0980*/  IADD3 R24, PT, PT, R3, R24, RZ ;  /* 0x0000001803187210 */ /* 0x000fe20007ffe0ff */
[----:B------:R0:W-:Y:S04]  /*0990*/  STS [R23], R28 ;  /* 0x0000001c17007388 */ /* 0x0001e80000000800 */
[----:B------:R0:W-:Y:S01]  /*09a0*/  STG.E desc[UR6][R20.64], R28 ;  /* 0x0000001c14007986 */ /* 0x0001e2000c101906 */
[----:B------:R-:W-:Y:S01]  /*09b0*/  ISETP.GE.AND P0, PT, R24, R7, PT ;  /* 0x000000071800720c */ /* 0x000fe20003f06270 */
[----:B------:R-:W-:-:S12]  /*09c0*/  FADD.FTZ R4, R27, R4 ;  /* 0x000000041b047221 */ /* 0x000fd80000010000 */
[----:B0-----:R-:W-:Y:S05]  /*09d0*/  @P0 BRA `(.L_x_1717) ;  /* 0x0000000000a00947 */ /* 0x001fea0003800000 */
[----:B------:R-:W-:-:S05]  /*09e0*/  LEA R18, P0, R3, R18, 0x3 ;  /* 0x0000001203127211 */ /* 0x000fca00078018ff */
[----:B------:R-:W-:Y:S01]  /*09f0*/  IMAD.X R19, RZ, RZ, R19, P0 ;  /* 0x000000ffff137224 */ /* 0x000fe200000e0613 */
[----:B------:R-:W-:-:S04]  /*0a00*/  IADD3 R14, P0, PT, R0, R14, RZ ;  /* 0x0000000e000e7210 */ /* 0x000fc80007f1e0ff */
[----:B------:R-:W-:Y:S01]  /*0a10*/  IADD3.X R15, PT, PT, RZ, R15, RZ, P0, !PT ;  /* 0x0000000fff0f7210 */ /* 0x000fe200007fe4ff */
[----:B------:R-:W2:Y:S01]  /*0a20*/  LDG.E.64 R18, desc[UR6][R18.64] ;  /* 0x0000000612127981 */ /* 0x000ea2000c1e1b00 */
[----:B------:R-:W-:-:S03]  /*0a30*/  IADD3 R16, P0, PT, R0, R16, RZ ;  /* 0x0000001000107210 */ /* 0x000fc60007f1e0ff */
[----:B------:R-:W3:Y:S02]  /*0a40*/  LDG.E.CONSTANT R14, desc[UR6][R14.64] ;  /* 0x000000060e0e7981 */ /* 0x000ee4000c1e9900 */
[----:B------:R-:W-:-:S05]  /*0a50*/  IMAD.X R17, RZ, RZ, R17, P0 ;  /* 0x000000ffff117224 */ /* 0x000fca00000e0611 */
[----:B------:R-:W4:Y:S01]  /*0a60*/  LDG.E.CONSTANT R16, desc[UR6][R16.64] ;  /* 0x0000000610107981 */ /* 0x000f22000c1e9900 */
[----:B------:R-:W-:Y:S01]  /*0a70*/  IMAD.IADD R23, R0, 0x1, R23 ;  /* 0x0000000100177824 */ /* 0x000fe200078e0217 */
[----:B------:R-:W-:Y:S02]  /*0a80*/  IADD3 R24, PT, PT, R24, R3, RZ ;  /* 0x0000000318187210 */ /* 0x000fe40007ffe0ff */
[----:B--2---:R-:W-:Y:S02]  /*0a90*/  I2FP.F32.S32 R25, R18 ;  /* 0x0000001200197245 */ /* 0x004fe40000201400 */
[----:B------:R-:W-:-:S03]  /*0aa0*/  I2FP.F32.S32 R27, R19 ;  /* 0x00000013001b7245 */ /* 0x000fc60000201400 */
[-C--:B------:R-:W-:Y:S02]  /*0ab0*/  FMUL.FTZ R28, R25, R6.reuse ;  /* 0x00000006191c7220 */ /* 0x080fe40000410000 */
[----:B------:R-:W-:Y:S01]  /*0ac0*/  FMUL.FTZ R29, R27, R6 ;  /* 0x000000061b1d7220 */ /* 0x000fe20000410000 */
[--C-:B---3--:R-:W-:Y:S02]  /*0ad0*/  HADD2.F32 R26, -RZ, R14.reuse.H1_H1 ;  /* 0x3000000eff1a7230 */ /* 0x108fe40000004100 */
[----:B------:R-:W-:Y:S02]  /*0ae0*/  HADD2.F32 R25, -RZ, R14.H0_H0 ;  /* 0x2000000eff197230 */ /* 0x000fe40000004100 */
[--C-:B----4-:R-:W-:Y:S02]  /*0af0*/  HADD2.F32 R27, -RZ, R16.reuse.H1_H1 ;  /* 0x30000010ff1b7230 */ /* 0x110fe40000004100 */
[----:B------:R-:W-:Y:S01]  /*0b00*/  HADD2.F32 R18, -RZ, R16.H0_H0 ;  /* 0x20000010ff127230 */ /* 0x000fe20000004100 */
[----:B------:R-:W-:-:S02]  /*0b10*/  F2FP.F16.F32.PACK_AB R28, R29, R28 ;  /* 0x0000001c1d1c723e */ /* 0x000fc400000000ff */
[----:B------:R-:W-:Y:S02]  /*0b20*/  FADD.FTZ R26, R26, R27 ;  /* 0x0000001b1a1a7221 */ /* 0x000fe40000010000 */
[----:B------:R-:W-:Y:S01]  /*0b30*/  FADD.FTZ R18, R25, R18 ;  /* 0x0000001219127221 */ /* 0x000fe20000010000 */
[--C-:B------:R-:W-:Y:S02]  /*0b40*/  HADD2.F32 R17, -RZ, R28.reuse.H1_H1 ;  /* 0x3000001cff117230 */ /* 0x100fe40000004100 */
[----:B------:R-:W-:Y:S01]  /*0b50*/  FADD.FTZ R26, RZ, R26 ;  /* 0x0000001aff1a7221 */ /* 0x000fe20000010000 */
[----:B------:R-:W-:Y:S02]  /*0b60*/  HADD2.F32 R15, -RZ, R28.H0_H0 ;  /* 0x2000001cff0f7230 */ /* 0x000fe40000004100 */
[----:B------:R-:W-:Y:S01]  /*0b70*/  FADD.FTZ R18, RZ, R18 ;  /* 0x00000012ff127221 */ /* 0x000fe20000010000 */
[----:B------:R-:W-:Y:S01]  /*0b80*/  IADD3 R14, P0, PT, R0, R20, RZ ;  /* 0x00000014000e7210 */ /* 0x000fe20007f1e0ff */
[----:B------:R-:W-:-:S02]  /*0b90*/  FADD.FTZ R17, R26, R17 ;  /* 0x000000111a117221 */ /* 0x000fc40000010000 */
        /* <DEDUP_REMOVED lines=12> */
.L_x_1717:
[----:B------:R-:W-:Y:S05]  /*0c60*/  BSYNC.RECONVERGENT B0 ;  /* 0x0000000000007941 */ /* 0x000fea0003800200 */
.L_x_1716:
[----:B------:R-:W0:Y:S01]  /*0c70*/  SHFL.BFLY PT, R0, R5, 0x10, 0x1f ;  /* 0x0e001f0005007f89 */ /* 0x000e2200000e0000 */
[----:B------:R-:W2:Y:S01]  /*0c80*/  LDCU UR8, c[0x0][0x360] ;  /* 0x00006c00ff0877ac */ /* 0x000ea20008000800 */
[----:B-1----:R-:W-:Y:S01]  /*0c90*/  I2FP.F32.U32 R15, R22 ;  /* 0x00000016000f7245 */ /* 0x002fe20000201000 */
[----:B------:R-:W-:Y:S01]  /*0ca0*/  BSSY.RECONVERGENT B0, `(.L_x_1721) ;  /* 0x000004d000007945 */ /* 0x000fe20003800200 */
[----:B------:R-:W1:Y:S01]  /*0cb0*/  SHFL.BFLY PT, R3, R4, 0x10, 0x1f ;  /* 0x0e001f0004037f89 */ /* 0x000e6200000e0000 */
[----:B------:R-:W-:Y:S01]  /*0cc0*/  SHF.R.U32.HI R14, RZ, 0x5, R22 ;  /* 0x00000005ff0e7819 */ /* 0x000fe20000011616 */
[----:B0-----:R-:W-:Y:S01]  /*0cd0*/  FADD.FTZ R0, R0, R5 ;  /* 0x0000000500007221 */ /* 0x001fe20000010000 */
[----:B-1----:R-:W-:Y:S01]  /*0ce0*/  FADD.FTZ R6, R3, R4 ;  /* 0x0000000403067221 */ /* 0x002fe20000010000 */
[----:B--2---:R-:W-:-:S03]  /*0cf0*/  I2FP.F32.U32 R4, UR8 ;  /* 0x0000000800047c45 */ /* 0x004fc60008201000 */
        /* <DEDUP_REMOVED lines=9> */
[----:B------:R-:W2:Y:S01]  /*0d90*/  @!P0 S2R R12, SR_CgaCtaId ;  /* 0x00000000000c8919 */ /* 0x000ea20000008800 */
[----:B0-----:R-:W-:Y:S01]  /*0da0*/  FADD.FTZ R2, R3, R2 ;  /* 0x0000000203027221 */ /* 0x001fe20000010000 */
[----:B------:R-:W-:Y:S01]  /*0db0*/  @!P0 MOV R3, 0x400 ;  /* 0x0000040000038802 */ /* 0x000fe20000000f00 */
[----:B-1----:R-:W-:-:S03]  /*0dc0*/  FADD.FTZ R10, R11, R10 ;  /* 0x0000000a0b0a7221 */ /* 0x002fc60000010000 */
[----:B------:R-:W0:Y:S01]  /*0dd0*/  SHFL.BFLY PT, R5, R2, 0x2, 0x1f ;  /* 0x0c401f0002057f89 */ /* 0x000e2200000e0000 */
[----:B------:R-:W-:-:S03]  /*0de0*/  @!P0 VIADD R3, R3, 0x88 ;  /* 0x0000008803038836 */ /* 0x000fc60000000000 */
[----:B------:R-:W1:Y:S01]  /*0df0*/  SHFL.BFLY PT, R13, R10, 0x2, 0x1f ;  /* 0x0c401f000a0d7f89 */ /* 0x000e6200000e0000 */
[----:B------:R-:W3:Y:S01]  /*0e00*/  @P1 S2R R11, SR_CgaCtaId ;  /* 0x00000000000b1919 */ /* 0x000ee20000008800 */
[----:B--2---:R-:W-:-:S05]  /*0e10*/  @!P0 LEA R3, R12, R3, 0x18 ;  /* 0x000000030c038211 */ /* 0x004fca00078ec0ff */
[----:B------:R-:W-:Y:S02]  /*0e20*/  @!P0 IMAD R3, R14, 0x4, R3 ;  /* 0x000000040e038824 */ /* 0x000fe400078e0203 */
[----:B0-----:R-:W-:Y:S01]  /*0e30*/  FADD.FTZ R5, R2, R5 ;  /* 0x0000000502057221 */ /* 0x001fe20000010000 */
[----:B-1----:R-:W-:-:S04]  /*0e40*/  FADD.FTZ R13, R10, R13 ;  /* 0x0000000d0a0d7221 */ /* 0x002fc80000010000 */
[----:B------:R-:W0:Y:S01]  /*0e50*/  SHFL.BFLY PT, R4, R5, 0x1, 0x1f ;  /* 0x0c201f0005047f89 */ /* 0x000e2200000e0000 */
[----:B------:R-:W-:-:S03]  /*0e60*/  @P1 MOV R10, 0x400 ;  /* 0x00000400000a1802 */ /* 0x000fc60000000f00 */
[----:B------:R-:W1:Y:S01]  /*0e70*/  SHFL.BFLY PT, R2, R13, 0x1, 0x1f ;  /* 0x0c201f000d027f89 */ /* 0x000e6200000e0000 */
[----:B------:R-:W-:-:S04]  /*0e80*/  @P1 IADD3 R10, PT, PT, R10, 0x88, RZ ;  /* 0x000000880a0a1810 */ /* 0x000fc80007ffe0ff */
[----:B---3--:R-:W-:Y:S01]  /*0e90*/  @P1 LEA R11, R11, R10, 0x18 ;  /* 0x0000000a0b0b1211 */ /* 0x008fe200078ec0ff */
[----:B0-----:R-:W-:Y:S01]  /*0ea0*/  FADD.FTZ R16, R5, R4 ;  /* 0x0000000405107221 */ /* 0x001fe20000010000 */
[----:B------:R-:W-:-:S03]  /*0eb0*/  MOV R4, RZ ;  /* 0x000000ff00047202 */ /* 0x000fc60000000f00 */
[----:B------:R-:W-:Y:S02]  /*0ec0*/  @P1 IMAD R5, R6, 0x4, R11 ;  /* 0x0000000406051824 */ /* 0x000fe400078e020b */
        /* <DEDUP_REMOVED lines=42> */
.L_x_1722:
[----:B------:R-:W-:Y:S05]  /*1170*/  BSYNC.RECONVERGENT B0 ;  /* 0x0000000000007941 */ /* 0x000fea0003800200 */
.L_x_1721:
        /* <DEDUP_REMOVED lines=10> */
[----:B------:R-:W4:Y:S01]  /*1220*/  LDC.64 R2, c[0x0][0x380] ;  /* 0x0000e000ff027b82 */ /* 0x000f220000000a00 */
[----:B------:R-:W-:Y:S01]  /*1230*/  IMAD.MOV.U32 R19, RZ, RZ, R22 ;  /* 0x000000ffff137224 */ /* 0x000fe200078e0016 */
[----:B---3--:R-:W-:-:S04]  /*1240*/  ISETP.NE.U32.AND P0, PT, RZ, UR4, PT ;  /* 0x00000004ff007c0c */ /* 0x008fc8000bf05070 */
[----:B------:R-:W-:Y:S02]  /*1250*/  ISETP.NE.AND.EX P0, PT, RZ, UR5, PT, P0 ;  /* 0x00000005ff007c0c */ /* 0x000fe4000bf05300 */
[----:B0-----:R-:W-:Y:S02]  /*1260*/  LEA R4, R16, R7, 0x18 ;  /* 0x0000000710047211 */ /* 0x001fe400078ec0ff */
[----:B------:R-:W-:-:S04]  /*1270*/  IADD3 R7, PT, PT, R7, 0x190, RZ ;  /* 0x0000019007077810 */ /* 0x000fc80007ffe0ff */
[----:B------:R-:W0:Y:S01]  /*1280*/  LDS.64 R4, [R4] ;  /* 0x0000000004047984 */ /* 0x000e220000000a00 */
[----:B------:R-:W-:Y:S02]  /*1290*/  LEA R16, R16, R7, 0x18 ;  /* 0x0000000710107211 */ /* 0x000fe400078ec0ff */
[----:B0---4-:R-:W-:-:S07]  /*12a0*/  F2FP.F16.F32.PACK_AB R17, R5, R4 ;  /* 0x000000040511723e */ /* 0x011fce00000000ff */
.L_x_1730:
        /* <DEDUP_REMOVED lines=8> */
[----:B-1----:R-:W-:Y:S02]  /*1330*/  IMAD.U32 R7, RZ, RZ, UR9 ;  /* 0x00000009ff077e24 */ /* 0x002fe4000f8e00ff */
[----:B0-----:R-:W-:-:S04]  /*1340*/  HADD2 R12, R12, -R17.H0_H0 ;  /* 0xa00000110c0c7230 */ /* 0x001fc80000000000 */
[----:B------:R-:W-:-:S04]  /*1350*/  HMUL2 R12, R12, R17.H1_H1 ;  /* 0x300000110c0c7232 */ /* 0x000fc80000000000 */
[----:B----4-:R-:W-:Y:S02]  /*1360*/  HFMA2 R13, R12, R13, R21 ;  /* 0x0000000d0c0d7231 */ /* 0x010fe40000000015 */
[----:B------:R-:W-:-:S03]  /*1370*/  IMAD R21, R8, R7, R19 ;  /* 0x0000000708157224 */ /* 0x000fc600078e0213 */
        /* <DEDUP_REMOVED lines=10> */
.L_x_1725:
        /* <DEDUP_REMOVED lines=14> */
.L_x_1727:
[----:B------:R-:W-:-:S05]  /*1500*/  IMAD.WIDE R12, R21, 0x4, R2 ;  /* 0x00000004150c7825 */ /* 0x000fca00078e0202 */
[----:B------:R1:W-:Y:S02]  /*1510*/  STG.E desc[UR6][R12.64], R23 ;  /* 0x000000170c007986 */ /* 0x0003e4000c101906 */
.L_x_1726:
[----:B01----:R-:W-:-:S05]  /*1520*/  VIADD R12, R19, UR8 ;  /* 0x00000008130c7c36 */ /* 0x003fca0008000000 */
[----:B------:R-:W-:-:S13]  /*1530*/  ISETP.GE.AND P1, PT, R12, R7, PT ;  /* 0x000000070c00720c */ /* 0x000fda0003f26270 */
[----:B------:R-:W-:Y:S05]  /*1540*/  @P1 BRA `(.L_x_1724) ;  /* 0x0000000000a41947 */ /* 0x000fea0003800000 */
[----:B------:R-:W-:-:S06]  /*1550*/  USHF.L.U32 UR4, UR8, 0x2, URZ ;  /* 0x0000000208047899 */ /* 0x000fcc00080006ff */
[----:B------:R-:W-:Y:S02]  /*1560*/  IADD3 R4, P2, PT, R4, UR4, RZ ;  /* 0x0000000404047c10 */ /* 0x000fe4000ff5e0ff */
[----:B------:R-:W-:Y:S01]  /*1570*/  IADD3 R10, P1, PT, R10, UR4, RZ ;  /* 0x000000040a0a7c10 */ /* 0x000fe2000ff3e0ff */
[----:B------:R-:W0:Y:S02]  /*1580*/  LDS R20, [R18+UR4] ;  /* 0x0000000412147984 */ /* 0x000e240008000800 */
[----:B------:R-:W-:Y:S01]  /*1590*/  IMAD.X R5, RZ, RZ, R5, P2 ;  /* 0x000000ffff057224 */ /* 0x000fe200010e0605 */
[----:B------:R-:W-:-:S04]  /*15a0*/  IADD3.X R11, PT, PT, RZ, R11, RZ, P1, !PT ;  /* 0x0000000bff0b7210 */ /* 0x000fc80000ffe4ff */
[----:B------:R1:W3:Y:S04]  /*15b0*/  LDG.E.CONSTANT R4, desc[UR6][R4.64] ;  /* 0x0000000604047981 */ /* 0x0002e8000c1e9900 */
[----:B------:R-:W3:Y:S01]  /*15c0*/  LDG.E.CONSTANT R10, desc[UR6][R10.64] ;  /* 0x000000060a0a7981 */ /* 0x000ee2000c1e9900 */
[----:B------:R-:W-:Y:S01]  /*15d0*/  IADD3 R21, PT, PT, R21, UR8, RZ ;  /* 0x0000000815157c10 */ /* 0x000fe2000fffe0ff */
[----:B0-----:R-:W-:-:S04]  /*15e0*/  HADD2 R20, R20, -R17.H0_H0 ;  /* 0xa000001114147230 */ /* 0x001fc80000000000 */
[----:B-1----:R-:W-:-:S04]  /*15f0*/  HMUL2 R5, R20, R17.H1_H1 ;  /* 0x3000001114057232 */ /* 0x002fc80000000000 */
        /* <DEDUP_REMOVED lines=9> */
[----:B0-----:R-:W-:Y:S07]  /*1690*/  BRA `(.L_x_1729) ;  /* 0x0000000000447947 */ /* 0x001fee0003800000 */
.L_x_1728:
[----:B------:R-:W0:Y:S02]  /*16a0*/  LDC R4, c[0x0][0x3f0] ;  /* 0x0000fc00ff047b82 */ /* 0x000e240000000800 */
[----:B0-----:R-:W-:-:S13]  /*16b0*/  ISETP.NE.AND P1, PT, R4, 0x2, PT ;  /* 0x000000020400780c */ /* 0x001fda0003f25270 */
        /* <DEDUP_REMOVED lines=15> */
.L_x_1729:
[----:B------:R-:W-:-:S05]  /*17b0*/  VIADD R19, R12, UR8 ;  /* 0x000000080c137c36 */ /* 0x000fca0008000000 */
[----:B------:R-:W-:-:S13]  /*17c0*/  ISETP.GE.AND P1, PT, R19, R7, PT ;  /* 0x000000071300720c */ /* 0x000fda0003f26270 */
[----:B------:R-:W-:Y:S05]  /*17d0*/  @!P1 BRA `(.L_x_1730) ;  /* 0xfffffff800b49947 */ /* 0x000fea000383ffff */
.L_x_1724:
[----:B-12---:R-:W-:Y:S05]  /*17e0*/  BSYNC.RECONVERGENT B0 ;  /* 0x0000000000007941 */ /* 0x006fea0003800200 */
.L_x_1723:
[----:B------:R-:W1:Y:S02]  /*17f0*/  LDCU.64 UR4, c[0x0][0x3e8] ;  /* 0x00007d00ff0477ac */ /* 0x000e640008000a00 */
[----:B-1----:R-:W-:-:S04]  /*1800*/  ISETP.NE.U32.AND P0, PT, RZ, UR4, PT ;  /* 0x00000004ff007c0c */ /* 0x002fc8000bf05070 */
[----:B------:R-:W-:-:S13]  /*1810*/  ISETP.NE.AND.EX P0, PT, RZ, UR5, PT, P0 ;  /* 0x00000005ff007c0c */ /* 0x000fda000bf05300 */
[----:B------:R-:W-:Y:S05]  /*1820*/  @!P0 EXIT ;  /* 0x000000000000894d */ /* 0x000fea0003800000 */
[----:B------:R-:W-:Y:S01]  /*1830*/  HADD2.F32 R15, -RZ, R15.H0_H0 ;  /* 0x2000000fff0f7230 */ /* 0x000fe20000004100 */
[----:B------:R-:W-:Y:S01]  /*1840*/  ISETP.NE.AND P0, PT, R6, RZ, PT ;  /* 0x000000ff0600720c */ /* 0x000fe20003f05270 */
[----:B------:R-:W-:Y:S01]  /*1850*/  BSSY.RECONVERGENT B0, `(.L_x_1731) ;  /* 0x0000057000007945 */ /* 0x000fe20003800200 */
[----:B-----5:R-:W-:Y:S02]  /*1860*/  I2FP.F32.U32 R9, R6 ;  /* 0x0000000600097245 */ /* 0x020fe40000201000 */
[----:B------:R-:W1:Y:S02]  /*1870*/  SHFL.BFLY PT, R2, R15, 0x10, 0x1f ;  /* 0x0e001f000f027f89 */ /* 0x000e6400000e0000 */
[----:B------:R-:W-:-:S07]  /*1880*/  FSETP.GT.FTZ.AND P1, PT, R0, R9, PT ;  /* 0x000000090000720b */ /* 0x000fce0003f34000 */
[----:B------:R-:W2:Y:S06]  /*1890*/  @!P0 S2R R9, SR_CgaCtaId ;  /* 0x0000000000098919 */ /* 0x000eac0000008800 */
[----:B0-----:R-:W0:Y:S01]  /*18a0*/  @P1 S2R R11, SR_CgaCtaId ;  /* 0x00000000000b1919 */ /* 0x001e220000008800 */
[----:B-1----:R-:W-:-:S05]  /*18b0*/  FMNMX.FTZ R2, R15, R2, !PT ;  /* 0x000000020f027209 */ /* 0x002fca0007810000 */
[----:B------:R-:W1:Y:S02]  /*18c0*/  SHFL.BFLY PT, R3, R2, 0x8, 0x1f ;  /* 0x0d001f0002037f89 */ /* 0x000e6400000e0000 */
[----:B-1----:R-:W-:Y:S02]  /*18d0*/  FMNMX.FTZ R3, R2, R3, !PT ;  /* 0x0000000302037209 */ /* 0x002fe40007810000 */
[----:B------:R-:W-:-:S03]  /*18e0*/  @!P0 MOV R2, 0x400 ;  /* 0x0000040000028802 */ /* 0x000fc60000000f00 */
[----:B------:R-:W1:Y:S01]  /*18f0*/  SHFL.BFLY PT, R4, R3, 0x4, 0x1f ;  /* 0x0c801f0003047f89 */ /* 0x000e6200000e0000 */
[----:B------:R-:W-:Y:S02]  /*1900*/  @!P0 IADD3 R2, PT, PT, R2, 0x8, RZ ;  /* 0x0000000802028810 */ /* 0x000fe40007ffe0ff */
[----:B-1----:R-:W-:Y:S02]  /*1910*/  FMNMX.FTZ R4, R3, R4, !PT ;  /* 0x0000000403047209 */ /* 0x002fe40007810000 */
[----:B------:R-:W-:-:S03]  /*1920*/  @P1 MOV R3, 0x400 ;  /* 0x0000040000031802 */ /* 0x000fc60000000f00 */
[----:B------:R-:W1:Y:S02]  /*1930*/  SHFL.BFLY PT, R5, R4, 0x2, 0x1f ;  /* 0x0c401f0004057f89 */ /* 0x000e6400000e0000 */
[----:B-1----:R-:W-:Y:S01]  /*1940*/  FMNMX.FTZ R5, R4, R5, !PT ;  /* 0x0000000504057209 */ /* 0x002fe20007810000 */
[----:B------:R-:W-:Y:S01]  /*1950*/  @P1 VIADD R4, R3, 0x8 ;  /* 0x0000000803041836 */ /* 0x000fe20000000000 */
[----:B--2---:R-:W-:Y:S01]  /*1960*/  @!P0 LEA R3, R9, R2, 0x18 ;  /* 0x0000000209038211 */ /* 0x004fe200078ec0ff */
[----:B------:R-:W-:Y:S02]  /*1970*/  IMAD.MOV.U32 R2, RZ, RZ, -0x1f528714 ;  /* 0xe0ad78ecff027424 */ /* 0x000fe400078e00ff */
[----:B------:R-:W1:Y:S01]  /*1980*/  SHFL.BFLY PT, R0, R5, 0x1, 0x1f ;  /* 0x0c201f0005007f89 */ /* 0x000e6200000e0000 */
[----:B------:R-:W-:Y:S02]  /*1990*/  @!P0 LEA R3, R14, R3, 0x2 ;  /* 0x000000030e038211 */ /* 0x000fe400078e10ff */
[----:B0-----:R-:W-:-:S04]  /*19a0*/  @P1 LEA R11, R11, R4, 0x18 ;  /* 0x000000040b0b1211 */ /* 0x001fc800078ec0ff */
[----:B------:R-:W-:Y:S02]  /*19b0*/  @P1 LEA R6, R6, R11, 0x2 ;  /* 0x0000000b06061211 */ /* 0x000fe400078e10ff */
[----:B-1----:R-:W-:-:S05]  /*19c0*/  FMNMX.FTZ R12, R5, R0, !PT ;  /* 0x00000000050c7209 */ /* 0x002fca0007810000 */
        /* <DEDUP_REMOVED lines=32> */
[----:B------:R-:W-:Y:S05]  /*1bd0*/  CALL.REL.NOINC `($__internal_40_$__cuda_sm20_div_rn_f64_full) ;  /* 0x0000000000a47944 */ /* 0x000fea0003c00000 */
.L_x_1734:
[----:B------:R-:W-:Y:S05]  /*1be0*/  BSYNC.RECONVERGENT B1 ;  /* 0x0000000000017941 */ /* 0x000fea0003800200 */
.L_x_1733:
        /* <DEDUP_REMOVED lines=12> */
.L_x_1735:
        /* <DEDUP_REMOVED lines=17> */
.L_x_1732:
[----:B------:R-:W-:Y:S05]  /*1dc0*/  BSYNC.RECONVERGENT B0 ;  /* 0x0000000000007941 */ /* 0x000fea0003800200 */
.L_x_1731:
        /* <DEDUP_REMOVED lines=10> */
        .weak           $__internal_40_$__cuda_sm20_div_rn_f64_full
        .type           $__internal_40_$__cuda_sm20_div_rn_f64_full,@function
        .size           $__internal_40_$__cuda_sm20_div_rn_f64_full,(.L_x_2518 - $__internal_40_$__cuda_sm20_div_rn_f64_full)
$__internal_40_$__cuda_sm20_div_rn_f64_full:
        /* <DEDUP_REMOVED lines=58> */
.L_x_1737:
        /* <DEDUP_REMOVED lines=15> */
.L_x_1739:
[----:B------:R-:W-:Y:S02]  /*2300*/  LOP3.LUT R13, R5, 0x80000, RZ, 0xfc, !PT ;  /* 0x00080000050d7812 */ /* 0x000fe400078efcff */
[----:B------:R-:W-:-:S07]  /*2310*/  MOV R12, R4 ;  /* 0x00000004000c7202 */ /* 0x000fce0000000f00 */
.L_x_1738:
[----:B------:R-:W-:Y:S05]  /*2320*/  BSYNC.RECONVERGENT B2 ;  /* 0x0000000000027941 */ /* 0x000fea0003800200 */
.L_x_1736:
[----:B------:R-:W-:Y:S02]  /*2330*/  HFMA2 R7, -RZ, RZ, 0, 0 ;  /* 0x00000000ff077431 */ /* 0x000fe400000001ff */
[----:B------:R-:W-:Y:S01]  /*2340*/  IMAD.MOV.U32 R2, RZ, RZ, R12 ;  /* 0x000000ffff027224 */ /* 0x000fe200078e000c */
[----:B------:R-:W-:Y:S01]  /*2350*/  MOV R3, R13 ;  /* 0x0000000d00037202 */ /* 0x000fe20000000f00 */
[----:B------:R-:W-:Y:S06]  /*2360*/  RET.REL.NODEC R6 `(_ZN17fastertransformer35generalAddBiasResidualLayerNormOpt2I7__half2Lb1ELb0ELi2ELb1ELi2EEEvPT_S3_PKS2_S5_S5_S5_S5_S5_fiiPKfS7_S7_Pfi) ;  /* 0xffffffdc06247950 */ /* 0x000fec0003c3ffff */
.L_x_1740:
        /* <DEDUP_REMOVED lines=9> */
.L_x_2518:


//--------------------- .text._ZN17fastertransformer34generalAddBiasResidualLayerNormOptI7__half2Lb1ELb0ELi2ELb1ELi2EEEvPT_S3_PKS2_S5_S5_S5_S5_S5_fiiPKfS7_S7_Pfi --------------------------
	.section	.text._ZN17fastertransformer34generalAddBiasResidualLayerNormOptI7__half2Lb1ELb0ELi2ELb1ELi2EEEvPT_S3_PKS2_S5_S5_S5_S5_S5_fiiPKfS7_S7_Pfi,"ax",@progbits
	.align	128
        .global         _ZN17fastertransformer34generalAddBiasResidualLayerNormOptI7__half2Lb1ELb0ELi2ELb1ELi2EEEvPT_S3_PKS2_S5_S5_S5_S5_S5_fiiPKfS7_S7_Pfi
        .type           _ZN17fastertransformer34generalAddBiasResidualLayerNormOptI7__half2Lb1ELb0ELi2ELb1ELi2EEEvPT_S3_PKS2_S5_S5_S5_S5_S5_fiiPKfS7_S7_Pfi,@function
        .size           _ZN17fastertransformer34generalAddBiasResidualLayerNormOptI7__half2Lb1ELb0ELi2ELb1ELi2EEEvPT_S3_PKS2_S5_S5_S5_S5_S5_fiiPKfS7_S7_Pfi,(.L_x_2519 - _ZN17fastertransformer34generalAddBiasResidualLayerNormOptI7__half2Lb1ELb0ELi2ELb1ELi2EEEvPT_S3_PKS2_S5_S5_S5_S5_S5_fiiPKfS7_S7_Pfi)
        .other          _ZN17fastertransformer34generalAddBiasResidualLayerNormOptI7__half2Lb1ELb0ELi2ELb1ELi2EEEvPT_S3_PKS2_S5_S5_S5_S5_S5_fiiPKfS7_S7_Pfi,@"STO_CUDA_ENTRY STV_DEFAULT"
_ZN17fastertransformer34generalAddBiasResidualLayerNormOptI7__half2Lb1ELb0ELi2ELb1ELi2EEEvPT_S3_PKS2_S5_S5_S5_S5_S5_fiiPKfS7_S7_Pfi:
.text._ZN17fastertransformer34generalAddBiasResidualLayerNormOptI7__half2Lb1ELb0ELi2ELb1ELi2EEEvPT_S3_PKS2_S5_S5_S5_S5_S5_fiiPKfS7_S7_Pfi:
        /* <DEDUP_REMOVED lines=37> */
.L_x_1744:
        /* <DEDUP_REMOVED lines=19> */
.L_x_1743:
        /* <DEDUP_REMOVED lines=9> */
.L_x_1745:
        /* <DEDUP_REMOVED lines=23> */
.L_x_1742:
[----:B------:R-:W-:Y:S05]  /*0580*/  BSYNC.RECONVERGENT B0 ;  /* 0x0000000000007941 */ /* 0x000fea0003800200 */
.L_x_1741:
[----:B------:R-:W-:Y:S01]  /*0590*/  HADD2 R6, R6.H0_H0, R6.H1_H1 ;  /* 0x3000000606067230 */ /* 0x000fe20000000800 */
[----:B------:R-:W1:Y:S01]  /*05a0*/  S2R R7, SR_CgaCtaId ;  /* 0x0000000000077919 */ /* 0x000e620000008800 */
[----:B------:R-:W-:Y:S01]  /*05b0*/  MOV R8, 0x400 ;  /* 0x0000040000087802 */ /* 0x000fe20000000f00 */
[----:B------:R-:W3:Y:S01]  /*05c0*/  LDCU UR8, c[0x0][0x360] ;  /* 0x00006c00ff0877ac */ /* 0x000ee20008000800 */
[----:B------:R-:W-:Y:S01]  /*05d0*/  LOP3.LUT P0, R10, R0, 0x1f, RZ, 0xc0, !PT ;  /* 0x0000001f000a7812 */ /* 0x000fe2000780c0ff */
[----:B------:R-:W-:Y:S01]  /*05e0*/  HADD2.F32 R6, -RZ, R6.H0_H0 ;  /* 0x20000006ff067230 */ /* 0x000fe20000004100 */
[----:B------:R-:W-:Y:S01]  /*05f0*/  BSSY.RECONVERGENT B0, `(.L_x_1746) ;  /* 0x000004c000007945 */ /* 0x000fe20003800200 */
[----:B------:R-:W4:Y:S03]  /*0600*/  LDCU UR4, c[0x0][0x3c8] ;  /* 0x00007900ff0477ac */ /* 0x000f260008000800 */
[----:B------:R-:W0:Y:S02]  /*0610*/  SHFL.BFLY PT, R5, R6, 0x10, 0x1f ;  /* 0x0e001f0006057f89 */ /* 0x000e2400000e0000 */
[----:B0-----:R-:W-:Y:S01]  /*0620*/  FADD.FTZ R5, R6, R5 ;  /* 0x0000000506057221 */ /* 0x001fe20000010000 */
[----:B------:R-:W-:-:S04]  /*0630*/  IADD3 R6, PT, PT, R8, 0x8, RZ ;  /* 0x0000000808067810 */ /* 0x000fc80007ffe0ff */
[----:B------:R-:W0:Y:S02]  /*0640*/  SHFL.BFLY PT, R4, R5, 0x8, 0x1f ;  /* 0x0d001f0005047f89 */ /* 0x000e2400000e0000 */
[----:B0-----:R-:W-:-:S05]  /*0650*/  FADD.FTZ R9, R5, R4 ;  /* 0x0000000405097221 */ /* 0x001fca0000010000 */
[----:B------:R-:W0:Y:S02]  /*0660*/  SHFL.BFLY PT, R4, R9, 0x4, 0x1f ;  /* 0x0c801f0009047f89 */ /* 0x000e2400000e0000 */
[----:B0-----:R-:W-:Y:S01]  /*0670*/  FADD.FTZ R12, R9, R4 ;  /* 0x00000004090c7221 */ /* 0x001fe20000010000 */
[----:B-1----:R-:W-:Y:S02]  /*0680*/  LEA R9, R7, R6, 0x18 ;  /* 0x0000000607097211 */ /* 0x002fe400078ec0ff */
[----:B------:R-:W-:Y:S02]  /*0690*/  I2FP.F32.U32 R4, R0 ;  /* 0x0000000000047245 */ /* 0x000fe40000201000 */
[----:B------:R-:W0:Y:S01]  /*06a0*/  SHFL.BFLY PT, R11, R12, 0x2, 0x1f ;  /* 0x0c401f000c0b7f89 */ /* 0x000e2200000e0000 */
[----:B------:R-:W-:Y:S01]  /*06b0*/  LEA.HI R5, R0, R9, RZ, 0x1d ;  /* 0x0000000900057211 */ /* 0x000fe200078fe8ff */
[----:B------:R-:W-:Y:S02]  /*06c0*/  IMAD R6, R10, 0x4, R9 ;  /* 0x000000040a067824 */ /* 0x000fe400078e0209 */
[----:B0-----:R-:W-:Y:S01]  /*06d0*/  FADD.FTZ R13, R12, R11 ;  /* 0x0000000b0c0d7221 */ /* 0x001fe20000010000 */
[----:B---3--:R-:W-:Y:S01]  /*06e0*/  I2FP.F32.U32 R11, UR8 ;  /* 0x00000008000b7c45 */ /* 0x008fe20008201000 */
[----:B------:R-:W-:-:S03]  /*06f0*/  IMAD.MOV.U32 R12, RZ, RZ, RZ ;  /* 0x000000ffff0c7224 */ /* 0x000fc600078e00ff */
[----:B------:R-:W0:Y:S01]  /*0700*/  SHFL.BFLY PT, R14, R13, 0x1, 0x1f ;  /* 0x0c201f000d0e7f89 */ /* 0x000e2200000e0000 */
[----:B------:R-:W-:-:S05]  /*0710*/  FMUL.FTZ R11, R11, 0.03125 ;  /* 0x3d0000000b0b7820 */ /* 0x000fca0000410000 */
[----:B------:R-:W-:Y:S01]  /*0720*/  FSETP.GT.FTZ.AND P2, PT, R11, R4, PT ;  /* 0x000000040b00720b */ /* 0x000fe20003f54000 */
[----:B0-----:R-:W-:-:S05]  /*0730*/  FADD.FTZ R18, R13, R14 ;  /* 0x0000000e0d127221 */ /* 0x001fca0000010000 */
[----:B------:R0:W-:Y:S01]  /*0740*/  @!P0 STS [R5], R18 ;  /* 0x0000001205008388 */ /* 0x0001e20000000800 */
[----:B------:R-:W-:Y:S01]  /*0750*/  BAR.SYNC.DEFER_BLOCKING 0x0 ;  /* 0x0000000000007b1d */ /* 0x000fe20000010000 */
[----:B------:R-:W-:-:S13]  /*0760*/  ISETP.NE.AND P0, PT, R0, RZ, PT ;  /* 0x000000ff0000720c */ /* 0x000fda0003f05270 */
[----:B--2---:R-:W-:Y:S02]  /*0770*/  @!P0 I2FP.F32.S32 R17, R3 ;  /* 0x0000000300118245 */ /* 0x004fe40000201400 */
        /* <DEDUP_REMOVED lines=14> */
[----:B------:R-:W-:-:S04]  /*0860*/  MOV R12, RZ ;  /* 0x000000ff000c7202 */ /* 0x000fc80000000f00 */
[----:B------:R0:W-:Y:S01]  /*0870*/  @!P0 STS [R18], R9 ;  /* 0x0000000912008388 */ /* 0x0001e20000000800 */
[----:B------:R-:W-:Y:S06]  /*0880*/  BAR.SYNC.DEFER_BLOCKING 0x0 ;  /* 0x0000000000007b1d */ /* 0x000fec0000010000 */
[----:B----4-:R-:W-:Y:S05]  /*0890*/  @P1 BRA `(.L_x_1747) ;  /* 0x0000000000841947 */ /* 0x010fea0003800000 */
[----:B------:R-:W-:Y:S01]  /*08a0*/  LEA R7, R7, R8, 0x18 ;  /* 0x0000000807077211 */ /* 0x000fe200078ec0ff */
[----:B------:R-:W1:Y:S01]  /*08b0*/  S2R R14, SR_CTAID.X ;  /* 0x00000000000e7919 */ /* 0x000e620000002500 */
[----:B0-----:R-:W0:Y:S01]  /*08c0*/  LDC.64 R8, c[0x0][0x390] ;  /* 0x0000e400ff087b82 */ /* 0x001e220000000a00 */
[----:B------:R-:W-:Y:S02]  /*08d0*/  IMAD.MOV.U32 R12, RZ, RZ, RZ ;  /* 0x000000ffff0c7224 */ /* 0x000fe400078e00ff */
[----:B------:R-:W-:Y:S01]  /*08e0*/  IMAD.MOV.U32 R18, RZ, RZ, R0 ;  /* 0x000000ffff127224 */ /* 0x000fe200078e0000 */
[----:B------:R-:W2:Y:S06]  /*08f0*/  LDS R7, [R7] ;  /* 0x0000000007077984 */ /* 0x000eac0000000800 */
.L_x_1748:
[----:B------:R-:W-:-:S05]  /*0900*/  MOV R3, UR4 ;  /* 0x0000000400037c02 */ /* 0x000fca0008000f00 */
        /* <DEDUP_REMOVED lines=13> */
[----:B------:R-:W-:-:S04]  /*09e0*/  VIADD R17, R15, UR8 ;  /* 0x000000080f117c36 */ /* 0x000fc80008000000 */
[----:B------:R-:W-:-:S06]  /*09f0*/  IMAD.WIDE.U32 R16, R17, 0x4, R8 ;  /* 0x0000000411107825 */ /* 0x000fcc00078e0008 */
[----:B------:R-:W2:Y:S02]  /*0a00*/  LDG.E.CONSTANT R16, desc[UR6][R16.64] ;  /* 0x0000000610107981 */ /* 0x000ea4000c1e9900 */
[--C-:B--2---:R-:W-:Y:S02]  /*0a10*/  HADD2.F32 R18, -RZ, R16.reuse.H1_H1 ;  /* 0x30000010ff127230 */ /* 0x104fe40000004100 */
[----:B------:R-:W-:-:S03]  /*0a20*/  HADD2.F32 R20, -RZ, R16.H0_H0 ;  /* 0x20000010ff147230 */ /* 0x000fc60000004100 */
[C---:B------:R-:W-:Y:S01]  /*0a30*/  FADD.FTZ R13, -R7.reuse, R18 ;  /* 0x00000012070d7221 */ /* 0x040fe20000010100 */
[----:B------:R-:W-:Y:S01]  /*0a40*/  IADD3 R18, PT, PT, R24, UR8, RZ ;  /* 0x0000000818127c10 */ /* 0x000fe2000fffe0ff */
[----:B------:R-:W-:Y:S02]  /*0a50*/  FADD.FTZ R20, -R7, R20 ;  /* 0x0000001407147221 */ /* 0x000fe40000010100 */
[----:B------:R-:W-:Y:S01]  /*0a60*/  FMUL.FTZ R13, R13, R13 ;  /* 0x0000000d0d0d7220 */ /* 0x000fe20000410000 */
[----:B------:R-:W-:-:S03]  /*0a70*/  ISETP.GE.AND P0, PT, R18, R3, PT ;  /* 0x000000031200720c */ /* 0x000fc60003f06270 */
[----:B------:R-:W-:-:S04]  /*0a80*/  FFMA.FTZ R13, R20, R20, R13 ;  /* 0x00000014140d7223 */ /* 0x000fc8000001000d */
[----:B------:R-:W-:-:S06]  /*0a90*/  FADD.FTZ R12, R12, R13 ;  /* 0x0000000d0c0c7221 */ /* 0x000fcc0000010000 */
[----:B------:R-:W-:Y:S05]  /*0aa0*/  @!P0 BRA `(.L_x_1748) ;  /* 0xfffffffc00948947 */ /* 0x000fea000383ffff */
.L_x_1747:
[----:B------:R-:W-:Y:S05]  /*0ab0*/  BSYNC.RECONVERGENT B0 ;  /* 0x0000000000007941 */ /* 0x000fea0003800200 */
.L_x_1746:
        /* <DEDUP_REMOVED lines=39> */
.L_x_1750:
[----:B------:R-:W-:Y:S05]  /*0d30*/  BSYNC.RECONVERGENT B0 ;  /* 0x0000000000007941 */ /* 0x000fea0003800200 */
.L_x_1749:
[----:B------:R-:W-:Y:S01]  /*0d40*/  BAR.SYNC.DEFER_BLOCKING 0x0 ;  /* 0x0000000000007b1d */ /* 0x000fe20000010000 */
[----:B------:R-:W-:Y:S01]  /*0d50*/  ISETP.GE.AND P0, PT, R0, R3, PT ;  /* 0x000000030000720c */ /* 0x000fe20003f06270 */
[----:B------:R-:W-:-:S04]  /*0d60*/  IMAD.MOV.U32 R14, RZ, RZ, 0x11 ;  /* 0x00000011ff0e7424 */ /* 0x000fc800078e00ff */
        /* <DEDUP_REMOVED lines=9> */
[----:B------:R-:W-:Y:S01]  /*0e00*/  IADD3 R17, PT, PT, R3, 0x110, RZ ;  /* 0x0000011003117810 */ /* 0x000fe20007ffe0ff */
[----:B------:R-:W-:-:S05]  /*0e10*/  IMAD.MOV.U32 R20, RZ, RZ, R0 ;  /* 0x000000ffff147224 */ /* 0x000fca00078e0000 */
[----:B0-----:R-:W0:Y:S01]  /*0e20*/  LDC.64 R4, c[0x0][0x380] ;  /* 0x0000e000ff047b82 */ /* 0x001e220000000a00 */
[----:B----4-:R-:W-:-:S04]  /*0e30*/  ISETP.NE.U32.AND P0, PT, RZ, UR4, PT ;  /* 0x00000004ff007c0c */ /* 0x010fc8000bf05070 */
[----:B------:R-:W-:Y:S02]  /*0e40*/  ISETP.NE.AND.EX P0, PT, RZ, UR5, PT, P0 ;  /* 0x00000005ff007c0c */ /* 0x000fe4000bf05300 */
[C---:B---3--:R-:W-:Y:S02]  /*0e50*/  LEA R19, R6.reuse, R3, 0x18 ;  /* 0x0000000306137211 */ /* 0x048fe400078ec0ff */
[----:B------:R-:W-:-:S04]  /*0e60*/  LEA R17, R6, R17, 0x18 ;  /* 0x0000001106117211 */ /* 0x000fc800078ec0ff */
[----:B------:R-:W3:Y:S02]  /*0e70*/  LDS.64 R18, [R19] ;  /* 0x0000000013127984 */ /* 0x000ee40000000a00 */
[----:B01-3--:R-:W-:-:S07]  /*0e80*/  F2FP.F16.F32.PACK_AB R18, R19, R18 ;  /* 0x000000121312723e */ /* 0x00bfce00000000ff */
.L_x_1758:
[----:B0-----:R-:W0:Y:S08]  /*0e90*/  LDC.64 R8, c[0x0][0x3b0] ;  /* 0x0000ec00ff087b82 */ /* 0x001e300000000a00 */
[----:B-1----:R-:W1:Y:S01]  /*0ea0*/  LDC.64 R6, c[0x0][0x3b8] ;  /* 0x0000ee00ff067b82 */ /* 0x002e620000000a00 */
[----:B0-----:R-:W-:-:S05]  /*0eb0*/  IMAD.WIDE R8, R20, 0x4, R8 ;  /* 0x0000000414087825 */ /* 0x001fca00078e0208 */
[----:B------:R-:W3:Y:S01]  /*0ec0*/  LDG.E.CONSTANT R12, desc[UR6][R8.64] ;  /* 0x00000006080c7981 */ /* 0x000ee2000c1e9900 */
[----:B-1----:R-:W-:-:S05]  /*0ed0*/  IMAD.WIDE R6, R20, 0x4, R6 ;  /* 0x0000000414067825 */ /* 0x002fca00078e0206 */
[----:B------:R-:W3:Y:S01]  /*0ee0*/  LDG.E.CONSTANT R22, desc[UR6][R6.64] ;  /* 0x0000000606167981 */ /* 0x000ee2000c1e9900 */
[----:B------:R-:W-:-:S05]  /*0ef0*/  IMAD R19, R20, 0x4, R17 ;  /* 0x0000000414137824 */ /* 0x000fca00078e0211 */
[----:B------:R-:W0:Y:S02]  /*0f00*/  LDS R3, [R19] ;  /* 0x0000000013037984 */ /* 0x000e240000000800 */
[----:B0-----:R-:W-:-:S04]  /*0f10*/  HADD2 R3, R3, -R18.H0_H0 ;  /* 0xa000001203037230 */ /* 0x001fc80000000000 */
[----:B------:R-:W-:Y:S01]  /*0f20*/  HMUL2 R13, R3, R18.H1_H1 ;  /* 0x30000012030d7232 */ /* 0x000fe20000000000 */
[----:B------:R-:W-:-:S05]  /*0f30*/  MOV R3, UR9 ;  /* 0x0000000900037c02 */ /* 0x000fca0008000f00 */
        /* <DEDUP_REMOVED lines=12> */
.L_x_1753:
        /* <DEDUP_REMOVED lines=14> */
.L_x_1755:
[----:B------:R-:W-:-:S05]  /*10e0*/  IMAD.WIDE R12, R21, 0x4, R4 ;  /* 0x00000004150c7825 */ /* 0x000fca00078e0204 */
[----:B------:R0:W-:Y:S02]  /*10f0*/  STG.E desc[UR6][R12.64], R22 ;  /* 0x000000160c007986 */ /* 0x0001e4000c101906 */
.L_x_1754:
[----:B------:R-:W-:-:S05]  /*1100*/  VIADD R20, R20, UR8 ;  /* 0x0000000814147c36 */ /* 0x000fca0008000000 */
[----:B------:R-:W-:-:S13]  /*1110*/  ISETP.GE.AND P1, PT, R20, R3, PT ;  /* 0x000000031400720c */ /* 0x000fda0003f26270 */
[----:B------:R-:W-:Y:S05]  /*1120*/  @P1 BRA `(.L_x_1752) ;  /* 0x0000000000a01947 */ /* 0x000fea0003800000 */
[----:B------:R-:W-:-:S06]  /*1130*/  USHF.L.U32 UR4, UR8, 0x2, URZ ;  /* 0x0000000208047899 */ /* 0x000fcc00080006ff */
[----:B------:R-:W-:Y:S02]  /*1140*/  IADD3 R6, P2, PT, R6, UR4, RZ ;  /* 0x0000000406067c10 */ /* 0x000fe4000ff5e0ff */
[----:B------:R-:W-:Y:S01]  /*1150*/  IADD3 R8, P1, PT, R8, UR4, RZ ;  /* 0x0000000408087c10 */ /* 0x000fe2000ff3e0ff */
[----:B01----:R-:W0:Y:S02]  /*1160*/  LDS R13, [R19+UR4] ;  /* 0x00000004130d7984 */ /* 0x003e240008000800 */
[----:B------:R-:W-:Y:S01]  /*1170*/  IMAD.X R7, RZ, RZ, R7, P2 ;  /* 0x000000ffff077224 */ /* 0x000fe200010e0607 */
[----:B------:R-:W-:-:S04]  /*1180*/  IADD3.X R9, PT, PT, RZ, R9, RZ, P1, !PT ;  /* 0x00000009ff097210 */ /* 0x000fc80000ffe4ff */
[----:B------:R-:W3:Y:S04]  /*1190*/  LDG.E.CONSTANT R6, desc[UR6][R6.64] ;  /* 0x0000000606067981 */ /* 0x000ee8000c1e9900 */
[----:B------:R0:W3:Y:S01]  /*11a0*/  LDG.E.CONSTANT R8, desc[UR6][R8.64] ;  /* 0x0000000608087981 */ /* 0x0000e2000c1e9900 */
[----:B------:R-:W-:Y:S02]  /*11b0*/  VIADD R21, R21, UR8 ;  /* 0x0000000815157c36 */ /* 0x000fe40008000000 */
        /* <DEDUP_REMOVED lines=12> */
.L_x_1756:
        /* <DEDUP_REMOVED lines=16> */
.L_x_1757:
[----:B------:R-:W-:-:S04]  /*1380*/  IADD3 R20, PT, PT, R20, UR8, RZ ;  /* 0x0000000814147c10 */ /* 0x000fc8000fffe0ff */
[----:B------:R-:W-:-:S13]  /*1390*/  ISETP.GE.AND P1, PT, R20, R3, PT ;  /* 0x000000031400720c */ /* 0x000fda0003f26270 */
[----:B------:R-:W-:Y:S05]  /*13a0*/  @!P1 BRA `(.L_x_1758) ;  /* 0xfffffff800b89947 */ /* 0x000fea000383ffff */
.L_x_1752:
[----:B-12---:R-:W-:Y:S05]  /*13b0*/  BSYNC.RECONVERGENT B0 ;  /* 0x0000000000007941 */ /* 0x006fea0003800200 */
.L_x_1751:
[----:B------:R-:W1:Y:S02]  /*13c0*/  LDCU.64 UR4, c[0x0][0x3e8] ;  /* 0x00007d00ff0477ac */ /* 0x000e640008000a00 */
[----:B-1----:R-:W-:-:S04]  /*13d0*/  ISETP.NE.U32.AND P0, PT, RZ, UR4, PT ;  /* 0x00000004ff007c0c */ /* 0x002fc8000bf05070 */
[----:B------:R-:W-:-:S13]  /*13e0*/  ISETP.NE.AND.EX P0, PT, RZ, UR5, PT, P0 ;  /* 0x00000005ff007c0c */ /* 0x000fda000bf05300 */
[----:B------:R-:W-:Y:S05]  /*13f0*/  @!P0 EXIT ;  /* 0x000000000000894d */ /* 0x000fea0003800000 */
[----:B------:R-:W-:Y:S01]  /*1400*/  HADD2.F32 R14, -RZ, R14.H0_H0 ;  /* 0x2000000eff0e7230 */ /* 0x000fe20000004100 */
[----:B------:R-:W-:Y:S01]  /*1410*/  ISETP.NE.AND P1, PT, R10, RZ, PT ;  /* 0x000000ff0a00720c */ /* 0x000fe20003f25270 */
[----:B------:R-:W-:Y:S01]  /*1420*/  BSSY.RECONVERGENT B0, `(.L_x_1759) ;  /* 0x0000058000007945 */ /* 0x000fe20003800200 */
[----:B0-----:R-:W-:Y:S02]  /*1430*/  I2FP.F32.U32 R6, R10 ;  /* 0x0000000a00067245 */ /* 0x001fe40000201000 */
[----:B------:R-:W0:Y:S02]  /*1440*/  SHFL.BFLY PT, R5, R14, 0x10, 0x1f ;  /* 0x0e001f000e057f89 */ /* 0x000e2400000e0000 */
[----:B------:R-:W-:-:S07]  /*1450*/  FSETP.GT.FTZ.AND P0, PT, R11, R6, PT ;  /* 0x000000060b00720b */ /* 0x000fce0003f14000 */
[----:B------:R-:W1:Y:S01]  /*1460*/  @!P1 S2R R9, SR_CgaCtaId ;  /* 0x0000000000099919 */ /* 0x000e620000008800 */
[----:B------:R-:W-:-:S05]  /*1470*/  @!P1 MOV R6, 0x400 ;  /* 0x0000040000069802 */ /* 0x000fca0000000f00 */
[----:B------:R-:W2:Y:S01]  /*1480*/  @P0 S2R R11, SR_CgaCtaId ;  /* 0x00000000000b0919 */ /* 0x000ea20000008800 */
[----:B------:R-:W-:-:S05]  /*1490*/  @P0 MOV R8, 0x400 ;  /* 0x0000040000080802 */ /* 0x000fca0000000f00 */
[----:B------:R-:W-:Y:S01]  /*14a0*/  @P0 VIADD R8, R8, 0x88 ;  /* 0x0000008808080836 */ /* 0x000fe20000000000 */
[----:B0-----:R-:W-:-:S05]  /*14b0*/  FMNMX.FTZ R5, R14, R5, !PT ;  /* 0x000000050e057209 */ /* 0x001fca0007810000 */
[----:B-----5:R-:W0:Y:S01]  /*14c0*/  SHFL.BFLY PT, R2, R5, 0x8, 0x1f ;  /* 0x0d001f0005027f89 */ /* 0x020e2200000e0000 */
[----:B--2---:R-:W-:-:S04]  /*14d0*/  @P0 LEA R11, R11, R8, 0x18 ;  /* 0x000000080b0b0211 */ /* 0x004fc800078ec0ff */
[----:B------:R-:W-:Y:S02]  /*14e0*/  @P0 LEA R10, R10, R11, 0x2 ;  /* 0x0000000b0a0a0211 */ /* 0x000fe400078e10ff */
[----:B0-----:R-:W-:-:S05]  /*14f0*/  FMNMX.FTZ R2, R5, R2, !PT ;  /* 0x0000000205027209 */ /* 0x001fca0007810000 */
[----:B------:R-:W0:Y:S02]  /*1500*/  SHFL.BFLY PT, R7, R2, 0x4, 0x1f ;  /* 0x0c801f0002077f89 */ /* 0x000e2400000e0000 */
[----:B0-----:R-:W-:Y:S01]  /*1510*/  FMNMX.FTZ R7, R2, R7, !PT ;  /* 0x0000000702077209 */ /* 0x001fe20007810000 */
[----:B------:R-:W-:-:S04]  /*1520*/  @!P1 VIADD R2, R6, 0x88 ;  /* 0x0000008806029836 */ /* 0x000fc80000000000 */
[----:B------:R-:W0:Y:S02]  /*1530*/  SHFL.BFLY PT, R4, R7, 0x2, 0x1f ;  /* 0x0c401f0007047f89 */ /* 0x000e2400000e0000 */
[----:B0-----:R-:W-:Y:S02]  /*1540*/  FMNMX.FTZ R4, R7, R4, !PT ;  /* 0x0000000407047209 */ /* 0x001fe40007810000 */
[----:B-1----:R-:W-:Y:S01]  /*1550*/  @!P1 LEA R7, R9, R2, 0x18 ;  /* 0x0000000209079211 */ /* 0x002fe200078ec0ff */
        /* <DEDUP_REMOVED lines=36> */
[----:B------:R-:W-:Y:S05]  /*17a0*/  CALL.REL.NOINC `($__internal_41_$__cuda_sm20_div_rn_f64_full) ;  /* 0x0000000000ac7944 */ /* 0x000fea0003c00000 */
.L_x_1762:
[----:B------:R-:W-:Y:S05]  /*17b0*/  BSYNC.RECONVERGENT B1 ;  /* 0x0000000000017941 */ /* 0x000fea0003800200 */
.L_x_1761:
        /* <DEDUP_REMOVED lines=13> */
.L_x_1763:
[C---:B0-----:R-:W-:Y:S02]  /*1890*/  IMAD R9, R8.reuse, 0x4, R15 ;  /* 0x0000000408097824 */ /* 0x041fe400078e020f */
[----:B-12---:R-:W-:Y:S01]  /*18a0*/  IMAD R3, R13, R17, R8 ;  /* 0x000000110d037224 */ /* 0x006fe200078e0208 */
[----:B------:R-:W-:-:S03]  /*18b0*/  IADD3 R8, PT, PT, R8, UR8, RZ ;  /* 0x0000000808087c10 */ /* 0x000fc6000fffe0ff */
        /* <DEDUP_REMOVED lines=14> */
.L_x_1760:
[----:B------:R-:W-:Y:S05]  /*19a0*/  BSYNC.RECONVERGENT B0 ;  /* 0x0000000000007941 */ /* 0x000fea0003800200 */
.L_x_1759:
        /* <DEDUP_REMOVED lines=11> */
        .weak           $__internal_41_$__cuda_sm20_div_rn_f64_full
        .type           $__internal_41_$__cuda_sm20_div_rn_f64_full,@function
        .size           $__internal_41_$__cuda_sm20_div_rn_f64_full,(.L_x_2519 - $__internal_41_$__cuda_sm20_div_rn_f64_full)
$__internal_41_$__cuda_sm20_div_rn_f64_full:
        /* <DEDUP_REMOVED lines=8> */
[----:B------:R-:W-:Y:S02]  /*1ae0*/  MOV R5, 0x1ca00000 ;  /* 0x1ca0000000057802 */ /* 0x000fe40000000f00 */
        /* <DEDUP_REMOVED lines=21> */
[----:B------:R-:W-:Y:S01]  /*1c40*/  IMAD.MOV.U32 R9, RZ, RZ, 0x40500000 ;  /* 0x40500000ff097424 */ /* 0x000fe200078e00ff */
[----:B------:R-:W-:Y:S02]  /*1c50*/  MOV R16, RZ ;  /* 0x000000ff00107202 */ /* 0x000fe40000000f00 */
[----:B------:R-:W-:Y:S02]  /*1c60*/  IADD3 R12, PT, PT, RZ, -R13, RZ ;  /* 0x8000000dff0c7210 */ /* 0x000fe40007ffe0ff */
[----:B------:R-:W-:Y:S02]  /*1c70*/  ISETP.LE.U32.AND P0, PT, R13, 0x40500000, PT ;  /* 0x405000000d00780c */ /* 0x000fe40003f03070 */
[----:B------:R-:W-:Y:S02]  /*1c80*/  VIADDMNMX R9, R12, R9, 0xb9600000, !PT ;  /* 0xb96000000c097446 */ /* 0x000fe40007800109 */
[----:B------:R-:W-:-:S02]  /*1c90*/  SEL R12, R5, 0x63400000, !P0 ;  /* 0x63400000050c7807 */ /* 0x000fc40004000000 */
[----:B------:R-:W-:-:S05]  /*1ca0*/  VIMNMX R9, PT, PT, R9, 0x46a00000, PT ;  /* 0x46a0000009097848 */ /* 0x000fca0003fe0100 */
[----:B------:R-:W-:-:S04]  /*1cb0*/  IMAD.IADD R9, R9, 0x1, -R12 ;  /* 0x0000000109097824 */ /* 0x000fc800078e0a0c */
        /* <DEDUP_REMOVED lines=20> */
.L_x_1765:
        /* <DEDUP_REMOVED lines=15> */
.L_x_1767:
[----:B------:R-:W-:Y:S01]  /*1ef0*/  LOP3.LUT R13, R7, 0x80000, RZ, 0xfc, !PT ;  /* 0x00080000070d7812 */ /* 0x000fe200078efcff */
[----:B------:R-:W-:-:S07]  /*1f00*/  IMAD.MOV.U32 R12, RZ, RZ, R6 ;  /* 0x000000ffff0c7224 */ /* 0x000fce00078e0006 */
.L_x_1766:
[----:B------:R-:W-:Y:S05]  /*1f10*/  BSYNC.RECONVERGENT B2 ;  /* 0x0000000000027941 */ /* 0x000fea0003800200 */
.L_x_1764:
[----:B------:R-:W-:Y:S01]  /*1f20*/  HFMA2 R9, -RZ, RZ, 0, 0 ;  /* 0x00000000ff097431 */ /* 0x000fe200000001ff */
[----:B------:R-:W-:Y:S01]  /*1f30*/  MOV R2, R12 ;  /* 0x0000000c00027202 */ /* 0x000fe20000000f00 */
[----:B------:R-:W-:Y:S02]  /*1f40*/  IMAD.MOV.U32 R3, RZ, RZ, R13 ;  /* 0x000000ffff037224 */ /* 0x000fe400078e000d */
[----:B------:R-:W-:Y:S05]  /*1f50*/  RET.REL.NODEC R8 `(_ZN17fastertransformer34generalAddBiasResidualLayerNormOptI7__half2Lb1ELb0ELi2ELb1ELi2EEEvPT_S3_PKS2_S5_S5_S5_S5_S5_fiiPKfS7_S7_Pfi) ;  /* 0xffffffe008287950 */ /* 0x000fea0003c3ffff */
.L_x_1768:
        /* <DEDUP_REMOVED lines=10> */
.L_x_2519:


//--------------------- .text._ZN17fastertransformer35generalAddBiasResidualLayerNormOpt2I7__half2Lb0ELb1ELi2ELb1ELi2EEEvPT_S3_PKS2_S5_S5_S5_S5_S5_fiiPKfS7_S7_Pfi --------------------------
	.section	.text._ZN17fastertransformer35generalAddBiasResidualLayerNormOpt2I7__half2Lb0ELb1ELi2ELb1ELi2EEEvPT_S3_PKS2_S5_S5_S5_S5_S5_fiiPKfS7_S7_Pfi,"ax",@progbits
	.align	128
        .global         _ZN17fastertransformer35generalAddBiasResidualLayerNormOpt2I7__half2Lb0ELb1ELi2ELb1ELi2EEEvPT_S3_PKS2_S5_S5_S5_S5_S5_fiiPKfS7_S7_Pfi
        .type           _ZN17fastertransformer35generalAddBiasResidualLayerNormOpt2I7__half2Lb0ELb1ELi2ELb1ELi2EEEvPT_S3_PKS2_S5_S5_S5_S5_S5_fiiPKfS7_S7_Pfi,@function
        .size           _ZN17fastertransformer35generalAddBiasResidualLayerNormOpt2I7__half2Lb0ELb1ELi2ELb1ELi2EEEvPT_S3_PKS2_S5_S5_S5_S5_S5_fiiPKfS7_S7_Pfi,(.L_x_2520 - _ZN17fastertransformer35generalAddBiasResidualLayerNormOpt2I7__half2Lb0ELb1ELi2ELb1ELi2EEEvPT_S3_PKS2_S5_S5_S5_S5_S5_fiiPKfS7_S7_Pfi)
        .other          _ZN17fastertransformer35generalAddBiasResidualLayerNormOpt2I7__half2Lb0ELb1ELi2ELb1ELi2EEEvPT_S3_PKS2_S5_S5_S5_S5_S5_fiiPKfS7_S7_Pfi,@"STO_CUDA_ENTRY STV_DEFAULT"
_ZN17fastertransformer35generalAddBiasResidualLayerNormOpt2I7__half2Lb0ELb1ELi2ELb1ELi2EEEvPT_S3_PKS2_S5_S5_S5_S5_S5_fiiPKfS7_S7_Pfi:
.text._ZN17fastertransformer35generalAddBiasResidualLayerNormOpt2I7__half2Lb0ELb1ELi2ELb1ELi2EEEvPT_S3_PKS2_S5_S5_S5_S5_S5_fiiPKfS7_S7_Pfi:
[----:B------:R-:W-:Y:S08]  /*0000*/  LDC R1, c[0x0][0x37c] ;  /* 0x0000df00ff017b82 */ /* 0x000ff00000000800 */
[----:B------:R-:W0:Y:S01]  /*0010*/  LDC R0, c[0x0][0x3f0] ;  /* 0x0000fc00ff007b82 */ /* 0x000e220000000800 */
[----:B------:R-:W1:Y:S01]  /*0020*/  LDCU UR4, c[0x0][0x3c8] ;  /* 0x00007900ff0477ac */ /* 0x000e620008000800 */
[----:B------:R-:W-:Y:S01]  /*0030*/  IMAD.MOV.U32 R20, RZ, RZ, RZ ;  /* 0x000000ffff147224 */ /* 0x000fe200078e00ff */
[----:B------:R-:W2:Y:S01]  /*0040*/  LDCU.64 UR6, c[0x0][0x358] ;  /* 0x00006b00ff0677ac */ /* 0x000ea20008000a00 */
[----:B------:R-:W3:Y:S01]  /*0050*/  S2R R14, SR_CTAID.X ;  /* 0x00000000000e7919 */ /* 0x000ee20000002500 */
[----:B------:R-:W4:Y:S01]  /*0060*/  LDCU UR5, c[0x0][0x3c8] ;  /* 0x00007900ff0577ac */ /* 0x000f220008000800 */
[----:B0-----:R-:W-:-:S02]  /*0070*/  ISETP.NE.AND P0, PT, R0, 0x2, PT ;  /* 0x000000020000780c */ /* 0x001fc40003f05270 */
[----:B------:R-:W0:Y:S11]  /*0080*/  S2R R0, SR_TID.X ;  /* 0x0000000000007919 */ /* 0x000e360000002100 */
[----:B------:R-:W2:Y:S01]  /*0090*/  @!P0 LDC.64 R2, c[0x0][0x3e0] ;  /* 0x0000f800ff028b82 */ /* 0x000ea20000000a00 */
[----:B-1----:R-:W-:Y:S01]  /*00a0*/  IMAD.U32 R21, RZ, RZ, UR4 ;  /* 0x00000004ff157e24 */ /* 0x002fe2000f8e00ff */
[----:B------:R-:W-:Y:S01]  /*00b0*/  BSSY.RECONVERGENT B0, `(.L_x_1769) ;  /* 0x0000055000007945 */ /* 0x000fe20003800200 */
[----:B------:R-:W-:Y:S01]  /*00c0*/  CS2R R18, SRZ ;  /* 0x0000000000127805 */ /* 0x000fe2000001ff00 */
[----:B--2---:R1:W5:Y:S02]  /*00d0*/  @!P0 LDG.E R20, desc[UR6][R2.64] ;  /* 0x0000000602148981 */ /* 0x004364000c1e1900 */
[----:B0-----:R-:W-:-:S13]  /*00e0*/  ISETP.GE.AND P0, PT, R0, R21, PT ;  /* 0x000000150000720c */ /* 0x001fda0003f06270 */
[----:B-1-34-:R-:W-:Y:S05]  /*00f0*/  @P0 BRA `(.L_x_1770) ;  /* 0x0000000400400947 */ /* 0x01afea0003800000 */
        /* <DEDUP_REMOVED lines=10> */
.L_x_1771:
[----:B------:R-:W0:Y:S01]  /*01a0*/  LDC.64 R12, c[0x0][0x3a0] ;  /* 0x0000e800ff0c7b82 */ /* 0x000e220000000a00 */
[----:B------:R-:W-:-:S05]  /*01b0*/  MOV R21, UR5 ;  /* 0x0000000500157c02 */ /* 0x000fca0008000f00 */
[----:B------:R-:W-:Y:S02]  /*01c0*/  IMAD R7, R14, R21, R23 ;  /* 0x000000150e077224 */ /* 0x000fe400078e0217 */
[----:B------:R-:W1:Y:S01]  /*01d0*/  LDC.64 R8, c[0x0][0x3a8] ;  /* 0x0000ea00ff087b82 */ /* 0x000e620000000a00 */
[----:B--2---:R-:W-:-:S05]  /*01e0*/  IMAD.WIDE R10, R23, 0x4, R2 ;  /* 0x00000004170a7825 */ /* 0x004fca00078e0202 */
[----:B------:R-:W2:Y:S01]  /*01f0*/  LDG.E.CONSTANT R6, desc[UR6][R10.64] ;  /* 0x000000060a067981 */ /* 0x000ea2000c1e9900 */
[----:B0-----:R-:W-:-:S05]  /*0200*/  IMAD.WIDE R12, R7, 0x4, R12 ;  /* 0x00000004070c7825 */ /* 0x001fca00078e020c */
[----:B------:R-:W4:Y:S01]  /*0210*/  LDG.E.CONSTANT R22, desc[UR6][R12.64] ;  /* 0x000000060c167981 */ /* 0x000f22000c1e9900 */
[----:B-1----:R-:W-:-:S05]  /*0220*/  IMAD.WIDE R8, R7, 0x4, R8 ;  /* 0x0000000407087825 */ /* 0x002fca00078e0208 */
[----:B------:R-:W3:Y:S01]  /*0230*/  LDG.E.CONSTANT R24, desc[UR6][R8.64] ;  /* 0x0000000608187981 */ /* 0x000ee2000c1e9900 */
[--C-:B----4-:R-:W-:Y:S02]  /*0240*/  HADD2.F32 R25, -RZ, R22.reuse.H0_H0 ;  /* 0x20000016ff197230 */ /* 0x110fe40000004100 */
[----:B------:R-:W-:Y:S02]  /*0250*/  HADD2.F32 R26, -RZ, R22.H1_H1 ;  /* 0x30000016ff1a7230 */ /* 0x000fe40000004100 */
[--C-:B---3--:R-:W-:Y:S02]  /*0260*/  HADD2.F32 R22, -RZ, R24.reuse.H0_H0 ;  /* 0x20000018ff167230 */ /* 0x108fe40000004100 */
[----:B------:R-:W-:Y:S02]  /*0270*/  HADD2.F32 R27, -RZ, R24.H1_H1 ;  /* 0x30000018ff1b7230 */ /* 0x000fe40000004100 */
[--C-:B--2---:R-:W-:Y:S02]  /*0280*/  HADD2.F32 R24, -RZ, R6.reuse.H1_H1 ;  /* 0x30000006ff187230 */ /* 0x104fe40000004100 */
[----:B------:R-:W-:-:S02]  /*0290*/  HADD2.F32 R6, -RZ, R6.H0_H0 ;  /* 0x20000006ff067230 */ /* 0x000fc40000004100 */
[----:B------:R-:W-:Y:S01]  /*02a0*/  FADD.FTZ R27, R26, R27 ;  /* 0x0000001b1a1b7221 */ /* 0x000fe20000010000 */
[----:B------:R-:W-:Y:S01]  /*02b0*/  FADD.FTZ R24, RZ, R24 ;  /* 0x00000018ff187221 */ /* 0x000fe20000010000 */
[----:B------:R-:W-:Y:S01]  /*02c0*/  FADD.FTZ R22, R25, R22 ;  /* 0x0000001619167221 */ /* 0x000fe20000010000 */
[----:B------:R-:W-:Y:S02]  /*02d0*/  FADD.FTZ R25, RZ, R6 ;  /* 0x00000006ff197221 */ /* 0x000fe40000010000 */
[----:B------:R-:W-:Y:S02]  /*02e0*/  FADD.FTZ R27, R24, R27 ;  /* 0x0000001b181b7221 */ /* 0x000fe40000010000 */
[----:B------:R-:W-:Y:S02]  /*02f0*/  FADD.FTZ R22, R25, R22 ;  /* 0x0000001619167221 */ /* 0x000fe40000010000 */
[C---:B------:R-:W-:Y:S02]  /*0300*/  FMUL.FTZ R25, R27.reuse, R27 ;  /* 0x0000001b1b197220 */ /* 0x040fe40000410000 */
[C---:B------:R-:W-:Y:S01]  /*0310*/  FADD.FTZ R26, R22.reuse, R27 ;  /* 0x0000001b161a7221 */ /* 0x040fe20000010000 */
[-C--:B------:R-:W-:Y:S01]  /*0320*/  F2FP.F16.F32.PACK_AB R27, R27, R22.reuse ;  /* 0x000000161b1b723e */ /* 0x080fe200000000ff */
[----:B------:R-:W-:Y:S01]  /*0330*/  FFMA.FTZ R25, R22, R22, R25 ;  /* 0x0000001616197223 */ /* 0x000fe20000010019 */
[----:B------:R-:W-:-:S02]  /*0340*/  IMAD R22, R23, 0x4, R16 ;  /* 0x0000000417167824 */ /* 0x000fc400078e0210 */
[----:B------:R-:W-:-:S03]  /*0350*/  IMAD.WIDE R6, R7, 0x4, R4 ;  /* 0x0000000407067825 */ /* 0x000fc600078e0204 */
[----:B------:R0:W-:Y:S01]  /*0360*/  STS [R22], R27 ;  /* 0x0000001b16007388 */ /* 0x0001e20000000800 */
[----:B------:R-:W-:-:S03]  /*0370*/  IMAD.IADD R24, R17, 0x1, R23 ;  /* 0x0000000111187824 */ /* 0x000fc600078e0217 */
[----:B------:R0:W-:Y:S02]  /*0380*/  STG.E desc[UR6][R6.64], R27 ;  /* 0x0000001b06007986 */ /* 0x0001e4000c101906 */
[----:B------:R-:W-:Y:S01]  /*0390*/  ISETP.GE.AND P0, PT, R24, R21, PT ;  /* 0x000000151800720c */ /* 0x000fe20003f06270 */
[----:B------:R-:W-:Y:S01]  /*03a0*/  FADD.FTZ R19, R26, R19 ;  /* 0x000000131a137221 */ /* 0x000fe20000010000 */
[----:B------:R-:W-:-:S11]  /*03b0*/  FADD.FTZ R18, R25, R18 ;  /* 0x0000001219127221 */ /* 0x000fd60000010000 */
[----:B0-----:R-:W-:Y:S05]  /*03c0*/  @P0 BRA `(.L_x_1770) ;  /* 0x00000000008c0947 */ /* 0x001fea0003800000 */
[-C--:B------:R-:W-:Y:S02]  /*03d0*/  IADD3 R10, P0, PT, R10, R15.reuse, RZ ;  /* 0x0000000f0a0a7210 */ /* 0x080fe40007f1e0ff */
[----:B------:R-:W-:Y:S02]  /*03e0*/  IADD3 R8, P1, PT, R8, R15, RZ ;  /* 0x0000000f08087210 */ /* 0x000fe40007f3e0ff */
[----:B------:R-:W-:Y:S02]  /*03f0*/  IADD3.X R11, PT, PT, RZ, R11, RZ, P0, !PT ;  /* 0x0000000bff0b7210 */ /* 0x000fe400007fe4ff */
[----:B------:R-:W-:Y:S01]  /*0400*/  IADD3 R12, P0, PT, R12, R15, RZ ;  /* 0x0000000f0c0c7210 */ /* 0x000fe20007f1e0ff */
[----:B------:R-:W-:Y:S02]  /*0410*/  IMAD.X R9, RZ, RZ, R9, P1 ;  /* 0x000000ffff097224 */ /* 0x000fe400008e0609 */
[----:B------:R-:W2:Y:S02]  /*0420*/  LDG.E.CONSTANT R10, desc[UR6][R10.64] ;  /* 0x000000060a0a7981 */ /* 0x000ea4000c1e9900 */
[----:B------:R-:W-:-:S02]  /*0430*/  IMAD.X R13, RZ, RZ, R13, P0 ;  /* 0x000000ffff0d7224 */ /* 0x000fc400000e060d */
[----:B------:R-:W3:Y:S04]  /*0440*/  LDG.E.CONSTANT R8, desc[UR6][R8.64] ;  /* 0x0000000608087981 */ /* 0x000ee8000c1e9900 */
[----:B------:R-:W4:Y:S01]  /*0450*/  LDG.E.CONSTANT R12, desc[UR6][R12.64] ;  /* 0x000000060c0c7981 */ /* 0x000f22000c1e9900 */
[----:B------:R-:W-:Y:S01]  /*0460*/  IADD3 R6, P0, PT, R6, R15, RZ ;  /* 0x0000000f06067210 */ /* 0x000fe20007f1e0ff */
[----:B------:R-:W-:-:S03]  /*0470*/  IMAD.IADD R22, R22, 0x1, R15 ;  /* 0x0000000116167824 */ /* 0x000fc600078e020f */
[----:B------:R-:W-:Y:S01]  /*0480*/  IADD3.X R7, PT, PT, RZ, R7, RZ, P0, !PT ;  /* 0x00000007ff077210 */ /* 0x000fe200007fe4ff */
        /* <DEDUP_REMOVED lines=9> */
[----:B------:R-:W-:-:S03]  /*0520*/  FADD.FTZ R28, R28, R29 ;  /* 0x0000001d1c1c7221 */ /* 0x000fc60000010000 */
[----:B------:R-:W-:Y:S01]  /*0530*/  FADD.FTZ R26, R23, R26 ;  /* 0x0000001a171a7221 */ /* 0x000fe20000010000 */
[----:B------:R-:W-:-:S05]  /*0540*/  FADD.FTZ R25, R25, R28 ;  /* 0x0000001c19197221 */ /* 0x000fca0000010000 */
[----:B------:R-:W-:Y:S01]  /*0550*/  F2FP.F16.F32.PACK_AB R9, R25, R26 ;  /* 0x0000001a1909723e */ /* 0x000fe200000000ff */
[----:B------:R-:W-:-:S04]  /*0560*/  IMAD.IADD R23, R24, 0x1, R17 ;  /* 0x0000000118177824 */ /* 0x000fc800078e0211 */
        /* <DEDUP_REMOVED lines=9> */
.L_x_1770:
[----:B------:R-:W-:Y:S05]  /*0600*/  BSYNC.RECONVERGENT B0 ;  /* 0x0000000000007941 */ /* 0x000fea0003800200 */
.L_x_1769:
[----:B------:R-:W0:Y:S01]  /*0610*/  SHFL.BFLY PT, R2, R19, 0x10, 0x1f ;  /* 0x0e001f0013027f89 */ /* 0x000e2200000e0000 */
[----:B------:R-:W1:Y:S01]  /*0620*/  LDCU UR8, c[0x0][0x360] ;  /* 0x00006c00ff0877ac */ /* 0x000e620008000800 */
[----:B------:R-:W-:Y:S01]  /*0630*/  I2FP.F32.U32 R13, R0 ;  /* 0x00000000000d7245 */ /* 0x000fe20000201000 */
[----:B------:R-:W-:Y:S01]  /*0640*/  BSSY.RECONVERGENT B0, `(.L_x_1772) ;  /* 0x000004d000007945 */ /* 0x000fe20003800200 */
[----:B------:R-:W2:Y:S01]  /*0650*/  SHFL.BFLY PT, R3, R18, 0x10, 0x1f ;  /* 0x0e001f0012037f89 */ /* 0x000ea200000e0000 */
[----:B------:R-:W-:Y:S02]  /*0660*/  LOP3.LUT P0, R11, R0, 0x1f, RZ, 0xc0, !PT ;  /* 0x0000001f000b7812 */ /* 0x000fe4000780c0ff */
[----:B------:R-:W-:Y:S02]  /*0670*/  SHF.R.U32.HI R12, RZ, 0x5, R0 ;  /* 0x00000005ff0c7819 */ /* 0x000fe40000011600 */
[----:B-1----:R-:W-:Y:S01]  /*0680*/  I2FP.F32.U32 R10, UR8 ;  /* 0x00000008000a7c45 */ /* 0x002fe20008201000 */
[----:B0-----:R-:W-:-:S04]  /*0690*/  FADD.FTZ R2, R2, R19 ;  /* 0x0000001302027221 */ /* 0x001fc80000010000 */
[----:B------:R-:W-:Y:S01]  /*06a0*/  FMUL.FTZ R10, R10, 0.03125 ;  /* 0x3d0000000a0a7820 */ /* 0x000fe20000410000 */
[----:B--2---:R-:W-:Y:S02]  /*06b0*/  FADD.FTZ R6, R3, R18 ;  /* 0x0000001203067221 */ /* 0x004fe40000010000 */
[----:B------:R-:W0:Y:S02]  /*06c0*/  SHFL.BFLY PT, R3, R2, 0x8, 0x1f ;  /* 0x0d001f0002037f89 */ /* 0x000e2400000e0000 */
[----:B------:R-:W-:Y:S02]  /*06d0*/  FSETP.GT.FTZ.AND P1, PT, R10, R13, PT ;  /* 0x0000000d0a00720b */ /* 0x000fe40003f34000 */
[----:B------:R-:W1:Y:S11]  /*06e0*/  SHFL.BFLY PT, R5, R6, 0x8, 0x1f ;  /* 0x0d001f0006057f89 */ /* 0x000e7600000e0000 */
[----:B------:R-:W2:Y:S01]  /*06f0*/  @P1 S2R R16, SR_CgaCtaId ;  /* 0x0000000000101919 */ /* 0x000ea20000008800 */
[----:B0-----:R-:W-:Y:S01]  /*0700*/  FADD.FTZ R3, R2, R3 ;  /* 0x0000000302037221 */ /* 0x001fe20000010000 */
[----:B-1----:R-:W-:-:S04]  /*0710*/  FADD.FTZ R7, R6, R5 ;  /* 0x0000000506077221 */ /* 0x002fc80000010000 */
[----:B------:R-:W0:Y:S04]  /*0720*/  SHFL.BFLY PT, R4, R3, 0x4, 0x1f ;  /* 0x0c801f0003047f89 */ /* 0x000e2800000e0000 */
[----:B------:R-:W1:Y:S01]  /*0730*/  SHFL.BFLY PT, R8, R7, 0x4, 0x1f ;  /* 0x0c801f0007087f89 */ /* 0x000e6200000e0000 */
[----:B------:R-:W3:Y:S01]  /*0740*/  @!P0 S2R R6, SR_CgaCtaId ;  /* 0x0000000000068919 */ /* 0x000ee20000008800 */
        /* <DEDUP_REMOVED lines=8> */
[----:B---3--:R-:W-:-:S04]  /*07d0*/  @!P0 LEA R3, R6, R3, 0x18 ;  /* 0x0000000306038211 */ /* 0x008fc800078ec0ff */
[----:B--2---:R-:W-:Y:S01]  /*07e0*/  @P1 LEA R6, R16, R7, 0x18 ;  /* 0x0000000710061211 */ /* 0x004fe200078ec0ff */
[----:B------:R-:W-:Y:S02]  /*07f0*/  @!P0 IMAD R3, R12, 0x4, R3 ;  /* 0x000000040c038824 */ /* 0x000fe400078e0203 */
[----:B0-----:R-:W-:Y:S01]  /*0800*/  FADD.FTZ R5, R4, R5 ;  /* 0x0000000504057221 */ /* 0x001fe20000010000 */
[----:B-1----:R-:W-:-:S04]  /*0810*/  FADD.FTZ R9, R8, R9 ;  /* 0x0000000908097221 */ /* 0x002fc80000010000 */
[----:B------:R-:W0:Y:S04]  /*0820*/  SHFL.BFLY PT, R2, R5, 0x1, 0x1f ;  /* 0x0c201f0005027f89 */ /* 0x000e2800000e0000 */
[----:B------:R-:W1:Y:S01]  /*0830*/  SHFL.BFLY PT, R4, R9, 0x1, 0x1f ;  /* 0x0c201f0009047f89 */ /* 0x000e6200000e0000 */
[----:B0-----:R-:W-:Y:S01]  /*0840*/  FADD.FTZ R16, R5, R2 ;  /* 0x0000000205107221 */ /* 0x001fe20000010000 */
[----:B------:R-:W-:Y:S02]  /*0850*/  HFMA2 R2, -RZ, RZ, 0, 0 ;  /* 0x00000000ff027431 */ /* 0x000fe400000001ff */
[----:B------:R-:W-:Y:S02]  /*0860*/  @P1 IMAD R5, R11, 0x4, R6 ;  /* 0x000000040b051824 */ /* 0x000fe400078e0206 */
[----:B-1----:R-:W-:Y:S01]  /*0870*/  FADD.FTZ R18, R9, R4 ;  /* 0x0000000409127221 */ /* 0x002fe20000010000 */
[----:B------:R-:W-:Y:S01]  /*0880*/  @!P0 STS [R3], R16 ;  /* 0x0000001003008388 */ /* 0x000fe20000000800 */
[----:B------:R-:W-:-:S03]  /*0890*/  IMAD.MOV.U32 R4, RZ, RZ, RZ ;  /* 0x000000ffff047224 */ /* 0x000fc600078e00ff */
        /* <DEDUP_REMOVED lines=39> */
.L_x_1773:
[----:B------:R-:W-:Y:S05]  /*0b10*/  BSYNC.RECONVERGENT B0 ;  /* 0x0000000000007941 */ /* 0x000fea0003800200 */
.L_x_1772:
[----:B------:R-:W-:Y:S01]  /*0b20*/  BAR.SYNC.DEFER_BLOCKING 0x0 ;  /* 0x0000000000007b1d */ /* 0x000fe20000010000 */
[----:B------:R-:W-:Y:S02]  /*0b30*/  ISETP.GE.AND P0, PT, R0, R21, PT ;  /* 0x000000150000720c */ /* 0x000fe40003f06270 */
[----:B------:R-:W-:-:S03]  /*0b40*/  MOV R13, 0x11 ;  /* 0x00000011000d7802 */ /* 0x000fc60000000f00 */
[----:B------:R-:W1:Y:S01]  /*0b50*/  LDCU UR9, c[0x0][0x3c8] ;  /* 0x00007900ff0977ac */ /* 0x000e620008000800 */
[----:B------:R-:W-:Y:S01]  /*0b60*/  BSSY.RECONVERGENT B0, `(.L_x_1774) ;  /* 0x0000063000007945 */ /* 0x000fe20003800200 */
[----:B------:R-:W2:Y:S06]  /*0b70*/  LDCU UR10, c[0x0][0x3f0] ;  /* 0x00007e00ff0a77ac */ /* 0x000eac0008000800 */
[----:B------:R-:W-:Y:S05]  /*0b80*/  @P0 BRA `(.L_x_1775) ;  /* 0x0000000400800947 */ /* 0x000fea0003800000 */
[----:B------:R-:W3:Y:S01]  /*0b90*/  S2R R15, SR_CgaCtaId ;  /* 0x00000000000f7919 */ /* 0x000ee20000008800 */
[----:B0-----:R-:W-:Y:S01]  /*0ba0*/  MOV R4, 0x400 ;  /* 0x0000040000047802 */ /* 0x001fe20000000f00 */
[----:B------:R-:W0:Y:S01]  /*0bb0*/  LDCU.64 UR4, c[0x0][0x3e8] ;  /* 0x00007d00ff0477ac */ /* 0x000e220008000a00 */
[----:B------:R-:W4:Y:S01]  /*0bc0*/  LDC.64 R2, c[0x0][0x380] ;  /* 0x0000e000ff027b82 */ /* 0x000f220000000a00 */
[----:B------:R-:W-:Y:S01]  /*0bd0*/  IMAD.MOV.U32 R18, RZ, RZ, R0 ;  /* 0x000000ffff127224 */ /* 0x000fe200078e0000 */
[----:B0-----:R-:W-:-:S04]  /*0be0*/  ISETP.NE.U32.AND P0, PT, RZ, UR4, PT ;  /* 0x00000004ff007c0c */ /* 0x001fc8000bf05070 */
[----:B------:R-:W-:Y:S02]  /*0bf0*/  ISETP.NE.AND.EX P0, PT, RZ, UR5, PT, P0 ;  /* 0x00000005ff007c0c */ /* 0x000fe4000bf05300 */
[----:B---3--:R-:W-:Y:S01]  /*0c00*/  LEA R17, R15, R4, 0x18 ;  /* 0x000000040f117211 */ /* 0x008fe200078ec0ff */
[----:B------:R-:W-:-:S05]  /*0c10*/  VIADD R4, R4, 0x190 ;  /* 0x0000019004047836 */ /* 0x000fca0000000000 */
[----:B------:R-:W0:Y:S01]  /*0c20*/  LDS.64 R16, [R17] ;  /* 0x0000000011107984 */ /* 0x000e220000000a00 */
[----:B------:R-:W-:Y:S02]  /*0c30*/  LEA R15, R15, R4, 0x18 ;  /* 0x000000040f0f7211 */ /* 0x000fe400078ec0ff */
[----:B0---4-:R-:W-:-:S07]  /*0c40*/  F2FP.F16.F32.PACK_AB R16, R17, R16 ;  /* 0x000000101110723e */ /* 0x011fce00000000ff */
.L_x_1781:
        /* <DEDUP_REMOVED lines=24> */
.L_x_1776:
        /* <DEDUP_REMOVED lines=14> */
.L_x_1778:
[----:B------:R-:W-:-:S05]  /*0eb0*/  IMAD.WIDE R8, R19, 0x4, R2 ;  /* 0x0000000413087825 */ /* 0x000fca00078e0202 */
[----:B------:R0:W-:Y:S02]  /*0ec0*/  STG.E desc[UR6][R8.64], R22 ;  /* 0x0000001608007986 */ /* 0x0001e4000c101906 */
.L_x_1777:
[----:B01----:R-:W-:-:S04]  /*0ed0*/  IADD3 R8, PT, PT, R18, UR8, RZ ;  /* 0x0000000812087c10 */ /* 0x003fc8000fffe0ff */
[----:B------:R-:W-:-:S13]  /*0ee0*/  ISETP.GE.AND P1, PT, R8, R21, PT ;  /* 0x000000150800720c */ /* 0x000fda0003f26270 */
[----:B------:R-:W-:Y:S05]  /*0ef0*/  @P1 BRA `(.L_x_1775) ;  /* 0x0000000000a41947 */ /* 0x000fea0003800000 */
[----:B------:R-:W-:-:S06]  /*0f00*/  USHF.L.U32 UR4, UR8, 0x2, URZ ;  /* 0x0000000208047899 */ /* 0x000fcc00080006ff */
[----:B------:R-:W-:Y:S02]  /*0f10*/  IADD3 R6, P1, PT, R6, UR4, RZ ;  /* 0x0000000406067c10 */ /* 0x000fe4000ff3e0ff */
[----:B------:R-:W-:Y:S01]  /*0f20*/  IADD3 R4, P2, PT, R4, UR4, RZ ;  /* 0x0000000404047c10 */ /* 0x000fe2000ff5e0ff */
[----:B------:R-:W0:Y:S02]  /*0f30*/  LDS R9, [R17+UR4] ;  /* 0x0000000411097984 */ /* 0x000e240008000800 */
        /* <DEDUP_REMOVED lines=17> */
.L_x_1779:
        /* <DEDUP_REMOVED lines=17> */
.L_x_1780:
[----:B------:R-:W-:-:S05]  /*1160*/  VIADD R18, R8, UR8 ;  /* 0x0000000808127c36 */ /* 0x000fca0008000000 */
[----:B------:R-:W-:-:S13]  /*1170*/  ISETP.GE.AND P1, PT, R18, R21, PT ;  /* 0x000000151200720c */ /* 0x000fda0003f26270 */
[----:B------:R-:W-:Y:S05]  /*1180*/  @!P1 BRA `(.L_x_1781) ;  /* 0xfffffff800b09947 */ /* 0x000fea000383ffff */
.L_x_1775:
[----:B-12---:R-:W-:Y:S05]  /*1190*/  BSYNC.RECONVERGENT B0 ;  /* 0x0000000000007941 */ /* 0x006fea0003800200 */
.L_x_1774:
[----:B------:R-:W1:Y:S02]  /*11a0*/  LDCU.64 UR4, c[0x0][0x3e8] ;  /* 0x00007d00ff0477ac */ /* 0x000e640008000a00 */
[----:B-1----:R-:W-:-:S04]  /*11b0*/  ISETP.NE.U32.AND P0, PT, RZ, UR4, PT ;  /* 0x00000004ff007c0c */ /* 0x002fc8000bf05070 */
[----:B------:R-:W-:-:S13]  /*11c0*/  ISETP.NE.AND.EX P0, PT, RZ, UR5, PT, P0 ;  /* 0x00000005ff007c0c */ /* 0x000fda000bf05300 */
[----:B------:R-:W-:Y:S05]  /*11d0*/  @!P0 EXIT ;  /* 0x000000000000894d */ /* 0x000fea0003800000 */
[----:B------:R-:W-:Y:S01]  /*11e0*/  HADD2.F32 R13, -RZ, R13.H0_H0 ;  /* 0x2000000dff0d7230 */ /* 0x000fe20000004100 */
[----:B------:R-:W-:Y:S01]  /*11f0*/  I2FP.F32.U32 R7, R11 ;  /* 0x0000000b00077245 */ /* 0x000fe20000201000 */
[----:B------:R-:W-:Y:S01]  /*1200*/  BSSY.RECONVERGENT B0, `(.L_x_1782) ;  /* 0x0000057000007945 */ /* 0x000fe20003800200 */
[----:B------:R-:W-:Y:S02]  /*1210*/  ISETP.NE.AND P0, PT, R11, RZ, PT ;  /* 0x000000ff0b00720c */ /* 0x000fe40003f05270 */
[----:B------:R-:W1:Y:S01]  /*1220*/  SHFL.BFLY PT, R2, R13, 0x10, 0x1f ;  /* 0x0e001f000d027f89 */ /* 0x000e6200000e0000 */
[----:B------:R-:W-:-:S10]  /*1230*/  FSETP.GT.FTZ.AND P1, PT, R10, R7, PT ;  /* 0x000000070a00720b */ /* 0x000fd40003f34000 */
[----:B------:R-:W2:Y:S01]  /*1240*/  @!P0 S2R R8, SR_CgaCtaId ;  /* 0x0000000000088919 */ /* 0x000ea20000008800 */
[----:B------:R-:W-:Y:S02]  /*1250*/  @!P0 MOV R6, 0x400 ;  /* 0x0000040000068802 */ /* 0x000fe40000000f00 */
[----:B------:R-:W-:Y:S01]  /*1260*/  @P1 MOV R7, 0x400 ;  /* 0x0000040000071802 */ /* 0x000fe20000000f00 */
[----:B------:R-:W3:Y:S03]  /*1270*/  @P1 S2R R10, SR_CgaCtaId ;  /* 0x00000000000a1919 */ /* 0x000ee60000008800 */
[----:B------:R-:W-:Y:S02]  /*1280*/  @P1 IADD3 R7, PT, PT, R7, 0x8, RZ ;  /* 0x0000000807071810 */ /* 0x000fe40007ffe0ff */
[----:B-1----:R-:W-:-:S05]  /*1290*/  FMNMX.FTZ R2, R13, R2, !PT ;  /* 0x000000020d027209 */ /* 0x002fca0007810000 */
[----:B------:R-:W1:Y:S02]  /*12a0*/  SHFL.BFLY PT, R3, R2, 0x8, 0x1f ;  /* 0x0d001f0002037f89 */ /* 0x000e6400000e0000 */
[----:B-1----:R-:W-:-:S05]  /*12b0*/  FMNMX.FTZ R3, R2, R3, !PT ;  /* 0x0000000302037209 */ /* 0x002fca0007810000 */
[----:B0-----:R-:W0:Y:S02]  /*12c0*/  SHFL.BFLY PT, R4, R3, 0x4, 0x1f ;  /* 0x0c801f0003047f89 */ /* 0x001e2400000e0000 */
[----:B0-----:R-:W-:Y:S01]  /*12d0*/  FMNMX.FTZ R4, R3, R4, !PT ;  /* 0x0000000403047209 */ /* 0x001fe20007810000 */
[----:B------:R-:W-:-:S04]  /*12e0*/  @!P0 VIADD R3, R6, 0x8 ;  /* 0x0000000806038836 */ /* 0x000fc80000000000 */
[----:B------:R-:W0:Y:S01]  /*12f0*/  SHFL.BFLY PT, R5, R4, 0x2, 0x1f ;  /* 0x0c401f0004057f89 */ /* 0x000e2200000e0000 */
[----:B--2---:R-:W-:-:S05]  /*1300*/  @!P0 LEA R3, R8, R3, 0x18 ;  /* 0x0000000308038211 */ /* 0x004fca00078ec0ff */
[----:B------:R-:W-:Y:S01]  /*1310*/  @!P0 IMAD R3, R12, 0x4, R3 ;  /* 0x000000040c038824 */ /* 0x000fe200078e0203 */
[----:B0-----:R-:W-:Y:S02]  /*1320*/  FMNMX.FTZ R5, R4, R5, !PT ;  /* 0x0000000504057209 */ /* 0x001fe40007810000 */
[----:B---3--:R-:W-:-:S03]  /*1330*/  @P1 LEA R4, R10, R7, 0x18 ;  /* 0x000000070a041211 */ /* 0x008fc600078ec0ff */
[----:B------:R-:W0:Y:S01]  /*1340*/  SHFL.BFLY PT, R2, R5, 0x1, 0x1f ;  /* 0x0c201f0005027f89 */ /* 0x000e2200000e0000 */
[----:B------:R-:W-:Y:S02]  /*1350*/  @P1 LEA R11, R11, R4, 0x2 ;  /* 0x000000040b0b1211 */ /* 0x000fe400078e10ff */
        /* <DEDUP_REMOVED lines=34> */
[----:B-----5:R-:W-:Y:S05]  /*1580*/  CALL.REL.NOINC `($__internal_42_$__cuda_sm20_div_rn_f64_full) ;  /* 0x0000000000a47944 */ /* 0x020fea0003c00000 */
.L_x_1785:
[----:B------:R-:W-:Y:S05]  /*1590*/  BSYNC.RECONVERGENT B1 ;  /* 0x0000000000017941 */ /* 0x000fea0003800200 */
.L_x_1784:
        /* <DEDUP_REMOVED lines=12> */
.L_x_1786:
[C---:B------:R-:W-:Y:S02]  /*1660*/  IMAD R8, R9.reuse, 0x4, R16 ;  /* 0x0000000409087824 */ /* 0x040fe400078e0210 */
[----:B01----:R-:W-:Y:S01]  /*1670*/  IMAD R3, R14, R18, R9 ;  /* 0x000000120e037224 */ /* 0x003fe200078e0209 */
        /* <DEDUP_REMOVED lines=15> */
.L_x_1783:
[----:B------:R-:W-:Y:S05]  /*1770*/  BSYNC.RECONVERGENT B0 ;  /* 0x0000000000007941 */ /* 0x000fea0003800200 */
.L_x_1782:
        /* <DEDUP_REMOVED lines=10> */
        .weak           $__internal_42_$__cuda_sm20_div_rn_f64_full
        .type           $__internal_42_$__cuda_sm20_div_rn_f64_full,@function
        .size           $__internal_42_$__cuda_sm20_div_rn_f64_full,(.L_x_2520 - $__internal_42_$__cuda_sm20_div_rn_f64_full)
$__internal_42_$__cuda_sm20_div_rn_f64_full:
        /* <DEDUP_REMOVED lines=58> */
.L_x_1788:
        /* <DEDUP_REMOVED lines=15> */
.L_x_1790:
[----:B------:R-:W-:Y:S01]  /*1cb0*/  LOP3.LUT R13, R7, 0x80000, RZ, 0xfc, !PT ;  /* 0x00080000070d7812 */ /* 0x000fe200078efcff */
[----:B------:R-:W-:-:S07]  /*1cc0*/  IMAD.MOV.U32 R12, RZ, RZ, R6 ;  /* 0x000000ffff0c7224 */ /* 0x000fce00078e0006 */
.L_x_1789:
[----:B------:R-:W-:Y:S05]  /*1cd0*/  BSYNC.RECONVERGENT B2 ;  /* 0x0000000000027941 */ /* 0x000fea0003800200 */
.L_x_1787:
[----:B------:R-:W-:Y:S01]  /*1ce0*/  HFMA2 R9, -RZ, RZ, 0, 0 ;  /* 0x00000000ff097431 */ /* 0x000fe200000001ff */
[----:B------:R-:W-:Y:S01]  /*1cf0*/  MOV R2, R12 ;  /* 0x0000000c00027202 */ /* 0x000fe20000000f00 */
[----:B------:R-:W-:Y:S02]  /*1d00*/  IMAD.MOV.U32 R3, RZ, RZ, R13 ;  /* 0x000000ffff037224 */ /* 0x000fe400078e000d */
[----:B------:R-:W-:Y:S05]  /*1d10*/  RET.REL.NODEC R8 `(_ZN17fastertransformer35generalAddBiasResidualLayerNormOpt2I7__half2Lb0ELb1ELi2ELb1ELi2EEEvPT_S3_PKS2_S5_S5_S5_S5_S5_fiiPKfS7_S7_Pfi) ;  /* 0xffffffe008b87950 */ /* 0x000fea0003c3ffff */
.L_x_1791:
        /* <DEDUP_REMOVED lines=14> */
.L_x_2520:


//--------------------- .text._ZN17fastertransformer34generalAddBiasResidualLayerNormOptI7__half2Lb0ELb1ELi2ELb1ELi2EEEvPT_S3_PKS2_S5_S5_S5_S5_S5_fiiPKfS7_S7_Pfi --------------------------
	.section	.text._ZN17fastertransformer34generalAddBiasResidualLayerNormOptI7__half2Lb0ELb1ELi2ELb1ELi2EEEvPT_S3_PKS2_S5_S5_S5_S5_S5_fiiPKfS7_S7_Pfi,"ax",@progbits
	.align	128
        .global         _ZN17fastertransformer34generalAddBiasResidualLayerNormOptI7__half2Lb0ELb1ELi2ELb1ELi2EEEvPT_S3_PKS2_S5_S5_S5_S5_S5_fiiPKfS7_S7_Pfi
        .type           _ZN17fastertransformer34generalAddBiasResidualLayerNormOptI7__half2Lb0ELb1ELi2ELb1ELi2EEEvPT_S3_PKS2_S5_S5_S5_S5_S5_fiiPKfS7_S7_Pfi,@function
        .size           _ZN17fastertransformer34generalAddBiasResidualLayerNormOptI7__half2Lb0ELb1ELi2ELb1ELi2EEEvPT_S3_PKS2_S5_S5_S5_S5_S5_fiiPKfS7_S7_Pfi,(.L_x_2521 - _ZN17fastertransformer34generalAddBiasResidualLayerNormOptI7__half2Lb0ELb1ELi2ELb1ELi2EEEvPT_S3_PKS2_S5_S5_S5_S5_S5_fiiPKfS7_S7_Pfi)
        .other          _ZN17fastertransformer34generalAddBiasResidualLayerNormOptI7__half2Lb0ELb1ELi2ELb1ELi2EEEvPT_S3_PKS2_S5_S5_S5_S5_S5_fiiPKfS7_S7_Pfi,@"STO_CUDA_ENTRY STV_DEFAULT"
_ZN17fastertransformer34generalAddBiasResidualLayerNormOptI7__half2Lb0ELb1ELi2ELb1ELi2EEEvPT_S3_PKS2_S5_S5_S5_S5_S5_fiiPKfS7_S7_Pfi:
.text._ZN17fastertransformer34generalAddBiasResidualLayerNormOptI7__half2Lb0ELb1ELi2ELb1ELi2EEEvPT_S3_PKS2_S5_S5_S5_S5_S5_fiiPKfS7_S7_Pfi:
        /* <DEDUP_REMOVED lines=22> */
[----:B------:R-:W2:Y:S01]  /*0160*/  LDC.64 R6, c[0x0][0x3a0] ;  /* 0x0000e800ff067b82 */ /* 0x000ea20000000a00 */
[----:B-1----:R-:W-:-:S07]  /*0170*/  LEA R21, R21, R12, 0x18 ;  /* 0x0000000c15157211 */ /* 0x002fce00078ec0ff */
[----:B0--3--:R-:W0:Y:S02]  /*0180*/  LDC.64 R4, c[0x0][0x3a8] ;  /* 0x0000ea00ff047b82 */ /* 0x009e240000000a00 */
.L_x_1794:
        /* <DEDUP_REMOVED lines=8> */
[----:B------:R-:W-:Y:S02]  /*0210*/  IMAD R26, R22, 0x4, R21 ;  /* 0x00000004161a7824 */ /* 0x000fe400078e0215 */
        /* <DEDUP_REMOVED lines=9> */
.L_x_1793:
[----:B------:R-:W-:Y:S05]  /*02b0*/  BSYNC.RECONVERGENT B0 ;  /* 0x0000000000007941 */ /* 0x000fea0003800200 */
.L_x_1792:
[----:B------:R-:W-:Y:S01]  /*02c0*/  HADD2 R18, R18.H0_H0, R18.H1_H1 ;  /* 0x3000001212127230 */ /* 0x000fe20000000800 */
[----:B------:R-:W-:Y:S01]  /*02d0*/  MOV R8, 0x400 ;  /* 0x0000040000087802 */ /* 0x000fe20000000f00 */
[----:B------:R-:W2:Y:S01]  /*02e0*/  LDCU UR8, c[0x0][0x360] ;  /* 0x00006c00ff0877ac */ /* 0x000ea20008000800 */
[----:B------:R-:W-:Y:S01]  /*02f0*/  LOP3.LUT P1, R10, R0, 0x1f, RZ, 0xc0, !PT ;  /* 0x0000001f000a7812 */ /* 0x000fe2000782c0ff */
[----:B------:R-:W-:Y:S01]  /*0300*/  BSSY.RECONVERGENT B0, `(.L_x_1795) ;  /* 0x000004e000007945 */ /* 0x000fe20003800200 */
[----:B------:R-:W-:Y:S01]  /*0310*/  HADD2.F32 R18, -RZ, R18.H0_H0 ;  /* 0x20000012ff127230 */ /* 0x000fe20000004100 */
[----:B------:R-:W3:Y:S04]  /*0320*/  LDCU UR4, c[0x0][0x3c8] ;  /* 0x00007900ff0477ac */ /* 0x000ee80008000800 */
[----:B0-----:R-:W0:Y:S01]  /*0330*/  SHFL.BFLY PT, R5, R18, 0x10, 0x1f ;  /* 0x0e001f0012057f89 */ /* 0x001e2200000e0000 */
[----:B--2---:R-:W-:-:S05]  /*0340*/  I2FP.F32.U32 R11, UR8 ;  /* 0x00000008000b7c45 */ /* 0x004fca0008201000 */
[----:B------:R-:W-:Y:S01]  /*0350*/  FMUL.FTZ R11, R11, 0.03125 ;  /* 0x3d0000000b0b7820 */ /* 0x000fe20000410000 */
[----:B0-----:R-:W-:-:S05]  /*0360*/  FADD.FTZ R5, R18, R5 ;  /* 0x0000000512057221 */ /* 0x001fca0000010000 */
[----:B------:R-:W0:Y:S02]  /*0370*/  SHFL.BFLY PT, R4, R5, 0x8, 0x1f ;  /* 0x0d001f0005047f89 */ /* 0x000e2400000e0000 */
[----:B0-----:R-:W-:-:S05]  /*0380*/  FADD.FTZ R6, R5, R4 ;  /* 0x0000000405067221 */ /* 0x001fca0000010000 */
[----:B------:R-:W0:Y:S02]  /*0390*/  SHFL.BFLY PT, R7, R6, 0x4, 0x1f ;  /* 0x0c801f0006077f89 */ /* 0x000e2400000e0000 */
[----:B0-----:R-:W-:Y:S01]  /*03a0*/  FADD.FTZ R9, R6, R7 ;  /* 0x0000000706097221 */ /* 0x001fe20000010000 */
[----:B------:R-:W-:Y:S01]  /*03b0*/  IADD3 R6, PT, PT, R8, 0x8, RZ ;  /* 0x0000000808067810 */ /* 0x000fe20007ffe0ff */
[----:B------:R-:W0:Y:S03]  /*03c0*/  S2R R7, SR_CgaCtaId ;  /* 0x0000000000077919 */ /* 0x000e260000008800 */
[----:B------:R-:W2:Y:S02]  /*03d0*/  SHFL.BFLY PT, R4, R9, 0x2, 0x1f ;  /* 0x0c401f0009047f89 */ /* 0x000ea400000e0000 */
[----:B--2---:R-:W-:Y:S01]  /*03e0*/  FADD.FTZ R12, R9, R4 ;  /* 0x00000004090c7221 */ /* 0x004fe20000010000 */
[----:B------:R-:W-:-:S02]  /*03f0*/  I2FP.F32.U32 R4, R0 ;  /* 0x0000000000047245 */ /* 0x000fc40000201000 */
[----:B0-----:R-:W-:Y:S02]  /*0400*/  LEA R9, R7, R6, 0x18 ;  /* 0x0000000607097211 */ /* 0x001fe400078ec0ff */
[----:B-1----:R-:W0:Y:S01]  /*0410*/  SHFL.BFLY PT, R13, R12, 0x1, 0x1f ;  /* 0x0c201f000c0d7f89 */ /* 0x002e2200000e0000 */
[----:B------:R-:W-:Y:S02]  /*0420*/  FSETP.GT.FTZ.AND P2, PT, R11, R4, PT ;  /* 0x000000040b00720b */ /* 0x000fe40003f54000 */
[----:B------:R-:W-:Y:S01]  /*0430*/  LEA.HI R5, R0, R9, RZ, 0x1d ;  /* 0x0000000900057211 */ /* 0x000fe200078fe8ff */
[----:B------:R-:W-:Y:S02]  /*0440*/  IMAD R6, R10, 0x4, R9 ;  /* 0x000000040a067824 */ /* 0x000fe400078e0209 */
[----:B0-----:R-:W-:Y:S01]  /*0450*/  FADD.FTZ R18, R12, R13 ;  /* 0x0000000d0c127221 */ /* 0x001fe20000010000 */
[----:B------:R-:W-:-:S04]  /*0460*/  IMAD.MOV.U32 R12, RZ, RZ, RZ ;  /* 0x000000ffff0c7224 */ /* 0x000fc800078e00ff */
        /* <DEDUP_REMOVED lines=21> */
[----:B---3--:R-:W-:Y:S05]  /*05c0*/  @P0 BRA `(.L_x_1796) ;  /* 0x0000000000840947 */ /* 0x008fea0003800000 */
[----:B------:R-:W-:Y:S01]  /*05d0*/  LEA R7, R7, R8, 0x18 ;  /* 0x0000000807077211 */ /* 0x000fe200078ec0ff */
[----:B------:R-:W1:Y:S01]  /*05e0*/  S2R R14, SR_CTAID.X ;  /* 0x00000000000e7919 */ /* 0x000e620000002500 */
[----:B0-----:R-:W0:Y:S01]  /*05f0*/  LDC.64 R8, c[0x0][0x390] ;  /* 0x0000e400ff087b82 */ /* 0x001e220000000a00 */
[----:B------:R-:W-:Y:S02]  /*0600*/  IMAD.MOV.U32 R12, RZ, RZ, RZ ;  /* 0x000000ffff0c7224 */ /* 0x000fe400078e00ff */
[----:B------:R-:W-:Y:S01]  /*0610*/  IMAD.MOV.U32 R18, RZ, RZ, R0 ;  /* 0x000000ffff127224 */ /* 0x000fe200078e0000 */
[----:B------:R-:W2:Y:S06]  /*0620*/  LDS R7, [R7] ;  /* 0x0000000007077984 */ /* 0x000eac0000000800 */
.L_x_1797:
        /* <DEDUP_REMOVED lines=27> */
.L_x_1796:
[----:B------:R-:W-:Y:S05]  /*07e0*/  BSYNC.RECONVERGENT B0 ;  /* 0x0000000000007941 */ /* 0x000fea0003800200 */
.L_x_1795:
        /* <DEDUP_REMOVED lines=39> */
.L_x_1799:
[----:B------:R-:W-:Y:S05]  /*0a60*/  BSYNC.RECONVERGENT B0 ;  /* 0x0000000000007941 */ /* 0x000fea0003800200 */
.L_x_1798:
        /* <DEDUP_REMOVED lines=21> */
.L_x_1807:
        /* <DEDUP_REMOVED lines=23> */
.L_x_1802:
        /* <DEDUP_REMOVED lines=14> */
.L_x_1804:
[----:B------:R-:W-:-:S05]  /*0e10*/  IMAD.WIDE R12, R21, 0x4, R4 ;  /* 0x00000004150c7825 */ /* 0x000fca00078e0204 */
[----:B------:R0:W-:Y:S02]  /*0e20*/  STG.E desc[UR6][R12.64], R22 ;  /* 0x000000160c007986 */ /* 0x0001e4000c101906 */
.L_x_1803:
        /* <DEDUP_REMOVED lines=24> */
.L_x_1805:
        /* <DEDUP_REMOVED lines=16> */
.L_x_1806:
[----:B------:R-:W-:-:S04]  /*10b0*/  IADD3 R20, PT, PT, R20, UR8, RZ ;  /* 0x0000000814147c10 */ /* 0x000fc8000fffe0ff */
[----:B------:R-:W-:-:S13]  /*10c0*/  ISETP.GE.AND P1, PT, R20, R3, PT ;  /* 0x000000031400720c */ /* 0x000fda0003f26270 */
[----:B------:R-:W-:Y:S05]  /*10d0*/  @!P1 BRA `(.L_x_1807) ;  /* 0xfffffff800b89947 */ /* 0x000fea000383ffff */
.L_x_1801:
[----:B-12---:R-:W-:Y:S05]  /*10e0*/  BSYNC.RECONVERGENT B0 ;  /* 0x0000000000007941 */ /* 0x006fea0003800200 */
.L_x_1800:
        /* <DEDUP_REMOVED lines=62> */
[----:B------:R-:W-:Y:S05]  /*14d0*/  CALL.REL.NOINC `($__internal_43_$__cuda_sm20_div_rn_f64_full) ;  /* 0x0000000000ac7944 */ /* 0x000fea0003c00000 */
.L_x_1811:
[----:B------:R-:W-:Y:S05]  /*14e0*/  BSYNC.RECONVERGENT B1 ;  /* 0x0000000000017941 */ /* 0x000fea0003800200 */
.L_x_1810:
        /* <DEDUP_REMOVED lines=13> */
.L_x_1812:
        /* <DEDUP_REMOVED lines=17> */
.L_x_1809:
[----:B------:R-:W-:Y:S05]  /*16d0*/  BSYNC.RECONVERGENT B0 ;  /* 0x0000000000007941 */ /* 0x000fea0003800200 */
.L_x_1808:
        /* <DEDUP_REMOVED lines=11> */
        .weak           $__internal_43_$__cuda_sm20_div_rn_f64_full
        .type           $__internal_43_$__cuda_sm20_div_rn_f64_full,@function
        .size           $__internal_43_$__cuda_sm20_div_rn_f64_full,(.L_x_2521 - $__internal_43_$__cuda_sm20_div_rn_f64_full)
$__internal_43_$__cuda_sm20_div_rn_f64_full:
        /* <DEDUP_REMOVED lines=58> */
.L_x_1814:
        /* <DEDUP_REMOVED lines=15> */
.L_x_1816:
[----:B------:R-:W-:Y:S02]  /*1c20*/  LOP3.LUT R13, R7, 0x80000, RZ, 0xfc, !PT ;  /* 0x00080000070d7812 */ /* 0x000fe400078efcff */
[----:B------:R-:W-:-:S07]  /*1c30*/  MOV R12, R6 ;  /* 0x00000006000c7202 */ /* 0x000fce0000000f00 */
.L_x_1815:
[----:B------:R-:W-:Y:S05]  /*1c40*/  BSYNC.RECONVERGENT B2 ;  /* 0x0000000000027941 */ /* 0x000fea0003800200 */
.L_x_1813:
[----:B------:R-:W-:Y:S02]  /*1c50*/  HFMA2 R9, -RZ, RZ, 0, 0 ;  /* 0x00000000ff097431 */ /* 0x000fe400000001ff */
[----:B------:R-:W-:Y:S02]  /*1c60*/  IMAD.MOV.U32 R2, RZ, RZ, R12 ;  /* 0x000000ffff027224 */ /* 0x000fe400078e000c */
[----:B------:R-:W-:Y:S01]  /*1c70*/  IMAD.MOV.U32 R3, RZ, RZ, R13 ;  /* 0x000000ffff037224 */ /* 0x000fe200078e000d */
[----:B------:R-:W-:Y:S06]  /*1c80*/  RET.REL.NODEC R8 `(_ZN17fastertransformer34generalAddBiasResidualLayerNormOptI7__half2Lb0ELb1ELi2ELb1ELi2EEEvPT_S3_PKS2_S5_S5_S5_S5_S5_fiiPKfS7_S7_Pfi) ;  /* 0xffffffe008dc7950 */ /* 0x000fec0003c3ffff */
.L_x_1817:
        /* <DEDUP_REMOVED lines=15> */
.L_x_2521:


//--------------------- .text._ZN17fastertransformer35generalAddBiasResidualLayerNormOpt2I7__half2Lb1ELb1ELi2ELb1ELi2EEEvPT_S3_PKS2_S5_S5_S5_S5_S5_fiiPKfS7_S7_Pfi --------------------------
	.section	.text._ZN17fastertransformer35generalAddBiasResidualLayerNormOpt2I7__half2Lb1ELb1ELi2ELb1ELi2EEEvPT_S3_PKS2_S5_S5_S5_S5_S5_fiiPKfS7_S7_Pfi,"ax",@progbits
	.align	128
        .global         _ZN17fastertransformer35generalAddBiasResidualLayerNormOpt2I7__half2Lb1ELb1ELi2ELb1ELi2EEEvPT_S3_PKS2_S5_S5_S5_S5_S5_fiiPKfS7_S7_Pfi
        .type           _ZN17fastertransformer35generalAddBiasResidualLayerNormOpt2I7__half2Lb1ELb1ELi2ELb1ELi2EEEvPT_S3_PKS2_S5_S5_S5_S5_S5_fiiPKfS7_S7_Pfi,@function
        .size           _ZN17fastertransformer35generalAddBiasResidualLayerNormOpt2I7__half2Lb1ELb1ELi2ELb1ELi2EEEvPT_S3_PKS2_S5_S5_S5_S5_S5_fiiPKfS7_S7_Pfi,(.L_x_2522 - _ZN17fastertransformer35generalAddBiasResidualLayerNormOpt2I7__half2Lb1ELb1ELi2ELb1ELi2EEEvPT_S3_PKS2_S5_S5_S5_S5_S5_fiiPKfS7_S7_Pfi)
        .other          _ZN17fastertransformer35generalAddBiasResidualLayerNormOpt2I7__half2Lb1ELb1ELi2ELb1ELi2EEEvPT_S3_PKS2_S5_S5_S5_S5_S5_fiiPKfS7_S7_Pfi,@"STO_CUDA_ENTRY STV_DEFAULT"
_ZN17fastertransformer35generalAddBiasResidualLayerNormOpt2I7__half2Lb1ELb1ELi2ELb1ELi2EEEvPT_S3_PKS2_S5_S5_S5_S5_S5_fiiPKfS7_S7_Pfi:
.text._ZN17fastertransformer35generalAddBiasResidualLayerNormOpt2I7__half2Lb1ELb1ELi2ELb1ELi2EEEvPT_S3_PKS2_S5_S5_S5_S5_S5_fiiPKfS7_S7_Pfi:
        /* <DEDUP_REMOVED lines=21> */
[----:B---3--:R-:W-:Y:S01]  /*0150*/  ISETP.GE.AND P1, PT, R10, R7, PT ;  /* 0x000000070a00720c */ /* 0x008fe20003f26270 */
[----:B------:R-:W-:Y:S01]  /*0160*/  BSSY.RECONVERGENT B0, `(.L_x_1818) ;  /* 0x00000cd000007945 */ /* 0x000fe20003800200 */
[----:B------:R-:W-:Y:S02]  /*0170*/  IMAD.MOV.U32 R6, RZ, RZ, RZ ;  /* 0x000000ffff067224 */ /* 0x000fe400078e00ff */
[----:B------:R-:W-:Y:S01]  /*0180*/  @P0 FMUL.FTZ R6, R2, R5 ;  /* 0x0000000502060220 */ /* 0x000fe20000410000 */
[----:B------:R-:W-:-:S08]  /*0190*/  CS2R R4, SRZ ;  /* 0x0000000000047805 */ /* 0x000fd0000001ff00 */
[----:B0-----:R-:W-:Y:S05]  /*01a0*/  @P1 BRA `(.L_x_1819) ;  /* 0x0000000c00201947 */ /* 0x001fea0003800000 */
[----:B------:R-:W0:Y:S01]  /*01b0*/  LDC R3, c[0x0][0x360] ;  /* 0x0000d800ff037b82 */ /* 0x000e220000000800 */
[----:B------:R-:W-:Y:S01]  /*01c0*/  MOV R4, RZ ;  /* 0x000000ff00047202 */ /* 0x000fe20000000f00 */
[----:B------:R-:W-:Y:S06]  /*01d0*/  @P0 BRA `(.L_x_1820) ;  /* 0x0000000400780947 */ /* 0x000fec0003800000 */
[----:B------:R-:W1:Y:S01]  /*01e0*/  S2R R5, SR_CgaCtaId ;  /* 0x0000000000057919 */ /* 0x000e620000008800 */
[----:B------:R-:W2:Y:S01]  /*01f0*/  LDC.64 R16, c[0x0][0x388] ;  /* 0x0000e200ff107b82 */ /* 0x000ea20000000a00 */
[----:B------:R-:W-:Y:S02]  /*0200*/  MOV R0, 0x400 ;  /* 0x0000040000007802 */ /* 0x000fe40000000f00 */
[----:B------:R-:W-:Y:S02]  /*0210*/  MOV R6, R10 ;  /* 0x0000000a00067202 */ /* 0x000fe40000000f00 */
[----:B------:R-:W-:Y:S01]  /*0220*/  IADD3 R2, PT, PT, R0, 0x190, RZ ;  /* 0x0000019000027810 */ /* 0x000fe20007ffe0ff */
[----:B0-----:R-:W-:-:S03]  /*0230*/  IMAD.SHL.U32 R0, R3, 0x4, RZ ;  /* 0x0000000403007824 */ /* 0x001fc600078e00ff */
[----:B-1----:R-:W-:Y:S01]  /*0240*/  LEA R2, R5, R2, 0x18 ;  /* 0x0000000205027211 */ /* 0x002fe200078ec0ff */
[----:B------:R-:W-:-:S07]  /*0250*/  HFMA2 R5, -RZ, RZ, 0, 0 ;  /* 0x00000000ff057431 */ /* 0x000fce00000001ff */
.L_x_1821:
[----:B0-----:R-:W0:Y:S01]  /*0260*/  LDC.64 R22, c[0x0][0x3a0] ;  /* 0x0000e800ff167b82 */ /* 0x001e220000000a00 */
[----:B------:R-:W-:-:S04]  /*0270*/  IMAD.U32 R7, RZ, RZ, UR5 ;  /* 0x00000005ff077e24 */ /* 0x000fc8000f8e00ff */
[----:B------:R-:W-:-:S03]  /*0280*/  IMAD R13, R8, R7, R6 ;  /* 0x00000007080d7224 */ /* 0x000fc600078e0206 */
[----:B------:R-:W1:Y:S08]  /*0290*/  LDC.64 R20, c[0x0][0x3a8] ;  /* 0x0000ea00ff147b82 */ /* 0x000e700000000a00 */
[----:B------:R-:W3:Y:S01]  /*02a0*/  LDC.64 R18, c[0x0][0x398] ;  /* 0x0000e600ff127b82 */ /* 0x000ee20000000a00 */
[----:B0-----:R-:W-:-:S07]  /*02b0*/  IMAD.WIDE R22, R13, 0x4, R22 ;  /* 0x000000040d167825 */ /* 0x001fce00078e0216 */
[----:B------:R-:W0:Y:S01]  /*02c0*/  LDC.64 R14, c[0x0][0x390] ;  /* 0x0000e400ff0e7b82 */ /* 0x000e220000000a00 */
[----:B------:R-:W4:Y:S01]  /*02d0*/  LDG.E.CONSTANT R11, desc[UR6][R22.64] ;  /* 0x00000006160b7981 */ /* 0x000f22000c1e9900 */
[----:B-1----:R-:W-:-:S05]  /*02e0*/  IMAD.WIDE R20, R13, 0x4, R20 ;  /* 0x000000040d147825 */ /* 0x002fca00078e0214 */
[----:B------:R-:W2:Y:S01]  /*02f0*/  LDG.E.CONSTANT R12, desc[UR6][R20.64] ;  /* 0x00000006140c7981 */ /* 0x000ea2000c1e9900 */
[----:B---3--:R-:W-:-:S05]  /*0300*/  IMAD.WIDE R18, R6, 0x4, R18 ;  /* 0x0000000406127825 */ /* 0x008fca00078e0212 */
[----:B------:R-:W3:Y:S01]  /*0310*/  LDG.E.CONSTANT R24, desc[UR6][R18.64] ;  /* 0x0000000612187981 */ /* 0x000ee2000c1e9900 */
[----:B0-----:R-:W-:-:S04]  /*0320*/  IMAD.WIDE R14, R13, 0x4, R14 ;  /* 0x000000040d0e7825 */ /* 0x001fc800078e020e */
[----:B----4-:R-:W-:Y:S02]  /*0330*/  HADD2.F32 R26, -RZ, R11.H0_H0 ;  /* 0x2000000bff1a7230 */ /* 0x010fe40000004100 */
[----:B--2---:R-:W-:-:S05]  /*0340*/  HADD2.F32 R25, -RZ, R12.H0_H0 ;  /* 0x2000000cff197230 */ /* 0x004fca0000004100 */
[----:B------:R-:W-:Y:S02]  /*0350*/  FADD.FTZ R26, R26, R25 ;  /* 0x000000191a1a7221 */ /* 0x000fe40000010000 */
[----:B------:R-:W2:Y:S01]  /*0360*/  LDG.E.CONSTANT R25, desc[UR6][R14.64] ;  /* 0x000000060e197981 */ /* 0x000ea2000c1e9900 */
[----:B------:R-:W-:Y:S02]  /*0370*/  HADD2.F32 R11, -RZ, R11.H1_H1 ;  /* 0x3000000bff0b7230 */ /* 0x000fe40000004100 */
[----:B------:R-:W-:-:S05]  /*0380*/  HADD2.F32 R12, -RZ, R12.H1_H1 ;  /* 0x3000000cff0c7230 */ /* 0x000fca0000004100 */
[----:B------:R-:W-:Y:S01]  /*0390*/  FADD.FTZ R11, R11, R12 ;  /* 0x0000000c0b0b7221 */ /* 0x000fe20000010000 */
[--C-:B---3--:R-:W-:Y:S02]  /*03a0*/  HADD2.F32 R12, -RZ, R24.reuse.H0_H0 ;  /* 0x20000018ff0c7230 */ /* 0x108fe40000004100 */
[----:B------:R-:W-:-:S03]  /*03b0*/  HADD2.F32 R24, -RZ, R24.H1_H1 ;  /* 0x30000018ff187230 */ /* 0x000fc60000004100 */
[----:B------:R-:W-:Y:S02]  /*03c0*/  FADD.FTZ R27, RZ, R12 ;  /* 0x0000000cff1b7221 */ /* 0x000fe40000010000 */
[----:B------:R-:W-:Y:S02]  /*03d0*/  FADD.FTZ R24, RZ, R24 ;  /* 0x00000018ff187221 */ /* 0x000fe40000010000 */
[----:B------:R-:W-:Y:S02]  /*03e0*/  FADD.FTZ R26, R27, R26 ;  /* 0x0000001a1b1a7221 */ /* 0x000fe40000010000 */
[----:B------:R-:W-:Y:S01]  /*03f0*/  FADD.FTZ R11, R24, R11 ;  /* 0x0000000b180b7221 */ /* 0x000fe20000010000 */
[--C-:B--2---:R-:W-:Y:S02]  /*0400*/  HADD2.F32 R12, -RZ, R25.reuse.H1_H1 ;  /* 0x30000019ff0c7230 */ /* 0x104fe40000004100 */
[----:B------:R-:W-:-:S03]  /*0410*/  HADD2.F32 R25, -RZ, R25.H0_H0 ;  /* 0x20000019ff197230 */ /* 0x000fc60000004100 */
[----:B------:R-:W-:Y:S02]  /*0420*/  FADD.FTZ R12, R11, R12 ;  /* 0x0000000c0b0c7221 */ /* 0x000fe40000010000 */
[----:B------:R-:W-:Y:S01]  /*0430*/  FADD.FTZ R25, R26, R25 ;  /* 0x000000191a197221 */ /* 0x000fe20000010000 */
[----:B------:R-:W-:Y:S01]  /*0440*/  LEA R11, R6, R2, 0x2 ;  /* 0x00000002060b7211 */ /* 0x000fe200078e10ff */
[C---:B------:R-:W-:Y:S02]  /*0450*/  FMUL.FTZ R28, R12.reuse, R12 ;  /* 0x0000000c0c1c7220 */ /* 0x040fe40000410000 */
[----:B------:R-:W-:Y:S01]  /*0460*/  FADD.FTZ R24, R25, R12 ;  /* 0x0000000c19187221 */ /* 0x000fe20000010000 */
[----:B------:R-:W-:Y:S01]  /*0470*/  F2FP.F16.F32.PACK_AB R26, R12, R25 ;  /* 0x000000190c1a723e */ /* 0x000fe200000000ff */
[----:B------:R-:W-:Y:S01]  /*0480*/  IMAD.WIDE R12, R13, 0x4, R16 ;  /* 0x000000040d0c7825 */ /* 0x000fe200078e0210 */
[----:B------:R-:W-:-:S03]  /*0490*/  IADD3 R6, PT, PT, R3, R6, RZ ;  /* 0x0000000603067210 */ /* 0x000fc60007ffe0ff */
[----:B------:R0:W-:Y:S04]  /*04a0*/  STS [R11], R26 ;  /* 0x0000001a0b007388 */ /* 0x0001e80000000800 */
[----:B------:R0:W-:Y:S01]  /*04b0*/  STG.E desc[UR6][R12.64], R26 ;  /* 0x0000001a0c007986 */ /* 0x0001e2000c101906 */
[----:B------:R-:W-:Y:S01]  /*04c0*/  ISETP.GE.AND P0, PT, R6, R7, PT ;  /* 0x000000070600720c */ /* 0x000fe20003f06270 */
[----:B------:R-:W-:Y:S01]  /*04d0*/  FFMA.FTZ R25, R25, R25, R28 ;  /* 0x0000001919197223 */ /* 0x000fe2000001001c */
[----:B------:R-:W-:-:S03]  /*04e0*/  FADD.FTZ R5, R24, R5 ;  /* 0x0000000518057221 */ /* 0x000fc60000010000 */
[----:B------:R-:W-:-:S08]  /*04f0*/  FADD.FTZ R4, R25, R4 ;  /* 0x0000000419047221 */ /* 0x000fd00000010000 */
[----:B0-----:R-:W-:Y:S05]  /*0500*/  @P0 BRA `(.L_x_1819) ;  /* 0x0000000800480947 */ /* 0x001fea0003800000 */
[C---:B------:R-:W-:Y:S02]  /*0510*/  IADD3 R18, P0, PT, R0.reuse, R18, RZ ;  /* 0x0000001200127210 */ /* 0x040fe40007f1e0ff */
[----:B------:R-:W-:-:S03]  /*0520*/  IADD3 R22, P1, PT, R0, R22, RZ ;  /* 0x0000001600167210 */ /* 0x000fc60007f3e0ff */
[----:B------:R-:W-:Y:S01]  /*0530*/  IMAD.X R19, RZ, RZ, R19, P0 ;  /* 0x000000ffff137224 */ /* 0x000fe200000e0613 */
[C---:B------:R-:W-:Y:S02]  /*0540*/  IADD3 R20, P0, PT, R0.reuse, R20, RZ ;  /* 0x0000001400147210 */ /* 0x040fe40007f1e0ff */
[----:B------:R-:W-:Y:S02]  /*0550*/  IADD3.X R23, PT, PT, RZ, R23, RZ, P1, !PT ;  /* 0x00000017ff177210 */ /* 0x000fe40000ffe4ff */
[----:B------:R-:W-:Y:S01]  /*0560*/  IADD3.X R21, PT, PT, RZ, R21, RZ, P0, !PT ;  /* 0x00000015ff157210 */ /* 0x000fe200007fe4ff */
[----:B------:R-:W2:Y:S01]  /*0570*/  LDG.E.CONSTANT R18, desc[UR6][R18.64] ;  /* 0x0000000612127981 */ /* 0x000ea2000c1e9900 */
[----:B------:R-:W-:-:S03]  /*0580*/  IADD3 R14, P0, PT, R0, R14, RZ ;  /* 0x0000000e000e7210 */ /* 0x000fc60007f1e0ff */
[----:B------:R-:W3:Y:S04]  /*0590*/  LDG.E.CONSTANT R22, desc[UR6][R22.64] ;  /* 0x0000000616167981 */ /* 0x000ee8000c1e9900 */
[----:B------:R-:W4:Y:S01]  /*05a0*/  LDG.E.CONSTANT R20, desc[UR6][R20.64] ;  /* 0x0000000614147981 */ /* 0x000f22000c1e9900 */
[----:B------:R-:W-:-:S05]  /*05b0*/  IMAD.X R15, RZ, RZ, R15, P0 ;  /* 0x000000ffff0f7224 */ /* 0x000fca00000e060f */
[----:B------:R-:W4:Y:S01]  /*05c0*/  LDG.E.CONSTANT R14, desc[UR6][R14.64] ;  /* 0x000000060e0e7981 */ /* 0x000f22000c1e9900 */
[----:B------:R-:W-:Y:S01]  /*05d0*/  IADD3 R12, P0, PT, R0, R12, RZ ;  /* 0x0000000c000c7210 */ /* 0x000fe20007f1e0ff */
[----:B------:R-:W-:Y:S01]  /*05e0*/  IMAD.IADD R6, R6, 0x1, R3 ;  /* 0x0000000106067824 */ /* 0x000fe200078e0203 */
[----:B------:R-:W-:Y:S02]  /*05f0*/  IADD3 R11, PT, PT, R0, R11, RZ ;  /* 0x0000000b000b7210 */ /* 0x000fe40007ffe0ff */
[----:B------:R-:W-:Y:S02]  /*0600*/  IADD3.X R13, PT, PT, RZ, R13, RZ, P0, !PT ;  /* 0x0000000dff0d7210 */ /* 0x000fe400007fe4ff */
[----:B------:R-:W-:Y:S01]  /*0610*/  ISETP.GE.AND P0, PT, R6, R7, PT ;  /* 0x000000070600720c */ /* 0x000fe20003f06270 */
[--C-:B--2---:R-:W-:Y:S02]  /*0620*/  HADD2.F32 R24, -RZ, R18.reuse.H0_H0 ;  /* 0x20000012ff187230 */ /* 0x104fe40000004100 */
[----:B------:R-:W-:-:S02]  /*0630*/  HADD2.F32 R18, -RZ, R18.H1_H1 ;  /* 0x30000012ff127230 */ /* 0x000fc40000004100 */
[--C-:B---3--:R-:W-:Y:S02]  /*0640*/  HADD2.F32 R25, -RZ, R22.reuse.H0_H0 ;  /* 0x20000016ff197230 */ /* 0x108fe40000004100 */
[----:B------:R-:W-:Y:S01]  /*0650*/  FADD.FTZ R24, RZ, R24 ;  /* 0x00000018ff187221 */ /* 0x000fe20000010000 */
[----:B------:R-:W-:Y:S02]  /*0660*/  HADD2.F32 R27, -RZ, R22.H1_H1 ;  /* 0x30000016ff1b7230 */ /* 0x000fe40000004100 */
[----:B------:R-:W-:Y:S01]  /*0670*/  FADD.FTZ R18, RZ, R18 ;  /* 0x00000012ff127221 */ /* 0x000fe20000010000 */
[--C-:B----4-:R-:W-:Y:S02]  /*0680*/  HADD2.F32 R26, -RZ, R20.reuse.H0_H0 ;  /* 0x20000014ff1a7230 */ /* 0x110fe40000004100 */
[----:B------:R-:W-:-:S03]  /*0690*/  HADD2.F32 R28, -RZ, R20.H1_H1 ;  /* 0x30000014ff1c7230 */ /* 0x000fc60000004100 */
[----:B------:R-:W-:Y:S01]  /*06a0*/  FADD.FTZ R25, R25, R26 ;  /* 0x0000001a19197221 */ /* 0x000fe20000010000 */
[--C-:B------:R-:W-:Y:S02]  /*06b0*/  HADD2.F32 R15, -RZ, R14.reuse.H0_H0 ;  /* 0x2000000eff0f7230 */ /* 0x100fe40000004100 */
[----:B------:R-:W-:Y:S01]  /*06c0*/  FADD.FTZ R27, R27, R28 ;  /* 0x0000001c1b1b7221 */ /* 0x000fe20000010000 */
[----:B------:R-:W-:Y:S02]  /*06d0*/  HADD2.F32 R19, -RZ, R14.H1_H1 ;  /* 0x3000000eff137230 */ /* 0x000fe40000004100 */
[----:B------:R-:W-:Y:S01]  /*06e0*/  FADD.FTZ R24, R24, R25 ;  /* 0x0000001918187221 */ /* 0x000fe20000010000 */
[----:B------:R-:W-:-:S03]  /*06f0*/  FADD.FTZ R18, R18, R27 ;  /* 0x0000001b12127221 */ /* 0x000fc60000010000 */
        /* <DEDUP_REMOVED lines=12> */
.L_x_1820:
[----:B------:R-:W1:Y:S01]  /*07c0*/  S2R R7, SR_CgaCtaId ;  /* 0x0000000000077919 */ /* 0x000e620000008800 */
[----:B------:R-:W-:Y:S01]  /*07d0*/  MOV R0, 0x400 ;  /* 0x0000040000007802 */ /* 0x000fe20000000f00 */
[----:B------:R-:W-:Y:S01]  /*07e0*/  IMAD.MOV.U32 R5, RZ, RZ, RZ ;  /* 0x000000ffff057224 */ /* 0x000fe200078e00ff */
[----:B------:R-:W-:Y:S02]  /*07f0*/  MOV R22, R10 ;  /* 0x0000000a00167202 */ /* 0x000fe40000000f00 */
[----:B------:R-:W-:-:S04]  /*0800*/  IADD3 R0, PT, PT, R0, 0x190, RZ ;  /* 0x0000019000007810 */ /* 0x000fc80007ffe0ff */
[----:B-1----:R-:W-:Y:S02]  /*0810*/  LEA R2, R7, R0, 0x18 ;  /* 0x0000000007027211 */ /* 0x002fe400078ec0ff */
[----:B0-----:R-:W-:-:S07]  /*0820*/  SHF.L.U32 R0, R3, 0x2, RZ ;  /* 0x0000000203007819 */ /* 0x001fce00000006ff */
.L_x_1822:
[----:B------:R-:W0:Y:S01]  /*0830*/  LDC.64 R14, c[0x0][0x3a0] ;  /* 0x0000e800ff0e7b82 */ /* 0x000e220000000a00 */
        /* <DEDUP_REMOVED lines=9> */
[----:B--2---:R-:W-:-:S04]  /*08d0*/  IMAD.WIDE R20, R11, 0x8, R20 ;  /* 0x000000080b147825 */ /* 0x004fc800078e0214 */
[----:B0-----:R-:W-:-:S05]  /*08e0*/  IMAD.WIDE R16, R22, 0x4, R16 ;  /* 0x0000000416107825 */ /* 0x001fca00078e0210 */
[----:B------:R-:W2:Y:S01]  /*08f0*/  LDG.E.CONSTANT R25, desc[UR6][R16.64] ;  /* 0x0000000610197981 */ /* 0x000ea2000c1e9900 */
[----:B---3--:R-:W-:Y:S02]  /*0900*/  HADD2.F32 R26, -RZ, R23.H0_H0 ;  /* 0x20000017ff1a7230 */ /* 0x008fe40000004100 */
[----:B----4-:R-:W-:-:S05]  /*0910*/  HADD2.F32 R13, -RZ, R24.H0_H0 ;  /* 0x20000018ff0d7230 */ /* 0x010fca0000004100 */
[----:B------:R-:W-:Y:S02]  /*0920*/  FADD.FTZ R26, R26, R13 ;  /* 0x0000000d1a1a7221 */ /* 0x000fe40000010000 */
[----:B------:R-:W3:Y:S01]  /*0930*/  LDG.E.64 R12, desc[UR6][R20.64] ;  /* 0x00000006140c7981 */ /* 0x000ee2000c1e1b00 */
[----:B------:R-:W-:Y:S02]  /*0940*/  HADD2.F32 R23, -RZ, R23.H1_H1 ;  /* 0x30000017ff177230 */ /* 0x000fe40000004100 */
[----:B------:R-:W-:-:S05]  /*0950*/  HADD2.F32 R24, -RZ, R24.H1_H1 ;  /* 0x30000018ff187230 */ /* 0x000fca0000004100 */
[----:B------:R-:W-:Y:S01]  /*0960*/  FADD.FTZ R23, R23, R24 ;  /* 0x0000001817177221 */ /* 0x000fe20000010000 */
[----:B---3--:R-:W-:Y:S01]  /*0970*/  I2FP.F32.S32 R27, R12 ;  /* 0x0000000c001b7245 */ /* 0x008fe20000201400 */
[----:B--2---:R-:W-:Y:S01]  /*0980*/  HADD2.F32 R12, -RZ, R25.H0_H0 ;  /* 0x20000019ff0c7230 */ /* 0x004fe20000004100 */
[----:B------:R-:W-:-:S04]  /*0990*/  I2FP.F32.S32 R29, R13 ;  /* 0x0000000d001d7245 */ /* 0x000fc80000201400 */
[----:B------:R-:W-:-:S04]  /*09a0*/  FADD.FTZ R13, RZ, R12 ;  /* 0x0000000cff0d7221 */ /* 0x000fc80000010000 */
[----:B------:R-:W-:Y:S02]  /*09b0*/  FADD.FTZ R26, R13, R26 ;  /* 0x0000001a0d1a7221 */ /* 0x000fe40000010000 */
[----:B------:R-:W0:Y:S01]  /*09c0*/  LDC.64 R12, c[0x0][0x388] ;  /* 0x0000e200ff0c7b82 */ /* 0x000e220000000a00 */
[-C--:B------:R-:W-:Y:S01]  /*09d0*/  FMUL.FTZ R24, R27, R6.reuse ;  /* 0x000000061b187220 */ /* 0x080fe20000410000 */
[----:B------:R-:W-:Y:S01]  /*09e0*/  FMUL.FTZ R29, R29, R6 ;  /* 0x000000061d1d7220 */ /* 0x000fe20000410000 */
[----:B------:R-:W-:-:S04]  /*09f0*/  HADD2.F32 R25, -RZ, R25.H1_H1 ;  /* 0x30000019ff197230 */ /* 0x000fc80000004100 */
[----:B------:R-:W-:Y:S01]  /*0a00*/  F2FP.F16.F32.PACK_AB R24, R29, R24 ;  /* 0x000000181d18723e */ /* 0x000fe200000000ff */
[----:B------:R-:W-:-:S04]  /*0a10*/  FADD.FTZ R28, RZ, R25 ;  /* 0x00000019ff1c7221 */ /* 0x000fc80000010000 */
[----:B------:R-:W-:Y:S01]  /*0a20*/  FADD.FTZ R23, R28, R23 ;  /* 0x000000171c177221 */ /* 0x000fe20000010000 */
[--C-:B------:R-:W-:Y:S02]  /*0a30*/  HADD2.F32 R28, -RZ, R24.reuse.H1_H1 ;  /* 0x30000018ff1c7230 */ /* 0x100fe40000004100 */
[----:B------:R-:W-:-:S03]  /*0a40*/  HADD2.F32 R25, -RZ, R24.H0_H0 ;  /* 0x20000018ff197230 */ /* 0x000fc60000004100 */
[----:B------:R-:W-:Y:S02]  /*0a50*/  FADD.FTZ R23, R23, R28 ;  /* 0x0000001c17177221 */ /* 0x000fe40000010000 */
[----:B------:R-:W-:Y:S01]  /*0a60*/  FADD.FTZ R26, R26, R25 ;  /* 0x000000191a1a7221 */ /* 0x000fe20000010000 */
[----:B0-----:R-:W-:-:S04]  /*0a70*/  IMAD.WIDE R12, R11, 0x4, R12 ;  /* 0x000000040b0c7825 */ /* 0x001fc800078e020c */
[----:B------:R-:W-:Y:S01]  /*0a80*/  F2FP.F16.F32.PACK_AB R24, R23, R26 ;  /* 0x0000001a1718723e */ /* 0x000fe200000000ff */
[----:B------:R-:W-:Y:S01]  /*0a90*/  IMAD R11, R22, 0x4, R2 ;  /* 0x00000004160b7824 */ /* 0x000fe200078e0202 */
        /* <DEDUP_REMOVED lines=9> */
[----:B-1----:R-:W-:Y:S05]  /*0b30*/  @P0 BRA `(.L_x_1819) ;  /* 0x0000000000bc0947 */ /* 0x002fea0003800000 */
[----:B------:R-:W-:Y:S02]  /*0b40*/  LEA R20, P1, R3, R20, 0x3 ;  /* 0x0000001403147211 */ /* 0x000fe400078218ff */
[C---:B------:R-:W-:Y:S02]  /*0b50*/  IADD3 R16, P0, PT, R0.reuse, R16, RZ ;  /* 0x0000001000107210 */ /* 0x040fe40007f1e0ff */
[----:B------:R-:W-:Y:S02]  /*0b60*/  IADD3.X R21, PT, PT, RZ, R21, RZ, P1, !PT ;  /* 0x00000015ff157210 */ /* 0x000fe40000ffe4ff */
[C---:B------:R-:W-:Y:S01]  /*0b70*/  IADD3 R14, P1, PT, R0.reuse, R14, RZ ;  /* 0x0000000e000e7210 */ /* 0x040fe20007f3e0ff */
[----:B------:R-:W-:Y:S01]  /*0b80*/  IMAD.X R17, RZ, RZ, R17, P0 ;  /* 0x000000ffff117224 */ /* 0x000fe200000e0611 */
[----:B------:R-:W-:Y:S02]  /*0b90*/  IADD3 R18, P2, PT, R0, R18, RZ ;  /* 0x0000001200127210 */ /* 0x000fe40007f5e0ff */
[----:B------:R-:W2:Y:S01]  /*0ba0*/  LDG.E.64 R20, desc[UR6][R20.64] ;  /* 0x0000000614147981 */ /* 0x000ea2000c1e1b00 */
[----:B------:R-:W-:-:S02]  /*0bb0*/  IADD3.X R15, PT, PT, RZ, R15, RZ, P1, !PT ;  /* 0x0000000fff0f7210 */ /* 0x000fc40000ffe4ff */
[----:B------:R-:W-:Y:S01]  /*0bc0*/  IADD3.X R19, PT, PT, RZ, R19, RZ, P2, !PT ;  /* 0x00000013ff137210 */ /* 0x000fe200017fe4ff */
[----:B------:R-:W3:Y:S04]  /*0bd0*/  LDG.E.CONSTANT R16, desc[UR6][R16.64] ;  /* 0x0000000610107981 */ /* 0x000ee8000c1e9900 */
[----:B------:R-:W4:Y:S04]  /*0be0*/  LDG.E.CONSTANT R14, desc[UR6][R14.64] ;  /* 0x000000060e0e7981 */ /* 0x000f28000c1e9900 */
[----:B------:R-:W4:Y:S01]  /*0bf0*/  LDG.E.CONSTANT R18, desc[UR6][R18.64] ;  /* 0x0000000612127981 */ /* 0x000f22000c1e9900 */
[----:B------:R-:W-:-:S02]  /*0c00*/  IADD3 R12, P0, PT, R0, R12, RZ ;  /* 0x0000000c000c7210 */ /* 0x000fc40007f1e0ff */
[----:B------:R-:W-:-:S03]  /*0c10*/  IADD3 R11, PT, PT, R0, R11, RZ ;  /* 0x0000000b000b7210 */ /* 0x000fc60007ffe0ff */
[----:B------:R-:W-:Y:S01]  /*0c20*/  IMAD.X R13, RZ, RZ, R13, P0 ;  /* 0x000000ffff0d7224 */ /* 0x000fe200000e060d */
[----:B------:R-:W-:-:S04]  /*0c30*/  IADD3 R22, PT, PT, R22, R3, RZ ;  /* 0x0000000316167210 */ /* 0x000fc80007ffe0ff */
[----:B------:R-:W-:Y:S02]  /*0c40*/  ISETP.GE.AND P0, PT, R22, R7, PT ;  /* 0x000000071600720c */ /* 0x000fe40003f06270 */
[----:B--2---:R-:W-:Y:S02]  /*0c50*/  I2FP.F32.S32 R25, R20 ;  /* 0x0000001400197245 */ /* 0x004fe40000201400 */
[----:B------:R-:W-:Y:S01]  /*0c60*/  I2FP.F32.S32 R27, R21 ;  /* 0x00000015001b7245 */ /* 0x000fe20000201400 */
[----:B---3--:R-:W-:Y:S02]  /*0c70*/  HADD2.F32 R23, -RZ, R16.H1_H1 ;  /* 0x30000010ff177230 */ /* 0x008fe40000004100 */
[-C--:B------:R-:W-:Y:S02]  /*0c80*/  FMUL.FTZ R26, R25, R6.reuse ;  /* 0x00000006191a7220 */ /* 0x080fe40000410000 */
[----:B------:R-:W-:Y:S01]  /*0c90*/  FMUL.FTZ R27, R27, R6 ;  /* 0x000000061b1b7220 */ /* 0x000fe20000410000 */
[----:B----4-:R-:W-:-:S02]  /*0ca0*/  HADD2.F32 R24, -RZ, R14.H1_H1 ;  /* 0x3000000eff187230 */ /* 0x010fc40000004100 */
[----:B------:R-:W-:Y:S02]  /*0cb0*/  HADD2.F32 R20, -RZ, R14.H0_H0 ;  /* 0x2000000eff147230 */ /* 0x000fe40000004100 */
[--C-:B------:R-:W-:Y:S02]  /*0cc0*/  HADD2.F32 R25, -RZ, R18.reuse.H1_H1 ;  /* 0x30000012ff197230 */ /* 0x100fe40000004100 */
[----:B------:R-:W-:Y:S02]  /*0cd0*/  HADD2.F32 R17, -RZ, R18.H0_H0 ;  /* 0x20000012ff117230 */ /* 0x000fe40000004100 */
[----:B------:R-:W-:Y:S01]  /*0ce0*/  HADD2.F32 R16, -RZ, R16.H0_H0 ;  /* 0x20000010ff107230 */ /* 0x000fe20000004100 */
[----:B------:R-:W-:Y:S01]  /*0cf0*/  F2FP.F16.F32.PACK_AB R26, R27, R26 ;  /* 0x0000001a1b1a723e */ /* 0x000fe200000000ff */
[----:B------:R-:W-:Y:S01]  /*0d00*/  FADD.FTZ R24, R24, R25 ;  /* 0x0000001918187221 */ /* 0x000fe20000010000 */
[----:B------:R-:W-:Y:S01]  /*0d10*/  FADD.FTZ R23, RZ, R23 ;  /* 0x00000017ff177221 */ /* 0x000fe20000010000 */
[----:B------:R-:W-:Y:S01]  /*0d20*/  FADD.FTZ R17, R20, R17 ;  /* 0x0000001114117221 */ /* 0x000fe20000010000 */
[----:B------:R-:W-:Y:S01]  /*0d30*/  FADD.FTZ R16, RZ, R16 ;  /* 0x00000010ff107221 */ /* 0x000fe20000010000 */
[----:B------:R-:W-:-:S02]  /*0d40*/  HADD2.F32 R14, -RZ, R26.H1_H1 ;  /* 0x3000001aff0e7230 */ /* 0x000fc40000004100 */
        /* <DEDUP_REMOVED lines=13> */
[----:B-1----:R-:W-:Y:S06]  /*0e20*/  @!P0 BRA `(.L_x_1822) ;  /* 0xfffffff800808947 */ /* 0x002fec000383ffff */
.L_x_1819:
[----:B------:R-:W-:Y:S05]  /*0e30*/  BSYNC.RECONVERGENT B0 ;  /* 0x0000000000007941 */ /* 0x000fea0003800200 */
.L_x_1818:
[----:B------:R-:W1:Y:S01]  /*0e40*/  SHFL.BFLY PT, R0, R5, 0x10, 0x1f ;  /* 0x0e001f0005007f89 */ /* 0x000e6200000e0000 */
[----:B------:R-:W2:Y:S01]  /*0e50*/  LDCU UR8, c[0x0][0x360] ;  /* 0x00006c00ff0877ac */ /* 0x000ea20008000800 */
[----:B------:R-:W-:Y:S01]  /*0e60*/  I2FP.F32.U32 R15, R10 ;  /* 0x0000000a000f7245 */ /* 0x000fe20000201000 */
[----:B------:R-:W-:Y:S01]  /*0e70*/  BSSY.RECONVERGENT B0, `(.L_x_1823) ;  /* 0x000004c000007945 */ /* 0x000fe20003800200 */
[----:B------:R-:W3:Y:S01]  /*0e80*/  SHFL.BFLY PT, R3, R4, 0x10, 0x1f ;  /* 0x0e001f0004037f89 */ /* 0x000ee200000e0000 */
[----:B-1----:R-:W-:Y:S01]  /*0e90*/  FADD.FTZ R0, R0, R5 ;  /* 0x0000000500007221 */ /* 0x002fe20000010000 */
[----:B---3--:R-:W-:Y:S01]  /*0ea0*/  FADD.FTZ R6, R3, R4 ;  /* 0x0000000403067221 */ /* 0x008fe20000010000 */
[----:B--2---:R-:W-:-:S03]  /*0eb0*/  I2FP.F32.U32 R4, UR8 ;  /* 0x0000000800047c45 */ /* 0x004fc60008201000 */
[----:B------:R-:W1:Y:S04]  /*0ec0*/  SHFL.BFLY PT, R3, R0, 0x8, 0x1f ;  /* 0x0d001f0000037f89 */ /* 0x000e6800000e0000 */
[----:B0-----:R-:W0:Y:S01]  /*0ed0*/  SHFL.BFLY PT, R11, R6, 0x8, 0x1f ;  /* 0x0d001f00060b7f89 */ /* 0x001e2200000e0000 */
[----:B-1----:R-:W-:Y:S01]  /*0ee0*/  FADD.FTZ R3, R0, R3 ;  /* 0x0000000300037221 */ /* 0x002fe20000010000 */
[----:B------:R-:W-:Y:S01]  /*0ef0*/  FMUL.FTZ R0, R4, 0.03125 ;  /* 0x3d00000004007820 */ /* 0x000fe20000410000 */
[----:B0-----:R-:W-:-:S03]  /*0f00*/  FADD.FTZ R11, R6, R11 ;  /* 0x0000000b060b7221 */ /* 0x001fc60000010000 */
        /* <DEDUP_REMOVED lines=10> */
[----:B------:R-:W-:Y:S01]  /*0fb0*/  @P1 MOV R11, 0x400 ;  /* 0x00000400000b1802 */ /* 0x000fe20000000f00 */
[----:B------:R-:W-:Y:S02]  /*0fc0*/  @!P0 VIADD R3, R3, 0x88 ;  /* 0x0000008803038836 */ /* 0x000fe40000000000 */
[----:B------:R-:W1:Y:S01]  /*0fd0*/  SHFL.BFLY PT, R13, R12, 0x2, 0x1f ;  /* 0x0c401f000c0d7f89 */ /* 0x000e6200000e0000 */
[----:B------:R-:W-:Y:S02]  /*0fe0*/  @P1 IADD3 R15, PT, PT, R11, 0x88, RZ ;  /* 0x000000880b0f1810 */ /* 0x000fe40007ffe0ff */
[----:B------:R-:W-:Y:S02]  /*0ff0*/  SHF.R.U32.HI R11, RZ, 0x5, R10 ;  /* 0x00000005ff0b7819 */ /* 0x000fe4000001160a */
[----:B---3--:R-:W-:Y:S01]  /*1000*/  @P1 LEA R15, R16, R15, 0x18 ;  /* 0x0000000f100f1211 */ /* 0x008fe200078ec0ff */
[----:B0-----:R-:W-:Y:S01]  /*1010*/  FADD.FTZ R5, R2, R5 ;  /* 0x0000000502057221 */ /* 0x001fe20000010000 */
[----:B-1----:R-:W-:-:S04]  /*1020*/  FADD.FTZ R13, R12, R13 ;  /* 0x0000000d0c0d7221 */ /* 0x002fc80000010000 */
[----:B------:R-:W0:Y:S01]  /*1030*/  SHFL.BFLY PT, R4, R5, 0x1, 0x1f ;  /* 0x0c201f0005047f89 */ /* 0x000e2200000e0000 */
[----:B--2---:R-:W-:-:S03]  /*1040*/  @!P0 LEA R12, R14, R3, 0x18 ;  /* 0x000000030e0c8211 */ /* 0x004fc600078ec0ff */
[----:B------:R-:W1:Y:S01]  /*1050*/  SHFL.BFLY PT, R2, R13, 0x1, 0x1f ;  /* 0x0c201f000d027f89 */ /* 0x000e6200000e0000 */
[----:B------:R-:W-:Y:S01]  /*1060*/  @!P0 LEA R12, R11, R12, 0x2 ;  /* 0x0000000c0b0c8211 */ /* 0x000fe200078e10ff */
[----:B0-----:R-:W-:Y:S01]  /*1070*/  FADD.FTZ R17, R5, R4 ;  /* 0x0000000405117221 */ /* 0x001fe20000010000 */
[----:B------:R-:W-:Y:S02]  /*1080*/  @P1 IMAD R4, R6, 0x4, R15 ;  /* 0x0000000406041824 */ /* 0x000fe400078e020f */
[----:B-1----:R-:W-:Y:S02]  /*1090*/  FADD.FTZ R19, R13, R2 ;  /* 0x000000020d137221 */ /* 0x002fe40000010000 */
[----:B------:R-:W-:Y:S01]  /*10a0*/  @!P0 STS [R12], R17 ;  /* 0x000000110c008388 */ /* 0x000fe20000000800 */
[----:B------:R-:W-:-:S03]  /*10b0*/  CS2R R2, SRZ ;  /* 0x0000000000027805 */ /* 0x000fc6000001ff00 */
        /* <DEDUP_REMOVED lines=39> */
.L_x_1824:
[----:B------:R-:W-:Y:S05]  /*1330*/  BSYNC.RECONVERGENT B0 ;  /* 0x0000000000007941 */ /* 0x000fea0003800200 */
.L_x_1823:
        /* <DEDUP_REMOVED lines=14> */
[----:B---3--:R-:W-:Y:S02]  /*1420*/  LEA R19, R17, R4, 0x18 ;  /* 0x0000000411137211 */ /* 0x008fe400078ec0ff */
[----:B------:R-:W-:-:S04]  /*1430*/  IADD3 R4, PT, PT, R4, 0x190, RZ ;  /* 0x0000019004047810 */ /* 0x000fc80007ffe0ff */
[----:B------:R-:W0:Y:S01]  /*1440*/  LDS.64 R18, [R19] ;  /* 0x0000000013127984 */ /* 0x000e220000000a00 */
[----:B------:R-:W-:Y:S02]  /*1450*/  LEA R17, R17, R4, 0x18 ;  /* 0x0000000411117211 */ /* 0x000fe400078ec0ff */
[----:B0---4-:R-:W-:-:S07]  /*1460*/  F2FP.F16.F32.PACK_AB R18, R19, R18 ;  /* 0x000000121312723e */ /* 0x011fce00000000ff */
.L_x_1832:
[----:B0-----:R-:W0:Y:S08]  /*1470*/  LDC.64 R12, c[0x0][0x3b0] ;  /* 0x0000ec00ff0c7b82 */ /* 0x001e300000000a00 */
[----:B-1----:R-:W3:Y:S01]  /*1480*/  LDC.64 R4, c[0x0][0x3b8] ;  /* 0x0000ee00ff047b82 */ /* 0x002ee20000000a00 */
[----:B0-----:R-:W-:-:S05]  /*1490*/  IMAD.WIDE R12, R20, 0x4, R12 ;  /* 0x00000004140c7825 */ /* 0x001fca00078e020c */
[----:B------:R-:W4:Y:S01]  /*14a0*/  LDG.E.CONSTANT R14, desc[UR6][R12.64] ;  /* 0x000000060c0e7981 */ /* 0x000f22000c1e9900 */
[----:B---3--:R-:W-:-:S05]  /*14b0*/  IMAD.WIDE R4, R20, 0x4, R4 ;  /* 0x0000000414047825 */ /* 0x008fca00078e0204 */
[----:B------:R-:W4:Y:S01]  /*14c0*/  LDG.E.CONSTANT R22, desc[UR6][R4.64] ;  /* 0x0000000604167981 */ /* 0x000f22000c1e9900 */
[----:B------:R-:W-:-:S05]  /*14d0*/  LEA R19, R20, R17, 0x2 ;  /* 0x0000001114137211 */ /* 0x000fca00078e10ff */
[----:B------:R-:W0:Y:S02]  /*14e0*/  LDS R7, [R19] ;  /* 0x0000000013077984 */ /* 0x000e240000000800 */
[----:B0-----:R-:W-:-:S04]  /*14f0*/  HADD2 R7, R7, -R18.H0_H0 ;  /* 0xa000001207077230 */ /* 0x001fc80000000000 */
[----:B------:R-:W-:Y:S01]  /*1500*/  HMUL2 R15, R7, R18.H1_H1 ;  /* 0x30000012070f7232 */ /* 0x000fe20000000000 */
[----:B-1----:R-:W-:-:S05]  /*1510*/  MOV R7, UR9 ;  /* 0x0000000900077c02 */ /* 0x002fca0008000f00 */
[----:B------:R-:W-:Y:S02]  /*1520*/  IMAD R21, R8, R7, R20 ;  /* 0x0000000708157224 */ /* 0x000fe400078e0214 */
[----:B----4-:R-:W-:-:S05]  /*1530*/  HFMA2 R15, R15, R14, R22 ;  /* 0x0000000e0f0f7231 */ /* 0x010fca0000000016 */
        /* <DEDUP_REMOVED lines=11> */
.L_x_1827:
        /* <DEDUP_REMOVED lines=14> */
.L_x_1829:
[----:B------:R-:W-:-:S05]  /*16d0*/  IMAD.WIDE R14, R21, 0x4, R2 ;  /* 0x00000004150e7825 */ /* 0x000fca00078e0202 */
[----:B------:R1:W-:Y:S02]  /*16e0*/  STG.E desc[UR6][R14.64], R22 ;  /* 0x000000160e007986 */ /* 0x0003e4000c101906 */
.L_x_1828:
[----:B01----:R-:W-:-:S04]  /*16f0*/  IADD3 R14, PT, PT, R20, UR8, RZ ;  /* 0x00000008140e7c10 */ /* 0x003fc8000fffe0ff */
        /* <DEDUP_REMOVED lines=23> */
.L_x_1830:
        /* <DEDUP_REMOVED lines=17> */
.L_x_1831:
[----:B------:R-:W-:-:S04]  /*1980*/  IADD3 R20, PT, PT, R14, UR8, RZ ;  /* 0x000000080e147c10 */ /* 0x000fc8000fffe0ff */
[----:B------:R-:W-:-:S13]  /*1990*/  ISETP.GE.AND P1, PT, R20, R7, PT ;  /* 0x000000071400720c */ /* 0x000fda0003f26270 */
[----:B------:R-:W-:Y:S05]  /*19a0*/  @!P1 BRA `(.L_x_1832) ;  /* 0xfffffff800b09947 */ /* 0x000fea000383ffff */
.L_x_1826:
[----:B-12---:R-:W-:Y:S05]  /*19b0*/  BSYNC.RECONVERGENT B0 ;  /* 0x0000000000007941 */ /* 0x006fea0003800200 */
.L_x_1825:
        /* <DEDUP_REMOVED lines=10> */
[----:B------:R-:W2:Y:S01]  /*1a60*/  @!P0 S2R R9, SR_CgaCtaId ;  /* 0x0000000000098919 */ /* 0x000ea20000008800 */
[----:B------:R-:W-:-:S05]  /*1a70*/  @!P0 MOV R0, 0x400 ;  /* 0x0000040000008802 */ /* 0x000fca0000000f00 */
[----:B------:R-:W3:Y:S01]  /*1a80*/  @P1 S2R R13, SR_CgaCtaId ;  /* 0x00000000000d1919 */ /* 0x000ee20000008800 */
[----:B------:R-:W-:Y:S01]  /*1a90*/  @!P0 VIADD R0, R0, 0x8 ;  /* 0x0000000800008836 */ /* 0x000fe20000000000 */
[----:B-1----:R-:W-:-:S05]  /*1aa0*/  FMNMX.FTZ R3, R16, R3, !PT ;  /* 0x0000000310037209 */ /* 0x002fca0007810000 */
[----:B------:R-:W1:Y:S01]  /*1ab0*/  SHFL.BFLY PT, R2, R3, 0x8, 0x1f ;  /* 0x0d001f0003027f89 */ /* 0x000e6200000e0000 */
[----:B--2---:R-:W-:-:S04]  /*1ac0*/  @!P0 LEA R0, R9, R0, 0x18 ;  /* 0x0000000009008211 */ /* 0x004fc800078ec0ff */
[----:B------:R-:W-:Y:S02]  /*1ad0*/  @!P0 LEA R0, R11, R0, 0x2 ;  /* 0x000000000b008211 */ /* 0x000fe400078e10ff */
[----:B-1----:R-:W-:-:S05]  /*1ae0*/  FMNMX.FTZ R2, R3, R2, !PT ;  /* 0x0000000203027209 */ /* 0x002fca0007810000 */
[----:B0-----:R-:W0:Y:S02]  /*1af0*/  SHFL.BFLY PT, R5, R2, 0x4, 0x1f ;  /* 0x0c801f0002057f89 */ /* 0x001e2400000e0000 */
[----:B0-----:R-:W-:Y:S02]  /*1b00*/  FMNMX.FTZ R5, R2, R5, !PT ;  /* 0x0000000502057209 */ /* 0x001fe40007810000 */
[----:B------:R-:W-:-:S03]  /*1b10*/  @P1 MOV R2, 0x400 ;  /* 0x0000040000021802 */ /* 0x000fc60000000f00 */
[----:B------:R-:W0:Y:S01]  /*1b20*/  SHFL.BFLY PT, R4, R5, 0x2, 0x1f ;  /* 0x0c401f0005047f89 */ /* 0x000e2200000e0000 */
[----:B------:R-:W-:-:S04]  /*1b30*/  @P1 IADD3 R2, PT, PT, R2, 0x8, RZ ;  /* 0x0000000802021810 */ /* 0x000fc80007ffe0ff */
[----:B---3--:R-:W-:Y:S02]  /*1b40*/  @P1 LEA R13, R13, R2, 0x18 ;  /* 0x000000020d0d1211 */ /* 0x008fe400078ec0ff */
[----:B------:R-:W-:-:S03]  /*1b50*/  MOV R2, 0xe0ad78ec ;  /* 0xe0ad78ec00027802 */ /* 0x000fc60000000f00 */
[----:B------:R-:W-:Y:S01]  /*1b60*/  @P1 IMAD R6, R6, 0x4, R13 ;  /* 0x0000000406061824 */ /* 0x000fe200078e020d */
[----:B0-----:R-:W-:-:S05]  /*1b70*/  FMNMX.FTZ R4, R5, R4, !PT ;  /* 0x0000000405047209 */ /* 0x001fca0007810000 */
[----:B------:R-:W0:Y:S02]  /*1b80*/  SHFL.BFLY PT, R3, R4, 0x1, 0x1f ;  /* 0x0c201f0004037f89 */ /* 0x000e2400000e0000 */
        /* <DEDUP_REMOVED lines=33> */
[----:B------:R-:W-:Y:S05]  /*1da0*/  CALL.REL.NOINC `($__internal_44_$__cuda_sm20_div_rn_f64_full) ;  /* 0x0000000000a47944 */ /* 0x000fea0003c00000 */
.L_x_1836:
[----:B------:R-:W-:Y:S05]  /*1db0*/  BSYNC.RECONVERGENT B1 ;  /* 0x0000000000017941 */ /* 0x000fea0003800200 */
.L_x_1835:
        /* <DEDUP_REMOVED lines=12> */
.L_x_1837:
[----:B------:R-:W-:-:S06]  /*1e80*/  LEA R9, R7, R14, 0x2 ;  /* 0x0000000e07097211 */ /* 0x000fcc00078e10ff */
        /* <DEDUP_REMOVED lines=16> */
.L_x_1834:
[----:B------:R-:W-:Y:S05]  /*1f90*/  BSYNC.RECONVERGENT B0 ;  /* 0x0000000000007941 */ /* 0x000fea0003800200 */
.L_x_1833:
        /* <DEDUP_REMOVED lines=10> */
        .weak           $__internal_44_$__cuda_sm20_div_rn_f64_full
        .type           $__internal_44_$__cuda_sm20_div_rn_f64_full,@function
        .size           $__internal_44_$__cuda_sm20_div_rn_f64_full,(.L_x_2522 - $__internal_44_$__cuda_sm20_div_rn_f64_full)
$__internal_44_$__cuda_sm20_div_rn_f64_full:
[C---:B------:R-:W-:Y:S01]  /*2040*/  FSETP.GEU.AND P0, PT, |R5|.reuse, 1.469367938527859385e-39, PT ;  /* 0x001000000500780b */ /* 0x040fe20003f0e200 */
[----:B------:R-:W-:Y:S01]  /*2050*/  IMAD.MOV.U32 R7, RZ, RZ, 0x1ca00000 ;  /* 0x1ca00000ff077424 */ /* 0x000fe200078e00ff */
[C---:B------:R-:W-:Y:S01]  /*2060*/  LOP3.LUT R2, R5.reuse, 0x800fffff, RZ, 0xc0, !PT ;  /* 0x800fffff05027812 */ /* 0x040fe200078ec0ff */
[----:B------:R-:W-:Y:S01]  /*2070*/  BSSY.RECONVERGENT B2, `(.L_x_1838) ;  /* 0x0000048000027945 */ /* 0x000fe20003800200 */
[----:B------:R-:W-:Y:S02]  /*2080*/  MOV R12, 0x1 ;  /* 0x00000001000c7802 */ /* 0x000fe40000000f00 */
[----:B------:R-:W-:Y:S02]  /*2090*/  LOP3.LUT R3, R2, 0x3ff00000, RZ, 0xfc, !PT ;  /* 0x3ff0000002037812 */ /* 0x000fe400078efcff */
[----:B------:R-:W-:Y:S02]  /*20a0*/  MOV R2, R4 ;  /* 0x0000000400027202 */ /* 0x000fe40000000f00 */
[----:B------:R-:W-:-:S02]  /*20b0*/  LOP3.LUT R9, R5, 0x7ff00000, RZ, 0xc0, !PT ;  /* 0x7ff0000005097812 */ /* 0x000fc400078ec0ff */
[----:B------:R-:W-:Y:S01]  /*20c0*/  MOV R20, 0x40500000 ;  /* 0x4050000000147802 */ /* 0x000fe20000000f00 */
[----:B------:R-:W-:Y:S01]  /*20d0*/  @!P0 DMUL R2, R4, 8.98846567431157953865e+307 ;  /* 0x7fe0000004028828 */ /* 0x000fe20000000000 */
[----:B------:R-:W-:-:S03]  /*20e0*/  ISETP.LE.U32.AND P1, PT, R9, 0x40500000, PT ;  /* 0x405000000900780c */ /* 0x000fc60003f23070 */
[----:B------:R-:W-:Y:S01]  /*20f0*/  VIADD R11, R20, 0xffffffff ;  /* 0xffffffff140b7836 */ /* 0x000fe20000000000 */
[----:B------:R-:W-:Y:S01]  /*2100*/  SEL R16, R7, 0x63400000, !P1 ;  /* 0x6340000007107807 */ /* 0x000fe20004800000 */
[----:B------:R-:W0:Y:S03]  /*2110*/  MUFU.RCP64H R13, R3 ;  /* 0x00000003000d7308 */ /* 0x000e260000001800 */
[----:B------:R-:W-:Y:S02]  /*2120*/  LOP3.LUT R17, R16, 0xfc000, RZ, 0xfc, !PT ;  /* 0x000fc00010117812 */ /* 0x000fe400078efcff */
[----:B------:R-:W-:Y:S02]  /*2130*/  MOV R16, RZ ;  /* 0x000000ff00107202 */ /* 0x000fe40000000f00 */
[----:B------:R-:W-:Y:S02]  /*2140*/  @!P0 LOP3.LUT R9, R3, 0x7ff00000, RZ, 0xc0, !PT ;  /* 0x7ff0000003098812 */ /* 0x000fe400078ec0ff */
[----:B------:R-:W-:-:S02]  /*2150*/  ISETP.GT.U32.AND P0, PT, R11, 0x7feffffe, PT ;  /* 0x7feffffe0b00780c */ /* 0x000fc40003f04070 */
        /* <DEDUP_REMOVED lines=18> */
[----:B------:R-:W-:-:S04]  /*2280*/  VIMNMX R9, PT, PT, R9, 0x46a00000, PT ;  /* 0x46a0000009097848 */ /* 0x000fc80003fe0100 */
        /* <DEDUP_REMOVED lines=21> */
.L_x_1839:
        /* <DEDUP_REMOVED lines=10> */
[----:B------:R-:W-:Y:S01]  /*2480*/  @P0 LOP3.LUT R2, R15, 0x7ff00000, RZ, 0xfc, !PT ;  /* 0x7ff000000f020812 */ /* 0x000fe200078efcff */
[----:B------:R-:W-:Y:S01]  /*2490*/  @!P0 IMAD.MOV.U32 R14, RZ, RZ, RZ ;  /* 0x000000ffff0e8224 */ /* 0x000fe200078e00ff */
[----:B------:R-:W-:Y:S02]  /*24a0*/  @P0 MOV R14, RZ ;  /* 0x000000ff000e0202 */ /* 0x000fe40000000f00 */
[----:B------:R-:W-:Y:S01]  /*24b0*/  @P0 MOV R15, R2 ;  /* 0x00000002000f0202 */ /* 0x000fe20000000f00 */
[----:B------:R-:W-:Y:S06]  /*24c0*/  BRA `(.L_x_1840) ;  /* 0x0000000000087947 */ /* 0x000fec0003800000 */
.L_x_1841:
[----:B------:R-:W-:Y:S01]  /*24d0*/  LOP3.LUT R15, R5, 0x80000, RZ, 0xfc, !PT ;  /* 0x00080000050f7812 */ /* 0x000fe200078efcff */
[----:B------:R-:W-:-:S07]  /*24e0*/  IMAD.MOV.U32 R14, RZ, RZ, R4 ;  /* 0x000000ffff0e7224 */ /* 0x000fce00078e0004 */
.L_x_1840:
[----:B------:R-:W-:Y:S05]  /*24f0*/  BSYNC.RECONVERGENT B2 ;  /* 0x0000000000027941 */ /* 0x000fea0003800200 */
.L_x_1838:
[----:B------:R-:W-:Y:S01]  /*2500*/  HFMA2 R7, -RZ, RZ, 0, 0 ;  /* 0x00000000ff077431 */ /* 0x000fe200000001ff */
[----:B------:R-:W-:Y:S02]  /*2510*/  MOV R2, R14 ;  /* 0x0000000e00027202 */ /* 0x000fe40000000f00 */
[----:B------:R-:W-:Y:S01]  /*2520*/  MOV R3, R15 ;  /* 0x0000000f00037202 */ /* 0x000fe20000000f00 */
[----:B------:R-:W-:Y:S06]  /*2530*/  RET.REL.NODEC R6 `(_ZN17fastertransformer35generalAddBiasResidualLayerNormOpt2I7__half2Lb1ELb1ELi2ELb1ELi2EEEvPT_S3_PKS2_S5_S5_S5_S5_S5_fiiPKfS7_S7_Pfi) ;  /* 0xffffffd806b07950 */ /* 0x000fec0003c3ffff */
.L_x_1842:
        /* <DEDUP_REMOVED lines=12> */
.L_x_2522:


//--------------------- .text._ZN17fastertransformer34generalAddBiasResidualLayerNormOptI7__half2Lb1ELb1ELi2ELb1ELi2EEEvPT_S3_PKS2_S5_S5_S5_S5_S5_fiiPKfS7_S7_Pfi --------------------------
	.section	.text._ZN17fastertransformer34generalAddBiasResidualLayerNormOptI7__half2Lb1ELb1ELi2ELb1ELi2EEEvPT_S3_PKS2_S5_S5_S5_S5_S5_fiiPKfS7_S7_Pfi,"ax",@progbits
	.align	128
        .global         _ZN17fastertransformer34generalAddBiasResidualLayerNormOptI7__half2Lb1ELb1ELi2ELb1ELi2EEEvPT_S3_PKS2_S5_S5_S5_S5_S5_fiiPKfS7_S7_Pfi
        .type           _ZN17fastertransformer34generalAddBiasResidualLayerNormOptI7__half2Lb1ELb1ELi2ELb1ELi2EEEvPT_S3_PKS2_S5_S5_S5_S5_S5_fiiPKfS7_S7_Pfi,@function
        .size           _ZN17fastertransformer34generalAddBiasResidualLayerNormOptI7__half2Lb1ELb1ELi2ELb1ELi2EEEvPT_S3_PKS2_S5_S5_S5_S5_S5_fiiPKfS7_S7_Pfi,(.L_x_2523 - _ZN17fastertransformer34generalAddBiasResidualLayerNormOptI7__half2Lb1ELb1ELi2ELb1ELi2EEEvPT_S3_PKS2_S5_S5_S5_S5_S5_fiiPKfS7_S7_Pfi)
        .other          _ZN17fastertransformer34generalAddBiasResidualLayerNormOptI7__half2Lb1ELb1ELi2ELb1ELi2EEEvPT_S3_PKS2_S5_S5_S5_S5_S5_fiiPKfS7_S7_Pfi,@"STO_CUDA_ENTRY STV_DEFAULT"
_ZN17fastertransformer34generalAddBiasResidualLayerNormOptI7__half2Lb1ELb1ELi2ELb1ELi2EEEvPT_S3_PKS2_S5_S5_S5_S5_S5_fiiPKfS7_S7_Pfi:
.text._ZN17fastertransformer34generalAddBiasResidualLayerNormOptI7__half2Lb1ELb1ELi2ELb1ELi2EEEvPT_S3_PKS2_S5_S5_S5_S5_S5_fiiPKfS7_S7_Pfi:
        /* <DEDUP_REMOVED lines=38> */
.L_x_1846:
        /* <DEDUP_REMOVED lines=22> */
.L_x_1845:
        /* <DEDUP_REMOVED lines=10> */
.L_x_1847:
        /* <DEDUP_REMOVED lines=26> */
.L_x_1844:
[----:B------:R-:W-:Y:S05]  /*0600*/  BSYNC.RECONVERGENT B0 ;  /* 0x0000000000007941 */ /* 0x000fea0003800200 */
.L_x_1843:
[----:B------:R-:W-:Y:S01]  /*0610*/  HADD2 R26, R26.H0_H0, R26.H1_H1 ;  /* 0x3000001a1a1a7230 */ /* 0x000fe20000000800 */
[----:B------:R-:W-:Y:S01]  /*0620*/  MOV R8, 0x400 ;  /* 0x0000040000087802 */ /* 0x000fe20000000f00 */
[----:B------:R-:W0:Y:S01]  /*0630*/  LDCU UR8, c[0x0][0x360] ;  /* 0x00006c00ff0877ac */ /* 0x000e220008000800 */
[----:B------:R-:W-:Y:S01]  /*0640*/  LOP3.LUT P0, R10, R2, 0x1f, RZ, 0xc0, !PT ;  /* 0x0000001f020a7812 */ /* 0x000fe2000780c0ff */
[----:B------:R-:W-:Y:S01]  /*0650*/  BSSY.RECONVERGENT B0, `(.L_x_1848) ;  /* 0x000004e000007945 */ /* 0x000fe20003800200 */
[----:B------:R-:W-:Y:S01]  /*0660*/  HADD2.F32 R26, -RZ, R26.H0_H0 ;  /* 0x2000001aff1a7230 */ /* 0x000fe20000004100 */
[----:B------:R-:W1:Y:S04]  /*0670*/  LDCU UR4, c[0x0][0x3c8] ;  /* 0x00007900ff0477ac */ /* 0x000e680008000800 */
[----:B------:R-:W2:Y:S01]  /*0680*/  SHFL.BFLY PT, R5, R26, 0x10, 0x1f ;  /* 0x0e001f001a057f89 */ /* 0x000ea200000e0000 */
[----:B0-----:R-:W-:-:S05]  /*0690*/  I2FP.F32.U32 R11, UR8 ;  /* 0x00000008000b7c45 */ /* 0x001fca0008201000 */
[----:B------:R-:W-:Y:S01]  /*06a0*/  FMUL.FTZ R11, R11, 0.03125 ;  /* 0x3d0000000b0b7820 */ /* 0x000fe20000410000 */
[----:B--2---:R-:W-:-:S05]  /*06b0*/  FADD.FTZ R5, R26, R5 ;  /* 0x000000051a057221 */ /* 0x004fca0000010000 */
        /* <DEDUP_REMOVED lines=10> */
[----:B------:R-:W0:Y:S01]  /*0760*/  SHFL.BFLY PT, R13, R12, 0x1, 0x1f ;  /* 0x0c201f000c0d7f89 */ /* 0x000e2200000e0000 */
        /* <DEDUP_REMOVED lines=22> */
[----:B0-----:R-:W-:Y:S01]  /*08d0*/  @!P0 FMUL.FTZ.D2 R9, R12, R17 ;  /* 0x000000110c098220 */ /* 0x001fe20000310000 */
[----:B------:R-:W-:-:S04]  /*08e0*/  MOV R12, RZ ;  /* 0x000000ff000c7202 */ /* 0x000fc80000000f00 */
[----:B------:R0:W-:Y:S01]  /*08f0*/  @!P0 STS [R18], R9 ;  /* 0x0000000912008388 */ /* 0x0001e20000000800 */
[----:B------:R-:W-:Y:S06]  /*0900*/  BAR.SYNC.DEFER_BLOCKING 0x0 ;  /* 0x0000000000007b1d */ /* 0x000fec0000010000 */
[----:B-1----:R-:W-:Y:S05]  /*0910*/  @P1 BRA `(.L_x_1849) ;  /* 0x0000000000841947 */ /* 0x002fea0003800000 */
[----:B------:R-:W-:Y:S01]  /*0920*/  LEA R7, R7, R8, 0x18 ;  /* 0x0000000807077211 */ /* 0x000fe200078ec0ff */
[----:B------:R-:W1:Y:S01]  /*0930*/  S2R R14, SR_CTAID.X ;  /* 0x00000000000e7919 */ /* 0x000e620000002500 */
[----:B0-----:R-:W0:Y:S01]  /*0940*/  LDC.64 R8, c[0x0][0x390] ;  /* 0x0000e400ff087b82 */ /* 0x001e220000000a00 */
[----:B------:R-:W-:Y:S02]  /*0950*/  IMAD.MOV.U32 R12, RZ, RZ, RZ ;  /* 0x000000ffff0c7224 */ /* 0x000fe400078e00ff */
[----:B------:R-:W-:Y:S01]  /*0960*/  IMAD.MOV.U32 R18, RZ, RZ, R2 ;  /* 0x000000ffff127224 */ /* 0x000fe200078e0002 */
[----:B------:R-:W2:Y:S06]  /*0970*/  LDS R7, [R7] ;  /* 0x0000000007077984 */ /* 0x000eac0000000800 */
.L_x_1850:
        /* <DEDUP_REMOVED lines=27> */
.L_x_1849:
[----:B------:R-:W-:Y:S05]  /*0b30*/  BSYNC.RECONVERGENT B0 ;  /* 0x0000000000007941 */ /* 0x000fea0003800200 */
.L_x_1848:
        /* <DEDUP_REMOVED lines=39> */
.L_x_1852:
[----:B------:R-:W-:Y:S05]  /*0db0*/  BSYNC.RECONVERGENT B0 ;  /* 0x0000000000007941 */ /* 0x000fea0003800200 */
.L_x_1851:
        /* <DEDUP_REMOVED lines=21> */
.L_x_1860:
        /* <DEDUP_REMOVED lines=23> */
.L_x_1855:
        /* <DEDUP_REMOVED lines=14> */
.L_x_1857:
[----:B------:R-:W-:-:S05]  /*1160*/  IMAD.WIDE R12, R21, 0x4, R4 ;  /* 0x00000004150c7825 */ /* 0x000fca00078e0204 */
[----:B------:R0:W-:Y:S02]  /*1170*/  STG.E desc[UR6][R12.64], R22 ;  /* 0x000000160c007986 */ /* 0x0001e4000c101906 */
.L_x_1856:
        /* <DEDUP_REMOVED lines=24> */
.L_x_1858:
        /* <DEDUP_REMOVED lines=16> */
.L_x_1859:
[----:B------:R-:W-:-:S04]  /*1400*/  IADD3 R20, PT, PT, R20, UR8, RZ ;  /* 0x0000000814147c10 */ /* 0x000fc8000fffe0ff */
[----:B------:R-:W-:-:S13]  /*1410*/  ISETP.GE.AND P1, PT, R20, R3, PT ;  /* 0x000000031400720c */ /* 0x000fda0003f26270 */
[----:B------:R-:W-:Y:S05]  /*1420*/  @!P1 BRA `(.L_x_1860) ;  /* 0xfffffff800b89947 */ /* 0x000fea000383ffff */
.L_x_1854:
[----:B-12---:R-:W-:Y:S05]  /*1430*/  BSYNC.RECONVERGENT B0 ;  /* 0x0000000000007941 */ /* 0x006fea0003800200 */
.L_x_1853:
        /* <DEDUP_REMOVED lines=8> */
[----:B------:R-:W0:Y:S01]  /*14c0*/  SHFL.BFLY PT, R5, R14, 0x10, 0x1f ;  /* 0x0e001f000e057f89 */ /* 0x000e2200000e0000 */
[----:B------:R-:W-:-:S10]  /*14d0*/  FSETP.GT.FTZ.AND P0, PT, R11, R6, PT ;  /* 0x000000060b00720b */ /* 0x000fd40003f14000 */
[----:B------:R-:W1:Y:S01]  /*14e0*/  @!P1 S2R R9, SR_CgaCtaId ;  /* 0x0000000000099919 */ /* 0x000e620000008800 */
[----:B------:R-:W-:Y:S02]  /*14f0*/  @!P1 MOV R6, 0x400 ;  /* 0x0000040000069802 */ /* 0x000fe40000000f00 */
[----:B------:R-:W-:Y:S01]  /*1500*/  @P0 MOV R8, 0x400 ;  /* 0x0000040000080802 */ /* 0x000fe20000000f00 */
[----:B------:R-:W2:Y:S04]  /*1510*/  @P0 S2R R11, SR_CgaCtaId ;  /* 0x00000000000b0919 */ /* 0x000ea80000008800 */
        /* <DEDUP_REMOVED lines=11> */
[----:B-1----:R-:W-:-:S03]  /*15d0*/  @!P1 LEA R7, R9, R0, 0x18 ;  /* 0x0000000009079211 */ /* 0x002fc600078ec0ff */
[----:B------:R-:W0:Y:S01]  /*15e0*/  SHFL.BFLY PT, R5, R4, 0x1, 0x1f ;  /* 0x0c201f0004057f89 */ /* 0x000e2200000e0000 */
[----:B------:R-:W-:Y:S02]  /*15f0*/  @!P1 LEA.HI R7, R2, R7, RZ, 0x1d ;  /* 0x0000000702079211 */ /* 0x000fe400078fe8ff */
        /* <DEDUP_REMOVED lines=34> */
[----:B------:R-:W-:Y:S05]  /*1820*/  CALL.REL.NOINC `($__internal_45_$__cuda_sm20_div_rn_f64_full) ;  /* 0x0000000000ac7944 */ /* 0x000fea0003c00000 */
.L_x_1864:
[----:B------:R-:W-:Y:S05]  /*1830*/  BSYNC.RECONVERGENT B1 ;  /* 0x0000000000017941 */ /* 0x000fea0003800200 */
.L_x_1863:
        /* <DEDUP_REMOVED lines=13> */
.L_x_1865:
        /* <DEDUP_REMOVED lines=17> */
.L_x_1862:
[----:B------:R-:W-:Y:S05]  /*1a20*/  BSYNC.RECONVERGENT B0 ;  /* 0x0000000000007941 */ /* 0x000fea0003800200 */
.L_x_1861:
[----:B------:R-:W-:-:S13]  /*1a30*/  ISETP.NE.AND P0, PT, R2, RZ, PT ;  /* 0x000000ff0200720c */ /* 0x000fda0003f05270 */
        /* <DEDUP_REMOVED lines=10> */
        .weak           $__internal_45_$__cuda_sm20_div_rn_f64_full
        .type           $__internal_45_$__cuda_sm20_div_rn_f64_full,@function
        .size           $__internal_45_$__cuda_sm20_div_rn_f64_full,(.L_x_2523 - $__internal_45_$__cuda_sm20_div_rn_f64_full)
$__internal_45_$__cuda_sm20_div_rn_f64_full:
        /* <DEDUP_REMOVED lines=58> */
.L_x_1867:
        /* <DEDUP_REMOVED lines=15> */
.L_x_1869:
[----:B------:R-:W-:Y:S01]  /*1f70*/  LOP3.LUT R13, R7, 0x80000, RZ, 0xfc, !PT ;  /* 0x00080000070d7812 */ /* 0x000fe200078efcff */
[----:B------:R-:W-:-:S07]  /*1f80*/  IMAD.MOV.U32 R12, RZ, RZ, R6 ;  /* 0x000000ffff0c7224 */ /* 0x000fce00078e0006 */
.L_x_1868:
[----:B------:R-:W-:Y:S05]  /*1f90*/  BSYNC.RECONVERGENT B2 ;  /* 0x0000000000027941 */ /* 0x000fea0003800200 */
.L_x_1866:
[----:B------:R-:W-:Y:S01]  /*1fa0*/  HFMA2 R9, -RZ, RZ, 0, 0 ;  /* 0x00000000ff097431 */ /* 0x000fe200000001ff */
[----:B------:R-:W-:Y:S01]  /*1fb0*/  MOV R4, R12 ;  /* 0x0000000c00047202 */ /* 0x000fe20000000f00 */
[----:B------:R-:W-:Y:S02]  /*1fc0*/  IMAD.MOV.U32 R5, RZ, RZ, R13 ;  /* 0x000000ffff057224 */ /* 0x000fe400078e000d */
[----:B------:R-:W-:Y:S05]  /*1fd0*/  RET.REL.NODEC R8 `(_ZN17fastertransformer34generalAddBiasResidualLayerNormOptI7__half2Lb1ELb1ELi2ELb1ELi2EEEvPT_S3_PKS2_S5_S5_S5_S5_S5_fiiPKfS7_S7_Pfi) ;  /* 0xffffffe008087950 */ /* 0x000fea0003c3ffff */
.L_x_1870:
        /* <DEDUP_REMOVED lines=10> */
.L_x_2523:


//--------------------- .text._ZN17fastertransformer35generalAddBiasResidualLayerNormOpt2I7__half2Lb0ELb0ELi1ELb1ELi2EEEvPT_S3_PKS2_S5_S5_S5_S5_S5_fiiPKfS7_S7_Pfi --------------------------
	.section	.text._ZN17fastertransformer35generalAddBiasResidualLayerNormOpt2I7__half2Lb0ELb0ELi1ELb1ELi2EEEvPT_S3_PKS2_S5_S5_S5_S5_S5_fiiPKfS7_S7_Pfi,"ax",@progbits
	.align	128
        .global         _ZN17fastertransformer35generalAddBiasResidualLayerNormOpt2I7__half2Lb0ELb0ELi1ELb1ELi2EEEvPT_S3_PKS2_S5_S5_S5_S5_S5_fiiPKfS7_S7_Pfi
        .type           _ZN17fastertransformer35generalAddBiasResidualLayerNormOpt2I7__half2Lb0ELb0ELi1ELb1ELi2EEEvPT_S3_PKS2_S5_S5_S5_S5_S5_fiiPKfS7_S7_Pfi,@function
        .size           _ZN17fastertransformer35generalAddBiasResidualLayerNormOpt2I7__half2Lb0ELb0ELi1ELb1ELi2EEEvPT_S3_PKS2_S5_S5_S5_S5_S5_fiiPKfS7_S7_Pfi,(.L_x_2524 - _ZN17fastertransformer35generalAddBiasResidualLayerNormOpt2I7__half2Lb0ELb0ELi1ELb1ELi2EEEvPT_S3_PKS2_S5_S5_S5_S5_S5_fiiPKfS7_S7_Pfi)
        .other          _ZN17fastertransformer35generalAddBiasResidualLayerNormOpt2I7__half2Lb0ELb0ELi1ELb1ELi2EEEvPT_S3_PKS2_S5_S5_S5_S5_S5_fiiPKfS7_S7_Pfi,@"STO_CUDA_ENTRY STV_DEFAULT"
_ZN17fastertransformer35generalAddBiasResidualLayerNormOpt2I7__half2Lb0ELb0ELi1ELb1ELi2EEEvPT_S3_PKS2_S5_S5_S5_S5_S5_fiiPKfS7_S7_Pfi:
.text._ZN17fastertransformer35generalAddBiasResidualLayerNormOpt2I7__half2Lb0ELb0ELi1ELb1ELi2EEEvPT_S3_PKS2_S5_S5_S5_S5_S5_fiiPKfS7_S7_Pfi:
        /* <DEDUP_REMOVED lines=12> */
[----:B------:R-:W-:-:S02]  /*00c0*/  HFMA2 R14, -RZ, RZ, 0, 0 ;  /* 0x00000000ff0e7431 */ /* 0x000fc400000001ff */
[----:B------:R-:W-:Y:S01]  /*00d0*/  IMAD.MOV.U32 R16, RZ, RZ, RZ ;  /* 0x000000ffff107224 */ /* 0x000fe200078e00ff */
[----:B--2---:R1:W5:Y:S01]  /*00e0*/  @!P0 LDG.E R2, desc[UR6][R6.64] ;  /* 0x0000000606028981 */ /* 0x004362000c1e1900 */
[----:B0-----:R-:W-:-:S13]  /*00f0*/  ISETP.GE.AND P0, PT, R0, R3, PT ;  /* 0x000000030000720c */ /* 0x001fda0003f06270 */
[----:B-1-34-:R-:W-:Y:S05]  /*0100*/  @P0 BRA `(.L_x_1872) ;  /* 0x0000000000d40947 */ /* 0x01afea0003800000 */
[----:B------:R-:W0:Y:S01]  /*0110*/  S2R R10, SR_CgaCtaId ;  /* 0x00000000000a7919 */ /* 0x000e220000008800 */
[----:B------:R-:W1:Y:S01]  /*0120*/  LDC R5, c[0x0][0x360] ;  /* 0x0000d800ff057b82 */ /* 0x000e620000000800 */
[----:B------:R-:W-:Y:S01]  /*0130*/  MOV R3, 0x400 ;  /* 0x0000040000037802 */ /* 0x000fe20000000f00 */
[----:B------:R-:W-:Y:S01]  /*0140*/  IMAD.MOV.U32 R14, RZ, RZ, RZ ;  /* 0x000000ffff0e7224 */ /* 0x000fe200078e00ff */
[----:B------:R-:W-:Y:S01]  /*0150*/  MOV R16, RZ ;  /* 0x000000ff00107202 */ /* 0x000fe20000000f00 */
[----:B------:R-:W-:Y:S02]  /*0160*/  IMAD.MOV.U32 R20, RZ, RZ, R0 ;  /* 0x000000ffff147224 */ /* 0x000fe400078e0000 */
[----:B------:R-:W-:Y:S02]  /*0170*/  VIADD R3, R3, 0x190 ;  /* 0x0000019003037836 */ /* 0x000fe40000000000 */
[----:B------:R-:W2:Y:S08]  /*0180*/  LDC.64 R8, c[0x0][0x3a0] ;  /* 0x0000e800ff087b82 */ /* 0x000eb00000000a00 */
[----:B------:R-:W3:Y:S01]  /*0190*/  LDC.64 R6, c[0x0][0x388] ;  /* 0x0000e200ff067b82 */ /* 0x000ee20000000a00 */
[----:B-1----:R-:W-:Y:S01]  /*01a0*/  IMAD.SHL.U32 R17, R5, 0x4, RZ ;  /* 0x0000000405117824 */ /* 0x002fe200078e00ff */
[----:B0-----:R-:W-:-:S07]  /*01b0*/  LEA R15, R10, R3, 0x18 ;  /* 0x000000030a0f7211 */ /* 0x001fce00078ec0ff */
.L_x_1873:
[----:B------:R-:W-:-:S04]  /*01c0*/  IMAD.U32 R3, RZ, RZ, UR5 ;  /* 0x00000005ff037e24 */ /* 0x000fc8000f8e00ff */
[----:B-1----:R-:W-:-:S04]  /*01d0*/  IMAD R11, R4, R3, R20 ;  /* 0x00000003040b7224 */ /* 0x002fc800078e0214 */
[----:B--2---:R-:W-:-:S05]  /*01e0*/  IMAD.WIDE R12, R11, 0x4, R8 ;  /* 0x000000040b0c7825 */ /* 0x004fca00078e0208 */
[----:B------:R-:W2:Y:S02]  /*01f0*/  LDG.E.CONSTANT R10, desc[UR6][R12.64] ;  /* 0x000000060c0a7981 */ /* 0x000ea4000c1e9900 */
[--C-:B--2---:R-:W-:Y:S02]  /*0200*/  HADD2.F32 R18, -RZ, R10.reuse.H0_H0 ;  /* 0x2000000aff127230 */ /* 0x104fe40000004100 */
[----:B------:R-:W-:-:S03]  /*0210*/  HADD2.F32 R10, -RZ, R10.H1_H1 ;  /* 0x3000000aff0a7230 */ /* 0x000fc60000004100 */
[----:B------:R-:W-:Y:S01]  /*0220*/  FADD.FTZ R19, RZ, R18 ;  /* 0x00000012ff137221 */ /* 0x000fe20000010000 */
[----:B------:R-:W-:Y:S02]  /*0230*/  IMAD R18, R20, 0x4, R15 ;  /* 0x0000000414127824 */ /* 0x000fe400078e020f */
[----:B------:R-:W-:Y:S01]  /*0240*/  FADD.FTZ R22, RZ, R10 ;  /* 0x0000000aff167221 */ /* 0x000fe20000010000 */
[----:B---3--:R-:W-:Y:S01]  /*0250*/  IMAD.WIDE R10, R11, 0x4, R6 ;  /* 0x000000040b0a7825 */ /* 0x008fe200078e0206 */
[----:B------:R-:W-:-:S03]  /*0260*/  IADD3 R20, PT, PT, R5, R20, RZ ;  /* 0x0000001405147210 */ /* 0x000fc60007ffe0ff */
[C---:B------:R-:W-:Y:S01]  /*0270*/  FMUL.FTZ R24, R22.reuse, R22 ;  /* 0x0000001616187220 */ /* 0x040fe20000410000 */
[----:B------:R-:W-:Y:S01]  /*0280*/  F2FP.F16.F32.PACK_AB R21, R22, R19 ;  /* 0x000000131615723e */ /* 0x000fe200000000ff */
[C---:B------:R-:W-:Y:S01]  /*0290*/  FADD.FTZ R23, R19.reuse, R22 ;  /* 0x0000001613177221 */ /* 0x040fe20000010000 */
[----:B------:R-:W-:Y:S01]  /*02a0*/  ISETP.GE.AND P0, PT, R20, R3, PT ;  /* 0x000000031400720c */ /* 0x000fe20003f06270 */
[----:B------:R-:W-:Y:S02]  /*02b0*/  FFMA.FTZ R19, R19, R19, R24 ;  /* 0x0000001313137223 */ /* 0x000fe40000010018 */
[----:B------:R0:W-:Y:S01]  /*02c0*/  STS [R18], R21 ;  /* 0x0000001512007388 */ /* 0x0001e20000000800 */
[----:B------:R-:W-:Y:S01]  /*02d0*/  FADD.FTZ R16, R23, R16 ;  /* 0x0000001017107221 */ /* 0x000fe20000010000 */
[----:B------:R-:W-:Y:S02]  /*02e0*/  FADD.FTZ R14, R19, R14 ;  /* 0x0000000e130e7221 */ /* 0x000fe40000010000 */
[----:B------:R0:W-:Y:S06]  /*02f0*/  STG.E desc[UR6][R10.64], R21 ;  /* 0x000000150a007986 */ /* 0x0001ec000c101906 */
[----:B------:R-:W-:Y:S05]  /*0300*/  @P0 BRA `(.L_x_1872) ;  /* 0x0000000000540947 */ /* 0x000fea0003800000 */
[----:B------:R-:W-:-:S05]  /*0310*/  IADD3 R12, P0, PT, R12, R17, RZ ;  /* 0x000000110c0c7210 */ /* 0x000fca0007f1e0ff */
[----:B------:R-:W-:-:S05]  /*0320*/  IMAD.X R13, RZ, RZ, R13, P0 ;  /* 0x000000ffff0d7224 */ /* 0x000fca00000e060d */
        /* <DEDUP_REMOVED lines=19> */
.L_x_1872:
[----:B------:R-:W-:Y:S05]  /*0460*/  BSYNC.RECONVERGENT B0 ;  /* 0x0000000000007941 */ /* 0x000fea0003800200 */
.L_x_1871:
[----:B------:R-:W2:Y:S01]  /*0470*/  SHFL.BFLY PT, R5, R16, 0x10, 0x1f ;  /* 0x0e001f0010057f89 */ /* 0x000ea200000e0000 */
[----:B------:R-:W3:Y:S01]  /*0480*/  LDCU UR8, c[0x0][0x360] ;  /* 0x00006c00ff0877ac */ /* 0x000ee20008000800 */
[----:B------:R-:W-:Y:S01]  /*0490*/  I2FP.F32.U32 R15, R0 ;  /* 0x00000000000f7245 */ /* 0x000fe20000201000 */
[----:B------:R-:W-:Y:S01]  /*04a0*/  BSSY.RECONVERGENT B0, `(.L_x_1874) ;  /* 0x000004d000007945 */ /* 0x000fe20003800200 */
[----:B------:R-:W0:Y:S01]  /*04b0*/  SHFL.BFLY PT, R7, R14, 0x10, 0x1f ;  /* 0x0e001f000e077f89 */ /* 0x000e2200000e0000 */
[----:B--2---:R-:W-:Y:S01]  /*04c0*/  FADD.FTZ R6, R5, R16 ;  /* 0x0000001005067221 */ /* 0x004fe20000010000 */
[----:B01----:R-:W-:-:S04]  /*04d0*/  FADD.FTZ R10, R7, R14 ;  /* 0x0000000e070a7221 */ /* 0x003fc80000010000 */
[----:B------:R-:W0:Y:S01]  /*04e0*/  SHFL.BFLY PT, R5, R6, 0x8, 0x1f ;  /* 0x0d001f0006057f89 */ /* 0x000e2200000e0000 */
[----:B---3--:R-:W-:-:S03]  /*04f0*/  I2FP.F32.U32 R14, UR8 ;  /* 0x00000008000e7c45 */ /* 0x008fc60008201000 */
[----:B------:R-:W1:Y:S02]  /*0500*/  SHFL.BFLY PT, R9, R10, 0x8, 0x1f ;  /* 0x0d001f000a097f89 */ /* 0x000e6400000e0000 */
[----:B------:R-:W-:-:S05]  /*0510*/  FMUL.FTZ R14, R14, 0.03125 ;  /* 0x3d0000000e0e7820 */ /* 0x000fca0000410000 */
[----:B------:R-:W-:Y:S01]  /*0520*/  FSETP.GT.FTZ.AND P1, PT, R14, R15, PT ;  /* 0x0000000f0e00720b */ /* 0x000fe20003f34000 */
[----:B0-----:R-:W-:Y:S01]  /*0530*/  FADD.FTZ R7, R6, R5 ;  /* 0x0000000506077221 */ /* 0x001fe20000010000 */
[----:B------:R-:W-:Y:S01]  /*0540*/  LOP3.LUT P0, R5, R0, 0x1f, RZ, 0xc0, !PT ;  /* 0x0000001f00057812 */ /* 0x000fe2000780c0ff */
[----:B-1----:R-:W-:-:S03]  /*0550*/  FADD.FTZ R11, R10, R9 ;  /* 0x000000090a0b7221 */ /* 0x002fc60000010000 */
[----:B------:R-:W0:Y:S04]  /*0560*/  SHFL.BFLY PT, R8, R7, 0x4, 0x1f ;  /* 0x0c801f0007087f89 */ /* 0x000e2800000e0000 */
[----:B------:R-:W1:Y:S05]  /*0570*/  SHFL.BFLY PT, R12, R11, 0x4, 0x1f ;  /* 0x0c801f000b0c7f89 */ /* 0x000e6a00000e0000 */
[----:B------:R-:W-:-:S05]  /*0580*/  @!P0 MOV R6, 0x400 ;  /* 0x0000040000068802 */ /* 0x000fca0000000f00 */
[----:B------:R-:W-:Y:S02]  /*0590*/  @!P0 VIADD R6, R6, 0x88 ;  /* 0x0000008806068836 */ /* 0x000fe40000000000 */
[----:B0-----:R-:W-:Y:S02]  /*05a0*/  FADD.FTZ R8, R7, R8 ;  /* 0x0000000807087221 */ /* 0x001fe40000010000 */
[----:B------:R-:W0:Y:S01]  /*05b0*/  @!P0 S2R R7, SR_CgaCtaId ;  /* 0x0000000000078919 */ /* 0x000e220000008800 */
[----:B-1----:R-:W-:Y:S02]  /*05c0*/  FADD.FTZ R12, R11, R12 ;  /* 0x0000000c0b0c7221 */ /* 0x002fe40000010000 */
[----:B------:R-:W1:Y:S04]  /*05d0*/  SHFL.BFLY PT, R9, R8, 0x2, 0x1f ;  /* 0x0c401f0008097f89 */ /* 0x000e6800000e0000 */
[----:B------:R-:W2:Y:S01]  /*05e0*/  SHFL.BFLY PT, R13, R12, 0x2, 0x1f ;  /* 0x0c401f000c0d7f89 */ /* 0x000ea200000e0000 */
[----:B------:R-:W3:Y:S01]  /*05f0*/  @P1 S2R R11, SR_CgaCtaId ;  /* 0x00000000000b1919 */ /* 0x000ee20000008800 */
[----:B-1----:R-:W-:Y:S01]  /*0600*/  FADD.FTZ R9, R8, R9 ;  /* 0x0000000908097221 */ /* 0x002fe20000010000 */
[----:B------:R-:W-:Y:S01]  /*0610*/  @P1 MOV R8, 0x400 ;  /* 0x0000040000081802 */ /* 0x000fe20000000f00 */
[----:B--2---:R-:W-:-:S03]  /*0620*/  FADD.FTZ R13, R12, R13 ;  /* 0x0000000d0c0d7221 */ /* 0x004fc60000010000 */
[----:B------:R-:W1:Y:S01]  /*0630*/  SHFL.BFLY PT, R10, R9, 0x1, 0x1f ;  /* 0x0c201f00090a7f89 */ /* 0x000e6200000e0000 */
[----:B0-----:R-:W-:Y:S01]  /*0640*/  @!P0 LEA R7, R7, R6, 0x18 ;  /* 0x0000000607078211 */ /* 0x001fe200078ec0ff */
[----:B------:R-:W-:Y:S01]  /*0650*/  @P1 VIADD R8, R8, 0x88 ;  /* 0x0000008808081836 */ /* 0x000fe20000000000 */
[----:B------:R-:W-:Y:S01]  /*0660*/  SHF.R.U32.HI R6, RZ, 0x5, R0 ;  /* 0x00000005ff067819 */ /* 0x000fe20000011600 */
[----:B------:R-:W0:Y:S04]  /*0670*/  SHFL.BFLY PT, R16, R13, 0x1, 0x1f ;  /* 0x0c201f000d107f89 */ /* 0x000e2800000e0000 */
[----:B------:R-:W-:Y:S01]  /*0680*/  @!P0 IMAD R6, R6, 0x4, R7 ;  /* 0x0000000406068824 */ /* 0x000fe200078e0207 */
[----:B------:R-:W-:Y:S02]  /*0690*/  MOV R7, RZ ;  /* 0x000000ff00077202 */ /* 0x000fe40000000f00 */
[----:B---3--:R-:W-:Y:S01]  /*06a0*/  @P1 LEA R8, R11, R8, 0x18 ;  /* 0x000000080b081211 */ /* 0x008fe200078ec0ff */
[----:B-1----:R-:W-:-:S04]  /*06b0*/  FADD.FTZ R15, R9, R10 ;  /* 0x0000000a090f7221 */ /* 0x002fc80000010000 */
[----:B------:R-:W-:Y:S02]  /*06c0*/  @P1 IMAD R9, R5, 0x4, R8 ;  /* 0x0000000405091824 */ /* 0x000fe400078e0208 */
[----:B------:R-:W-:Y:S02]  /*06d0*/  IMAD.MOV.U32 R8, RZ, RZ, RZ ;  /* 0x000000ffff087224 */ /* 0x000fe400078e00ff */
[----:B0-----:R-:W-:Y:S01]  /*06e0*/  FADD.FTZ R17, R13, R16 ;  /* 0x000000100d117221 */ /* 0x001fe20000010000 */
        /* <DEDUP_REMOVED lines=40> */
.L_x_1875:
[----:B------:R-:W-:Y:S05]  /*0970*/  BSYNC.RECONVERGENT B0 ;  /* 0x0000000000007941 */ /* 0x000fea0003800200 */
.L_x_1874:
[----:B------:R-:W-:Y:S01]  /*0980*/  BAR.SYNC.DEFER_BLOCKING 0x0 ;  /* 0x0000000000007b1d */ /* 0x000fe20000010000 */
[----:B------:R-:W-:Y:S01]  /*0990*/  ISETP.GE.AND P0, PT, R0, R3, PT ;  /* 0x000000030000720c */ /* 0x000fe20003f06270 */
[----:B------:R-:W-:-:S04]  /*09a0*/  IMAD.MOV.U32 R15, RZ, RZ, 0x11 ;  /* 0x00000011ff0f7424 */ /* 0x000fc800078e00ff */
        /* <DEDUP_REMOVED lines=8> */
[----:B------:R-:W-:Y:S01]  /*0a30*/  IMAD.MOV.U32 R20, RZ, RZ, R0 ;  /* 0x000000ffff147224 */ /* 0x000fe200078e0000 */
[----:B------:R-:W-:-:S06]  /*0a40*/  IADD3 R17, PT, PT, R3, 0x190, RZ ;  /* 0x0000019003117810 */ /* 0x000fcc0007ffe0ff */
[----:B------:R-:W1:Y:S01]  /*0a50*/  LDC.64 R6, c[0x0][0x380] ;  /* 0x0000e000ff067b82 */ /* 0x000e620000000a00 */
[----:B---3--:R-:W-:-:S04]  /*0a60*/  ISETP.NE.U32.AND P0, PT, RZ, UR4, PT ;  /* 0x00000004ff007c0c */ /* 0x008fc8000bf05070 */
[----:B------:R-:W-:Y:S02]  /*0a70*/  ISETP.NE.AND.EX P0, PT, RZ, UR5, PT, P0 ;  /* 0x00000005ff007c0c */ /* 0x000fe4000bf05300 */
[C---:B0-----:R-:W-:Y:S02]  /*0a80*/  LEA R19, R8.reuse, R3, 0x18 ;  /* 0x0000000308137211 */ /* 0x041fe400078ec0ff */
[----:B------:R-:W-:-:S04]  /*0a90*/  LEA R17, R8, R17, 0x18 ;  /* 0x0000001108117211 */ /* 0x000fc800078ec0ff */
[----:B------:R-:W0:Y:S02]  /*0aa0*/  LDS.64 R18, [R19] ;  /* 0x0000000013127984 */ /* 0x000e240000000a00 */
[----:B01--4-:R-:W-:-:S07]  /*0ab0*/  F2FP.F16.F32.PACK_AB R18, R19, R18 ;  /* 0x000000121312723e */ /* 0x013fce00000000ff */
.L_x_1883:
        /* <DEDUP_REMOVED lines=24> */
.L_x_1878:
        /* <DEDUP_REMOVED lines=14> */
.L_x_1880:
[----:B------:R-:W-:-:S05]  /*0d20*/  IMAD.WIDE R12, R21, 0x4, R6 ;  /* 0x00000004150c7825 */ /* 0x000fca00078e0206 */
[----:B------:R0:W-:Y:S02]  /*0d30*/  STG.E desc[UR6][R12.64], R22 ;  /* 0x000000160c007986 */ /* 0x0001e4000c101906 */
.L_x_1879:
        /* <DEDUP_REMOVED lines=9> */
[----:B------:R0:W3:Y:S04]  /*0dd0*/  LDG.E.CONSTANT R8, desc[UR6][R8.64] ;  /* 0x0000000608087981 */ /* 0x0000e8000c1e9900 */
[----:B------:R-:W3:Y:S01]  /*0de0*/  LDG.E.CONSTANT R10, desc[UR6][R10.64] ;  /* 0x000000060a0a7981 */ /* 0x000ee2000c1e9900 */
        /* <DEDUP_REMOVED lines=13> */
.L_x_1881:
        /* <DEDUP_REMOVED lines=16> */
.L_x_1882:
[----:B------:R-:W-:-:S04]  /*0fc0*/  IADD3 R20, PT, PT, R20, UR8, RZ ;  /* 0x0000000814147c10 */ /* 0x000fc8000fffe0ff */
[----:B------:R-:W-:-:S13]  /*0fd0*/  ISETP.GE.AND P1, PT, R20, R3, PT ;  /* 0x000000031400720c */ /* 0x000fda0003f26270 */
[----:B------:R-:W-:Y:S05]  /*0fe0*/  @!P1 BRA `(.L_x_1883) ;  /* 0xfffffff800b49947 */ /* 0x000fea000383ffff */
.L_x_1877:
[----:B-12---:R-:W-:Y:S05]  /*0ff0*/  BSYNC.RECONVERGENT B0 ;  /* 0x0000000000007941 */ /* 0x006fea0003800200 */
.L_x_1876:
        /* <DEDUP_REMOVED lines=13> */
[----:B------:R-:W2:Y:S04]  /*10d0*/  @P1 S2R R12, SR_CgaCtaId ;  /* 0x00000000000c1919 */ /* 0x000ea80000008800 */
[----:B------:R-:W-:Y:S01]  /*10e0*/  @P1 VIADD R11, R11, 0x8 ;  /* 0x000000080b0b1836 */ /* 0x000fe20000000000 */
        /* <DEDUP_REMOVED lines=13> */
[----:B------:R-:W-:-:S04]  /*11c0*/  @!P0 LOP3.LUT R6, R6, 0x7c, RZ, 0xc0, !PT ;  /* 0x0000007c06068812 */ /* 0x000fc800078ec0ff */
[----:B------:R-:W-:Y:S02]  /*11d0*/  @!P0 IADD3 R6, PT, PT, R6, R7, RZ ;  /* 0x0000000706068210 */ /* 0x000fe40007ffe0ff */
        /* <DEDUP_REMOVED lines=34> */
[----:B------:R-:W-:Y:S05]  /*1400*/  CALL.REL.NOINC `($__internal_46_$__cuda_sm20_div_rn_f64_full) ;  /* 0x0000000000a47944 */ /* 0x000fea0003c00000 */
.L_x_1887:
[----:B------:R-:W-:Y:S05]  /*1410*/  BSYNC.RECONVERGENT B1 ;  /* 0x0000000000017941 */ /* 0x000fea0003800200 */
.L_x_1886:
        /* <DEDUP_REMOVED lines=12> */
.L_x_1888:
        /* <DEDUP_REMOVED lines=17> */
.L_x_1885:
[----:B------:R-:W-:Y:S05]  /*15f0*/  BSYNC.RECONVERGENT B0 ;  /* 0x0000000000007941 */ /* 0x000fea0003800200 */
.L_x_1884:
[----:B------:R-:W-:-:S13]  /*1600*/  ISETP.NE.AND P0, PT, R0, RZ, PT ;  /* 0x000000ff0000720c */ /* 0x000fda0003f05270 */
[----:B------:R-:W-:Y:S05]  /*1610*/  @P0 EXIT ;  /* 0x000000000000094d */ /* 0x000fea0003800000 */
[----:B------:R-:W1:Y:S08]  /*1620*/  LDC.64 R6, c[0x0][0x3e0] ;  /* 0x0000f800ff067b82 */ /* 0x000e700000000a00 */
[----:B0-----:R-:W0:Y:S01]  /*1630*/  LDC.64 R2, c[0x0][0x3e8] ;  /* 0x0000fa00ff027b82 */ /* 0x001e220000000a00 */
[----:B-1----:R-:W2:Y:S02]  /*1640*/  LDG.E R6, desc[UR6][R6.64] ;  /* 0x0000000606067981 */ /* 0x002ea4000c1e1900 */
[----:B--2---:R-:W-:Y:S01]  /*1650*/  FMUL.FTZ R0, R5, R6 ;  /* 0x0000000605007220 */ /* 0x004fe20000410000 */
[----:B0-----:R-:W-:-:S04]  /*1660*/  IMAD.WIDE.U32 R4, R4, 0x4, R2 ;  /* 0x0000000404047825 */ /* 0x001fc800078e0002 */
[----:B------:R-:W-:-:S05]  /*1670*/  FMUL.FTZ R3, R0, 0.0078740157186985015869 ;  /* 0x3c01020400037820 */ /* 0x000fca0000410000 */
[----:B------:R-:W-:Y:S01]  /*1680*/  STG.E desc[UR6][R4.64], R3 ;  /* 0x0000000304007986 */ /* 0x000fe2000c101906 */
[----:B------:R-:W-:Y:S05]  /*1690*/  EXIT ;  /* 0x000000000000794d */ /* 0x000fea0003800000 */
        .weak           $__internal_46_$__cuda_sm20_div_rn_f64_full
        .type           $__internal_46_$__cuda_sm20_div_rn_f64_full,@function
        .size           $__internal_46_$__cuda_sm20_div_rn_f64_full,(.L_x_2524 - $__internal_46_$__cuda_sm20_div_rn_f64_full)
$__internal_46_$__cuda_sm20_div_rn_f64_full:
        /* <DEDUP_REMOVED lines=58> */
.L_x_1890:
        /* <DEDUP_REMOVED lines=15> */
.L_x_1892:
[----:B------:R-:W-:Y:S01]  /*1b30*/  LOP3.LUT R13, R7, 0x80000, RZ, 0xfc, !PT ;  /* 0x00080000070d7812 */ /* 0x000fe200078efcff */
[----:B------:R-:W-:-:S07]  /*1b40*/  IMAD.MOV.U32 R12, RZ, RZ, R6 ;  /* 0x000000ffff0c7224 */ /* 0x000fce00078e0006 */
.L_x_1891:
[----:B------:R-:W-:Y:S05]  /*1b50*/  BSYNC.RECONVERGENT B2 ;  /* 0x0000000000027941 */ /* 0x000fea0003800200 */
.L_x_1889:
[----:B------:R-:W-:Y:S01]  /*1b60*/  IMAD.MOV.U32 R9, RZ, RZ, 0x0 ;  /* 0x00000000ff097424 */ /* 0x000fe200078e00ff */
[----:B------:R-:W-:Y:S01]  /*1b70*/  MOV R3, R13 ;  /* 0x0000000d00037202 */ /* 0x000fe20000000f00 */
[----:B------:R-:W-:Y:S02]  /*1b80*/  IMAD.MOV.U32 R2, RZ, RZ, R12 ;  /* 0x000000ffff027224 */ /* 0x000fe400078e000c */
[----:B------:R-:W-:Y:S05]  /*1b90*/  RET.REL.NODEC R8 `(_ZN17fastertransformer35generalAddBiasResidualLayerNormOpt2I7__half2Lb0ELb0ELi1ELb1ELi2EEEvPT_S3_PKS2_S5_S5_S5_S5_S5_fiiPKfS7_S7_Pfi) ;  /* 0xffffffe408187950 */ /* 0x000fea0003c3ffff */
.L_x_1893:
        /* <DEDUP_REMOVED lines=14> */
.L_x_2524:


//--------------------- .text._ZN17fastertransformer34generalAddBiasResidualLayerNormOptI7__half2Lb0ELb0ELi1ELb1ELi2EEEvPT_S3_PKS2_S5_S5_S5_S5_S5_fiiPKfS7_S7_Pfi --------------------------
	.section	.text._ZN17fastertransformer34generalAddBiasResidualLayerNormOptI7__half2Lb0ELb0ELi1ELb1ELi2EEEvPT_S3_PKS2_S5_S5_S5_S5_S5_fiiPKfS7_S7_Pfi,"ax",@progbits
	.align	128
        .global         _ZN17fastertransformer34generalAddBiasResidualLayerNormOptI7__half2Lb0ELb0ELi1ELb1ELi2EEEvPT_S3_PKS2_S5_S5_S5_S5_S5_fiiPKfS7_S7_Pfi
        .type           _ZN17fastertransformer34generalAddBiasResidualLayerNormOptI7__half2Lb0ELb0ELi1ELb1ELi2EEEvPT_S3_PKS2_S5_S5_S5_S5_S5_fiiPKfS7_S7_Pfi,@function
        .size           _ZN17fastertransformer34generalAddBiasResidualLayerNormOptI7__half2Lb0ELb0ELi1ELb1ELi2EEEvPT_S3_PKS2_S5_S5_S5_S5_S5_fiiPKfS7_S7_Pfi,(.L_x_2525 - _ZN17fastertransformer34generalAddBiasResidualLayerNormOptI7__half2Lb0ELb0ELi1ELb1ELi2EEEvPT_S3_PKS2_S5_S5_S5_S5_S5_fiiPKfS7_S7_Pfi)
        .other          _ZN17fastertransformer34generalAddBiasResidualLayerNormOptI7__half2Lb0ELb0ELi1ELb1ELi2EEEvPT_S3_PKS2_S5_S5_S5_S5_S5_fiiPKfS7_S7_Pfi,@"STO_CUDA_ENTRY STV_DEFAULT"
_ZN17fastertransformer34generalAddBiasResidualLayerNormOptI7__half2Lb0ELb0ELi1ELb1ELi2EEEvPT_S3_PKS2_S5_S5_S5_S5_S5_fiiPKfS7_S7_Pfi:
.text._ZN17fastertransformer34generalAddBiasResidualLayerNormOptI7__half2Lb0ELb0ELi1ELb1ELi2EEEvPT_S3_PKS2_S5_S5_S5_S5_S5_fiiPKfS7_S7_Pfi:
        /* <DEDUP_REMOVED lines=20> */
[----:B0-----:R-:W0:Y:S08]  /*0140*/  LDC.64 R2, c[0x0][0x3a0] ;  /* 0x0000e800ff027b82 */ /* 0x001e300000000a00 */
[----:B------:R-:W4:Y:S01]  /*0150*/  LDC.64 R4, c[0x0][0x388] ;  /* 0x0000e200ff047b82 */ /* 0x000f220000000a00 */
[----:B-1----:R-:W-:-:S07]  /*0160*/  LEA R13, R13, R6, 0x18 ;  /* 0x000000060d0d7211 */ /* 0x002fce00078ec0ff */
.L_x_1896:
[----:B-1-3--:R-:W-:-:S04]  /*0170*/  IMAD R11, R15, R9, R14 ;  /* 0x000000090f0b7224 */ /* 0x00afc800078e020e */
[----:B0-----:R-:W-:-:S06]  /*0180*/  IMAD.WIDE R6, R11, 0x4, R2 ;  /* 0x000000040b067825 */ /* 0x001fcc00078e0202 */
[----:B------:R-:W3:Y:S01]  /*0190*/  LDG.E.CONSTANT R6, desc[UR6][R6.64] ;  /* 0x0000000606067981 */ /* 0x000ee2000c1e9900 */
[----:B----4-:R-:W-:-:S04]  /*01a0*/  IMAD.WIDE R10, R11, 0x4, R4 ;  /* 0x000000040b0a7825 */ /* 0x010fc800078e0204 */
[----:B------:R-:W-:Y:S02]  /*01b0*/  IMAD R16, R14, 0x4, R13 ;  /* 0x000000040e107824 */ /* 0x000fe400078e020d */
[----:B--2---:R-:W-:-:S05]  /*01c0*/  IMAD.IADD R14, R17, 0x1, R14 ;  /* 0x00000001110e7824 */ /* 0x004fca00078e020e */
[----:B------:R-:W-:Y:S01]  /*01d0*/  ISETP.GE.AND P1, PT, R14, R9, PT ;  /* 0x000000090e00720c */ /* 0x000fe20003f26270 */
[----:B---3--:R-:W-:-:S05]  /*01e0*/  HFMA2 R7, R6, 1, 1, RZ ;  /* 0x3c003c0006077831 */ /* 0x008fca00000000ff */
[----:B------:R1:W-:Y:S01]  /*01f0*/  STG.E desc[UR6][R10.64], R7 ;  /* 0x000000070a007986 */ /* 0x0003e2000c101906 */
[----:B------:R-:W-:-:S03]  /*0200*/  HADD2 R12, R12, R7 ;  /* 0x000000070c0c7230 */ /* 0x000fc60000000000 */
[----:B------:R1:W-:Y:S03]  /*0210*/  STS [R16], R7 ;  /* 0x0000000710007388 */ /* 0x0003e60000000800 */
[----:B------:R-:W-:Y:S05]  /*0220*/  @!P1 BRA `(.L_x_1896) ;  /* 0xfffffffc00d09947 */ /* 0x000fea000383ffff */
.L_x_1895:
[----:B------:R-:W-:Y:S05]  /*0230*/  BSYNC.RECONVERGENT B0 ;  /* 0x0000000000007941 */ /* 0x000fea0003800200 */
.L_x_1894:
[----:B------:R-:W-:Y:S01]  /*0240*/  HADD2 R12, R12.H0_H0, R12.H1_H1 ;  /* 0x3000000c0c0c7230 */ /* 0x000fe20000000800 */
[----:B------:R-:W-:Y:S01]  /*0250*/  MOV R6, 0x400 ;  /* 0x0000040000067802 */ /* 0x000fe20000000f00 */
[----:B------:R-:W2:Y:S01]  /*0260*/  LDCU UR8, c[0x0][0x360] ;  /* 0x00006c00ff0877ac */ /* 0x000ea20008000800 */
[----:B-1----:R-:W-:Y:S01]  /*0270*/  LOP3.LUT P1, R10, R0, 0x1f, RZ, 0xc0, !PT ;  /* 0x0000001f000a7812 */ /* 0x002fe2000782c0ff */
[----:B------:R-:W-:Y:S01]  /*0280*/  BSSY.RECONVERGENT B0, `(.L_x_1897) ;  /* 0x000004e000007945 */ /* 0x000fe20003800200 */
[----:B------:R-:W-:Y:S01]  /*0290*/  HADD2.F32 R12, -RZ, R12.H0_H0 ;  /* 0x2000000cff0c7230 */ /* 0x000fe20000004100 */
[----:B------:R-:W1:Y:S04]  /*02a0*/  LDCU UR4, c[0x0][0x3c8] ;  /* 0x00007900ff0477ac */ /* 0x000e680008000800 */
[----:B0-----:R-:W0:Y:S01]  /*02b0*/  SHFL.BFLY PT, R3, R12, 0x10, 0x1f ;  /* 0x0e001f000c037f89 */ /* 0x001e2200000e0000 */
[----:B--2---:R-:W-:-:S05]  /*02c0*/  I2FP.F32.U32 R11, UR8 ;  /* 0x00000008000b7c45 */ /* 0x004fca0008201000 */
        /* <DEDUP_REMOVED lines=36> */
[----:B------:R-:W-:-:S04]  /*0510*/  IMAD.MOV.U32 R12, RZ, RZ, RZ ;  /* 0x000000ffff0c7224 */ /* 0x000fc800078e00ff */
[----:B------:R0:W-:Y:S01]  /*0520*/  @!P1 STS [R18], R7 ;  /* 0x0000000712009388 */ /* 0x0001e20000000800 */
[----:B------:R-:W-:Y:S06]  /*0530*/  BAR.SYNC.DEFER_BLOCKING 0x0 ;  /* 0x0000000000007b1d */ /* 0x000fec0000010000 */
[----:B-1----:R-:W-:Y:S05]  /*0540*/  @P0 BRA `(.L_x_1898) ;  /* 0x0000000000840947 */ /* 0x002fea0003800000 */
[----:B------:R-:W-:Y:S01]  /*0550*/  LEA R5, R5, R6, 0x18 ;  /* 0x0000000605057211 */ /* 0x000fe200078ec0ff */
[----:B------:R-:W1:Y:S01]  /*0560*/  S2R R14, SR_CTAID.X ;  /* 0x00000000000e7919 */ /* 0x000e620000002500 */
[----:B0-----:R-:W0:Y:S01]  /*0570*/  LDC.64 R6, c[0x0][0x390] ;  /* 0x0000e400ff067b82 */ /* 0x001e220000000a00 */
[----:B------:R-:W-:Y:S01]  /*0580*/  IMAD.MOV.U32 R12, RZ, RZ, RZ ;  /* 0x000000ffff0c7224 */ /* 0x000fe200078e00ff */
[----:B------:R-:W-:Y:S02]  /*0590*/  MOV R18, R0 ;  /* 0x0000000000127202 */ /* 0x000fe40000000f00 */
[----:B------:R-:W2:Y:S05]  /*05a0*/  LDS R5, [R5] ;  /* 0x0000000005057984 */ /* 0x000eaa0000000800 */
.L_x_1899:
        /* <DEDUP_REMOVED lines=27> */
.L_x_1898:
[----:B------:R-:W-:Y:S05]  /*0760*/  BSYNC.RECONVERGENT B0 ;  /* 0x0000000000007941 */ /* 0x000fea0003800200 */
.L_x_1897:
        /* <DEDUP_REMOVED lines=39> */
.L_x_1901:
[----:B------:R-:W-:Y:S05]  /*09e0*/  BSYNC.RECONVERGENT B0 ;  /* 0x0000000000007941 */ /* 0x000fea0003800200 */
.L_x_1900:
        /* <DEDUP_REMOVED lines=12> */
[----:B------:R-:W-:-:S06]  /*0ab0*/  MOV R20, R0 ;  /* 0x0000000000147202 */ /* 0x000fcc0000000f00 */
        /* <DEDUP_REMOVED lines=8> */
.L_x_1909:
        /* <DEDUP_REMOVED lines=23> */
.L_x_1904:
        /* <DEDUP_REMOVED lines=14> */
.L_x_1906:
[----:B------:R-:W-:-:S05]  /*0d90*/  IMAD.WIDE R12, R21, 0x4, R2 ;  /* 0x00000004150c7825 */ /* 0x000fca00078e0202 */
[----:B------:R0:W-:Y:S02]  /*0da0*/  STG.E desc[UR6][R12.64], R22 ;  /* 0x000000160c007986 */ /* 0x0001e4000c101906 */
.L_x_1905:
        /* <DEDUP_REMOVED lines=24> */
.L_x_1907:
        /* <DEDUP_REMOVED lines=16> */
.L_x_1908:
[----:B------:R-:W-:-:S05]  /*1030*/  VIADD R20, R20, UR8 ;  /* 0x0000000814147c36 */ /* 0x000fca0008000000 */
[----:B------:R-:W-:-:S13]  /*1040*/  ISETP.GE.AND P1, PT, R20, R9, PT ;  /* 0x000000091400720c */ /* 0x000fda0003f26270 */
[----:B------:R-:W-:Y:S05]  /*1050*/  @!P1 BRA `(.L_x_1909) ;  /* 0xfffffff800b89947 */ /* 0x000fea000383ffff */
.L_x_1903:
[----:B-12---:R-:W-:Y:S05]  /*1060*/  BSYNC.RECONVERGENT B0 ;  /* 0x0000000000007941 */ /* 0x006fea0003800200 */
.L_x_1902:
        /* <DEDUP_REMOVED lines=62> */
[----:B------:R-:W-:Y:S05]  /*1450*/  CALL.REL.NOINC `($__internal_47_$__cuda_sm20_div_rn_f64_full) ;  /* 0x0000000000ac7944 */ /* 0x000fea0003c00000 */
.L_x_1913:
[----:B------:R-:W-:Y:S05]  /*1460*/  BSYNC.RECONVERGENT B1 ;  /* 0x0000000000017941 */ /* 0x000fea0003800200 */
.L_x_1912:
        /* <DEDUP_REMOVED lines=13> */
.L_x_1914:
        /* <DEDUP_REMOVED lines=17> */
.L_x_1911:
[----:B------:R-:W-:Y:S05]  /*1650*/  BSYNC.RECONVERGENT B0 ;  /* 0x0000000000007941 */ /* 0x000fea0003800200 */
.L_x_1910:
        /* <DEDUP_REMOVED lines=11> */
        .weak           $__internal_47_$__cuda_sm20_div_rn_f64_full
        .type           $__internal_47_$__cuda_sm20_div_rn_f64_full,@function
        .size           $__internal_47_$__cuda_sm20_div_rn_f64_full,(.L_x_2525 - $__internal_47_$__cuda_sm20_div_rn_f64_full)
$__internal_47_$__cuda_sm20_div_rn_f64_full:
        /* <DEDUP_REMOVED lines=58> */
.L_x_1916:
        /* <DEDUP_REMOVED lines=15> */
.L_x_1918:
[----:B------:R-:W-:Y:S01]  /*1ba0*/  LOP3.LUT R13, R7, 0x80000, RZ, 0xfc, !PT ;  /* 0x00080000070d7812 */ /* 0x000fe200078efcff */
[----:B------:R-:W-:-:S07]  /*1bb0*/  IMAD.MOV.U32 R12, RZ, RZ, R6 ;  /* 0x000000ffff0c7224 */ /* 0x000fce00078e0006 */
.L_x_1917:
[----:B------:R-:W-:Y:S05]  /*1bc0*/  BSYNC.RECONVERGENT B2 ;  /* 0x0000000000027941 */ /* 0x000fea0003800200 */
.L_x_1915:
[----:B------:R-:W-:Y:S01]  /*1bd0*/  IMAD.MOV.U32 R9, RZ, RZ, 0x0 ;  /* 0x00000000ff097424 */ /* 0x000fe200078e00ff */
[----:B------:R-:W-:Y:S01]  /*1be0*/  MOV R3, R13 ;  /* 0x0000000d00037202 */ /* 0x000fe20000000f00 */
[----:B------:R-:W-:Y:S02]  /*1bf0*/  IMAD.MOV.U32 R2, RZ, RZ, R12 ;  /* 0x000000ffff027224 */ /* 0x000fe400078e000c */
[----:B------:R-:W-:Y:S05]  /*1c00*/  RET.REL.NODEC R8 `(_ZN17fastertransformer34generalAddBiasResidualLayerNormOptI7__half2Lb0ELb0ELi1ELb1ELi2EEEvPT_S3_PKS2_S5_S5_S5_S5_S5_fiiPKfS7_S7_Pfi) ;  /* 0xffffffe008fc7950 */ /* 0x000fea0003c3ffff */
.L_x_1919:
        /* <DEDUP_REMOVED lines=15> */
.L_x_2525:


//--------------------- .text._ZN17fastertransformer35generalAddBiasResidualLayerNormOpt2I7__half2Lb1ELb0ELi1ELb1ELi2EEEvPT_S3_PKS2_S5_S5_S5_S5_S5_fiiPKfS7_S7_Pfi --------------------------
	.section	.text._ZN17fastertransformer35generalAddBiasResidualLayerNormOpt2I7__half2Lb1ELb0ELi1ELb1ELi2EEEvPT_S3_PKS2_S5_S5_S5_S5_S5_fiiPKfS7_S7_Pfi,"ax",@progbits
	.align	128
        .global         _ZN17fastertransformer35generalAddBiasResidualLayerNormOpt2I7__half2Lb1ELb0ELi1ELb1ELi2EEEvPT_S3_PKS2_S5_S5_S5_S5_S5_fiiPKfS7_S7_Pfi
        .type           _ZN17fastertransformer35generalAddBiasResidualLayerNormOpt2I7__half2Lb1ELb0ELi1ELb1ELi2EEEvPT_S3_PKS2_S5_S5_S5_S5_S5_fiiPKfS7_S7_Pfi,@function
        .size           _ZN17fastertransformer35generalAddBiasResidualLayerNormOpt2I7__half2Lb1ELb0ELi1ELb1ELi2EEEvPT_S3_PKS2_S5_S5_S5_S5_S5_fiiPKfS7_S7_Pfi,(.L_x_2526 - _ZN17fastertransformer35generalAddBiasResidualLayerNormOpt2I7__half2Lb1ELb0ELi1ELb1ELi2EEEvPT_S3_PKS2_S5_S5_S5_S5_S5_fiiPKfS7_S7_Pfi)
        .other          _ZN17fastertransformer35generalAddBiasResidualLayerNormOpt2I7__half2Lb1ELb0ELi1ELb1ELi2EEEvPT_S3_PKS2_S5_S5_S5_S5_S5_fiiPKfS7_S7_Pfi,@"STO_CUDA_ENTRY STV_DEFAULT"
_ZN17fastertransformer35generalAddBiasResidualLayerNormOpt2I7__half2Lb1ELb0ELi1ELb1ELi2EEEvPT_S3_PKS2_S5_S5_S5_S5_S5_fiiPKfS7_S7_Pfi:
.text._ZN17fastertransformer35generalAddBiasResidualLayerNormOpt2I7__half2Lb1ELb0ELi1ELb1ELi2EEEvPT_S3_PKS2_S5_S5_S5_S5_S5_fiiPKfS7_S7_Pfi:
[----:B------:R-:W-:Y:S08]  /*0000*/  LDC R1, c[0x0][0x37c] ;  /* 0x0000df00ff017b82 */ /* 0x000ff00000000800 */
[----:B------:R-:W0:Y:S01]  /*0010*/  LDC.64 R2, c[0x0][0x3d0] ;  /* 0x0000f400ff027b82 */ /* 0x000e220000000a00 */
[----:B------:R-:W1:Y:S07]  /*0020*/  LDCU.64 UR6, c[0x0][0x358] ;  /* 0x00006b00ff0677ac */ /* 0x000e6e0008000a00 */
[----:B------:R-:W2:Y:S01]  /*0030*/  LDC R0, c[0x0][0x3f0] ;  /* 0x0000fc00ff007b82 */ /* 0x000ea20000000800 */
[----:B------:R-:W3:Y:S01]  /*0040*/  S2R R22, SR_TID.X ;  /* 0x0000000000167919 */ /* 0x000ee20000002100 */
[----:B------:R-:W4:Y:S01]  /*0050*/  LDCU UR4, c[0x0][0x3c8] ;  /* 0x00007900ff0477ac */ /* 0x000f220008000800 */
[----:B------:R-:W-:Y:S01]  /*0060*/  IMAD.MOV.U32 R9, RZ, RZ, RZ ;  /* 0x000000ffff097224 */ /* 0x000fe200078e00ff */
        /* <DEDUP_REMOVED lines=15> */
[----:B------:R-:W-:Y:S01]  /*0160*/  HFMA2 R6, -RZ, RZ, 0, 0 ;  /* 0x00000000ff067431 */ /* 0x000fe200000001ff */
[----:B------:R-:W-:Y:S01]  /*0170*/  BSSY.RECONVERGENT B0, `(.L_x_1920) ;  /* 0x0000093000007945 */ /* 0x000fe20003800200 */
        /* <DEDUP_REMOVED lines=8> */
[----:B0-----:R-:W-:Y:S01]  /*0200*/  IMAD.SHL.U32 R23, R3, 0x4, RZ ;  /* 0x0000000403177824 */ /* 0x001fe200078e00ff */
[----:B------:R-:W-:-:S03]  /*0210*/  MOV R6, R22 ;  /* 0x0000001600067202 */ /* 0x000fc60000000f00 */
[----:B------:R-:W-:Y:S02]  /*0220*/  VIADD R0, R0, 0x190 ;  /* 0x0000019000007836 */ /* 0x000fe40000000000 */
[----:B------:R-:W0:Y:S08]  /*0230*/  LDC.64 R14, c[0x0][0x390] ;  /* 0x0000e400ff0e7b82 */ /* 0x000e300000000a00 */
[----:B------:R-:W3:Y:S01]  /*0240*/  LDC.64 R16, c[0x0][0x388] ;  /* 0x0000e200ff107b82 */ /* 0x000ee20000000a00 */
[----:B-1----:R-:W-:-:S02]  /*0250*/  LEA R0, R5, R0, 0x18 ;  /* 0x0000000005007211 */ /* 0x002fc400078ec0ff */
[----:B------:R-:W-:-:S07]  /*0260*/  CS2R R4, SRZ ;  /* 0x0000000000047805 */ /* 0x000fce000001ff00 */
.L_x_1923:
[----:B------:R-:W-:-:S04]  /*0270*/  IMAD.U32 R7, RZ, RZ, UR5 ;  /* 0x00000005ff077e24 */ /* 0x000fc8000f8e00ff */
[----:B------:R-:W-:-:S04]  /*0280*/  IMAD R11, R8, R7, R6 ;  /* 0x00000007080b7224 */ /* 0x000fc800078e0206 */
[----:B--2---:R-:W-:-:S04]  /*0290*/  IMAD.WIDE R20, R11, 0x4, R12 ;  /* 0x000000040b147825 */ /* 0x004fc800078e020c */
[----:B0-----:R-:W-:Y:S01]  /*02a0*/  IMAD.WIDE R18, R11, 0x4, R14 ;  /* 0x000000040b127825 */ /* 0x001fe200078e020e */
[----:B------:R-:W2:Y:S04]  /*02b0*/  LDG.E.CONSTANT R2, desc[UR6][R20.64] ;  /* 0x0000000614027981 */ /* 0x000ea8000c1e9900 */
[----:B------:R-:W4:Y:S01]  /*02c0*/  LDG.E.CONSTANT R24, desc[UR6][R18.64] ;  /* 0x0000000612187981 */ /* 0x000f22000c1e9900 */
[--C-:B--2---:R-:W-:Y:S02]  /*02d0*/  HADD2.F32 R10, -RZ, R2.reuse.H1_H1 ;  /* 0x30000002ff0a7230 */ /* 0x104fe40000004100 */
[----:B------:R-:W-:Y:S02]  /*02e0*/  HADD2.F32 R2, -RZ, R2.H0_H0 ;  /* 0x20000002ff027230 */ /* 0x000fe40000004100 */
[----:B----4-:R-:W-:-:S02]  /*02f0*/  HADD2.F32 R27, -RZ, R24.H1_H1 ;  /* 0x30000018ff1b7230 */ /* 0x010fc40000004100 */
[----:B------:R-:W-:Y:S01]  /*0300*/  FADD.FTZ R10, RZ, R10 ;  /* 0x0000000aff0a7221 */ /* 0x000fe20000010000 */
[----:B------:R-:W-:Y:S02]  /*0310*/  HADD2.F32 R25, -RZ, R24.H0_H0 ;  /* 0x20000018ff197230 */ /* 0x000fe40000004100 */
[----:B------:R-:W-:Y:S01]  /*0320*/  FADD.FTZ R2, RZ, R2 ;  /* 0x00000002ff027221 */ /* 0x000fe20000010000 */
[----:B------:R-:W-:Y:S01]  /*0330*/  FADD.FTZ R27, R10, R27 ;  /* 0x0000001b0a1b7221 */ /* 0x000fe20000010000 */
[----:B---3--:R-:W-:-:S04]  /*0340*/  IMAD.WIDE R10, R11, 0x4, R16 ;  /* 0x000000040b0a7825 */ /* 0x008fc800078e0210 */
[----:B------:R-:W-:Y:S01]  /*0350*/  FADD.FTZ R2, R2, R25 ;  /* 0x0000001902027221 */ /* 0x000fe20000010000 */
[----:B------:R-:W-:-:S03]  /*0360*/  FMUL.FTZ R25, R27, R27 ;  /* 0x0000001b1b197220 */ /* 0x000fc60000410000 */
[C---:B------:R-:W-:Y:S01]  /*0370*/  FADD.FTZ R24, R2.reuse, R27 ;  /* 0x0000001b02187221 */ /* 0x040fe20000010000 */
[-C--:B------:R-:W-:Y:S01]  /*0380*/  F2FP.F16.F32.PACK_AB R27, R27, R2.reuse ;  /* 0x000000021b1b723e */ /* 0x080fe200000000ff */
[----:B------:R-:W-:Y:S01]  /*0390*/  FFMA.FTZ R25, R2, R2, R25 ;  /* 0x0000000202197223 */ /* 0x000fe20000010019 */
[----:B------:R-:W-:Y:S01]  /*03a0*/  LEA R2, R6, R0, 0x2 ;  /* 0x0000000006027211 */ /* 0x000fe200078e10ff */
[----:B------:R-:W-:Y:S02]  /*03b0*/  IMAD.IADD R6, R3, 0x1, R6 ;  /* 0x0000000103067824 */ /* 0x000fe400078e0206 */
[----:B------:R-:W-:Y:S01]  /*03c0*/  FADD.FTZ R5, R24, R5 ;  /* 0x0000000518057221 */ /* 0x000fe20000010000 */
[----:B------:R0:W-:Y:S01]  /*03d0*/  STG.E desc[UR6][R10.64], R27 ;  /* 0x0000001b0a007986 */ /* 0x0001e2000c101906 */
[----:B------:R-:W-:Y:S01]  /*03e0*/  FADD.FTZ R4, R25, R4 ;  /* 0x0000000419047221 */ /* 0x000fe20000010000 */
[----:B------:R-:W-:Y:S02]  /*03f0*/  ISETP.GE.AND P0, PT, R6, R7, PT ;  /* 0x000000070600720c */ /* 0x000fe40003f06270 */
[----:B------:R0:W-:Y:S11]  /*0400*/  STS [R2], R27 ;  /* 0x0000001b02007388 */ /* 0x0001f60000000800 */
[----:B0-----:R-:W-:Y:S05]  /*0410*/  @P0 BRA `(.L_x_1921) ;  /* 0x0000000400a00947 */ /* 0x001fea0003800000 */
[----:B------:R-:W-:-:S04]  /*0420*/  IADD3 R20, P0, PT, R23, R20, RZ ;  /* 0x0000001417147210 */ /* 0x000fc80007f1e0ff */
[----:B------:R-:W-:Y:S02]  /*0430*/  IADD3.X R21, PT, PT, RZ, R21, RZ, P0, !PT ;  /* 0x00000015ff157210 */ /* 0x000fe400007fe4ff */
[----:B------:R-:W-:-:S03]  /*0440*/  IADD3 R18, P0, PT, R23, R18, RZ ;  /* 0x0000001217127210 */ /* 0x000fc60007f1e0ff */
[----:B------:R-:W2:Y:S02]  /*0450*/  LDG.E.CONSTANT R20, desc[UR6][R20.64] ;  /* 0x0000000614147981 */ /* 0x000ea4000c1e9900 */
[----:B------:R-:W-:-:S05]  /*0460*/  IMAD.X R19, RZ, RZ, R19, P0 ;  /* 0x000000ffff137224 */ /* 0x000fca00000e0613 */
[----:B------:R-:W3:Y:S01]  /*0470*/  LDG.E.CONSTANT R18, desc[UR6][R18.64] ;  /* 0x0000000612127981 */ /* 0x000ee2000c1e9900 */
[C---:B------:R-:W-:Y:S01]  /*0480*/  IADD3 R10, P0, PT, R23.reuse, R10, RZ ;  /* 0x0000000a170a7210 */ /* 0x040fe20007f1e0ff */
[----:B------:R-:W-:-:S03]  /*0490*/  IMAD.IADD R2, R23, 0x1, R2 ;  /* 0x0000000117027824 */ /* 0x000fc600078e0202 */
[----:B------:R-:W-:Y:S02]  /*04a0*/  IADD3.X R11, PT, PT, RZ, R11, RZ, P0, !PT ;  /* 0x0000000bff0b7210 */ /* 0x000fe400007fe4ff */
[----:B------:R-:W-:-:S04]  /*04b0*/  IADD3 R6, PT, PT, R6, R3, RZ ;  /* 0x0000000306067210 */ /* 0x000fc80007ffe0ff */
[----:B------:R-:W-:Y:S01]  /*04c0*/  ISETP.GE.AND P0, PT, R6, R7, PT ;  /* 0x000000070600720c */ /* 0x000fe20003f06270 */
[--C-:B--2---:R-:W-:Y:S02]  /*04d0*/  HADD2.F32 R24, -RZ, R20.reuse.H0_H0 ;  /* 0x20000014ff187230 */ /* 0x104fe40000004100 */
[----:B------:R-:W-:-:S03]  /*04e0*/  HADD2.F32 R25, -RZ, R20.H1_H1 ;  /* 0x30000014ff197230 */ /* 0x000fc60000004100 */
[----:B------:R-:W-:Y:S01]  /*04f0*/  FADD.FTZ R24, RZ, R24 ;  /* 0x00000018ff187221 */ /* 0x000fe20000010000 */
[--C-:B---3--:R-:W-:Y:S02]  /*0500*/  HADD2.F32 R27, -RZ, R18.reuse.H0_H0 ;  /* 0x20000012ff1b7230 */ /* 0x108fe40000004100 */
[----:B------:R-:W-:Y:S01]  /*0510*/  FADD.FTZ R25, RZ, R25 ;  /* 0x00000019ff197221 */ /* 0x000fe20000010000 */
[----:B------:R-:W-:Y:S02]  /*0520*/  HADD2.F32 R26, -RZ, R18.H1_H1 ;  /* 0x30000012ff1a7230 */ /* 0x000fe40000004100 */
        /* <DEDUP_REMOVED lines=11> */
[----:B------:R-:W-:Y:S05]  /*05e0*/  BRA `(.L_x_1921) ;  /* 0x00000004002c7947 */ /* 0x000fea0003800000 */
.L_x_1922:
[----:B------:R-:W1:Y:S01]  /*05f0*/  S2R R5, SR_CgaCtaId ;  /* 0x0000000000057919 */ /* 0x000e620000008800 */
[----:B------:R-:W2:Y:S01]  /*0600*/  LDC.64 R12, c[0x0][0x3a0] ;  /* 0x0000e800ff0c7b82 */ /* 0x000ea20000000a00 */
[----:B------:R-:W-:Y:S02]  /*0610*/  MOV R0, 0x400 ;  /* 0x0000040000007802 */ /* 0x000fe40000000f00 */
[----:B------:R-:W-:-:S03]  /*0620*/  MOV R24, R22 ;  /* 0x0000001600187202 */ /* 0x000fc60000000f00 */
[----:B------:R-:W-:Y:S02]  /*0630*/  VIADD R0, R0, 0x190 ;  /* 0x0000019000007836 */ /* 0x000fe40000000000 */
[----:B------:R-:W3:Y:S08]  /*0640*/  LDC.64 R14, c[0x0][0x390] ;  /* 0x0000e400ff0e7b82 */ /* 0x000ef00000000a00 */
[----:B------:R-:W4:Y:S01]  /*0650*/  LDC.64 R16, c[0x0][0x388] ;  /* 0x0000e200ff107b82 */ /* 0x000f220000000a00 */
[----:B-1----:R-:W-:-:S02]  /*0660*/  LEA R2, R5, R0, 0x18 ;  /* 0x0000000005027211 */ /* 0x002fc400078ec0ff */
[----:B------:R-:W-:Y:S01]  /*0670*/  CS2R R4, SRZ ;  /* 0x0000000000047805 */ /* 0x000fe2000001ff00 */
[----:B0-----:R-:W-:-:S07]  /*0680*/  IMAD.SHL.U32 R0, R3, 0x4, RZ ;  /* 0x0000000403007824 */ /* 0x001fce00078e00ff */
.L_x_1924:
[----:B------:R-:W-:-:S05]  /*0690*/  MOV R7, UR8 ;  /* 0x0000000800077c02 */ /* 0x000fca0008000f00 */
[----:B------:R-:W-:-:S04]  /*06a0*/  IMAD R25, R8, R7, R24 ;  /* 0x0000000708197224 */ /* 0x000fc800078e0218 */
[----:B-1-3--:R-:W-:-:S05]  /*06b0*/  IMAD.WIDE R18, R25, 0x8, R14 ;  /* 0x0000000819127825 */ /* 0x00afca00078e020e */
[----:B------:R-:W3:Y:S01]  /*06c0*/  LDG.E.64 R20, desc[UR6][R18.64] ;  /* 0x0000000612147981 */ /* 0x000ee2000c1e1b00 */
[----:B--2---:R-:W-:-:S05]  /*06d0*/  IMAD.WIDE R10, R25, 0x4, R12 ;  /* 0x00000004190a7825 */ /* 0x004fca00078e020c */
[----:B------:R-:W2:Y:S01]  /*06e0*/  LDG.E.CONSTANT R23, desc[UR6][R10.64] ;  /* 0x000000060a177981 */ /* 0x000ea2000c1e9900 */
[----:B---3--:R-:W-:Y:S02]  /*06f0*/  I2FP.F32.S32 R27, R20 ;  /* 0x00000014001b7245 */ /* 0x008fe40000201400 */
[----:B------:R-:W-:-:S03]  /*0700*/  I2FP.F32.S32 R21, R21 ;  /* 0x0000001500157245 */ /* 0x000fc60000201400 */
[-C--:B------:R-:W-:Y:S02]  /*0710*/  FMUL.FTZ R27, R27, R6.reuse ;  /* 0x000000061b1b7220 */ /* 0x080fe40000410000 */
[----:B------:R-:W-:-:S05]  /*0720*/  FMUL.FTZ R20, R21, R6 ;  /* 0x0000000615147220 */ /* 0x000fca0000410000 */
[----:B------:R-:W-:Y:S01]  /*0730*/  F2FP.F16.F32.PACK_AB R27, R20, R27 ;  /* 0x0000001b141b723e */ /* 0x000fe200000000ff */
[--C-:B--2---:R-:W-:Y:S02]  /*0740*/  HADD2.F32 R20, -RZ, R23.reuse.H1_H1 ;  /* 0x30000017ff147230 */ /* 0x104fe40000004100 */
        /* <DEDUP_REMOVED lines=9> */
[----:B------:R-:W-:-:S03]  /*07e0*/  FFMA.FTZ R27, R23, R23, R28 ;  /* 0x00000017171b7223 */ /* 0x000fc6000001001c */
[----:B------:R-:W-:Y:S01]  /*07f0*/  FADD.FTZ R5, R26, R5 ;  /* 0x000000051a057221 */ /* 0x000fe20000010000 */
[----:B------:R-:W-:Y:S01]  /*0800*/  F2FP.F16.F32.PACK_AB R26, R20, R23 ;  /* 0x00000017141a723e */ /* 0x000fe200000000ff */
[----:B------:R-:W-:Y:S01]  /*0810*/  IMAD R23, R24, 0x4, R2 ;  /* 0x0000000418177824 */ /* 0x000fe200078e0202 */
[----:B------:R-:W-:Y:S01]  /*0820*/  IADD3 R24, PT, PT, R3, R24, RZ ;  /* 0x0000001803187210 */ /* 0x000fe20007ffe0ff */
[----:B----4-:R-:W-:-:S04]  /*0830*/  IMAD.WIDE R20, R25, 0x4, R16 ;  /* 0x0000000419147825 */ /* 0x010fc800078e0210 */
[----:B------:R-:W-:Y:S01]  /*0840*/  FADD.FTZ R4, R27, R4 ;  /* 0x000000041b047221 */ /* 0x000fe20000010000 */
[----:B------:R0:W-:Y:S01]  /*0850*/  STS [R23], R26 ;  /* 0x0000001a17007388 */ /* 0x0001e20000000800 */
[----:B------:R-:W-:-:S03]  /*0860*/  ISETP.GE.AND P0, PT, R24, R7, PT ;  /* 0x000000071800720c */ /* 0x000fc60003f06270 */
[----:B------:R0:W-:Y:S10]  /*0870*/  STG.E desc[UR6][R20.64], R26 ;  /* 0x0000001a14007986 */ /* 0x0001f4000c101906 */
[----:B------:R-:W-:Y:S05]  /*0880*/  @P0 BRA `(.L_x_1921) ;  /* 0x0000000000840947 */ /* 0x000fea0003800000 */
[----:B------:R-:W-:-:S05]  /*0890*/  LEA R18, P0, R3, R18, 0x3 ;  /* 0x0000001203127211 */ /* 0x000fca00078018ff */
[----:B------:R-:W-:Y:S01]  /*08a0*/  IMAD.X R19, RZ, RZ, R19, P0 ;  /* 0x000000ffff137224 */ /* 0x000fe200000e0613 */
[----:B------:R-:W-:-:S05]  /*08b0*/  IADD3 R10, P0, PT, R0, R10, RZ ;  /* 0x0000000a000a7210 */ /* 0x000fca0007f1e0ff */
[----:B------:R-:W2:Y:S01]  /*08c0*/  LDG.E.64 R18, desc[UR6][R18.64] ;  /* 0x0000000612127981 */ /* 0x000ea2000c1e1b00 */
[----:B------:R-:W-:-:S05]  /*08d0*/  IADD3.X R11, PT, PT, RZ, R11, RZ, P0, !PT ;  /* 0x0000000bff0b7210 */ /* 0x000fca00007fe4ff */
[----:B------:R1:W3:Y:S01]  /*08e0*/  LDG.E.CONSTANT R10, desc[UR6][R10.64] ;  /* 0x000000060a0a7981 */ /* 0x0002e2000c1e9900 */
[----:B0-----:R-:W-:Y:S01]  /*08f0*/  IADD3 R23, PT, PT, R0, R23, RZ ;  /* 0x0000001700177210 */ /* 0x001fe20007ffe0ff */
[----:B------:R-:W-:Y:S01]  /*0900*/  IMAD.IADD R24, R24, 0x1, R3 ;  /* 0x0000000118187824 */ /* 0x000fe200078e0203 */
[----:B--2---:R-:W-:Y:S02]  /*0910*/  I2FP.F32.S32 R25, R18 ;  /* 0x0000001200197245 */ /* 0x004fe40000201400 */
[----:B------:R-:W-:-:S03]  /*0920*/  I2FP.F32.S32 R27, R19 ;  /* 0x00000013001b7245 */ /* 0x000fc60000201400 */
[-C--:B------:R-:W-:Y:S02]  /*0930*/  FMUL.FTZ R25, R25, R6.reuse ;  /* 0x0000000619197220 */ /* 0x080fe40000410000 */
[----:B------:R-:W-:-:S05]  /*0940*/  FMUL.FTZ R26, R27, R6 ;  /* 0x000000061b1a7220 */ /* 0x000fca0000410000 */
[----:B-1----:R-:W-:Y:S01]  /*0950*/  F2FP.F16.F32.PACK_AB R11, R26, R25 ;  /* 0x000000191a0b723e */ /* 0x002fe200000000ff */
        /* <DEDUP_REMOVED lines=20> */
.L_x_1921:
[----:B------:R-:W-:Y:S05]  /*0aa0*/  BSYNC.RECONVERGENT B0 ;  /* 0x0000000000007941 */ /* 0x000fea0003800200 */
.L_x_1920:
[----:B------:R-:W2:Y:S01]  /*0ab0*/  SHFL.BFLY PT, R0, R5, 0x10, 0x1f ;  /* 0x0e001f0005007f89 */ /* 0x000ea200000e0000 */
[----:B------:R-:W3:Y:S01]  /*0ac0*/  LDCU UR8, c[0x0][0x360] ;  /* 0x00006c00ff0877ac */ /* 0x000ee20008000800 */
[----:B------:R-:W-:Y:S01]  /*0ad0*/  I2FP.F32.U32 R15, R22 ;  /* 0x00000016000f7245 */ /* 0x000fe20000201000 */
[----:B------:R-:W-:Y:S01]  /*0ae0*/  BSSY.RECONVERGENT B0, `(.L_x_1925) ;  /* 0x000004d000007945 */ /* 0x000fe20003800200 */
[----:B------:R-:W4:Y:S01]  /*0af0*/  SHFL.BFLY PT, R3, R4, 0x10, 0x1f ;  /* 0x0e001f0004037f89 */ /* 0x000f2200000e0000 */
[----:B------:R-:W-:Y:S01]  /*0b00*/  SHF.R.U32.HI R14, RZ, 0x5, R22 ;  /* 0x00000005ff0e7819 */ /* 0x000fe20000011616 */
[----:B--2---:R-:W-:Y:S01]  /*0b10*/  FADD.FTZ R0, R0, R5 ;  /* 0x0000000500007221 */ /* 0x004fe20000010000 */
[----:B----4-:R-:W-:Y:S01]  /*0b20*/  FADD.FTZ R6, R3, R4 ;  /* 0x0000000403067221 */ /* 0x010fe20000010000 */
[----:B---3--:R-:W-:-:S03]  /*0b30*/  I2FP.F32.U32 R4, UR8 ;  /* 0x0000000800047c45 */ /* 0x008fc60008201000 */
[----:B------:R-:W2:Y:S04]  /*0b40*/  SHFL.BFLY PT, R3, R0, 0x8, 0x1f ;  /* 0x0d001f0000037f89 */ /* 0x000ea800000e0000 */
[----:B-1----:R-:W1:Y:S01]  /*0b50*/  SHFL.BFLY PT, R11, R6, 0x8, 0x1f ;  /* 0x0d001f00060b7f89 */ /* 0x002e6200000e0000 */
[----:B--2---:R-:W-:Y:S01]  /*0b60*/  FADD.FTZ R3, R0, R3 ;  /* 0x0000000300037221 */ /* 0x004fe20000010000 */
[----:B------:R-:W-:Y:S01]  /*0b70*/  FMUL.FTZ R0, R4, 0.03125 ;  /* 0x3d00000004007820 */ /* 0x000fe20000410000 */
[----:B-1----:R-:W-:-:S03]  /*0b80*/  FADD.FTZ R11, R6, R11 ;  /* 0x0000000b060b7221 */ /* 0x002fc60000010000 */
[----:B------:R-:W1:Y:S01]  /*0b90*/  SHFL.BFLY PT, R2, R3, 0x4, 0x1f ;  /* 0x0c801f0003027f89 */ /* 0x000e6200000e0000 */
[----:B------:R-:W-:Y:S02]  /*0ba0*/  LOP3.LUT P0, R6, R22, 0x1f, RZ, 0xc0, !PT ;  /* 0x0000001f16067812 */ /* 0x000fe4000780c0ff */
[----:B------:R-:W-:Y:S01]  /*0bb0*/  FSETP.GT.FTZ.AND P1, PT, R0, R15, PT ;  /* 0x0000000f0000720b */ /* 0x000fe20003f34000 */
[----:B------:R-:W2:Y:S10]  /*0bc0*/  SHFL.BFLY PT, R10, R11, 0x4, 0x1f ;  /* 0x0c801f000b0a7f89 */ /* 0x000eb400000e0000 */
[----:B------:R-:W3:Y:S01]  /*0bd0*/  @!P0 S2R R12, SR_CgaCtaId ;  /* 0x00000000000c8919 */ /* 0x000ee20000008800 */
[----:B-1----:R-:W-:Y:S01]  /*0be0*/  FADD.FTZ R2, R3, R2 ;  /* 0x0000000203027221 */ /* 0x002fe20000010000 */
[----:B------:R-:W-:Y:S01]  /*0bf0*/  @!P0 MOV R3, 0x400 ;  /* 0x0000040000038802 */ /* 0x000fe20000000f00 */
[----:B--2---:R-:W-:-:S03]  /*0c00*/  FADD.FTZ R10, R11, R10 ;  /* 0x0000000a0b0a7221 */ /* 0x004fc60000010000 */
[----:B------:R-:W1:Y:S01]  /*0c10*/  SHFL.BFLY PT, R5, R2, 0x2, 0x1f ;  /* 0x0c401f0002057f89 */ /* 0x000e6200000e0000 */
[----:B------:R-:W-:-:S03]  /*0c20*/  @!P0 IADD3 R3, PT, PT, R3, 0x88, RZ ;  /* 0x0000008803038810 */ /* 0x000fc60007ffe0ff */
[----:B------:R-:W2:Y:S01]  /*0c30*/  SHFL.BFLY PT, R13, R10, 0x2, 0x1f ;  /* 0x0c401f000a0d7f89 */ /* 0x000ea200000e0000 */
[----:B------:R-:W4:Y:S01]  /*0c40*/  @P1 S2R R11, SR_CgaCtaId ;  /* 0x00000000000b1919 */ /* 0x000f220000008800 */
[----:B---3--:R-:W-:-:S04]  /*0c50*/  @!P0 LEA R3, R12, R3, 0x18 ;  /* 0x000000030c038211 */ /* 0x008fc800078ec0ff */
[----:B------:R-:W-:Y:S01]  /*0c60*/  @!P0 LEA R3, R14, R3, 0x2 ;  /* 0x000000030e038211 */ /* 0x000fe200078e10ff */
[----:B-1----:R-:W-:Y:S01]  /*0c70*/  FADD.FTZ R5, R2, R5 ;  /* 0x0000000502057221 */ /* 0x002fe20000010000 */
[----:B--2---:R-:W-:-:S04]  /*0c80*/  FADD.FTZ R13, R10, R13 ;  /* 0x0000000d0a0d7221 */ /* 0x004fc80000010000 */
[----:B------:R-:W1:Y:S01]  /*0c90*/  SHFL.BFLY PT, R4, R5, 0x1, 0x1f ;  /* 0x0c201f0005047f89 */ /* 0x000e6200000e0000 */
[----:B------:R-:W-:-:S03]  /*0ca0*/  @P1 MOV R10, 0x400 ;  /* 0x00000400000a1802 */ /* 0x000fc60000000f00 */
[----:B------:R-:W2:Y:S02]  /*0cb0*/  SHFL.BFLY PT, R2, R13, 0x1, 0x1f ;  /* 0x0c201f000d027f89 */ /* 0x000ea400000e0000 */
[----:B------:R-:W-:-:S05]  /*0cc0*/  @P1 VIADD R10, R10, 0x88 ;  /* 0x000000880a0a1836 */ /* 0x000fca0000000000 */
[----:B----4-:R-:W-:Y:S01]  /*0cd0*/  @P1 LEA R11, R11, R10, 0x18 ;  /* 0x0000000a0b0b1211 */ /* 0x010fe200078ec0ff */
[----:B-1----:R-:W-:Y:S01]  /*0ce0*/  FADD.FTZ R16, R5, R4 ;  /* 0x0000000405107221 */ /* 0x002fe20000010000 */
[----:B------:R-:W-:Y:S02]  /*0cf0*/  IMAD.MOV.U32 R4, RZ, RZ, RZ ;  /* 0x000000ffff047224 */ /* 0x000fe400078e00ff */
[----:B------:R-:W-:Y:S01]  /*0d00*/  @P1 LEA R5, R6, R11, 0x2 ;  /* 0x0000000b06051211 */ /* 0x000fe200078e10ff */
[----:B--2---:R-:W-:Y:S01]  /*0d10*/  FADD.FTZ R18, R13, R2 ;  /* 0x000000020d127221 */ /* 0x004fe20000010000 */
[----:B------:R-:W-:Y:S01]  /*0d20*/  @!P0 STS [R3], R16 ;  /* 0x0000001003008388 */ /* 0x000fe20000000800 */
[----:B------:R-:W-:-:S03]  /*0d30*/  IMAD.MOV.U32 R2, RZ, RZ, RZ ;  /* 0x000000ffff027224 */ /* 0x000fc600078e00ff */
[----:B------:R-:W-:Y:S01]  /*0d40*/  @!P0 STS [R3+0x84], R18 ;  /* 0x0000841203008388 */ /* 0x000fe20000000800 */
[----:B------:R-:W-:Y:S01]  /*0d50*/  BAR.SYNC.DEFER_BLOCKING 0x0 ;  /* 0x0000000000007b1d */ /* 0x000fe20000010000 */
[----:B------:R-:W-:-:S05]  /*0d60*/  ISETP.NE.AND P0, PT, R22, RZ, PT ;  /* 0x000000ff1600720c */ /* 0x000fca0003f05270 */
[----:B------:R-:W1:Y:S04]  /*0d70*/  @P1 LDS R2, [R5] ;  /* 0x0000000005021984 */ /* 0x000e680000000800 */
[----:B------:R-:W2:Y:S04]  /*0d80*/  @P1 LDS R4, [R5+0x84] ;  /* 0x0000840005041984 */ /* 0x000ea80000000800 */
[----:B-1----:R-:W1:Y:S04]  /*0d90*/  SHFL.BFLY PT, R11, R2, 0x10, 0x1f ;  /* 0x0e001f00020b7f89 */ /* 0x002e6800000e0000 */
[----:B--2---:R-:W2:Y:S01]  /*0da0*/  SHFL.BFLY PT, R13, R4, 0x10, 0x1f ;  /* 0x0e001f00040d7f89 */ /* 0x004ea200000e0000 */
[----:B-1----:R-:W-:Y:S01]  /*0db0*/  FADD.FTZ R11, R11, R2 ;  /* 0x000000020b0b7221 */ /* 0x002fe20000010000 */
[----:B--2---:R-:W-:-:S04]  /*0dc0*/  FADD.FTZ R13, R13, R4 ;  /* 0x000000040d0d7221 */ /* 0x004fc80000010000 */
[----:B------:R-:W1:Y:S04]  /*0dd0*/  SHFL.BFLY PT, R10, R11, 0x8, 0x1f ;  /* 0x0d001f000b0a7f89 */ /* 0x000e6800000e0000 */
[----:B------:R-:W2:Y:S01]  /*0de0*/  SHFL.BFLY PT, R12, R13, 0x8, 0x1f ;  /* 0x0d001f000d0c7f89 */ /* 0x000ea200000e0000 */
        /* <DEDUP_REMOVED lines=13> */
[----:B--2---:R-:W-:Y:S01]  /*0ec0*/  FADD.FTZ R11, R4, R11 ;  /* 0x0000000b040b7221 */ /* 0x004fe20000010000 */
[----:B------:R-:W-:Y:S06]  /*0ed0*/  @P0 BRA `(.L_x_1926) ;  /* 0x0000000000340947 */ /* 0x000fec0003800000 */
[----:B------:R-:W-:Y:S01]  /*0ee0*/  I2FP.F32.S32 R2, R7 ;  /* 0x0000000700027245 */ /* 0x000fe20000201400 */
[----:B------:R-:W1:Y:S01]  /*0ef0*/  LDCU UR4, c[0x0][0x3c0] ;  /* 0x00007800ff0477ac */ /* 0x000e620008000800 */
[----:B------:R-:W2:Y:S04]  /*0f00*/  S2UR UR5, SR_CgaCtaId ;  /* 0x00000000000579c3 */ /* 0x000ea80000008800 */
[----:B------:R-:W3:Y:S02]  /*0f10*/  MUFU.RCP R2, R2 ;  /* 0x0000000200027308 */ /* 0x000ee40000001000 */
[-C--:B---3--:R-:W-:Y:S01]  /*0f20*/  FMUL.FTZ.D2 R4, R5, R2.reuse ;  /* 0x0000000205047220 */ /* 0x088fe20000310000 */
[----:B------:R-:W-:-:S03]  /*0f30*/  FMUL.FTZ R3, R11, R2 ;  /* 0x000000020b037220 */ /* 0x000fc60000410000 */
[----:B------:R-:W-:-:S04]  /*0f40*/  FMUL.FTZ R10, R4, R4 ;  /* 0x00000004040a7220 */ /* 0x000fc80000410000 */
[----:B------:R-:W-:-:S04]  /*0f50*/  FFMA.FTZ R3, R3, 0.5, -R10 ;  /* 0x3f00000003037823 */ /* 0x000fc8000001080a */
[----:B-1----:R-:W-:Y:S01]  /*0f60*/  FADD.FTZ R3, R3, UR4 ;  /* 0x0000000403037e21 */ /* 0x002fe20008010000 */
[----:B------:R-:W-:Y:S02]  /*0f70*/  UMOV UR4, 0x400 ;  /* 0x0000040000047882 */ /* 0x000fe40000000000 */
[----:B--2---:R-:W-:Y:S01]  /*0f80*/  ULEA UR4, UR5, UR4, 0x18 ;  /* 0x0000000405047291 */ /* 0x004fe2000f8ec0ff */
[----:B------:R-:W1:Y:S08]  /*0f90*/  MUFU.RSQ R5, R3 ;  /* 0x0000000300057308 */ /* 0x000e700000001400 */
[----:B-1----:R1:W-:Y:S03]  /*0fa0*/  STS.64 [UR4], R4 ;  /* 0x00000004ff007988 */ /* 0x0023e60008000a04 */
.L_x_1926:
[----:B------:R-:W-:Y:S05]  /*0fb0*/  BSYNC.RECONVERGENT B0 ;  /* 0x0000000000007941 */ /* 0x000fea0003800200 */
.L_x_1925:
[----:B------:R-:W-:Y:S01]  /*0fc0*/  BAR.SYNC.DEFER_BLOCKING 0x0 ;  /* 0x0000000000007b1d */ /* 0x000fe20000010000 */
[----:B------:R-:W-:Y:S01]  /*0fd0*/  ISETP.GE.AND P0, PT, R22, R7, PT ;  /* 0x000000071600720c */ /* 0x000fe20003f06270 */
[----:B------:R-:W-:-:S04]  /*0fe0*/  HFMA2 R15, -RZ, RZ, 0, 1.013278961181640625e-06 ;  /* 0x00000011ff0f7431 */ /* 0x000fc800000001ff */
[----:B------:R-:W2:Y:S01]  /*0ff0*/  LDCU UR9, c[0x0][0x3c8] ;  /* 0x00007900ff0977ac */ /* 0x000ea20008000800 */
[----:B------:R-:W-:Y:S01]  /*1000*/  BSSY.RECONVERGENT B0, `(.L_x_1927) ;  /* 0x0000062000007945 */ /* 0x000fe20003800200 */
[----:B------:R-:W3:Y:S06]  /*1010*/  LDCU UR10, c[0x0][0x3f0] ;  /* 0x00007e00ff0a77ac */ /* 0x000eec0008000800 */
[----:B------:R-:W-:Y:S05]  /*1020*/  @P0 BRA `(.L_x_1928) ;  /* 0x00000004007c0947 */ /* 0x000fea0003800000 */
[----:B------:R-:W1:Y:S01]  /*1030*/  S2R R16, SR_CgaCtaId ;  /* 0x0000000000107919 */ /* 0x000e620000008800 */
[----:B------:R-:W-:Y:S01]  /*1040*/  MOV R7, 0x400 ;  /* 0x0000040000077802 */ /* 0x000fe20000000f00 */
[----:B------:R-:W4:Y:S01]  /*1050*/  LDCU.64 UR4, c[0x0][0x3e8] ;  /* 0x00007d00ff0477ac */ /* 0x000f220008000a00 */
[----:B------:R-:W0:Y:S01]  /*1060*/  LDC.64 R2, c[0x0][0x380] ;  /* 0x0000e000ff027b82 */ /* 0x000e220000000a00 */
[----:B------:R-:W-:Y:S02]  /*1070*/  MOV R19, R22 ;  /* 0x0000001600137202 */ /* 0x000fe40000000f00 */
[----:B----4-:R-:W-:-:S04]  /*1080*/  ISETP.NE.U32.AND P0, PT, RZ, UR4, PT ;  /* 0x00000004ff007c0c */ /* 0x010fc8000bf05070 */
[----:B------:R-:W-:Y:S02]  /*1090*/  ISETP.NE.AND.EX P0, PT, RZ, UR5, PT, P0 ;  /* 0x00000005ff007c0c */ /* 0x000fe4000bf05300 */
[----:B-1----:R-:W-:Y:S01]  /*10a0*/  LEA R4, R16, R7, 0x18 ;  /* 0x0000000710047211 */ /* 0x002fe200078ec0ff */
[----:B------:R-:W-:-:S05]  /*10b0*/  VIADD R7, R7, 0x190 ;  /* 0x0000019007077836 */ /* 0x000fca0000000000 */
[----:B------:R-:W1:Y:S01]  /*10c0*/  LDS.64 R4, [R4] ;  /* 0x0000000004047984 */ /* 0x000e620000000a00 */
[----:B------:R-:W-:Y:S02]  /*10d0*/  LEA R16, R16, R7, 0x18 ;  /* 0x0000000710107211 */ /* 0x000fe400078ec0ff */
[----:B01----:R-:W-:-:S07]  /*10e0*/  F2FP.F16.F32.PACK_AB R17, R5, R4 ;  /* 0x000000040511723e */ /* 0x003fce00000000ff */
.L_x_1934:
[----:B0-----:R-:W0:Y:S08]  /*10f0*/  LDC.64 R10, c[0x0][0x3b0] ;  /* 0x0000ec00ff0a7b82 */ /* 0x001e300000000a00 */
[----:B-1----:R-:W1:Y:S01]  /*1100*/  LDC.64 R4, c[0x0][0x3b8] ;  /* 0x0000ee00ff047b82 */ /* 0x002e620000000a00 */
[----:B0-----:R-:W-:-:S05]  /*1110*/  IMAD.WIDE R10, R19, 0x4, R10 ;  /* 0x00000004130a7825 */ /* 0x001fca00078e020a */
[----:B------:R-:W4:Y:S01]  /*1120*/  LDG.E.CONSTANT R13, desc[UR6][R10.64] ;  /* 0x000000060a0d7981 */ /* 0x000f22000c1e9900 */
[----:B-1----:R-:W-:-:S05]  /*1130*/  IMAD.WIDE R4, R19, 0x4, R4 ;  /* 0x0000000413047825 */ /* 0x002fca00078e0204 */
[----:B------:R-:W4:Y:S01]  /*1140*/  LDG.E.CONSTANT R21, desc[UR6][R4.64] ;  /* 0x0000000604157981 */ /* 0x000f22000c1e9900 */
[----:B------:R-:W-:-:S05]  /*1150*/  IMAD R18, R19, 0x4, R16 ;  /* 0x0000000413127824 */ /* 0x000fca00078e0210 */
[----:B------:R-:W0:Y:S01]  /*1160*/  LDS R12, [R18] ;  /* 0x00000000120c7984 */ /* 0x000e220000000800 */
[----:B--2---:R-:W-:Y:S01]  /*1170*/  MOV R7, UR9 ;  /* 0x0000000900077c02 */ /* 0x004fe20008000f00 */
        /* <DEDUP_REMOVED lines=14> */
.L_x_1929:
[----:B---3--:R-:W-:-:S09]  /*1260*/  UISETP.NE.AND UP0, UPT, UR10, 0x2, UPT ;  /* 0x000000020a00788c */ /* 0x008fd2000bf05270 */
        /* <DEDUP_REMOVED lines=13> */
.L_x_1931:
[----:B------:R-:W-:-:S05]  /*1340*/  IMAD.WIDE R12, R21, 0x4, R2 ;  /* 0x00000004150c7825 */ /* 0x000fca00078e0202 */
[----:B------:R1:W-:Y:S02]  /*1350*/  STG.E desc[UR6][R12.64], R23 ;  /* 0x000000170c007986 */ /* 0x0003e4000c101906 */
.L_x_1930:
        /* <DEDUP_REMOVED lines=9> */
[----:B------:R-:W2:Y:S04]  /*13f0*/  LDG.E.CONSTANT R10, desc[UR6][R10.64] ;  /* 0x000000060a0a7981 */ /* 0x000ea8000c1e9900 */
[----:B------:R1:W2:Y:S01]  /*1400*/  LDG.E.CONSTANT R4, desc[UR6][R4.64] ;  /* 0x0000000604047981 */ /* 0x0002a2000c1e9900 */
[----:B------:R-:W-:Y:S02]  /*1410*/  VIADD R21, R21, UR8 ;  /* 0x0000000815157c36 */ /* 0x000fe40008000000 */
[----:B0-----:R-:W-:-:S04]  /*1420*/  HADD2 R20, R20, -R17.H0_H0 ;  /* 0xa000001114147230 */ /* 0x001fc80000000000 */
[----:B-1----:R-:W-:-:S04]  /*1430*/  HMUL2 R5, R20, R17.H1_H1 ;  /* 0x3000001114057232 */ /* 0x002fc80000000000 */
[----:B--2---:R-:W-:Y:S01]  /*1440*/  HFMA2 R11, R5, R10, R4 ;  /* 0x0000000a050b7231 */ /* 0x004fe20000000004 */
        /* <DEDUP_REMOVED lines=9> */
.L_x_1932:
        /* <DEDUP_REMOVED lines=17> */
.L_x_1933:
[----:B------:R-:W-:-:S04]  /*15f0*/  IADD3 R19, PT, PT, R12, UR8, RZ ;  /* 0x000000080c137c10 */ /* 0x000fc8000fffe0ff */
[----:B------:R-:W-:-:S13]  /*1600*/  ISETP.GE.AND P1, PT, R19, R7, PT ;  /* 0x000000071300720c */ /* 0x000fda0003f26270 */
[----:B------:R-:W-:Y:S05]  /*1610*/  @!P1 BRA `(.L_x_1934) ;  /* 0xfffffff800b49947 */ /* 0x000fea000383ffff */
.L_x_1928:
[----:B--23--:R-:W-:Y:S05]  /*1620*/  BSYNC.RECONVERGENT B0 ;  /* 0x0000000000007941 */ /* 0x00cfea0003800200 */
.L_x_1927:
[----:B------:R-:W2:Y:S02]  /*1630*/  LDCU.64 UR4, c[0x0][0x3e8] ;  /* 0x00007d00ff0477ac */ /* 0x000ea40008000a00 */
[----:B--2---:R-:W-:-:S04]  /*1640*/  ISETP.NE.U32.AND P0, PT, RZ, UR4, PT ;  /* 0x00000004ff007c0c */ /* 0x004fc8000bf05070 */
[----:B------:R-:W-:-:S13]  /*1650*/  ISETP.NE.AND.EX P0, PT, RZ, UR5, PT, P0 ;  /* 0x00000005ff007c0c */ /* 0x000fda000bf05300 */
[----:B------:R-:W-:Y:S05]  /*1660*/  @!P0 EXIT ;  /* 0x000000000000894d */ /* 0x000fea0003800000 */
[----:B------:R-:W-:Y:S01]  /*1670*/  HADD2.F32 R15, -RZ, R15.H0_H0 ;  /* 0x2000000fff0f7230 */ /* 0x000fe20000004100 */
[----:B------:R-:W-:Y:S01]  /*1680*/  ISETP.NE.AND P0, PT, R6, RZ, PT ;  /* 0x000000ff0600720c */ /* 0x000fe20003f05270 */
[----:B------:R-:W-:Y:S01]  /*1690*/  BSSY.RECONVERGENT B0, `(.L_x_1935) ;  /* 0x0000057000007945 */ /* 0x000fe20003800200 */
[----:B-----5:R-:W-:Y:S02]  /*16a0*/  I2FP.F32.U32 R9, R6 ;  /* 0x0000000600097245 */ /* 0x020fe40000201000 */
[----:B------:R-:W2:Y:S02]  /*16b0*/  SHFL.BFLY PT, R2, R15, 0x10, 0x1f ;  /* 0x0e001f000f027f89 */ /* 0x000ea400000e0000 */
[----:B------:R-:W-:-:S07]  /*16c0*/  FSETP.GT.FTZ.AND P1, PT, R0, R9, PT ;  /* 0x000000090000720b */ /* 0x000fce0003f34000 */
[----:B------:R-:W3:Y:S06]  /*16d0*/  @!P0 S2R R9, SR_CgaCtaId ;  /* 0x0000000000098919 */ /* 0x000eec0000008800 */
[----:B0-----:R-:W0:Y:S01]  /*16e0*/  @P1 S2R R11, SR_CgaCtaId ;  /* 0x00000000000b1919 */ /* 0x001e220000008800 */
[----:B--2---:R-:W-:-:S05]  /*16f0*/  FMNMX.FTZ R2, R15, R2, !PT ;  /* 0x000000020f027209 */ /* 0x004fca0007810000 */
[----:B------:R-:W2:Y:S02]  /*1700*/  SHFL.BFLY PT, R3, R2, 0x8, 0x1f ;  /* 0x0d001f0002037f89 */ /* 0x000ea400000e0000 */
[----:B--2---:R-:W-:Y:S02]  /*1710*/  FMNMX.FTZ R3, R2, R3, !PT ;  /* 0x0000000302037209 */ /* 0x004fe40007810000 */
[----:B------:R-:W-:-:S03]  /*1720*/  @!P0 MOV R2, 0x400 ;  /* 0x0000040000028802 */ /* 0x000fc60000000f00 */
[----:B-1----:R-:W1:Y:S02]  /*1730*/  SHFL.BFLY PT, R4, R3, 0x4, 0x1f ;  /* 0x0c801f0003047f89 */ /* 0x002e6400000e0000 */
[----:B------:R-:W-:Y:S01]  /*1740*/  @!P0 VIADD R2, R2, 0x8 ;  /* 0x0000000802028836 */ /* 0x000fe20000000000 */
[----:B-1----:R-:W-:Y:S02]  /*1750*/  FMNMX.FTZ R4, R3, R4, !PT ;  /* 0x0000000403047209 */ /* 0x002fe40007810000 */
[----:B------:R-:W-:-:S03]  /*1760*/  @P1 MOV R3, 0x400 ;  /* 0x0000040000031802 */ /* 0x000fc60000000f00 */
[----:B------:R-:W1:Y:S02]  /*1770*/  SHFL.BFLY PT, R5, R4, 0x2, 0x1f ;  /* 0x0c401f0004057f89 */ /* 0x000e6400000e0000 */
[----:B-1----:R-:W-:Y:S02]  /*1780*/  FMNMX.FTZ R5, R4, R5, !PT ;  /* 0x0000000504057209 */ /* 0x002fe40007810000 */
[----:B------:R-:W-:Y:S02]  /*1790*/  @P1 IADD3 R4, PT, PT, R3, 0x8, RZ ;  /* 0x0000000803041810 */ /* 0x000fe40007ffe0ff */
[----:B---3--:R-:W-:Y:S01]  /*17a0*/  @!P0 LEA R3, R9, R2, 0x18 ;  /* 0x0000000209038211 */ /* 0x008fe200078ec0ff */
[----:B------:R-:W1:Y:S01]  /*17b0*/  SHFL.BFLY PT, R0, R5, 0x1, 0x1f ;  /* 0x0c201f0005007f89 */ /* 0x000e6200000e0000 */
[----:B0-----:R-:W-:Y:S01]  /*17c0*/  @P1 LEA R11, R11, R4, 0x18 ;  /* 0x000000040b0b1211 */ /* 0x001fe200078ec0ff */
[----:B------:R-:W-:Y:S02]  /*17d0*/  IMAD.MOV.U32 R2, RZ, RZ, -0x1f528714 ;  /* 0xe0ad78ecff027424 */ /* 0x000fe400078e00ff */
[----:B------:R-:W-:Y:S01]  /*17e0*/  @!P0 IMAD R3, R14, 0x4, R3 ;  /* 0x000000040e038824 */ /* 0x000fe200078e0203 */
[----:B------:R-:W-:-:S02]  /*17f0*/  @P1 LEA R6, R6, R11, 0x2 ;  /* 0x0000000b06061211 */ /* 0x000fc400078e10ff */
        /* <DEDUP_REMOVED lines=33> */
[----:B------:R-:W-:Y:S05]  /*1a10*/  CALL.REL.NOINC `($__internal_48_$__cuda_sm20_div_rn_f64_full) ;  /* 0x0000000000a47944 */ /* 0x000fea0003c00000 */
.L_x_1938:
[----:B------:R-:W-:Y:S05]  /*1a20*/  BSYNC.RECONVERGENT B1 ;  /* 0x0000000000017941 */ /* 0x000fea0003800200 */
.L_x_1937:
        /* <DEDUP_REMOVED lines=12> */
.L_x_1939:
[----:B0-----:R-:W-:-:S06]  /*1af0*/  IMAD R9, R7, 0x4, R14 ;  /* 0x0000000407097824 */ /* 0x001fcc00078e020e */
        /* <DEDUP_REMOVED lines=16> */
.L_x_1936:
[----:B------:R-:W-:Y:S05]  /*1c00*/  BSYNC.RECONVERGENT B0 ;  /* 0x0000000000007941 */ /* 0x000fea0003800200 */
.L_x_1935:
        /* <DEDUP_REMOVED lines=10> */
        .weak           $__internal_48_$__cuda_sm20_div_rn_f64_full
        .type           $__internal_48_$__cuda_sm20_div_rn_f64_full,@function
        .size           $__internal_48_$__cuda_sm20_div_rn_f64_full,(.L_x_2526 - $__internal_48_$__cuda_sm20_div_rn_f64_full)
$__internal_48_$__cuda_sm20_div_rn_f64_full:
        /* <DEDUP_REMOVED lines=58> */
.L_x_1941:
        /* <DEDUP_REMOVED lines=15> */
.L_x_1943:
[----:B------:R-:W-:Y:S01]  /*2140*/  LOP3.LUT R13, R5, 0x80000, RZ, 0xfc, !PT ;  /* 0x00080000050d7812 */ /* 0x000fe200078efcff */
[----:B------:R-:W-:-:S07]  /*2150*/  IMAD.MOV.U32 R12, RZ, RZ, R4 ;  /* 0x000000ffff0c7224 */ /* 0x000fce00078e0004 */
.L_x_1942:
[----:B------:R-:W-:Y:S05]  /*2160*/  BSYNC.RECONVERGENT B2 ;  /* 0x0000000000027941 */ /* 0x000fea0003800200 */
.L_x_1940:
[----:B------:R-:W-:Y:S01]  /*2170*/  HFMA2 R7, -RZ, RZ, 0, 0 ;  /* 0x00000000ff077431 */ /* 0x000fe200000001ff */
[----:B------:R-:W-:Y:S01]  /*2180*/  MOV R2, R12 ;  /* 0x0000000c00027202 */ /* 0x000fe20000000f00 */
[----:B------:R-:W-:Y:S02]  /*2190*/  IMAD.MOV.U32 R3, RZ, RZ, R13 ;  /* 0x000000ffff037224 */ /* 0x000fe400078e000d */
[----:B------:R-:W-:Y:S05]  /*21a0*/  RET.REL.NODEC R6 `(_ZN17fastertransformer35generalAddBiasResidualLayerNormOpt2I7__half2Lb1ELb0ELi1ELb1ELi2EEEvPT_S3_PKS2_S5_S5_S5_S5_S5_fiiPKfS7_S7_Pfi) ;  /* 0xffffffdc06947950 */ /* 0x000fea0003c3ffff */
.L_x_1944:
        /* <DEDUP_REMOVED lines=13> */
.L_x_2526:


//--------------------- .text._ZN17fastertransformer34generalAddBiasResidualLayerNormOptI7__half2Lb1ELb0ELi1ELb1ELi2EEEvPT_S3_PKS2_S5_S5_S5_S5_S5_fiiPKfS7_S7_Pfi --------------------------
	.section	.text._ZN17fastertransformer34generalAddBiasResidualLayerNormOptI7__half2Lb1ELb0ELi1ELb1ELi2EEEvPT_S3_PKS2_S5_S5_S5_S5_S5_fiiPKfS7_S7_Pfi,"ax",@progbits
	.align	128
        .global         _ZN17fastertransformer34generalAddBiasResidualLayerNormOptI7__half2Lb1ELb0ELi1ELb1ELi2EEEvPT_S3_PKS2_S5_S5_S5_S5_S5_fiiPKfS7_S7_Pfi
        .type           _ZN17fastertransformer34generalAddBiasResidualLayerNormOptI7__half2Lb1ELb0ELi1ELb1ELi2EEEvPT_S3_PKS2_S5_S5_S5_S5_S5_fiiPKfS7_S7_Pfi,@function
        .size           _ZN17fastertransformer34generalAddBiasResidualLayerNormOptI7__half2Lb1ELb0ELi1ELb1ELi2EEEvPT_S3_PKS2_S5_S5_S5_S5_S5_fiiPKfS7_S7_Pfi,(.L_x_2527 - _ZN17fastertransformer34generalAddBiasResidualLayerNormOptI7__half2Lb1ELb0ELi1ELb1ELi2EEEvPT_S3_PKS2_S5_S5_S5_S5_S5_fiiPKfS7_S7_Pfi)
        .other          _ZN17fastertransformer34generalAddBiasResidualLayerNormOptI7__half2Lb1ELb0ELi1ELb1ELi2EEEvPT_S3_PKS2_S5_S5_S5_S5_S5_fiiPKfS7_S7_Pfi,@"STO_CUDA_ENTRY STV_DEFAULT"
_ZN17fastertransformer34generalAddBiasResidualLayerNormOptI7__half2Lb1ELb0ELi1ELb1ELi2EEEvPT_S3_PKS2_S5_S5_S5_S5_S5_fiiPKfS7_S7_Pfi:
.text._ZN17fastertransformer34generalAddBiasResidualLayerNormOptI7__half2Lb1ELb0ELi1ELb1ELi2EEEvPT_S3_PKS2_S5_S5_S5_S5_S5_fiiPKfS7_S7_Pfi:
        /* <DEDUP_REMOVED lines=19> */
[----:B------:R-:W-:Y:S01]  /*0130*/  BSSY.RECONVERGENT B0, `(.L_x_1945) ;  /* 0x000003c000007945 */ /* 0x000fe20003800200 */
[----:B------:R-:W-:Y:S01]  /*0140*/  IMAD.MOV.U32 R17, RZ, RZ, RZ ;  /* 0x000000ffff117224 */ /* 0x000fe200078e00ff */
        /* <DEDUP_REMOVED lines=9> */
[----:B------:R-:W-:-:S03]  /*01e0*/  IMAD.MOV.U32 R20, RZ, RZ, R0 ;  /* 0x000000ffff147224 */ /* 0x000fc600078e0000 */
[----:B------:R-:W-:-:S03]  /*01f0*/  IADD3 R10, PT, PT, R10, 0x110, RZ ;  /* 0x000001100a0a7810 */ /* 0x000fc60007ffe0ff */
[----:B------:R-:W4:Y:S08]  /*0200*/  LDC.64 R6, c[0x0][0x3a0] ;  /* 0x0000e800ff067b82 */ /* 0x000f300000000a00 */
[----:B------:R-:W0:Y:S01]  /*0210*/  LDC.64 R8, c[0x0][0x388] ;  /* 0x0000e200ff087b82 */ /* 0x000e220000000a00 */
[----:B--2---:R-:W-:-:S07]  /*0220*/  LEA R17, R17, R10, 0x18 ;  /* 0x0000000a11117211 */ /* 0x004fce00078ec0ff */
.L_x_1948:
        /* <DEDUP_REMOVED lines=16> */
.L_x_1947:
        /* <DEDUP_REMOVED lines=8> */
.L_x_1949:
[----:B0-----:R-:W-:-:S04]  /*03b0*/  IMAD R19, R14, R3, R20 ;  /* 0x000000030e137224 */ /* 0x001fc800078e0214 */
[----:B---3--:R-:W-:-:S05]  /*03c0*/  IMAD.WIDE R22, R19, 0x8, R4 ;  /* 0x0000000813167825 */ /* 0x008fca00078e0204 */
[----:B------:R0:W2:Y:S01]  /*03d0*/  LDG.E.64.CONSTANT R10, desc[UR6][R22.64] ;  /* 0x00000006160a7981 */ /* 0x0000a2000c1e9b00 */
[----:B----4-:R-:W-:-:S06]  /*03e0*/  IMAD.WIDE R12, R19, 0x4, R6 ;  /* 0x00000004130c7825 */ /* 0x010fcc00078e0206 */
[----:B------:R-:W3:Y:S01]  /*03f0*/  LDG.E.CONSTANT R12, desc[UR6][R12.64] ;  /* 0x000000060c0c7981 */ /* 0x000ee2000c1e9900 */
[----:B0-----:R-:W-:Y:S01]  /*0400*/  LEA R22, R20, R18, 0x2 ;  /* 0x0000001214167211 */ /* 0x001fe200078e10ff */
        /* <DEDUP_REMOVED lines=14> */
.L_x_1946:
[----:B------:R-:W-:Y:S05]  /*04f0*/  BSYNC.RECONVERGENT B0 ;  /* 0x0000000000007941 */ /* 0x000fea0003800200 */
.L_x_1945:
[----:B------:R-:W-:Y:S01]  /*0500*/  HADD2 R16, R16.H0_H0, R16.H1_H1 ;  /* 0x3000001010107230 */ /* 0x000fe20000000800 */
[----:B------:R-:W-:Y:S01]  /*0510*/  MOV R8, 0x400 ;  /* 0x0000040000087802 */ /* 0x000fe20000000f00 */
[----:B------:R-:W2:Y:S01]  /*0520*/  LDCU UR8, c[0x0][0x360] ;  /* 0x00006c00ff0877ac */ /* 0x000ea20008000800 */
[----:B0-----:R-:W-:Y:S01]  /*0530*/  LOP3.LUT P0, R10, R0, 0x1f, RZ, 0xc0, !PT ;  /* 0x0000001f000a7812 */ /* 0x001fe2000780c0ff */
[----:B------:R-:W-:Y:S01]  /*0540*/  BSSY.RECONVERGENT B0, `(.L_x_1950) ;  /* 0x000004e000007945 */ /* 0x000fe20003800200 */
[----:B------:R-:W-:Y:S01]  /*0550*/  HADD2.F32 R16, -RZ, R16.H0_H0 ;  /* 0x20000010ff107230 */ /* 0x000fe20000004100 */
[----:B------:R-:W0:Y:S04]  /*0560*/  LDCU UR4, c[0x0][0x3c8] ;  /* 0x00007900ff0477ac */ /* 0x000e280008000800 */
[----:B------:R-:W1:Y:S01]  /*0570*/  SHFL.BFLY PT, R5, R16, 0x10, 0x1f ;  /* 0x0e001f0010057f89 */ /* 0x000e6200000e0000 */
[----:B--2---:R-:W-:-:S05]  /*0580*/  I2FP.F32.U32 R11, UR8 ;  /* 0x00000008000b7c45 */ /* 0x004fca0008201000 */
[----:B------:R-:W-:Y:S01]  /*0590*/  FMUL.FTZ R11, R11, 0.03125 ;  /* 0x3d0000000b0b7820 */ /* 0x000fe20000410000 */
[----:B-1----:R-:W-:-:S05]  /*05a0*/  FADD.FTZ R5, R16, R5 ;  /* 0x0000000510057221 */ /* 0x002fca0000010000 */
[----:B------:R-:W1:Y:S02]  /*05b0*/  SHFL.BFLY PT, R4, R5, 0x8, 0x1f ;  /* 0x0d001f0005047f89 */ /* 0x000e6400000e0000 */
[----:B-1----:R-:W-:-:S05]  /*05c0*/  FADD.FTZ R6, R5, R4 ;  /* 0x0000000405067221 */ /* 0x002fca0000010000 */
[----:B------:R-:W1:Y:S02]  /*05d0*/  SHFL.BFLY PT, R7, R6, 0x4, 0x1f ;  /* 0x0c801f0006077f89 */ /* 0x000e6400000e0000 */
[----:B-1----:R-:W-:Y:S01]  /*05e0*/  FADD.FTZ R9, R6, R7 ;  /* 0x0000000706097221 */ /* 0x002fe20000010000 */
[----:B------:R-:W-:Y:S01]  /*05f0*/  VIADD R6, R8, 0x8 ;  /* 0x0000000808067836 */ /* 0x000fe20000000000 */
[----:B------:R-:W1:Y:S03]  /*0600*/  S2R R7, SR_CgaCtaId ;  /* 0x0000000000077919 */ /* 0x000e660000008800 */
[----:B------:R-:W2:Y:S02]  /*0610*/  SHFL.BFLY PT, R4, R9, 0x2, 0x1f ;  /* 0x0c401f0009047f89 */ /* 0x000ea400000e0000 */
[----:B--2---:R-:W-:Y:S01]  /*0620*/  FADD.FTZ R12, R9, R4 ;  /* 0x00000004090c7221 */ /* 0x004fe20000010000 */
[----:B------:R-:W-:-:S02]  /*0630*/  I2FP.F32.U32 R4, R0 ;  /* 0x0000000000047245 */ /* 0x000fc40000201000 */
[----:B-1----:R-:W-:Y:S02]  /*0640*/  LEA R9, R7, R6, 0x18 ;  /* 0x0000000607097211 */ /* 0x002fe400078ec0ff */
[----:B------:R-:W1:Y:S01]  /*0650*/  SHFL.BFLY PT, R13, R12, 0x1, 0x1f ;  /* 0x0c201f000c0d7f89 */ /* 0x000e6200000e0000 */
[----:B------:R-:W-:Y:S02]  /*0660*/  FSETP.GT.FTZ.AND P2, PT, R11, R4, PT ;  /* 0x000000040b00720b */ /* 0x000fe40003f54000 */
[----:B------:R-:W-:Y:S01]  /*0670*/  LEA.HI R5, R0, R9, RZ, 0x1d ;  /* 0x0000000900057211 */ /* 0x000fe200078fe8ff */
[----:B------:R-:W-:Y:S02]  /*0680*/  IMAD R6, R10, 0x4, R9 ;  /* 0x000000040a067824 */ /* 0x000fe400078e0209 */
[----:B-1----:R-:W-:Y:S01]  /*0690*/  FADD.FTZ R18, R12, R13 ;  /* 0x0000000d0c127221 */ /* 0x002fe20000010000 */
[----:B------:R-:W-:-:S04]  /*06a0*/  MOV R12, RZ ;  /* 0x000000ff000c7202 */ /* 0x000fc80000000f00 */
[----:B------:R1:W-:Y:S01]  /*06b0*/  @!P0 STS [R5], R18 ;  /* 0x0000001205008388 */ /* 0x0003e20000000800 */
[----:B------:R-:W-:Y:S01]  /*06c0*/  BAR.SYNC.DEFER_BLOCKING 0x0 ;  /* 0x0000000000007b1d */ /* 0x000fe20000010000 */
[----:B------:R-:W-:-:S13]  /*06d0*/  ISETP.NE.AND P0, PT, R0, RZ, PT ;  /* 0x000000ff0000720c */ /* 0x000fda0003f05270 */
[----:B------:R-:W-:Y:S02]  /*06e0*/  @!P0 I2FP.F32.S32 R17, R3 ;  /* 0x0000000300118245 */ /* 0x000fe40000201400 */
[----:B-1----:R-:W-:-:S04]  /*06f0*/  @!P0 LEA R18, R7, R8, 0x18 ;  /* 0x0000000807128211 */ /* 0x002fc800078ec0ff */
        /* <DEDUP_REMOVED lines=12> */
[----:B-1----:R-:W-:Y:S01]  /*07c0*/  @!P0 FMUL.FTZ.D2 R9, R12, R17 ;  /* 0x000000110c098220 */ /* 0x002fe20000310000 */
[----:B------:R-:W-:-:S04]  /*07d0*/  IMAD.MOV.U32 R12, RZ, RZ, RZ ;  /* 0x000000ffff0c7224 */ /* 0x000fc800078e00ff */
[----:B------:R1:W-:Y:S01]  /*07e0*/  @!P0 STS [R18], R9 ;  /* 0x0000000912008388 */ /* 0x0003e20000000800 */
[----:B------:R-:W-:Y:S06]  /*07f0*/  BAR.SYNC.DEFER_BLOCKING 0x0 ;  /* 0x0000000000007b1d */ /* 0x000fec0000010000 */
[----:B0-----:R-:W-:Y:S05]  /*0800*/  @P1 BRA `(.L_x_1951) ;  /* 0x0000000000841947 */ /* 0x001fea0003800000 */
[----:B------:R-:W-:Y:S01]  /*0810*/  LEA R7, R7, R8, 0x18 ;  /* 0x0000000807077211 */ /* 0x000fe200078ec0ff */
[----:B------:R-:W0:Y:S01]  /*0820*/  S2R R14, SR_CTAID.X ;  /* 0x00000000000e7919 */ /* 0x000e220000002500 */
[----:B-1----:R-:W1:Y:S01]  /*0830*/  LDC.64 R8, c[0x0][0x390] ;  /* 0x0000e400ff087b82 */ /* 0x002e620000000a00 */
[----:B------:R-:W-:Y:S02]  /*0840*/  HFMA2 R12, -RZ, RZ, 0, 0 ;  /* 0x00000000ff0c7431 */ /* 0x000fe400000001ff */
[----:B------:R-:W-:Y:S01]  /*0850*/  IMAD.MOV.U32 R18, RZ, RZ, R0 ;  /* 0x000000ffff127224 */ /* 0x000fe200078e0000 */
[----:B------:R-:W2:Y:S06]  /*0860*/  LDS R7, [R7] ;  /* 0x0000000007077984 */ /* 0x000eac0000000800 */
.L_x_1952:
[----:B------:R-:W-:-:S04]  /*0870*/  IMAD.U32 R3, RZ, RZ, UR4 ;  /* 0x00000004ff037e24 */ /* 0x000fc8000f8e00ff */
[----:B0-----:R-:W-:-:S04]  /*0880*/  IMAD R15, R14, R3, R18 ;  /* 0x000000030e0f7224 */ /* 0x001fc800078e0212 */
[----:B-1----:R-:W-:-:S06]  /*0890*/  IMAD.WIDE.U32 R16, R15, 0x4, R8 ;  /* 0x000000040f107825 */ /* 0x002fcc00078e0008 */
[----:B------:R-:W3:Y:S01]  /*08a0*/  LDG.E.CONSTANT R16, desc[UR6][R16.64] ;  /* 0x0000000610107981 */ /* 0x000ee2000c1e9900 */
[----:B------:R-:W-:-:S04]  /*08b0*/  IADD3 R24, PT, PT, R18, UR8, RZ ;  /* 0x0000000812187c10 */ /* 0x000fc8000fffe0ff */
        /* <DEDUP_REMOVED lines=22> */
.L_x_1951:
[----:B------:R-:W-:Y:S05]  /*0a20*/  BSYNC.RECONVERGENT B0 ;  /* 0x0000000000007941 */ /* 0x000fea0003800200 */
.L_x_1950:
[----:B------:R-:W0:Y:S01]  /*0a30*/  SHFL.BFLY PT, R7, R12, 0x10, 0x1f ;  /* 0x0e001f000c077f89 */ /* 0x000e2200000e0000 */
[----:B------:R-:W-:Y:S01]  /*0a40*/  ISETP.NE.AND P0, PT, R10, RZ, PT ;  /* 0x000000ff0a00720c */ /* 0x000fe20003f05270 */
[----:B------:R-:W-:Y:S01]  /*0a50*/  BSSY.RECONVERGENT B0, `(.L_x_1953) ;  /* 0x0000025000007945 */ /* 0x000fe20003800200 */
[----:B------:R-:W-:Y:S02]  /*0a60*/  FSETP.GT.FTZ.AND P1, PT, R11, R4, PT ;  /* 0x000000040b00720b */ /* 0x000fe40003f34000 */
[----:B------:R-:W-:Y:S01]  /*0a70*/  MOV R4, RZ ;  /* 0x000000ff00047202 */ /* 0x000fe20000000f00 */
[----:B0-----:R-:W-:-:S05]  /*0a80*/  FADD.FTZ R7, R7, R12 ;  /* 0x0000000c07077221 */ /* 0x001fca0000010000 */
[----:B------:R-:W0:Y:S02]  /*0a90*/  SHFL.BFLY PT, R8, R7, 0x8, 0x1f ;  /* 0x0d001f0007087f89 */ /* 0x000e2400000e0000 */
[----:B0-----:R-:W-:-:S05]  /*0aa0*/  FADD.FTZ R8, R7, R8 ;  /* 0x0000000807087221 */ /* 0x001fca0000010000 */
[----:B-1----:R-:W0:Y:S02]  /*0ab0*/  SHFL.BFLY PT, R9, R8, 0x4, 0x1f ;  /* 0x0c801f0008097f89 */ /* 0x002e2400000e0000 */
        /* <DEDUP_REMOVED lines=30> */
.L_x_1954:
[----:B------:R-:W-:Y:S05]  /*0ca0*/  BSYNC.RECONVERGENT B0 ;  /* 0x0000000000007941 */ /* 0x000fea0003800200 */
.L_x_1953:
        /* <DEDUP_REMOVED lines=12> */
[----:B------:R-:W-:Y:S01]  /*0d70*/  MOV R20, R0 ;  /* 0x0000000000147202 */ /* 0x000fe20000000f00 */
[----:B------:R-:W-:-:S05]  /*0d80*/  VIADD R17, R3, 0x110 ;  /* 0x0000011003117836 */ /* 0x000fca0000000000 */
[----:B0-----:R-:W0:Y:S01]  /*0d90*/  LDC.64 R4, c[0x0][0x380] ;  /* 0x0000e000ff047b82 */ /* 0x001e220000000a00 */
[----:B----4-:R-:W-:-:S04]  /*0da0*/  ISETP.NE.U32.AND P0, PT, RZ, UR4, PT ;  /* 0x00000004ff007c0c */ /* 0x010fc8000bf05070 */
[----:B------:R-:W-:Y:S02]  /*0db0*/  ISETP.NE.AND.EX P0, PT, RZ, UR5, PT, P0 ;  /* 0x00000005ff007c0c */ /* 0x000fe4000bf05300 */
[C---:B---3--:R-:W-:Y:S02]  /*0dc0*/  LEA R19, R6.reuse, R3, 0x18 ;  /* 0x0000000306137211 */ /* 0x048fe400078ec0ff */
[----:B------:R-:W-:-:S04]  /*0dd0*/  LEA R17, R6, R17, 0x18 ;  /* 0x0000001106117211 */ /* 0x000fc800078ec0ff */
[----:B------:R-:W3:Y:S02]  /*0de0*/  LDS.64 R18, [R19] ;  /* 0x0000000013127984 */ /* 0x000ee40000000a00 */
[----:B01-3--:R-:W-:-:S07]  /*0df0*/  F2FP.F16.F32.PACK_AB R18, R19, R18 ;  /* 0x000000121312723e */ /* 0x00bfce00000000ff */
.L_x_1962:
        /* <DEDUP_REMOVED lines=23> */
.L_x_1957:
        /* <DEDUP_REMOVED lines=14> */
.L_x_1959:
[----:B------:R-:W-:-:S05]  /*1050*/  IMAD.WIDE R12, R21, 0x4, R4 ;  /* 0x00000004150c7825 */ /* 0x000fca00078e0204 */
[----:B------:R0:W-:Y:S02]  /*1060*/  STG.E desc[UR6][R12.64], R22 ;  /* 0x000000160c007986 */ /* 0x0001e4000c101906 */
.L_x_1958:
        /* <DEDUP_REMOVED lines=24> */
.L_x_1960:
        /* <DEDUP_REMOVED lines=16> */
.L_x_1961:
[----:B------:R-:W-:-:S05]  /*12f0*/  VIADD R20, R20, UR8 ;  /* 0x0000000814147c36 */ /* 0x000fca0008000000 */
[----:B------:R-:W-:-:S13]  /*1300*/  ISETP.GE.AND P1, PT, R20, R3, PT ;  /* 0x000000031400720c */ /* 0x000fda0003f26270 */
[----:B------:R-:W-:Y:S05]  /*1310*/  @!P1 BRA `(.L_x_1962) ;  /* 0xfffffff800b89947 */ /* 0x000fea000383ffff */
.L_x_1956:
[----:B-12---:R-:W-:Y:S05]  /*1320*/  BSYNC.RECONVERGENT B0 ;  /* 0x0000000000007941 */ /* 0x006fea0003800200 */
.L_x_1955:
        /* <DEDUP_REMOVED lines=17> */
[----:B--2---:R-:W-:-:S05]  /*1440*/  @P0 LEA R11, R11, R8, 0x18 ;  /* 0x000000080b0b0211 */ /* 0x004fca00078ec0ff */
[----:B------:R-:W-:Y:S01]  /*1450*/  @P0 IMAD R10, R10, 0x4, R11 ;  /* 0x000000040a0a0824 */ /* 0x000fe200078e020b */
[----:B0-----:R-:W-:-:S05]  /*1460*/  FMNMX.FTZ R2, R5, R2, !PT ;  /* 0x0000000205027209 */ /* 0x001fca0007810000 */
[----:B------:R-:W0:Y:S02]  /*1470*/  SHFL.BFLY PT, R7, R2, 0x4, 0x1f ;  /* 0x0c801f0002077f89 */ /* 0x000e2400000e0000 */
[----:B0-----:R-:W-:Y:S02]  /*1480*/  FMNMX.FTZ R7, R2, R7, !PT ;  /* 0x0000000702077209 */ /* 0x001fe40007810000 */
[----:B------:R-:W-:-:S03]  /*1490*/  @!P1 IADD3 R2, PT, PT, R6, 0x88, RZ ;  /* 0x0000008806029810 */ /* 0x000fc60007ffe0ff */
[----:B------:R-:W0:Y:S02]  /*14a0*/  SHFL.BFLY PT, R4, R7, 0x2, 0x1f ;  /* 0x0c401f0007047f89 */ /* 0x000e2400000e0000 */
[----:B0-----:R-:W-:Y:S02]  /*14b0*/  FMNMX.FTZ R4, R7, R4, !PT ;  /* 0x0000000407047209 */ /* 0x001fe40007810000 */
[----:B-1----:R-:W-:Y:S01]  /*14c0*/  @!P1 LEA R7, R9, R2, 0x18 ;  /* 0x0000000209079211 */ /* 0x002fe200078ec0ff */
[----:B------:R-:W-:Y:S02]  /*14d0*/  HFMA2 R2, -RZ, RZ, -598.5, 40320 ;  /* 0xe0ad78ecff027431 */ /* 0x000fe400000001ff */
        /* <DEDUP_REMOVED lines=35> */
[----:B------:R-:W-:Y:S05]  /*1710*/  CALL.REL.NOINC `($__internal_49_$__cuda_sm20_div_rn_f64_full) ;  /* 0x0000000000ac7944 */ /* 0x000fea0003c00000 */
.L_x_1966:
[----:B------:R-:W-:Y:S05]  /*1720*/  BSYNC.RECONVERGENT B1 ;  /* 0x0000000000017941 */ /* 0x000fea0003800200 */
.L_x_1965:
        /* <DEDUP_REMOVED lines=13> */
.L_x_1967:
[C---:B0-----:R-:W-:Y:S02]  /*1800*/  IMAD R9, R8.reuse, 0x4, R15 ;  /* 0x0000000408097824 */ /* 0x041fe400078e020f */
[-C--:B-12---:R-:W-:Y:S02]  /*1810*/  IMAD R3, R13, R17.reuse, R8 ;  /* 0x000000110d037224 */ /* 0x086fe400078e0208 */
[----:B------:R-:W-:Y:S02]  /*1820*/  VIADD R8, R8, UR8 ;  /* 0x0000000808087c36 */ /* 0x000fe40008000000 */
[----:B------:R-:W0:Y:S03]  /*1830*/  LDS R9, [R9] ;  /* 0x0000000009097984 */ /* 0x000e260000000800 */
        /* <DEDUP_REMOVED lines=13> */
.L_x_1964:
[----:B------:R-:W-:Y:S05]  /*1910*/  BSYNC.RECONVERGENT B0 ;  /* 0x0000000000007941 */ /* 0x000fea0003800200 */
.L_x_1963:
        /* <DEDUP_REMOVED lines=11> */
        .weak           $__internal_49_$__cuda_sm20_div_rn_f64_full
        .type           $__internal_49_$__cuda_sm20_div_rn_f64_full,@function
        .size           $__internal_49_$__cuda_sm20_div_rn_f64_full,(.L_x_2527 - $__internal_49_$__cuda_sm20_div_rn_f64_full)
$__internal_49_$__cuda_sm20_div_rn_f64_full:
        /* <DEDUP_REMOVED lines=30> */
[----:B------:R-:W-:Y:S02]  /*1bb0*/  IMAD.MOV.U32 R9, RZ, RZ, 0x40500000 ;  /* 0x40500000ff097424 */ /* 0x000fe400078e00ff */
[----:B------:R-:W-:Y:S01]  /*1bc0*/  IMAD.MOV.U32 R16, RZ, RZ, RZ ;  /* 0x000000ffff107224 */ /* 0x000fe200078e00ff */
[----:B------:R-:W-:Y:S01]  /*1bd0*/  ISETP.LE.U32.AND P0, PT, R13, 0x40500000, PT ;  /* 0x405000000d00780c */ /* 0x000fe20003f03070 */
[----:B------:R-:W-:-:S05]  /*1be0*/  IMAD.MOV R12, RZ, RZ, -R13 ;  /* 0x000000ffff0c7224 */ /* 0x000fca00078e0a0d */
        /* <DEDUP_REMOVED lines=24> */
.L_x_1969:
        /* <DEDUP_REMOVED lines=15> */
.L_x_1971:
[----:B------:R-:W-:Y:S01]  /*1e60*/  LOP3.LUT R13, R7, 0x80000, RZ, 0xfc, !PT ;  /* 0x00080000070d7812 */ /* 0x000fe200078efcff */
[----:B------:R-:W-:-:S07]  /*1e70*/  IMAD.MOV.U32 R12, RZ, RZ, R6 ;  /* 0x000000ffff0c7224 */ /* 0x000fce00078e0006 */
.L_x_1970:
[----:B------:R-:W-:Y:S05]  /*1e80*/  BSYNC.RECONVERGENT B2 ;  /* 0x0000000000027941 */ /* 0x000fea0003800200 */
.L_x_1968:
[----:B------:R-:W-:Y:S01]  /*1e90*/  HFMA2 R9, -RZ, RZ, 0, 0 ;  /* 0x00000000ff097431 */ /* 0x000fe200000001ff */
[----:B------:R-:W-:Y:S01]  /*1ea0*/  MOV R2, R12 ;  /* 0x0000000c00027202 */ /* 0x000fe20000000f00 */
[----:B------:R-:W-:Y:S02]  /*1eb0*/  IMAD.MOV.U32 R3, RZ, RZ, R13 ;  /* 0x000000ffff037224 */ /* 0x000fe400078e000d */
[----:B------:R-:W-:Y:S05]  /*1ec0*/  RET.REL.NODEC R8 `(_ZN17fastertransformer34generalAddBiasResidualLayerNormOptI7__half2Lb1ELb0ELi1ELb1ELi2EEEvPT_S3_PKS2_S5_S5_S5_S5_S5_fiiPKfS7_S7_Pfi) ;  /* 0xffffffe0084c7950 */ /* 0x000fea0003c3ffff */
.L_x_1972:
        /* <DEDUP_REMOVED lines=11> */
.L_x_2527:


//--------------------- .text._ZN17fastertransformer35generalAddBiasResidualLayerNormOpt2I7__half2Lb0ELb1ELi1ELb1ELi2EEEvPT_S3_PKS2_S5_S5_S5_S5_S5_fiiPKfS7_S7_Pfi --------------------------
	.section	.text._ZN17fastertransformer35generalAddBiasResidualLayerNormOpt2I7__half2Lb0ELb1ELi1ELb1ELi2EEEvPT_S3_PKS2_S5_S5_S5_S5_S5_fiiPKfS7_S7_Pfi,"ax",@progbits
	.align	128
        .global         _ZN17fastertransformer35generalAddBiasResidualLayerNormOpt2I7__half2Lb0ELb1ELi1ELb1ELi2EEEvPT_S3_PKS2_S5_S5_S5_S5_S5_fiiPKfS7_S7_Pfi
        .type           _ZN17fastertransformer35generalAddBiasResidualLayerNormOpt2I7__half2Lb0ELb1ELi1ELb1ELi2EEEvPT_S3_PKS2_S5_S5_S5_S5_S5_fiiPKfS7_S7_Pfi,@function
        .size           _ZN17fastertransformer35generalAddBiasResidualLayerNormOpt2I7__half2Lb0ELb1ELi1ELb1ELi2EEEvPT_S3_PKS2_S5_S5_S5_S5_S5_fiiPKfS7_S7_Pfi,(.L_x_2528 - _ZN17fastertransformer35generalAddBiasResidualLayerNormOpt2I7__half2Lb0ELb1ELi1ELb1ELi2EEEvPT_S3_PKS2_S5_S5_S5_S5_S5_fiiPKfS7_S7_Pfi)
        .other          _ZN17fastertransformer35generalAddBiasResidualLayerNormOpt2I7__half2Lb0ELb1ELi1ELb1ELi2EEEvPT_S3_PKS2_S5_S5_S5_S5_S5_fiiPKfS7_S7_Pfi,@"STO_CUDA_ENTRY STV_DEFAULT"
_ZN17fastertransformer35generalAddBiasResidualLayerNormOpt2I7__half2Lb0ELb1ELi1ELb1ELi2EEEvPT_S3_PKS2_S5_S5_S5_S5_S5_fiiPKfS7_S7_Pfi:
.text._ZN17fastertransformer35generalAddBiasResidualLayerNormOpt2I7__half2Lb0ELb1ELi1ELb1ELi2EEEvPT_S3_PKS2_S5_S5_S5_S5_S5_fiiPKfS7_S7_Pfi:
        /* <DEDUP_REMOVED lines=29> */
.L_x_1975:
[----:B------:R-:W-:Y:S02]  /*01d0*/  IMAD.U32 R3, RZ, RZ, UR5 ;  /* 0x00000005ff037e24 */ /* 0x000fe4000f8e00ff */
[----:B--2---:R-:W-:-:S04]  /*01e0*/  IMAD.WIDE R16, R23, 0x4, R6 ;  /* 0x0000000417107825 */ /* 0x004fc800078e0206 */
[----:B------:R-:W-:Y:S01]  /*01f0*/  IMAD R13, R0, R3, R23 ;  /* 0x00000003000d7224 */ /* 0x000fe200078e0217 */
[----:B------:R-:W2:Y:S03]  /*0200*/  LDG.E.CONSTANT R12, desc[UR6][R16.64] ;  /* 0x00000006100c7981 */ /* 0x000ea6000c1e9900 */
[----:B---3--:R-:W-:-:S05]  /*0210*/  IMAD.WIDE R14, R13, 0x4, R8 ;  /* 0x000000040d0e7825 */ /* 0x008fca00078e0208 */
[----:B------:R-:W3:Y:S01]  /*0220*/  LDG.E.CONSTANT R24, desc[UR6][R14.64] ;  /* 0x000000060e187981 */ /* 0x000ee2000c1e9900 */
[--C-:B--2---:R-:W-:Y:S02]  /*0230*/  HADD2.F32 R22, -RZ, R12.reuse.H1_H1 ;  /* 0x3000000cff167230 */ /* 0x104fe40000004100 */
[----:B------:R-:W-:-:S03]  /*0240*/  HADD2.F32 R12, -RZ, R12.H0_H0 ;  /* 0x2000000cff0c7230 */ /* 0x000fc60000004100 */
[----:B------:R-:W-:Y:S01]  /*0250*/  FADD.FTZ R22, RZ, R22 ;  /* 0x00000016ff167221 */ /* 0x000fe20000010000 */
[--C-:B---3--:R-:W-:Y:S02]  /*0260*/  HADD2.F32 R27, -RZ, R24.reuse.H1_H1 ;  /* 0x30000018ff1b7230 */ /* 0x108fe40000004100 */
[----:B------:R-:W-:Y:S01]  /*0270*/  FADD.FTZ R12, RZ, R12 ;  /* 0x0000000cff0c7221 */ /* 0x000fe20000010000 */
[----:B------:R-:W-:Y:S02]  /*0280*/  HADD2.F32 R25, -RZ, R24.H0_H0 ;  /* 0x20000018ff197230 */ /* 0x000fe40000004100 */
[----:B------:R-:W-:-:S03]  /*0290*/  FADD.FTZ R27, R22, R27 ;  /* 0x0000001b161b7221 */ /* 0x000fc60000010000 */
[----:B------:R-:W-:Y:S01]  /*02a0*/  FADD.FTZ R12, R12, R25 ;  /* 0x000000190c0c7221 */ /* 0x000fe20000010000 */
[----:B------:R-:W-:-:S03]  /*02b0*/  FMUL.FTZ R29, R27, R27 ;  /* 0x0000001b1b1d7220 */ /* 0x000fc60000410000 */
[C---:B------:R-:W-:Y:S01]  /*02c0*/  FADD.FTZ R25, R12.reuse, R27 ;  /* 0x0000001b0c197221 */ /* 0x040fe20000010000 */
[-C--:B------:R-:W-:Y:S01]  /*02d0*/  F2FP.F16.F32.PACK_AB R27, R27, R12.reuse ;  /* 0x0000000c1b1b723e */ /* 0x080fe200000000ff */
[----:B------:R-:W-:Y:S01]  /*02e0*/  FFMA.FTZ R24, R12, R12, R29 ;  /* 0x0000000c0c187223 */ /* 0x000fe2000001001d */
[----:B------:R-:W-:Y:S02]  /*02f0*/  IMAD R22, R23, 0x4, R5 ;  /* 0x0000000417167824 */ /* 0x000fe400078e0205 */
[----:B----4-:R-:W-:Y:S01]  /*0300*/  IMAD.WIDE R12, R13, 0x4, R10 ;  /* 0x000000040d0c7825 */ /* 0x010fe200078e020a */
[----:B------:R-:W-:Y:S02]  /*0310*/  IADD3 R23, PT, PT, R18, R23, RZ ;  /* 0x0000001712177210 */ /* 0x000fe40007ffe0ff */
[----:B------:R0:W-:Y:S04]  /*0320*/  STS [R22], R27 ;  /* 0x0000001b16007388 */ /* 0x0001e80000000800 */
[----:B------:R0:W-:Y:S01]  /*0330*/  STG.E desc[UR6][R12.64], R27 ;  /* 0x0000001b0c007986 */ /* 0x0001e2000c101906 */
[----:B------:R-:W-:Y:S01]  /*0340*/  ISETP.GE.AND P0, PT, R23, R3, PT ;  /* 0x000000031700720c */ /* 0x000fe20003f06270 */
[----:B------:R-:W-:Y:S01]  /*0350*/  FADD.FTZ R20, R25, R20 ;  /* 0x0000001419147221 */ /* 0x000fe20000010000 */
[----:B------:R-:W-:-:S11]  /*0360*/  FADD.FTZ R19, R24, R19 ;  /* 0x0000001318137221 */ /* 0x000fd60000010000 */
[----:B0-----:R-:W-:Y:S05]  /*0370*/  @P0 BRA `(.L_x_1974) ;  /* 0x0000000000700947 */ /* 0x001fea0003800000 */
[----:B------:R-:W-:-:S05]  /*0380*/  IADD3 R16, P0, PT, R16, R21, RZ ;  /* 0x0000001510107210 */ /* 0x000fca0007f1e0ff */
[----:B------:R-:W-:Y:S01]  /*0390*/  IMAD.X R17, RZ, RZ, R17, P0 ;  /* 0x000000ffff117224 */ /* 0x000fe200000e0611 */
[----:B------:R-:W-:-:S04]  /*03a0*/  IADD3 R14, P0, PT, R14, R21, RZ ;  /* 0x000000150e0e7210 */ /* 0x000fc80007f1e0ff */
[----:B------:R-:W2:Y:S01]  /*03b0*/  LDG.E.CONSTANT R16, desc[UR6][R16.64] ;  /* 0x0000000610107981 */ /* 0x000ea2000c1e9900 */
[----:B------:R-:W-:-:S05]  /*03c0*/  IMAD.X R15, RZ, RZ, R15, P0 ;  /* 0x000000ffff0f7224 */ /* 0x000fca00000e060f */
[----:B------:R-:W3:Y:S01]  /*03d0*/  LDG.E.CONSTANT R14, desc[UR6][R14.64] ;  /* 0x000000060e0e7981 */ /* 0x000ee2000c1e9900 */
[----:B------:R-:W-:Y:S01]  /*03e0*/  IADD3 R12, P0, PT, R12, R21, RZ ;  /* 0x000000150c0c7210 */ /* 0x000fe20007f1e0ff */
[----:B------:R-:W-:-:S03]  /*03f0*/  IMAD.IADD R22, R22, 0x1, R21 ;  /* 0x0000000116167824 */ /* 0x000fc600078e0215 */
[----:B------:R-:W-:Y:S01]  /*0400*/  IADD3.X R13, PT, PT, RZ, R13, RZ, P0, !PT ;  /* 0x0000000dff0d7210 */ /* 0x000fe200007fe4ff */
[----:B------:R-:W-:-:S05]  /*0410*/  IMAD.IADD R23, R23, 0x1, R18 ;  /* 0x0000000117177824 */ /* 0x000fca00078e0212 */
        /* <DEDUP_REMOVED lines=18> */
.L_x_1974:
[----:B------:R-:W-:Y:S05]  /*0540*/  BSYNC.RECONVERGENT B0 ;  /* 0x0000000000007941 */ /* 0x000fea0003800200 */
.L_x_1973:
[----:B------:R-:W0:Y:S01]  /*0550*/  SHFL.BFLY PT, R5, R20, 0x10, 0x1f ;  /* 0x0e001f0014057f89 */ /* 0x000e2200000e0000 */
[----:B------:R-:W1:Y:S01]  /*0560*/  LDCU UR8, c[0x0][0x360] ;  /* 0x00006c00ff0877ac */ /* 0x000e620008000800 */
[----:B------:R-:W-:Y:S01]  /*0570*/  I2FP.F32.U32 R15, R4 ;  /* 0x00000004000f7245 */ /* 0x000fe20000201000 */
[----:B------:R-:W-:Y:S01]  /*0580*/  BSSY.RECONVERGENT B0, `(.L_x_1976) ;  /* 0x000004d000007945 */ /* 0x000fe20003800200 */
[----:B------:R-:W2:Y:S01]  /*0590*/  SHFL.BFLY PT, R8, R19, 0x10, 0x1f ;  /* 0x0e001f0013087f89 */ /* 0x000ea200000e0000 */
[----:B-1----:R-:W-:Y:S01]  /*05a0*/  I2FP.F32.U32 R14, UR8 ;  /* 0x00000008000e7c45 */ /* 0x002fe20008201000 */
[----:B0-----:R-:W-:-:S04]  /*05b0*/  FADD.FTZ R6, R5, R20 ;  /* 0x0000001405067221 */ /* 0x001fc80000010000 */
[----:B------:R-:W-:Y:S01]  /*05c0*/  FMUL.FTZ R14, R14, 0.03125 ;  /* 0x3d0000000e0e7820 */ /* 0x000fe20000410000 */
[----:B--2---:R-:W-:Y:S01]  /*05d0*/  FADD.FTZ R10, R8, R19 ;  /* 0x00000013080a7221 */ /* 0x004fe20000010000 */
[----:B------:R-:W0:Y:S03]  /*05e0*/  SHFL.BFLY PT, R5, R6, 0x8, 0x1f ;  /* 0x0d001f0006057f89 */ /* 0x000e2600000e0000 */
[----:B------:R-:W-:Y:S01]  /*05f0*/  FSETP.GT.FTZ.AND P1, PT, R14, R15, PT ;  /* 0x0000000f0e00720b */ /* 0x000fe20003f34000 */
[----:B------:R-:W1:Y:S01]  /*0600*/  SHFL.BFLY PT, R9, R10, 0x8, 0x1f ;  /* 0x0d001f000a097f89 */ /* 0x000e6200000e0000 */
[----:B0-----:R-:W-:Y:S01]  /*0610*/  FADD.FTZ R7, R6, R5 ;  /* 0x0000000506077221 */ /* 0x001fe20000010000 */
[----:B------:R-:W-:Y:S01]  /*0620*/  LOP3.LUT P0, R5, R4, 0x1f, RZ, 0xc0, !PT ;  /* 0x0000001f04057812 */ /* 0x000fe2000780c0ff */
[----:B-1----:R-:W-:-:S03]  /*0630*/  FADD.FTZ R11, R10, R9 ;  /* 0x000000090a0b7221 */ /* 0x002fc60000010000 */
[----:B------:R-:W0:Y:S04]  /*0640*/  SHFL.BFLY PT, R8, R7, 0x4, 0x1f ;  /* 0x0c801f0007087f89 */ /* 0x000e2800000e0000 */
[----:B------:R-:W1:Y:S05]  /*0650*/  SHFL.BFLY PT, R12, R11, 0x4, 0x1f ;  /* 0x0c801f000b0c7f89 */ /* 0x000e6a00000e0000 */
[----:B------:R-:W-:-:S04]  /*0660*/  @!P0 MOV R6, 0x400 ;  /* 0x0000040000068802 */ /* 0x000fc80000000f00 */
[----:B------:R-:W-:Y:S01]  /*0670*/  @!P0 IADD3 R6, PT, PT, R6, 0x88, RZ ;  /* 0x0000008806068810 */ /* 0x000fe20007ffe0ff */
        /* <DEDUP_REMOVED lines=61> */
.L_x_1977:
[----:B------:R-:W-:Y:S05]  /*0a50*/  BSYNC.RECONVERGENT B0 ;  /* 0x0000000000007941 */ /* 0x000fea0003800200 */
.L_x_1976:
        /* <DEDUP_REMOVED lines=20> */
.L_x_1985:
        /* <DEDUP_REMOVED lines=24> */
.L_x_1980:
        /* <DEDUP_REMOVED lines=14> */
.L_x_1982:
[----:B------:R-:W-:-:S05]  /*0e00*/  IMAD.WIDE R12, R21, 0x4, R6 ;  /* 0x00000004150c7825 */ /* 0x000fca00078e0206 */
[----:B------:R0:W-:Y:S02]  /*0e10*/  STG.E desc[UR6][R12.64], R22 ;  /* 0x000000160c007986 */ /* 0x0001e4000c101906 */
.L_x_1981:
        /* <DEDUP_REMOVED lines=24> */
.L_x_1983:
        /* <DEDUP_REMOVED lines=16> */
.L_x_1984:
[----:B------:R-:W-:-:S05]  /*10a0*/  VIADD R20, R20, UR8 ;  /* 0x0000000814147c36 */ /* 0x000fca0008000000 */
[----:B------:R-:W-:-:S13]  /*10b0*/  ISETP.GE.AND P1, PT, R20, R3, PT ;  /* 0x000000031400720c */ /* 0x000fda0003f26270 */
[----:B------:R-:W-:Y:S05]  /*10c0*/  @!P1 BRA `(.L_x_1985) ;  /* 0xfffffff800b49947 */ /* 0x000fea000383ffff */
.L_x_1979:
[----:B-12---:R-:W-:Y:S05]  /*10d0*/  BSYNC.RECONVERGENT B0 ;  /* 0x0000000000007941 */ /* 0x006fea0003800200 */
.L_x_1978:
        /* <DEDUP_REMOVED lines=64> */
[----:B------:R-:W-:Y:S05]  /*14e0*/  CALL.REL.NOINC `($__internal_50_$__cuda_sm20_div_rn_f64_full) ;  /* 0x0000000000a47944 */ /* 0x000fea0003c00000 */
.L_x_1989:
[----:B------:R-:W-:Y:S05]  /*14f0*/  BSYNC.RECONVERGENT B1 ;  /* 0x0000000000017941 */ /* 0x000fea0003800200 */
.L_x_1988:
        /* <DEDUP_REMOVED lines=12> */
.L_x_1990:
        /* <DEDUP_REMOVED lines=17> */
.L_x_1987:
[----:B------:R-:W-:Y:S05]  /*16d0*/  BSYNC.RECONVERGENT B0 ;  /* 0x0000000000007941 */ /* 0x000fea0003800200 */
.L_x_1986:
        /* <DEDUP_REMOVED lines=10> */
        .weak           $__internal_50_$__cuda_sm20_div_rn_f64_full
        .type           $__internal_50_$__cuda_sm20_div_rn_f64_full,@function
        .size           $__internal_50_$__cuda_sm20_div_rn_f64_full,(.L_x_2528 - $__internal_50_$__cuda_sm20_div_rn_f64_full)
$__internal_50_$__cuda_sm20_div_rn_f64_full:
        /* <DEDUP_REMOVED lines=58> */
.L_x_1992:
        /* <DEDUP_REMOVED lines=15> */
.L_x_1994:
[----:B------:R-:W-:Y:S01]  /*1c10*/  LOP3.LUT R13, R7, 0x80000, RZ, 0xfc, !PT ;  /* 0x00080000070d7812 */ /* 0x000fe200078efcff */
[----:B------:R-:W-:-:S07]  /*1c20*/  IMAD.MOV.U32 R12, RZ, RZ, R6 ;  /* 0x000000ffff0c7224 */ /* 0x000fce00078e0006 */
.L_x_1993:
[----:B------:R-:W-:Y:S05]  /*1c30*/  BSYNC.RECONVERGENT B2 ;  /* 0x0000000000027941 */ /* 0x000fea0003800200 */
.L_x_1991:
[----:B------:R-:W-:Y:S01]  /*1c40*/  HFMA2 R9, -RZ, RZ, 0, 0 ;  /* 0x00000000ff097431 */ /* 0x000fe200000001ff */
[----:B------:R-:W-:Y:S01]  /*1c50*/  MOV R2, R12 ;  /* 0x0000000c00027202 */ /* 0x000fe20000000f00 */
[----:B------:R-:W-:Y:S02]  /*1c60*/  IMAD.MOV.U32 R3, RZ, RZ, R13 ;  /* 0x000000ffff037224 */ /* 0x000fe400078e000d */
[----:B------:R-:W-:Y:S05]  /*1c70*/  RET.REL.NODEC R8 `(_ZN17fastertransformer35generalAddBiasResidualLayerNormOpt2I7__half2Lb0ELb1ELi1ELb1ELi2EEEvPT_S3_PKS2_S5_S5_S5_S5_S5_fiiPKfS7_S7_Pfi) ;  /* 0xffffffe008e07950 */ /* 0x000fea0003c3ffff */
.L_x_1995:
        /* <DEDUP_REMOVED lines=16> */
.L_x_2528:


//--------------------- .text._ZN17fastertransformer34generalAddBiasResidualLayerNormOptI7__half2Lb0ELb1ELi1ELb1ELi2EEEvPT_S3_PKS2_S5_S5_S5_S5_S5_fiiPKfS7_S7_Pfi --------------------------
	.section	.text._ZN17fastertransformer34generalAddBiasResidualLayerNormOptI7__half2Lb0ELb1ELi1ELb1ELi2EEEvPT_S3_PKS2_S5_S5_S5_S5_S5_fiiPKfS7_S7_Pfi,"ax",@progbits
	.align	128
        .global         _ZN17fastertransformer34generalAddBiasResidualLayerNormOptI7__half2Lb0ELb1ELi1ELb1ELi2EEEvPT_S3_PKS2_S5_S5_S5_S5_S5_fiiPKfS7_S7_Pfi
        .type           _ZN17fastertransformer34generalAddBiasResidualLayerNormOptI7__half2Lb0ELb1ELi1ELb1ELi2EEEvPT_S3_PKS2_S5_S5_S5_S5_S5_fiiPKfS7_S7_Pfi,@function
        .size           _ZN17fastertransformer34generalAddBiasResidualLayerNormOptI7__half2Lb0ELb1ELi1ELb1ELi2EEEvPT_S3_PKS2_S5_S5_S5_S5_S5_fiiPKfS7_S7_Pfi,(.L_x_2529 - _ZN17fastertransformer34generalAddBiasResidualLayerNormOptI7__half2Lb0ELb1ELi1ELb1ELi2EEEvPT_S3_PKS2_S5_S5_S5_S5_S5_fiiPKfS7_S7_Pfi)
        .other          _ZN17fastertransformer34generalAddBiasResidualLayerNormOptI7__half2Lb0ELb1ELi1ELb1ELi2EEEvPT_S3_PKS2_S5_S5_S5_S5_S5_fiiPKfS7_S7_Pfi,@"STO_CUDA_ENTRY STV_DEFAULT"
_ZN17fastertransformer34generalAddBiasResidualLayerNormOptI7__half2Lb0ELb1ELi1ELb1ELi2EEEvPT_S3_PKS2_S5_S5_S5_S5_S5_fiiPKfS7_S7_Pfi:
.text._ZN17fastertransformer34generalAddBiasResidualLayerNormOptI7__half2Lb0ELb1ELi1ELb1ELi2EEEvPT_S3_PKS2_S5_S5_S5_S5_S5_fiiPKfS7_S7_Pfi:
        /* <DEDUP_REMOVED lines=24> */
.L_x_1998:
[----:B----4-:R-:W-:-:S04]  /*0180*/  IMAD.WIDE R18, R20, 0x4, R6 ;  /* 0x0000000414127825 */ /* 0x010fc800078e0206 */
[----:B-1-3--:R-:W-:Y:S02]  /*0190*/  IMAD R15, R16, R9, R20 ;  /* 0x00000009100f7224 */ /* 0x00afe400078e0214 */
[----:B------:R-:W3:Y:S02]  /*01a0*/  LDG.E.CONSTANT R18, desc[UR6][R18.64] ;  /* 0x0000000612127981 */ /* 0x000ee4000c1e9900 */
[----:B--2---:R-:W-:-:S06]  /*01b0*/  IMAD.WIDE R10, R15, 0x4, R4 ;  /* 0x000000040f0a7825 */ /* 0x004fcc00078e0204 */
[----:B------:R3:W2:Y:S01]  /*01c0*/  LDG.E.CONSTANT R10, desc[UR6][R10.64] ;  /* 0x000000060a0a7981 */ /* 0x0006a2000c1e9900 */
[----:B0-----:R-:W-:-:S04]  /*01d0*/  IMAD.WIDE R14, R15, 0x4, R2 ;  /* 0x000000040f0e7825 */ /* 0x001fc800078e0202 */
[----:B------:R-:W-:Y:S02]  /*01e0*/  IMAD R22, R20, 0x4, R17 ;  /* 0x0000000414167824 */ /* 0x000fe400078e0211 */
        /* <DEDUP_REMOVED lines=8> */
.L_x_1997:
[----:B------:R-:W-:Y:S05]  /*0270*/  BSYNC.RECONVERGENT B0 ;  /* 0x0000000000007941 */ /* 0x000fea0003800200 */
.L_x_1996:
        /* <DEDUP_REMOVED lines=55> */
.L_x_2001:
        /* <DEDUP_REMOVED lines=27> */
.L_x_2000:
[----:B------:R-:W-:Y:S05]  /*07a0*/  BSYNC.RECONVERGENT B0 ;  /* 0x0000000000007941 */ /* 0x000fea0003800200 */
.L_x_1999:
        /* <DEDUP_REMOVED lines=39> */
.L_x_2003:
[----:B------:R-:W-:Y:S05]  /*0a20*/  BSYNC.RECONVERGENT B0 ;  /* 0x0000000000007941 */ /* 0x000fea0003800200 */
.L_x_2002:
        /* <DEDUP_REMOVED lines=21> */
.L_x_2011:
        /* <DEDUP_REMOVED lines=23> */
.L_x_2006:
        /* <DEDUP_REMOVED lines=14> */
.L_x_2008:
[----:B------:R-:W-:-:S05]  /*0dd0*/  IMAD.WIDE R12, R21, 0x4, R2 ;  /* 0x00000004150c7825 */ /* 0x000fca00078e0202 */
[----:B------:R0:W-:Y:S02]  /*0de0*/  STG.E desc[UR6][R12.64], R22 ;  /* 0x000000160c007986 */ /* 0x0001e4000c101906 */
.L_x_2007:
        /* <DEDUP_REMOVED lines=24> */
.L_x_2009:
        /* <DEDUP_REMOVED lines=16> */
.L_x_2010:
[----:B------:R-:W-:-:S05]  /*1070*/  VIADD R20, R20, UR8 ;  /* 0x0000000814147c36 */ /* 0x000fca0008000000 */
[----:B------:R-:W-:-:S13]  /*1080*/  ISETP.GE.AND P1, PT, R20, R9, PT ;  /* 0x000000091400720c */ /* 0x000fda0003f26270 */
[----:B------:R-:W-:Y:S05]  /*1090*/  @!P1 BRA `(.L_x_2011) ;  /* 0xfffffff800b89947 */ /* 0x000fea000383ffff */
.L_x_2005:
[----:B-12---:R-:W-:Y:S05]  /*10a0*/  BSYNC.RECONVERGENT B0 ;  /* 0x0000000000007941 */ /* 0x006fea0003800200 */
.L_x_2004:
        /* <DEDUP_REMOVED lines=62> */
[----:B------:R-:W-:Y:S05]  /*1490*/  CALL.REL.NOINC `($__internal_51_$__cuda_sm20_div_rn_f64_full) ;  /* 0x0000000000ac7944 */ /* 0x000fea0003c00000 */
.L_x_2015:
[----:B------:R-:W-:Y:S05]  /*14a0*/  BSYNC.RECONVERGENT B1 ;  /* 0x0000000000017941 */ /* 0x000fea0003800200 */
.L_x_2014:
        /* <DEDUP_REMOVED lines=13> */
.L_x_2016:
        /* <DEDUP_REMOVED lines=17> */
.L_x_2013:
[----:B------:R-:W-:Y:S05]  /*1690*/  BSYNC.RECONVERGENT B0 ;  /* 0x0000000000007941 */ /* 0x000fea0003800200 */
.L_x_2012:
        /* <DEDUP_REMOVED lines=11> */
        .weak           $__internal_51_$__cuda_sm20_div_rn_f64_full
        .type           $__internal_51_$__cuda_sm20_div_rn_f64_full,@function
        .size           $__internal_51_$__cuda_sm20_div_rn_f64_full,(.L_x_2529 - $__internal_51_$__cuda_sm20_div_rn_f64_full)
$__internal_51_$__cuda_sm20_div_rn_f64_full:
        /* <DEDUP_REMOVED lines=58> */
.L_x_2018:
        /* <DEDUP_REMOVED lines=15> */
.L_x_2020:
[----:B------:R-:W-:Y:S01]  /*1be0*/  LOP3.LUT R13, R7, 0x80000, RZ, 0xfc, !PT ;  /* 0x00080000070d7812 */ /* 0x000fe200078efcff */
[----:B------:R-:W-:-:S07]  /*1bf0*/  IMAD.MOV.U32 R12, RZ, RZ, R6 ;  /* 0x000000ffff0c7224 */ /* 0x000fce00078e0006 */
.L_x_2019:
[----:B------:R-:W-:Y:S05]  /*1c00*/  BSYNC.RECONVERGENT B2 ;  /* 0x0000000000027941 */ /* 0x000fea0003800200 */
.L_x_2017:
[----:B------:R-:W-:Y:S01]  /*1c10*/  IMAD.MOV.U32 R9, RZ, RZ, 0x0 ;  /* 0x00000000ff097424 */ /* 0x000fe200078e00ff */
[----:B------:R-:W-:Y:S01]  /*1c20*/  MOV R3, R13 ;  /* 0x0000000d00037202 */ /* 0x000fe20000000f00 */
[----:B------:R-:W-:Y:S02]  /*1c30*/  IMAD.MOV.U32 R2, RZ, RZ, R12 ;  /* 0x000000ffff027224 */ /* 0x000fe400078e000c */
[----:B------:R-:W-:Y:S05]  /*1c40*/  RET.REL.NODEC R8 `(_ZN17fastertransformer34generalAddBiasResidualLayerNormOptI7__half2Lb0ELb1ELi1ELb1ELi2EEEvPT_S3_PKS2_S5_S5_S5_S5_S5_fiiPKfS7_S7_Pfi) ;  /* 0xffffffe008ec7950 */ /* 0x000fea0003c3ffff */
.L_x_2021:
        /* <DEDUP_REMOVED lines=11> */
.L_x_2529:


//--------------------- .text._ZN17fastertransformer35generalAddBiasResidualLayerNormOpt2I7__half2Lb1ELb1ELi1ELb1ELi2EEEvPT_S3_PKS2_S5_S5_S5_S5_S5_fiiPKfS7_S7_Pfi --------------------------
	.section	.text._ZN17fastertransformer35generalAddBiasResidualLayerNormOpt2I7__half2Lb1ELb1ELi1ELb1ELi2EEEvPT_S3_PKS2_S5_S5_S5_S5_S5_fiiPKfS7_S7_Pfi,"ax",@progbits
	.align	128
        .global         _ZN17fastertransformer35generalAddBiasResidualLayerNormOpt2I7__half2Lb1ELb1ELi1ELb1ELi2EEEvPT_S3_PKS2_S5_S5_S5_S5_S5_fiiPKfS7_S7_Pfi
        .type           _ZN17fastertransformer35generalAddBiasResidualLayerNormOpt2I7__half2Lb1ELb1ELi1ELb1ELi2EEEvPT_S3_PKS2_S5_S5_S5_S5_S5_fiiPKfS7_S7_Pfi,@function
        .size           _ZN17fastertransformer35generalAddBiasResidualLayerNormOpt2I7__half2Lb1ELb1ELi1ELb1ELi2EEEvPT_S3_PKS2_S5_S5_S5_S5_S5_fiiPKfS7_S7_Pfi,(.L_x_2530 - _ZN17fastertransformer35generalAddBiasResidualLayerNormOpt2I7__half2Lb1ELb1ELi1ELb1ELi2EEEvPT_S3_PKS2_S5_S5_S5_S5_S5_fiiPKfS7_S7_Pfi)
        .other          _ZN17fastertransformer35generalAddBiasResidualLayerNormOpt2I7__half2Lb1ELb1ELi1ELb1ELi2EEEvPT_S3_PKS2_S5_S5_S5_S5_S5_fiiPKfS7_S7_Pfi,@"STO_CUDA_ENTRY STV_DEFAULT"
_ZN17fastertransformer35generalAddBiasResidualLayerNormOpt2I7__half2Lb1ELb1ELi1ELb1ELi2EEEvPT_S3_PKS2_S5_S5_S5_S5_S5_fiiPKfS7_S7_Pfi:
.text._ZN17fastertransformer35generalAddBiasResidualLayerNormOpt2I7__half2Lb1ELb1ELi1ELb1ELi2EEEvPT_S3_PKS2_S5_S5_S5_S5_S5_fiiPKfS7_S7_Pfi:
        /* <DEDUP_REMOVED lines=38> */
.L_x_2025:
        /* <DEDUP_REMOVED lines=10> */
[--C-:B--2---:R-:W-:Y:S02]  /*0300*/  HADD2.F32 R27, -RZ, R2.reuse.H1_H1 ;  /* 0x30000002ff1b7230 */ /* 0x104fe40000004100 */
[----:B------:R-:W-:Y:S02]  /*0310*/  HADD2.F32 R26, -RZ, R2.H0_H0 ;  /* 0x20000002ff1a7230 */ /* 0x000fe40000004100 */
[--C-:B----4-:R-:W-:Y:S02]  /*0320*/  HADD2.F32 R25, -RZ, R24.reuse.H0_H0 ;  /* 0x20000018ff197230 */ /* 0x110fe40000004100 */
[----:B------:R-:W-:-:S05]  /*0330*/  HADD2.F32 R24, -RZ, R24.H1_H1 ;  /* 0x30000018ff187230 */ /* 0x000fca0000004100 */
[----:B------:R-:W-:Y:S01]  /*0340*/  FADD.FTZ R24, RZ, R24 ;  /* 0x00000018ff187221 */ /* 0x000fe20000010000 */
[----:B------:R-:W-:-:S03]  /*0350*/  FADD.FTZ R25, RZ, R25 ;  /* 0x00000019ff197221 */ /* 0x000fc60000010000 */
[----:B------:R-:W-:Y:S01]  /*0360*/  FADD.FTZ R24, R24, R27 ;  /* 0x0000001b18187221 */ /* 0x000fe20000010000 */
[--C-:B---3--:R-:W-:Y:S02]  /*0370*/  HADD2.F32 R27, -RZ, R16.reuse.H1_H1 ;  /* 0x30000010ff1b7230 */ /* 0x108fe40000004100 */
[----:B------:R-:W-:Y:S01]  /*0380*/  FADD.FTZ R25, R25, R26 ;  /* 0x0000001a19197221 */ /* 0x000fe20000010000 */
        /* <DEDUP_REMOVED lines=19> */
[----:B------:R-:W-:Y:S02]  /*04c0*/  IADD3 R14, P0, PT, R23, R14, RZ ;  /* 0x0000000e170e7210 */ /* 0x000fe40007f1e0ff */
[----:B------:R-:W-:Y:S02]  /*04d0*/  IADD3.X R21, PT, PT, RZ, R21, RZ, P1, !PT ;  /* 0x00000015ff157210 */ /* 0x000fe40000ffe4ff */
[----:B------:R-:W2:Y:S01]  /*04e0*/  LDG.E.CONSTANT R18, desc[UR6][R18.64] ;  /* 0x0000000612127981 */ /* 0x000ea2000c1e9900 */
[----:B------:R-:W-:-:S03]  /*04f0*/  IMAD.X R15, RZ, RZ, R15, P0 ;  /* 0x000000ffff0f7224 */ /* 0x000fc600000e060f */
[----:B------:R-:W3:Y:S04]  /*0500*/  LDG.E.CONSTANT R20, desc[UR6][R20.64] ;  /* 0x0000000614147981 */ /* 0x000ee8000c1e9900 */
[----:B------:R-:W4:Y:S01]  /*0510*/  LDG.E.CONSTANT R14, desc[UR6][R14.64] ;  /* 0x000000060e0e7981 */ /* 0x000f22000c1e9900 */
[----:B------:R-:W-:Y:S01]  /*0520*/  IMAD.IADD R2, R23, 0x1, R2 ;  /* 0x0000000117027824 */ /* 0x000fe200078e0202 */
        /* <DEDUP_REMOVED lines=26> */
.L_x_2024:
        /* <DEDUP_REMOVED lines=9> */
.L_x_2026:
[----:B------:R-:W0:Y:S01]  /*0760*/  LDC.64 R14, c[0x0][0x398] ;  /* 0x0000e600ff0e7b82 */ /* 0x000e220000000a00 */
[----:B------:R-:W-:-:S05]  /*0770*/  MOV R7, UR8 ;  /* 0x0000000800077c02 */ /* 0x000fca0008000f00 */
[----:B------:R-:W-:Y:S02]  /*0780*/  IMAD R25, R8, R7, R24 ;  /* 0x0000000708197224 */ /* 0x000fe400078e0218 */
[----:B------:R-:W1:Y:S02]  /*0790*/  LDC.64 R18, c[0x0][0x390] ;  /* 0x0000e400ff127b82 */ /* 0x000e640000000a00 */
[----:B--2---:R-:W-:-:S05]  /*07a0*/  IMAD.WIDE R16, R25, 0x4, R10 ;  /* 0x0000000419107825 */ /* 0x004fca00078e020a */
[----:B------:R-:W2:Y:S01]  /*07b0*/  LDG.E.CONSTANT R20, desc[UR6][R16.64] ;  /* 0x0000000610147981 */ /* 0x000ea2000c1e9900 */
[----:B0-----:R-:W-:-:S05]  /*07c0*/  IMAD.WIDE R14, R24, 0x4, R14 ;  /* 0x00000004180e7825 */ /* 0x001fca00078e020e */
[----:B------:R-:W4:Y:S01]  /*07d0*/  LDG.E.CONSTANT R21, desc[UR6][R14.64] ;  /* 0x000000060e157981 */ /* 0x000f22000c1e9900 */
[----:B-1----:R-:W-:-:S04]  /*07e0*/  IMAD.WIDE R18, R25, 0x8, R18 ;  /* 0x0000000819127825 */ /* 0x002fc800078e0212 */
[--C-:B--2---:R-:W-:Y:S02]  /*07f0*/  HADD2.F32 R26, -RZ, R20.reuse.H0_H0 ;  /* 0x20000014ff1a7230 */ /* 0x104fe40000004100 */
[----:B------:R-:W-:Y:S02]  /*0800*/  HADD2.F32 R20, -RZ, R20.H1_H1 ;  /* 0x30000014ff147230 */ /* 0x000fe40000004100 */
[--C-:B----4-:R-:W-:Y:S02]  /*0810*/  HADD2.F32 R23, -RZ, R21.reuse.H0_H0 ;  /* 0x20000015ff177230 */ /* 0x110fe40000004100 */
[----:B------:R-:W-:-:S03]  /*0820*/  HADD2.F32 R21, -RZ, R21.H1_H1 ;  /* 0x30000015ff157230 */ /* 0x000fc60000004100 */
[----:B------:R-:W-:Y:S02]  /*0830*/  FADD.FTZ R23, RZ, R23 ;  /* 0x00000017ff177221 */ /* 0x000fe40000010000 */
[----:B------:R-:W-:Y:S02]  /*0840*/  FADD.FTZ R21, RZ, R21 ;  /* 0x00000015ff157221 */ /* 0x000fe40000010000 */
[----:B------:R-:W-:Y:S02]  /*0850*/  FADD.FTZ R23, R23, R26 ;  /* 0x0000001a17177221 */ /* 0x000fe40000010000 */
[----:B------:R-:W-:Y:S02]  /*0860*/  FADD.FTZ R26, R21, R20 ;  /* 0x00000014151a7221 */ /* 0x000fe40000010000 */
[----:B------:R-:W2:Y:S02]  /*0870*/  LDG.E.64 R20, desc[UR6][R18.64] ;  /* 0x0000000612147981 */ /* 0x000ea4000c1e1b00 */
[----:B--2---:R-:W-:-:S02]  /*0880*/  I2FP.F32.S32 R27, R20 ;  /* 0x00000014001b7245 */ /* 0x004fc40000201400 */
[----:B------:R-:W-:-:S03]  /*0890*/  I2FP.F32.S32 R21, R21 ;  /* 0x0000001500157245 */ /* 0x000fc60000201400 */
[-C--:B------:R-:W-:Y:S02]  /*08a0*/  FMUL.FTZ R27, R27, R6.reuse ;  /* 0x000000061b1b7220 */ /* 0x080fe40000410000 */
[----:B------:R-:W-:-:S05]  /*08b0*/  FMUL.FTZ R20, R21, R6 ;  /* 0x0000000615147220 */ /* 0x000fca0000410000 */
[----:B------:R-:W-:-:S05]  /*08c0*/  F2FP.F16.F32.PACK_AB R20, R20, R27 ;  /* 0x0000001b1414723e */ /* 0x000fca00000000ff */
[--C-:B------:R-:W-:Y:S02]  /*08d0*/  HADD2.F32 R21, -RZ, R20.reuse.H1_H1 ;  /* 0x30000014ff157230 */ /* 0x100fe40000004100 */
[----:B------:R-:W-:-:S03]  /*08e0*/  HADD2.F32 R20, -RZ, R20.H0_H0 ;  /* 0x20000014ff147230 */ /* 0x000fc60000004100 */
[----:B------:R-:W-:Y:S02]  /*08f0*/  FADD.FTZ R21, R26, R21 ;  /* 0x000000151a157221 */ /* 0x000fe40000010000 */
[----:B------:R-:W-:Y:S02]  /*0900*/  FADD.FTZ R20, R23, R20 ;  /* 0x0000001417147221 */ /* 0x000fe40000010000 */
[C---:B------:R-:W-:Y:S02]  /*0910*/  FMUL.FTZ R23, R21.reuse, R21 ;  /* 0x0000001515177220 */ /* 0x040fe40000410000 */
[C---:B------:R-:W-:Y:S02]  /*0920*/  FADD.FTZ R26, R20.reuse, R21 ;  /* 0x00000015141a7221 */ /* 0x040fe40000010000 */
[-C--:B------:R-:W-:Y:S02]  /*0930*/  FFMA.FTZ R27, R20, R20.reuse, R23 ;  /* 0x00000014141b7223 */ /* 0x080fe40000010017 */
[----:B------:R-:W-:Y:S01]  /*0940*/  FADD.FTZ R5, R26, R5 ;  /* 0x000000051a057221 */ /* 0x000fe20000010000 */
[----:B------:R-:W-:Y:S01]  /*0950*/  F2FP.F16.F32.PACK_AB R26, R21, R20 ;  /* 0x00000014151a723e */ /* 0x000fe200000000ff */
[----:B------:R-:W-:-:S02]  /*0960*/  IMAD R23, R24, 0x4, R2 ;  /* 0x0000000418177824 */ /* 0x000fc400078e0202 */
[----:B---3--:R-:W-:Y:S01]  /*0970*/  IMAD.WIDE R20, R25, 0x4, R12 ;  /* 0x0000000419147825 */ /* 0x008fe200078e020c */
[----:B------:R-:W-:Y:S02]  /*0980*/  IADD3 R24, PT, PT, R3, R24, RZ ;  /* 0x0000001803187210 */ /* 0x000fe40007ffe0ff */
        /* <DEDUP_REMOVED lines=31> */
[----:B------:R-:W-:Y:S01]  /*0b80*/  FADD.FTZ R25, R25, R14 ;  /* 0x0000000e19197221 */ /* 0x000fe20000010000 */
[----:B------:R-:W-:Y:S02]  /*0b90*/  IADD3 R14, P0, PT, R0, R20, RZ ;  /* 0x00000014000e7210 */ /* 0x000fe40007f1e0ff */
[----:B------:R-:W-:-:S02]  /*0ba0*/  FADD.FTZ R16, R15, R16 ;  /* 0x000000100f107221 */ /* 0x000fc40000010000 */
[----:B------:R-:W-:-:S03]  /*0bb0*/  IADD3.X R15, PT, PT, RZ, R21, RZ, P0, !PT ;  /* 0x00000015ff0f7210 */ /* 0x000fc600007fe4ff */
        /* <DEDUP_REMOVED lines=10> */
.L_x_2023:
[----:B------:R-:W-:Y:S05]  /*0c60*/  BSYNC.RECONVERGENT B0 ;  /* 0x0000000000007941 */ /* 0x000fea0003800200 */
.L_x_2022:
        /* <DEDUP_REMOVED lines=80> */
.L_x_2028:
[----:B------:R-:W-:Y:S05]  /*1170*/  BSYNC.RECONVERGENT B0 ;  /* 0x0000000000007941 */ /* 0x000fea0003800200 */
.L_x_2027:
        /* <DEDUP_REMOVED lines=19> */
.L_x_2036:
        /* <DEDUP_REMOVED lines=23> */
.L_x_2031:
        /* <DEDUP_REMOVED lines=14> */
.L_x_2033:
[----:B------:R-:W-:-:S05]  /*1500*/  IMAD.WIDE R12, R21, 0x4, R2 ;  /* 0x00000004150c7825 */ /* 0x000fca00078e0202 */
[----:B------:R1:W-:Y:S02]  /*1510*/  STG.E desc[UR6][R12.64], R23 ;  /* 0x000000170c007986 */ /* 0x0003e4000c101906 */
.L_x_2032:
        /* <DEDUP_REMOVED lines=24> */
.L_x_2034:
        /* <DEDUP_REMOVED lines=17> */
.L_x_2035:
[----:B------:R-:W-:-:S05]  /*17b0*/  VIADD R19, R12, UR8 ;  /* 0x000000080c137c36 */ /* 0x000fca0008000000 */
[----:B------:R-:W-:-:S13]  /*17c0*/  ISETP.GE.AND P1, PT, R19, R7, PT ;  /* 0x000000071300720c */ /* 0x000fda0003f26270 */
[----:B------:R-:W-:Y:S05]  /*17d0*/  @!P1 BRA `(.L_x_2036) ;  /* 0xfffffff800b49947 */ /* 0x000fea000383ffff */
.L_x_2030:
[----:B-12---:R-:W-:Y:S05]  /*17e0*/  BSYNC.RECONVERGENT B0 ;  /* 0x0000000000007941 */ /* 0x006fea0003800200 */
.L_x_2029:
        /* <DEDUP_REMOVED lines=62> */
[----:B------:R-:W-:Y:S05]  /*1bd0*/  CALL.REL.NOINC `($__internal_52_$__cuda_sm20_div_rn_f64_full) ;  /* 0x0000000000a47944 */ /* 0x000fea0003c00000 */
.L_x_2040:
[----:B------:R-:W-:Y:S05]  /*1be0*/  BSYNC.RECONVERGENT B1 ;  /* 0x0000000000017941 */ /* 0x000fea0003800200 */
.L_x_2039:
        /* <DEDUP_REMOVED lines=12> */
.L_x_2041:
        /* <DEDUP_REMOVED lines=17> */
.L_x_2038:
[----:B------:R-:W-:Y:S05]  /*1dc0*/  BSYNC.RECONVERGENT B0 ;  /* 0x0000000000007941 */ /* 0x000fea0003800200 */
.L_x_2037:
        /* <DEDUP_REMOVED lines=10> */
        .weak           $__internal_52_$__cuda_sm20_div_rn_f64_full
        .type           $__internal_52_$__cuda_sm20_div_rn_f64_full,@function
        .size           $__internal_52_$__cuda_sm20_div_rn_f64_full,(.L_x_2530 - $__internal_52_$__cuda_sm20_div_rn_f64_full)
$__internal_52_$__cuda_sm20_div_rn_f64_full:
        /* <DEDUP_REMOVED lines=58> */
.L_x_2043:
        /* <DEDUP_REMOVED lines=15> */
.L_x_2045:
[----:B------:R-:W-:Y:S02]  /*2300*/  LOP3.LUT R13, R5, 0x80000, RZ, 0xfc, !PT ;  /* 0x00080000050d7812 */ /* 0x000fe400078efcff */
[----:B------:R-:W-:-:S07]  /*2310*/  MOV R12, R4 ;  /* 0x00000004000c7202 */ /* 0x000fce0000000f00 */
.L_x_2044:
[----:B------:R-:W-:Y:S05]  /*2320*/  BSYNC.RECONVERGENT B2 ;  /* 0x0000000000027941 */ /* 0x000fea0003800200 */
.L_x_2042:
[----:B------:R-:W-:Y:S02]  /*2330*/  HFMA2 R7, -RZ, RZ, 0, 0 ;  /* 0x00000000ff077431 */ /* 0x000fe400000001ff */
[----:B------:R-:W-:Y:S01]  /*2340*/  IMAD.MOV.U32 R2, RZ, RZ, R12 ;  /* 0x000000ffff027224 */ /* 0x000fe200078e000c */
[----:B------:R-:W-:Y:S01]  /*2350*/  MOV R3, R13 ;  /* 0x0000000d00037202 */ /* 0x000fe20000000f00 */
[----:B------:R-:W-:Y:S06]  /*2360*/  RET.REL.NODEC R6 `(_ZN17fastertransformer35generalAddBiasResidualLayerNormOpt2I7__half2Lb1ELb1ELi1ELb1ELi2EEEvPT_S3_PKS2_S5_S5_S5_S5_S5_fiiPKfS7_S7_Pfi) ;  /* 0xffffffdc06247950 */ /* 0x000fec0003c3ffff */
.L_x_2046:
        /* <DEDUP_REMOVED lines=9> */
.L_x_2530:


//--------------------- .text._ZN17fastertransformer34generalAddBiasResidualLayerNormOptI7__half2Lb1ELb1ELi1ELb1ELi2EEEvPT_S3_PKS2_S5_S5_S5_S5_S5_fiiPKfS7_S7_Pfi --------------------------
	.section	.text._ZN17fastertransformer34generalAddBiasResidualLayerNormOptI7__half2Lb1ELb1ELi1ELb1ELi2EEEvPT_S3_PKS2_S5_S5_S5_S5_S5_fiiPKfS7_S7_Pfi,"ax",@progbits
	.align	128
        .global         _ZN17fastertransformer34generalAddBiasResidualLayerNormOptI7__half2Lb1ELb1ELi1ELb1ELi2EEEvPT_S3_PKS2_S5_S5_S5_S5_S5_fiiPKfS7_S7_Pfi
        .type           _ZN17fastertransformer34generalAddBiasResidualLayerNormOptI7__half2Lb1ELb1ELi1ELb1ELi2EEEvPT_S3_PKS2_S5_S5_S5_S5_S5_fiiPKfS7_S7_Pfi,@function
        .size           _ZN17fastertransformer34generalAddBiasResidualLayerNormOptI7__half2Lb1ELb1ELi1ELb1ELi2EEEvPT_S3_PKS2_S5_S5_S5_S5_S5_fiiPKfS7_S7_Pfi,(.L_x_2531 - _ZN17fastertransformer34generalAddBiasResidualLayerNormOptI7__half2Lb1ELb1ELi1ELb1ELi2EEEvPT_S3_PKS2_S5_S5_S5_S5_S5_fiiPKfS7_S7_Pfi)
        .other          _ZN17fastertransformer34generalAddBiasResidualLayerNormOptI7__half2Lb1ELb1ELi1ELb1ELi2EEEvPT_S3_PKS2_S5_S5_S5_S5_S5_fiiPKfS7_S7_Pfi,@"STO_CUDA_ENTRY STV_DEFAULT"
_ZN17fastertransformer34generalAddBiasResidualLayerNormOptI7__half2Lb1ELb1ELi1ELb1ELi2EEEvPT_S3_PKS2_S5_S5_S5_S5_S5_fiiPKfS7_S7_Pfi:
.text._ZN17fastertransformer34generalAddBiasResidualLayerNormOptI7__half2Lb1ELb1ELi1ELb1ELi2EEEvPT_S3_PKS2_S5_S5_S5_S5_S5_fiiPKfS7_S7_Pfi:
        /* <DEDUP_REMOVED lines=37> */
.L_x_2050:
        /* <DEDUP_REMOVED lines=19> */
.L_x_2049:
        /* <DEDUP_REMOVED lines=9> */
.L_x_2051:
        /* <DEDUP_REMOVED lines=23> */
.L_x_2048:
[----:B------:R-:W-:Y:S05]  /*0580*/  BSYNC.RECONVERGENT B0 ;  /* 0x0000000000007941 */ /* 0x000fea0003800200 */
.L_x_2047:
        /* <DEDUP_REMOVED lines=55> */
.L_x_2054:
        /* <DEDUP_REMOVED lines=27> */
.L_x_2053:
[----:B------:R-:W-:Y:S05]  /*0ab0*/  BSYNC.RECONVERGENT B0 ;  /* 0x0000000000007941 */ /* 0x000fea0003800200 */
.L_x_2052:
        /* <DEDUP_REMOVED lines=39> */
.L_x_2056:
[----:B------:R-:W-:Y:S05]  /*0d30*/  BSYNC.RECONVERGENT B0 ;  /* 0x0000000000007941 */ /* 0x000fea0003800200 */
.L_x_2055:
        /* <DEDUP_REMOVED lines=21> */
.L_x_2064:
        /* <DEDUP_REMOVED lines=23> */
.L_x_2059:
        /* <DEDUP_REMOVED lines=14> */
.L_x_2061:
[----:B------:R-:W-:-:S05]  /*10e0*/  IMAD.WIDE R12, R21, 0x4, R4 ;  /* 0x00000004150c7825 */ /* 0x000fca00078e0204 */
[----:B------:R0:W-:Y:S02]  /*10f0*/  STG.E desc[UR6][R12.64], R22 ;  /* 0x000000160c007986 */ /* 0x0001e4000c101906 */
.L_x_2060:
        /* <DEDUP_REMOVED lines=24> */
.L_x_2062:
        /* <DEDUP_REMOVED lines=16> */
.L_x_2063:
[----:B------:R-:W-:-:S04]  /*1380*/  IADD3 R20, PT, PT, R20, UR8, RZ ;  /* 0x0000000814147c10 */ /* 0x000fc8000fffe0ff */
[----:B------:R-:W-:-:S13]  /*1390*/  ISETP.GE.AND P1, PT, R20, R3, PT ;  /* 0x000000031400720c */ /* 0x000fda0003f26270 */
[----:B------:R-:W-:Y:S05]  /*13a0*/  @!P1 BRA `(.L_x_2064) ;  /* 0xfffffff800b89947 */ /* 0x000fea000383ffff */
.L_x_2058:
[----:B-12---:R-:W-:Y:S05]  /*13b0*/  BSYNC.RECONVERGENT B0 ;  /* 0x0000000000007941 */ /* 0x006fea0003800200 */
.L_x_2057:
        /* <DEDUP_REMOVED lines=62> */
[----:B------:R-:W-:Y:S05]  /*17a0*/  CALL.REL.NOINC `($__internal_53_$__cuda_sm20_div_rn_f64_full) ;  /* 0x0000000000ac7944 */ /* 0x000fea0003c00000 */
.L_x_2068:
[----:B------:R-:W-:Y:S05]  /*17b0*/  BSYNC.RECONVERGENT B1 ;  /* 0x0000000000017941 */ /* 0x000fea0003800200 */
.L_x_2067:
        /* <DEDUP_REMOVED lines=13> */
.L_x_2069:
        /* <DEDUP_REMOVED lines=17> */
.L_x_2066:
[----:B------:R-:W-:Y:S05]  /*19a0*/  BSYNC.RECONVERGENT B0 ;  /* 0x0000000000007941 */ /* 0x000fea0003800200 */
.L_x_2065:
        /* <DEDUP_REMOVED lines=11> */
        .weak           $__internal_53_$__cuda_sm20_div_rn_f64_full
        .type           $__internal_53_$__cuda_sm20_div_rn_f64_full,@function
        .size           $__internal_53_$__cuda_sm20_div_rn_f64_full,(.L_x_2531 - $__internal_53_$__cuda_sm20_div_rn_f64_full)
$__internal_53_$__cuda_sm20_div_rn_f64_full:
        /* <DEDUP_REMOVED lines=58> */
.L_x_2071:
        /* <DEDUP_REMOVED lines=15> */
.L_x_2073:
[----:B------:R-:W-:Y:S01]  /*1ef0*/  LOP3.LUT R13, R7, 0x80000, RZ, 0xfc, !PT ;  /* 0x00080000070d7812 */ /* 0x000fe200078efcff */
[----:B------:R-:W-:-:S07]  /*1f00*/  IMAD.MOV.U32 R12, RZ, RZ, R6 ;  /* 0x000000ffff0c7224 */ /* 0x000fce00078e0006 */
.L_x_2072:
[----:B------:R-:W-:Y:S05]  /*1f10*/  BSYNC.RECONVERGENT B2 ;  /* 0x0000000000027941 */ /* 0x000fea0003800200 */
.L_x_2070:
[----:B------:R-:W-:Y:S01]  /*1f20*/  HFMA2 R9, -RZ, RZ, 0, 0 ;  /* 0x00000000ff097431 */ /* 0x000fe200000001ff */
[----:B------:R-:W-:Y:S01]  /*1f30*/  MOV R2, R12 ;  /* 0x0000000c00027202 */ /* 0x000fe20000000f00 */
[----:B------:R-:W-:Y:S02]  /*1f40*/  IMAD.MOV.U32 R3, RZ, RZ, R13 ;  /* 0x000000ffff037224 */ /* 0x000fe400078e000d */
[----:B------:R-:W-:Y:S05]  /*1f50*/  RET.REL.NODEC R8 `(_ZN17fastertransformer34generalAddBiasResidualLayerNormOptI7__half2Lb1ELb1ELi1ELb1ELi2EEEvPT_S3_PKS2_S5_S5_S5_S5_S5_fiiPKfS7_S7_Pfi) ;  /* 0xffffffe008287950 */ /* 0x000fea0003c3ffff */
.L_x_2074:
        /* <DEDUP_REMOVED lines=10> */
.L_x_2531:


//--------------------- .text._ZN17fastertransformer35generalAddBiasResidualLayerNormOpt2I7__half2Lb0ELb0ELi2ELb1ELi1EEEvPT_S3_PKS2_S5_S5_S5_S5_S5_fiiPKfS7_S7_Pfi --------------------------
	.section	.text._ZN17fastertransformer35generalAddBiasResidualLayerNormOpt2I7__half2Lb0ELb0ELi2ELb1ELi1EEEvPT_S3_PKS2_S5_S5_S5_S5_S5_fiiPKfS7_S7_Pfi,"ax",@progbits
	.align	128
        .global         _ZN17fastertransformer35generalAddBiasResidualLayerNormOpt2I7__half2Lb0ELb0ELi2ELb1ELi1EEEvPT_S3_PKS2_S5_S5_S5_S5_S5_fiiPKfS7_S7_Pfi
        .type           _ZN17fastertransformer35generalAddBiasResidualLayerNormOpt2I7__half2Lb0ELb0ELi2ELb1ELi1EEEvPT_S3_PKS2_S5_S5_S5_S5_S5_fiiPKfS7_S7_Pfi,@function
        .size           _ZN17fastertransformer35generalAddBiasResidualLayerNormOpt2I7__half2Lb0ELb0ELi2ELb1ELi1EEEvPT_S3_PKS2_S5_S5_S5_S5_S5_fiiPKfS7_S7_Pfi,(.L_x_2532 - _ZN17fastertransformer35generalAddBiasResidualLayerNormOpt2I7__half2Lb0ELb0ELi2ELb1ELi1EEEvPT_S3_PKS2_S5_S5_S5_S5_S5_fiiPKfS7_S7_Pfi)
        .other          _ZN17fastertransformer35generalAddBiasResidualLayerNormOpt2I7__half2Lb0ELb0ELi2ELb1ELi1EEEvPT_S3_PKS2_S5_S5_S5_S5_S5_fiiPKfS7_S7_Pfi,@"STO_CUDA_ENTRY STV_DEFAULT"
_ZN17fastertransformer35generalAddBiasResidualLayerNormOpt2I7__half2Lb0ELb0ELi2ELb1ELi1EEEvPT_S3_PKS2_S5_S5_S5_S5_S5_fiiPKfS7_S7_Pfi:
.text._ZN17fastertransformer35generalAddBiasResidualLayerNormOpt2I7__half2Lb0ELb0ELi2ELb1ELi1EEEvPT_S3_PKS2_S5_S5_S5_S5_S5_fiiPKfS7_S7_Pfi:
[----:B------:R-:W-:Y:S08]  /*0000*/  LDC R1, c[0x0][0x37c] ;  /* 0x0000df00ff017b82 */ /* 0x000ff00000000800 */
[----:B------:R-:W0:Y:S01]  /*0010*/  LDC R2, c[0x0][0x3f0] ;  /* 0x0000fc00ff027b82 */ /* 0x000e220000000800 */
[----:B------:R-:W1:Y:S01]  /*0020*/  LDCU.64 UR6, c[0x0][0x358] ;  /* 0x00006b00ff0677ac */ /* 0x000e620008000a00 */
[----:B------:R-:W2:Y:S01]  /*0030*/  S2R R0, SR_TID.X ;  /* 0x0000000000007919 */ /* 0x000ea20000002100 */
[----:B------:R-:W3:Y:S01]  /*0040*/  LDCU UR4, c[0x0][0x3c8] ;  /* 0x00007900ff0477ac */ /* 0x000ee20008000800 */
[----:B------:R-:W4:Y:S01]  /*0050*/  S2R R4, SR_CTAID.X ;  /* 0x0000000000047919 */ /* 0x000f220000002500 */
[----:B---3--:R-:W-:Y:S01]  /*0060*/  IMAD.U32 R3, RZ, RZ, UR4 ;  /* 0x00000004ff037e24 */ /* 0x008fe2000f8e00ff */
[----:B0-----:R-:W-:Y:S01]  /*0070*/  ISETP.NE.AND P1, PT, R2, 0x2, PT ;  /* 0x000000020200780c */ /* 0x001fe20003f25270 */
[----:B------:R-:W-:-:S03]  /*0080*/  IMAD.MOV.U32 R2, RZ, RZ, RZ ;  /* 0x000000ffff027224 */ /* 0x000fc600078e00ff */
[----:B--2---:R-:W-:-:S09]  /*0090*/  ISETP.GE.AND P0, PT, R0, R3, PT ;  /* 0x000000030000720c */ /* 0x004fd20003f06270 */
[----:B------:R-:W1:Y:S02]  /*00a0*/  @!P1 LDC.64 R6, c[0x0][0x3e0] ;  /* 0x0000f800ff069b82 */ /* 0x000e640000000a00 */
[----:B-1----:R0:W5:Y:S01]  /*00b0*/  @!P1 LDG.E R2, desc[UR6][R6.64] ;  /* 0x0000000606029981 */ /* 0x002162000c1e1900 */
[----:B------:R-:W-:Y:S01]  /*00c0*/  BSSY.RECONVERGENT B0, `(.L_x_2075) ;  /* 0x0000029000007945 */ /* 0x000fe20003800200 */
[----:B------:R-:W-:Y:S02]  /*00d0*/  HFMA2 R16, -RZ, RZ, 0, 0 ;  /* 0x00000000ff107431 */ /* 0x000fe400000001ff */
[----:B------:R-:W-:Y:S01]  /*00e0*/  IMAD.MOV.U32 R18, RZ, RZ, RZ ;  /* 0x000000ffff127224 */ /* 0x000fe200078e00ff */
[----:B----4-:R-:W-:Y:S06]  /*00f0*/  @P0 BRA `(.L_x_2076) ;  /* 0x0000000000940947 */ /* 0x010fec0003800000 */
[----:B------:R-:W1:Y:S01]  /*0100*/  S2R R17, SR_CgaCtaId ;  /* 0x0000000000117919 */ /* 0x000e620000008800 */
[----:B------:R-:W2:Y:S01]  /*0110*/  LDC R5, c[0x0][0x360] ;  /* 0x0000d800ff057b82 */ /* 0x000ea20000000800 */
[----:B------:R-:W-:Y:S01]  /*0120*/  MOV R12, 0x400 ;  /* 0x00000400000c7802 */ /* 0x000fe20000000f00 */
[----:B------:R-:W-:Y:S01]  /*0130*/  IMAD.MOV.U32 R16, RZ, RZ, RZ ;  /* 0x000000ffff107224 */ /* 0x000fe200078e00ff */
[----:B------:R-:W-:Y:S01]  /*0140*/  MOV R20, R0 ;  /* 0x0000000000147202 */ /* 0x000fe20000000f00 */
[----:B------:R-:W-:Y:S02]  /*0150*/  IMAD.MOV.U32 R18, RZ, RZ, RZ ;  /* 0x000000ffff127224 */ /* 0x000fe400078e00ff */
[----:B------:R-:W-:Y:S02]  /*0160*/  VIADD R12, R12, 0x190 ;  /* 0x000001900c0c7836 */ /* 0x000fe40000000000 */
[----:B0-----:R-:W0:Y:S08]  /*0170*/  LDC.64 R6, c[0x0][0x388] ;  /* 0x0000e200ff067b82 */ /* 0x001e300000000a00 */
[----:B------:R-:W3:Y:S08]  /*0180*/  LDC.64 R8, c[0x0][0x3a0] ;  /* 0x0000e800ff087b82 */ /* 0x000ef00000000a00 */
[----:B------:R-:W4:Y:S01]  /*0190*/  LDC.64 R10, c[0x0][0x3a8] ;  /* 0x0000ea00ff0a7b82 */ /* 0x000f220000000a00 */
[----:B-1----:R-:W-:-:S07]  /*01a0*/  LEA R17, R17, R12, 0x18 ;  /* 0x0000000c11117211 */ /* 0x002fce00078ec0ff */
.L_x_2077:
[----:B------:R-:W-:-:S04]  /*01b0*/  IMAD R19, R4, R3, R20 ;  /* 0x0000000304137224 */ /* 0x000fc800078e0214 */
[----:B-1-3--:R-:W-:-:S04]  /*01c0*/  IMAD.WIDE R12, R19, 0x4, R8 ;  /* 0x00000004130c7825 */ /* 0x00afc800078e0208 */
[----:B----4-:R-:W-:Y:S02]  /*01d0*/  IMAD.WIDE R14, R19, 0x4, R10 ;  /* 0x00000004130e7825 */ /* 0x010fe400078e020a */
[----:B------:R-:W3:Y:S04]  /*01e0*/  LDG.E.CONSTANT R12, desc[UR6][R12.64] ;  /* 0x000000060c0c7981 */ /* 0x000ee8000c1e9900 */
[----:B------:R-:W4:Y:S01]  /*01f0*/  LDG.E.CONSTANT R14, desc[UR6][R14.64] ;  /* 0x000000060e0e7981 */ /* 0x000f22000c1e9900 */
[--C-:B---3--:R-:W-:Y:S02]  /*0200*/  HADD2.F32 R21, -RZ, R12.reuse.H0_H0 ;  /* 0x2000000cff157230 */ /* 0x108fe40000004100 */
[----:B------:R-:W-:Y:S02]  /*0210*/  HADD2.F32 R23, -RZ, R12.H1_H1 ;  /* 0x3000000cff177230 */ /* 0x000fe40000004100 */
[----:B----4-:R-:W-:-:S02]  /*0220*/  HADD2.F32 R22, -RZ, R14.H0_H0 ;  /* 0x2000000eff167230 */ /* 0x010fc40000004100 */
[----:B------:R-:W-:Y:S02]  /*0230*/  HADD2.F32 R24, -RZ, R14.H1_H1 ;  /* 0x3000000eff187230 */ /* 0x000fe40000004100 */
[----:B------:R-:W-:Y:S02]  /*0240*/  IMAD R12, R20, 0x4, R17 ;  /* 0x00000004140c7824 */ /* 0x000fe400078e0211 */
[----:B------:R-:W-:Y:S01]  /*0250*/  FADD.FTZ R21, R21, R22 ;  /* 0x0000001615157221 */ /* 0x000fe20000010000 */
[----:B--2---:R-:W-:Y:S01]  /*0260*/  IADD3 R20, PT, PT, R5, R20, RZ ;  /* 0x0000001405147210 */ /* 0x004fe20007ffe0ff */
[----:B------:R-:W-:Y:S02]  /*0270*/  FADD.FTZ R23, R23, R24 ;  /* 0x0000001817177221 */ /* 0x000fe40000010000 */
[----:B------:R-:W-:Y:S01]  /*0280*/  FADD.FTZ R21, RZ, R21 ;  /* 0x00000015ff157221 */ /* 0x000fe20000010000 */
[----:B------:R-:W-:Y:S01]  /*0290*/  ISETP.GE.AND P1, PT, R20, R3, PT ;  /* 0x000000031400720c */ /* 0x000fe20003f26270 */
[----:B------:R-:W-:Y:S01]  /*02a0*/  FADD.FTZ R24, RZ, R23 ;  /* 0x00000017ff187221 */ /* 0x000fe20000010000 */
[----:B0-----:R-:W-:-:S04]  /*02b0*/  IMAD.WIDE R22, R19, 0x4, R6 ;  /* 0x0000000413167825 */ /* 0x001fc800078e0206 */
        /* <DEDUP_REMOVED lines=9> */
.L_x_2076:
[----:B------:R-:W-:Y:S05]  /*0350*/  BSYNC.RECONVERGENT B0 ;  /* 0x0000000000007941 */ /* 0x000fea0003800200 */
.L_x_2075:
[----:B------:R-:W2:Y:S01]  /*0360*/  SHFL.BFLY PT, R5, R18, 0x10, 0x1f ;  /* 0x0e001f0012057f89 */ /* 0x000ea200000e0000 */
[----:B------:R-:W3:Y:S01]  /*0370*/  LDCU UR8, c[0x0][0x360] ;  /* 0x00006c00ff0877ac */ /* 0x000ee20008000800 */
[----:B------:R-:W-:Y:S01]  /*0380*/  SHF.R.U32.HI R17, RZ, 0x5, R0 ;  /* 0x00000005ff117819 */ /* 0x000fe20000011600 */
[----:B------:R-:W-:Y:S01]  /*0390*/  BSSY.RECONVERGENT B0, `(.L_x_2078) ;  /* 0x000004d000007945 */ /* 0x000fe20003800200 */
[----:B0-----:R-:W0:Y:S01]  /*03a0*/  SHFL.BFLY PT, R7, R16, 0x10, 0x1f ;  /* 0x0e001f0010077f89 */ /* 0x001e2200000e0000 */
[----:B--2---:R-:W-:Y:S01]  /*03b0*/  FADD.FTZ R5, R5, R18 ;  /* 0x0000001205057221 */ /* 0x004fe20000010000 */
[----:B0-----:R-:W-:-:S04]  /*03c0*/  FADD.FTZ R9, R7, R16 ;  /* 0x0000001007097221 */ /* 0x001fc80000010000 */
[----:B------:R-:W0:Y:S01]  /*03d0*/  SHFL.BFLY PT, R6, R5, 0x8, 0x1f ;  /* 0x0d001f0005067f89 */ /* 0x000e2200000e0000 */
[----:B---3--:R-:W-:-:S03]  /*03e0*/  I2FP.F32.U32 R16, UR8 ;  /* 0x0000000800107c45 */ /* 0x008fc60008201000 */
[----:B------:R-:W2:Y:S02]  /*03f0*/  SHFL.BFLY PT, R8, R9, 0x8, 0x1f ;  /* 0x0d001f0009087f89 */ /* 0x000ea400000e0000 */
[----:B------:R-:W-:Y:S01]  /*0400*/  FMUL.FTZ R16, R16, 0.03125 ;  /* 0x3d00000010107820 */ /* 0x000fe20000410000 */
[----:B0-----:R-:W-:Y:S01]  /*0410*/  FADD.FTZ R6, R5, R6 ;  /* 0x0000000605067221 */ /* 0x001fe20000010000 */
[----:B------:R-:W-:Y:S01]  /*0420*/  LOP3.LUT P1, R5, R0, 0x1f, RZ, 0xc0, !PT ;  /* 0x0000001f00057812 */ /* 0x000fe2000782c0ff */
[----:B--2---:R-:W-:-:S03]  /*0430*/  FADD.FTZ R10, R9, R8 ;  /* 0x00000008090a7221 */ /* 0x004fc60000010000 */
[----:B------:R-:W0:Y:S01]  /*0440*/  SHFL.BFLY PT, R7, R6, 0x4, 0x1f ;  /* 0x0c801f0006077f89 */ /* 0x000e2200000e0000 */
[----:B------:R-:W-:-:S03]  /*0450*/  I2FP.F32.U32 R9, R0 ;  /* 0x0000000000097245 */ /* 0x000fc60000201000 */
[----:B------:R-:W2:Y:S01]  /*0460*/  SHFL.BFLY PT, R11, R10, 0x4, 0x1f ;  /* 0x0c801f000a0b7f89 */ /* 0x000ea200000e0000 */
[----:B------:R-:W-:-:S04]  /*0470*/  FSETP.GT.FTZ.AND P2, PT, R16, R9, PT ;  /* 0x000000091000720b */ /* 0x000fc80003f54000 */
[----:B-1----:R-:W1:Y:S09]  /*0480*/  @!P1 S2R R13, SR_CgaCtaId ;  /* 0x00000000000d9919 */ /* 0x002e720000008800 */
[----:B------:R-:W3:Y:S01]  /*0490*/  @P2 S2R R15, SR_CgaCtaId ;  /* 0x00000000000f2919 */ /* 0x000ee20000008800 */
[----:B0-----:R-:W-:Y:S01]  /*04a0*/  FADD.FTZ R7, R6, R7 ;  /* 0x0000000706077221 */ /* 0x001fe20000010000 */
[----:B------:R-:W-:Y:S01]  /*04b0*/  @!P1 MOV R6, 0x400 ;  /* 0x0000040000069802 */ /* 0x000fe20000000f00 */
[----:B--2---:R-:W-:-:S03]  /*04c0*/  FADD.FTZ R11, R10, R11 ;  /* 0x0000000b0a0b7221 */ /* 0x004fc60000010000 */
[----:B------:R-:W0:Y:S01]  /*04d0*/  SHFL.BFLY PT, R8, R7, 0x2, 0x1f ;  /* 0x0c401f0007087f89 */ /* 0x000e2200000e0000 */
[----:B------:R-:W-:Y:S01]  /*04e0*/  @P2 MOV R10, 0x400 ;  /* 0x00000400000a2802 */ /* 0x000fe20000000f00 */
[----:B------:R-:W-:Y:S02]  /*04f0*/  @!P1 VIADD R6, R6, 0x88 ;  /* 0x0000008806069836 */ /* 0x000fe40000000000 */
[----:B------:R-:W2:Y:S02]  /*0500*/  SHFL.BFLY PT, R12, R11, 0x2, 0x1f ;  /* 0x0c401f000b0c7f89 */ /* 0x000ea400000e0000 */
[----:B------:R-:W-:Y:S01]  /*0510*/  @P2 VIADD R10, R10, 0x88 ;  /* 0x000000880a0a2836 */ /* 0x000fe20000000000 */
[----:B-1----:R-:W-:-:S04]  /*0520*/  @!P1 LEA R6, R13, R6, 0x18 ;  /* 0x000000060d069211 */ /* 0x002fc800078ec0ff */
[----:B------:R-:W-:Y:S02]  /*0530*/  @!P1 LEA R6, R17, R6, 0x2 ;  /* 0x0000000611069211 */ /* 0x000fe400078e10ff */
[----:B---3--:R-:W-:Y:S01]  /*0540*/  @P2 LEA R10, R15, R10, 0x18 ;  /* 0x0000000a0f0a2211 */ /* 0x008fe200078ec0ff */
[----:B0-----:R-:W-:Y:S01]  /*0550*/  FADD.FTZ R8, R7, R8 ;  /* 0x0000000807087221 */ /* 0x001fe20000010000 */
[----:B--2---:R-:W-:-:S04]  /*0560*/  FADD.FTZ R12, R11, R12 ;  /* 0x0000000c0b0c7221 */ /* 0x004fc80000010000 */
[----:B------:R-:W0:Y:S04]  /*0570*/  SHFL.BFLY PT, R9, R8, 0x1, 0x1f ;  /* 0x0c201f0008097f89 */ /* 0x000e2800000e0000 */
[----:B------:R-:W1:Y:S01]  /*0580*/  SHFL.BFLY PT, R7, R12, 0x1, 0x1f ;  /* 0x0c201f000c077f89 */ /* 0x000e6200000e0000 */
[----:B0-----:R-:W-:Y:S01]  /*0590*/  FADD.FTZ R15, R8, R9 ;  /* 0x00000009080f7221 */ /* 0x001fe20000010000 */
[----:B------:R-:W-:Y:S01]  /*05a0*/  MOV R8, RZ ;  /* 0x000000ff00087202 */ /* 0x000fe20000000f00 */
        /* <DEDUP_REMOVED lines=43> */
.L_x_2079:
[----:B------:R-:W-:Y:S05]  /*0860*/  BSYNC.RECONVERGENT B0 ;  /* 0x0000000000007941 */ /* 0x000fea0003800200 */
.L_x_2078:
[----:B------:R-:W-:Y:S01]  /*0870*/  BAR.SYNC.DEFER_BLOCKING 0x0 ;  /* 0x0000000000007b1d */ /* 0x000fe20000010000 */
[----:B------:R-:W-:-:S05]  /*0880*/  IMAD.MOV.U32 R18, RZ, RZ, 0x11 ;  /* 0x00000011ff127424 */ /* 0x000fca00078e00ff */
[----:B------:R-:W1:Y:S01]  /*0890*/  LDCU UR9, c[0x0][0x3c8] ;  /* 0x00007900ff0977ac */ /* 0x000e620008000800 */
[----:B------:R-:W-:Y:S01]  /*08a0*/  BSSY.RECONVERGENT B0, `(.L_x_2080) ;  /* 0x0000038000007945 */ /* 0x000fe20003800200 */
[----:B------:R-:W2:Y:S03]  /*08b0*/  LDCU UR10, c[0x0][0x3f0] ;  /* 0x00007e00ff0a77ac */ /* 0x000ea60008000800 */
[----:B------:R-:W-:Y:S05]  /*08c0*/  @P0 BRA `(.L_x_2081) ;  /* 0x0000000000d40947 */ /* 0x000fea0003800000 */
[----:B------:R-:W3:Y:S01]  /*08d0*/  S2R R12, SR_CgaCtaId ;  /* 0x00000000000c7919 */ /* 0x000ee20000008800 */
[----:B------:R-:W-:Y:S01]  /*08e0*/  MOV R3, 0x400 ;  /* 0x0000040000037802 */ /* 0x000fe20000000f00 */
[----:B------:R-:W4:Y:S01]  /*08f0*/  LDCU.64 UR4, c[0x0][0x3e8] ;  /* 0x00007d00ff0477ac */ /* 0x000f220008000a00 */
[----:B------:R-:W1:Y:S03]  /*0900*/  LDC.64 R6, c[0x0][0x380] ;  /* 0x0000e000ff067b82 */ /* 0x000e660000000a00 */
[----:B------:R-:W-:-:S05]  /*0910*/  VIADD R19, R3, 0x190 ;  /* 0x0000019003137836 */ /* 0x000fca0000000000 */
[----:B0-----:R-:W0:Y:S08]  /*0920*/  LDC.64 R8, c[0x0][0x3b0] ;  /* 0x0000ec00ff087b82 */ /* 0x001e300000000a00 */
[----:B------:R-:W0:Y:S01]  /*0930*/  LDC.64 R10, c[0x0][0x3b8] ;  /* 0x0000ee00ff0a7b82 */ /* 0x000e220000000a00 */
[----:B----4-:R-:W-:-:S04]  /*0940*/  ISETP.NE.U32.AND P0, PT, RZ, UR4, PT ;  /* 0x00000004ff007c0c */ /* 0x010fc8000bf05070 */
[----:B------:R-:W-:Y:S02]  /*0950*/  ISETP.NE.AND.EX P0, PT, RZ, UR5, PT, P0 ;  /* 0x00000005ff007c0c */ /* 0x000fe4000bf05300 */
[C---:B---3--:R-:W-:Y:S02]  /*0960*/  LEA R13, R12.reuse, R3, 0x18 ;  /* 0x000000030c0d7211 */ /* 0x048fe400078ec0ff */
[----:B------:R-:W-:-:S03]  /*0970*/  LEA R19, R12, R19, 0x18 ;  /* 0x000000130c137211 */ /* 0x000fc600078ec0ff */
[----:B------:R-:W3:Y:S02]  /*0980*/  LDS.64 R20, [R13] ;  /* 0x000000000d147984 */ /* 0x000ee40000000a00 */
[----:B---3--:R-:W-:Y:S02]  /*0990*/  F2FP.F16.F32.PACK_AB R20, R21, R20 ;  /* 0x000000141514723e */ /* 0x008fe400000000ff */
[----:B01----:R-:W-:-:S07]  /*09a0*/  MOV R21, R0 ;  /* 0x0000000000157202 */ /* 0x003fce0000000f00 */
.L_x_2085:
[----:B01----:R-:W-:-:S04]  /*09b0*/  IMAD.WIDE R12, R21, 0x4, R8 ;  /* 0x00000004150c7825 */ /* 0x003fc800078e0208 */
[C---:B------:R-:W-:Y:S02]  /*09c0*/  IMAD.WIDE R14, R21.reuse, 0x4, R10 ;  /* 0x00000004150e7825 */ /* 0x040fe400078e020a */
[----:B------:R0:W3:Y:S04]  /*09d0*/  LDG.E.CONSTANT R12, desc[UR6][R12.64] ;  /* 0x000000060c0c7981 */ /* 0x0000e8000c1e9900 */
[----:B------:R-:W3:Y:S01]  /*09e0*/  LDG.E.CONSTANT R14, desc[UR6][R14.64] ;  /* 0x000000060e0e7981 */ /* 0x000ee2000c1e9900 */
[----:B------:R-:W-:Y:S02]  /*09f0*/  IMAD R22, R21, 0x4, R19 ;  /* 0x0000000415167824 */ /* 0x000fe400078e0213 */
[----:B------:R-:W-:-:S03]  /*0a00*/  IMAD.U32 R3, RZ, RZ, UR9 ;  /* 0x00000009ff037e24 */ /* 0x000fc6000f8e00ff */
[----:B------:R-:W0:Y:S02]  /*0a10*/  LDS R23, [R22] ;  /* 0x0000000016177984 */ /* 0x000e240000000800 */
[----:B0-----:R-:W-:Y:S02]  /*0a20*/  HADD2 R13, R23, -R20.H0_H0 ;  /* 0xa0000014170d7230 */ /* 0x001fe40000000000 */
[----:B------:R-:W-:Y:S01]  /*0a30*/  IMAD R23, R4, R3, R21 ;  /* 0x0000000304177224 */ /* 0x000fe200078e0215 */
[----:B------:R-:W-:Y:S01]  /*0a40*/  IADD3 R21, PT, PT, R21, UR8, RZ ;  /* 0x0000000815157c10 */ /* 0x000fe2000fffe0ff */
[----:B------:R-:W-:-:S03]  /*0a50*/  HMUL2 R13, R13, R20.H1_H1 ;  /* 0x300000140d0d7232 */ /* 0x000fc60000000000 */
[----:B------:R-:W-:Y:S01]  /*0a60*/  ISETP.GE.AND P1, PT, R21, R3, PT ;  /* 0x000000031500720c */ /* 0x000fe20003f26270 */
[----:B---3--:R-:W-:Y:S01]  /*0a70*/  HFMA2 R15, R13, R12, R14 ;  /* 0x0000000c0d0f7231 */ /* 0x008fe2000000000e */
[----:B------:R-:W-:Y:S11]  /*0a80*/  @!P0 BRA `(.L_x_2082) ;  /* 0x0000000000208947 */ /* 0x000ff60003800000 */
        /* <DEDUP_REMOVED lines=8> */
.L_x_2082:
        /* <DEDUP_REMOVED lines=14> */
.L_x_2084:
[----:B------:R-:W-:-:S05]  /*0bf0*/  IMAD.WIDE R12, R23, 0x4, R6 ;  /* 0x00000004170c7825 */ /* 0x000fca00078e0206 */
[----:B------:R1:W-:Y:S02]  /*0c00*/  STG.E desc[UR6][R12.64], R15 ;  /* 0x0000000f0c007986 */ /* 0x0003e4000c101906 */
.L_x_2083:
[----:B------:R-:W-:Y:S05]  /*0c10*/  @!P1 BRA `(.L_x_2085) ;  /* 0xfffffffc00649947 */ /* 0x000fea000383ffff */
.L_x_2081:
[----:B-12---:R-:W-:Y:S05]  /*0c20*/  BSYNC.RECONVERGENT B0 ;  /* 0x0000000000007941 */ /* 0x006fea0003800200 */
.L_x_2080:
        /* <DEDUP_REMOVED lines=11> */
[----:B0-----:R-:W-:Y:S02]  /*0ce0*/  @!P0 MOV R8, 0x400 ;  /* 0x0000040000088802 */ /* 0x001fe40000000f00 */
[----:B------:R-:W-:Y:S01]  /*0cf0*/  @P1 MOV R10, 0x400 ;  /* 0x00000400000a1802 */ /* 0x000fe20000000f00 */
[----:B------:R-:W0:Y:S04]  /*0d00*/  @P1 S2R R13, SR_CgaCtaId ;  /* 0x00000000000d1919 */ /* 0x000e280000008800 */
[----:B------:R-:W-:Y:S01]  /*0d10*/  @P1 VIADD R10, R10, 0x8 ;  /* 0x000000080a0a1836 */ /* 0x000fe20000000000 */
[----:B-1----:R-:W-:-:S05]  /*0d20*/  FMNMX.FTZ R7, R18, R7, !PT ;  /* 0x0000000712077209 */ /* 0x002fca0007810000 */
[----:B-----5:R-:W1:Y:S01]  /*0d30*/  SHFL.BFLY PT, R2, R7, 0x8, 0x1f ;  /* 0x0d001f0007027f89 */ /* 0x020e6200000e0000 */
[----:B0-----:R-:W-:-:S05]  /*0d40*/  @P1 LEA R10, R13, R10, 0x18 ;  /* 0x0000000a0d0a1211 */ /* 0x001fca00078ec0ff */
[----:B------:R-:W-:Y:S01]  /*0d50*/  @P1 IMAD R5, R5, 0x4, R10 ;  /* 0x0000000405051824 */ /* 0x000fe200078e020a */
[----:B-1----:R-:W-:-:S05]  /*0d60*/  FMNMX.FTZ R2, R7, R2, !PT ;  /* 0x0000000207027209 */ /* 0x002fca0007810000 */
[----:B------:R-:W0:Y:S02]  /*0d70*/  SHFL.BFLY PT, R9, R2, 0x4, 0x1f ;  /* 0x0c801f0002097f89 */ /* 0x000e2400000e0000 */
[----:B0-----:R-:W-:Y:S01]  /*0d80*/  FMNMX.FTZ R9, R2, R9, !PT ;  /* 0x0000000902097209 */ /* 0x001fe20007810000 */
[----:B------:R-:W-:-:S04]  /*0d90*/  @!P0 VIADD R2, R8, 0x8 ;  /* 0x0000000808028836 */ /* 0x000fc80000000000 */
        /* <DEDUP_REMOVED lines=39> */
[----:B------:R-:W-:Y:S05]  /*1010*/  CALL.REL.NOINC `($__internal_54_$__cuda_sm20_div_rn_f64_full) ;  /* 0x0000000000a47944 */ /* 0x000fea0003c00000 */
.L_x_2089:
[----:B------:R-:W-:Y:S05]  /*1020*/  BSYNC.RECONVERGENT B1 ;  /* 0x0000000000017941 */ /* 0x000fea0003800200 */
.L_x_2088:
        /* <DEDUP_REMOVED lines=12> */
.L_x_2090:
        /* <DEDUP_REMOVED lines=17> */
.L_x_2087:
[----:B------:R-:W-:Y:S05]  /*1200*/  BSYNC.RECONVERGENT B0 ;  /* 0x0000000000007941 */ /* 0x000fea0003800200 */
.L_x_2086:
        /* <DEDUP_REMOVED lines=10> */
        .weak           $__internal_54_$__cuda_sm20_div_rn_f64_full
        .type           $__internal_54_$__cuda_sm20_div_rn_f64_full,@function
        .size           $__internal_54_$__cuda_sm20_div_rn_f64_full,(.L_x_2532 - $__internal_54_$__cuda_sm20_div_rn_f64_full)
$__internal_54_$__cuda_sm20_div_rn_f64_full:
        /* <DEDUP_REMOVED lines=58> */
.L_x_2092:
        /* <DEDUP_REMOVED lines=15> */
.L_x_2094:
[----:B------:R-:W-:Y:S01]  /*1740*/  LOP3.LUT R13, R7, 0x80000, RZ, 0xfc, !PT ;  /* 0x00080000070d7812 */ /* 0x000fe200078efcff */
[----:B------:R-:W-:-:S07]  /*1750*/  IMAD.MOV.U32 R12, RZ, RZ, R6 ;  /* 0x000000ffff0c7224 */ /* 0x000fce00078e0006 */
.L_x_2093:
[----:B------:R-:W-:Y:S05]  /*1760*/  BSYNC.RECONVERGENT B2 ;  /* 0x0000000000027941 */ /* 0x000fea0003800200 */
.L_x_2091:
[----:B------:R-:W-:Y:S01]  /*1770*/  IMAD.MOV.U32 R9, RZ, RZ, 0x0 ;  /* 0x00000000ff097424 */ /* 0x000fe200078e00ff */
[----:B------:R-:W-:Y:S01]  /*1780*/  MOV R3, R13 ;  /* 0x0000000d00037202 */ /* 0x000fe20000000f00 */
[----:B------:R-:W-:Y:S02]  /*1790*/  IMAD.MOV.U32 R2, RZ, RZ, R12 ;  /* 0x000000ffff027224 */ /* 0x000fe400078e000c */
[----:B------:R-:W-:Y:S05]  /*17a0*/  RET.REL.NODEC R8 `(_ZN17fastertransformer35generalAddBiasResidualLayerNormOpt2I7__half2Lb0ELb0ELi2ELb1ELi1EEEvPT_S3_PKS2_S5_S5_S5_S5_S5_fiiPKfS7_S7_Pfi) ;  /* 0xffffffe808147950 */ /* 0x000fea0003c3ffff */
.L_x_2095:
        /* <DEDUP_REMOVED lines=13> */
.L_x_2532:


//--------------------- .text._ZN17fastertransformer34generalAddBiasResidualLayerNormOptI7__half2Lb0ELb0ELi2ELb1ELi1EEEvPT_S3_PKS2_S5_S5_S5_S5_S5_fiiPKfS7_S7_Pfi --------------------------
	.section	.text._ZN17fastertransformer34generalAddBiasResidualLayerNormOptI7__half2Lb0ELb0ELi2ELb1ELi1EEEvPT_S3_PKS2_S5_S5_S5_S5_S5_fiiPKfS7_S7_Pfi,"ax",@progbits
	.align	128
        .global         _ZN17fastertransformer34generalAddBiasResidualLayerNormOptI7__half2Lb0ELb0ELi2ELb1ELi1EEEvPT_S3_PKS2_S5_S5_S5_S5_S5_fiiPKfS7_S7_Pfi
        .type           _ZN17fastertransformer34generalAddBiasResidualLayerNormOptI7__half2Lb0ELb0ELi2ELb1ELi1EEEvPT_S3_PKS2_S5_S5_S5_S5_S5_fiiPKfS7_S7_Pfi,@function
        .size           _ZN17fastertransformer34generalAddBiasResidualLayerNormOptI7__half2Lb0ELb0ELi2ELb1ELi1EEEvPT_S3_PKS2_S5_S5_S5_S5_S5_fiiPKfS7_S7_Pfi,(.L_x_2533 - _ZN17fastertransformer34generalAddBiasResidualLayerNormOptI7__half2Lb0ELb0ELi2ELb1ELi1EEEvPT_S3_PKS2_S5_S5_S5_S5_S5_fiiPKfS7_S7_Pfi)
        .other          _ZN17fastertransformer34generalAddBiasResidualLayerNormOptI7__half2Lb0ELb0ELi2ELb1ELi1EEEvPT_S3_PKS2_S5_S5_S5_S5_S5_fiiPKfS7_S7_Pfi,@"STO_CUDA_ENTRY STV_DEFAULT"
_ZN17fastertransformer34generalAddBiasResidualLayerNormOptI7__half2Lb0ELb0ELi2ELb1ELi1EEEvPT_S3_PKS2_S5_S5_S5_S5_S5_fiiPKfS7_S7_Pfi:
.text._ZN17fastertransformer34generalAddBiasResidualLayerNormOptI7__half2Lb0ELb0ELi2ELb1ELi1EEEvPT_S3_PKS2_S5_S5_S5_S5_S5_fiiPKfS7_S7_Pfi:
        /* <DEDUP_REMOVED lines=24> */
.L_x_2098:
        /* <DEDUP_REMOVED lines=15> */
.L_x_2097:
[----:B------:R-:W-:Y:S05]  /*0270*/  BSYNC.RECONVERGENT B0 ;  /* 0x0000000000007941 */ /* 0x000fea0003800200 */
.L_x_2096:
[----:B------:R-:W-:Y:S01]  /*0280*/  HADD2 R12, R12.H0_H0, R12.H1_H1 ;  /* 0x3000000c0c0c7230 */ /* 0x000fe20000000800 */
[----:B------:R-:W-:Y:S01]  /*0290*/  MOV R13, 0x400 ;  /* 0x00000400000d7802 */ /* 0x000fe20000000f00 */
[----:B------:R-:W1:Y:S01]  /*02a0*/  LDCU UR6, c[0x0][0x360] ;  /* 0x00006c00ff0677ac */ /* 0x000e620008000800 */
[----:B------:R-:W-:Y:S01]  /*02b0*/  LOP3.LUT P2, R10, R0, 0x1f, RZ, 0xc0, !PT ;  /* 0x0000001f000a7812 */ /* 0x000fe2000784c0ff */
[----:B------:R-:W-:Y:S01]  /*02c0*/  BSSY.RECONVERGENT B0, `(.L_x_2099) ;  /* 0x000003f000007945 */ /* 0x000fe20003800200 */
[----:B0-----:R-:W-:Y:S02]  /*02d0*/  HADD2.F32 R4, -RZ, R12.H0_H0 ;  /* 0x2000000cff047230 */ /* 0x001fe40000004100 */
[----:B------:R-:W0:Y:S03]  /*02e0*/  S2R R12, SR_CgaCtaId ;  /* 0x00000000000c7919 */ /* 0x000e260000008800 */
[----:B------:R-:W2:Y:S01]  /*02f0*/  SHFL.BFLY PT, R5, R4, 0x10, 0x1f ;  /* 0x0e001f0004057f89 */ /* 0x000ea200000e0000 */
[----:B-1----:R-:W-:-:S05]  /*0300*/  I2FP.F32.U32 R11, UR6 ;  /* 0x00000006000b7c45 */ /* 0x002fca0008201000 */
[----:B------:R-:W-:Y:S01]  /*0310*/  FMUL.FTZ R11, R11, 0.03125 ;  /* 0x3d0000000b0b7820 */ /* 0x000fe20000410000 */
[----:B--2---:R-:W-:Y:S01]  /*0320*/  FADD.FTZ R5, R4, R5 ;  /* 0x0000000504057221 */ /* 0x004fe20000010000 */
[----:B------:R-:W-:-:S04]  /*0330*/  I2FP.F32.U32 R4, R0 ;  /* 0x0000000000047245 */ /* 0x000fc80000201000 */
[----:B------:R-:W1:Y:S01]  /*0340*/  SHFL.BFLY PT, R6, R5, 0x8, 0x1f ;  /* 0x0d001f0005067f89 */ /* 0x000e6200000e0000 */
[----:B------:R-:W-:Y:S02]  /*0350*/  FSETP.GT.FTZ.AND P1, PT, R11, R4, PT ;  /* 0x000000040b00720b */ /* 0x000fe40003f34000 */
[----:B------:R-:W-:Y:S01]  /*0360*/  MOV R4, RZ ;  /* 0x000000ff00047202 */ /* 0x000fe20000000f00 */
[----:B-1----:R-:W-:Y:S01]  /*0370*/  FADD.FTZ R6, R5, R6 ;  /* 0x0000000605067221 */ /* 0x002fe20000010000 */
[----:B------:R-:W-:-:S04]  /*0380*/  VIADD R5, R13, 0x8 ;  /* 0x000000080d057836 */ /* 0x000fc80000000000 */
[----:B------:R-:W1:Y:S01]  /*0390*/  SHFL.BFLY PT, R7, R6, 0x4, 0x1f ;  /* 0x0c801f0006077f89 */ /* 0x000e6200000e0000 */
[----:B0-----:R-:W-:Y:S01]  /*03a0*/  LEA R5, R12, R5, 0x18 ;  /* 0x000000050c057211 */ /* 0x001fe200078ec0ff */
[----:B-1----:R-:W-:-:S03]  /*03b0*/  FADD.FTZ R7, R6, R7 ;  /* 0x0000000706077221 */ /* 0x002fc60000010000 */
[----:B------:R-:W-:Y:S02]  /*03c0*/  LEA.HI R6, R0, R5, RZ, 0x1d ;  /* 0x0000000500067211 */ /* 0x000fe400078fe8ff */
[----:B------:R-:W0:Y:S02]  /*03d0*/  SHFL.BFLY PT, R8, R7, 0x2, 0x1f ;  /* 0x0c401f0007087f89 */ /* 0x000e2400000e0000 */
[----:B0-----:R-:W-:Y:S01]  /*03e0*/  FADD.FTZ R8, R7, R8 ;  /* 0x0000000807087221 */ /* 0x001fe20000010000 */
[----:B------:R-:W-:-:S04]  /*03f0*/  IMAD R7, R10, 0x4, R5 ;  /* 0x000000040a077824 */ /* 0x000fc800078e0205 */
[----:B------:R-:W0:Y:S02]  /*0400*/  SHFL.BFLY PT, R9, R8, 0x1, 0x1f ;  /* 0x0c201f0008097f89 */ /* 0x000e2400000e0000 */
[----:B0-----:R-:W-:-:S05]  /*0410*/  FADD.FTZ R15, R8, R9 ;  /* 0x00000009080f7221 */ /* 0x001fca0000010000 */
[----:B------:R-:W-:Y:S01]  /*0420*/  @!P2 STS [R6], R15 ;  /* 0x0000000f0600a388 */ /* 0x000fe20000000800 */
[----:B------:R-:W-:Y:S01]  /*0430*/  BAR.SYNC.DEFER_BLOCKING 0x0 ;  /* 0x0000000000007b1d */ /* 0x000fe20000010000 */
[----:B------:R-:W-:-:S13]  /*0440*/  ISETP.NE.AND P2, PT, R0, RZ, PT ;  /* 0x000000ff0000720c */ /* 0x000fda0003f45270 */
[----:B------:R-:W-:-:S06]  /*0450*/  @!P2 I2FP.F32.S32 R16, R3 ;  /* 0x000000030010a245 */ /* 0x000fcc0000201400 */
        /* <DEDUP_REMOVED lines=11> */
[----:B-1----:R-:W-:Y:S01]  /*0510*/  FADD.FTZ R17, R15, R14 ;  /* 0x0000000e0f117221 */ /* 0x002fe20000010000 */
[----:B------:R-:W-:-:S03]  /*0520*/  @!P2 LEA R14, R12, R13, 0x18 ;  /* 0x0000000d0c0ea211 */ /* 0x000fc600078ec0ff */
[----:B0-----:R-:W-:Y:S01]  /*0530*/  @!P2 FMUL.FTZ.D2 R5, R17, R16 ;  /* 0x000000101105a220 */ /* 0x001fe20000310000 */
[----:B------:R-:W-:-:S04]  /*0540*/  IMAD.MOV.U32 R17, RZ, RZ, RZ ;  /* 0x000000ffff117224 */ /* 0x000fc800078e00ff */
        /* <DEDUP_REMOVED lines=9> */
.L_x_2101:
        /* <DEDUP_REMOVED lines=12> */
[----:B------:R-:W-:Y:S06]  /*06a0*/  @!P3 BRA `(.L_x_2101) ;  /* 0xfffffffc00ccb947 */ /* 0x000fec000383ffff */
.L_x_2100:
[----:B------:R-:W-:Y:S05]  /*06b0*/  BSYNC.RECONVERGENT B0 ;  /* 0x0000000000007941 */ /* 0x000fea0003800200 */
.L_x_2099:
[----:B------:R-:W1:Y:S01]  /*06c0*/  SHFL.BFLY PT, R4, R17, 0x10, 0x1f ;  /* 0x0e001f0011047f89 */ /* 0x000e6200000e0000 */
[----:B------:R-:W-:Y:S01]  /*06d0*/  ISETP.NE.AND P3, PT, R10, RZ, PT ;  /* 0x000000ff0a00720c */ /* 0x000fe20003f65270 */
[----:B------:R-:W-:Y:S01]  /*06e0*/  IMAD.MOV.U32 R15, RZ, RZ, RZ ;  /* 0x000000ffff0f7224 */ /* 0x000fe200078e00ff */
[----:B------:R-:W2:Y:S01]  /*06f0*/  LDCU UR7, c[0x0][0x3c8] ;  /* 0x00007900ff0777ac */ /* 0x000ea20008000800 */
[----:B------:R-:W-:Y:S01]  /*0700*/  BSSY.RECONVERGENT B0, `(.L_x_2102) ;  /* 0x0000056000007945 */ /* 0x000fe20003800200 */
[----:B------:R-:W3:Y:S01]  /*0710*/  LDCU UR10, c[0x0][0x3f0] ;  /* 0x00007e00ff0a77ac */ /* 0x000ee20008000800 */
[----:B-1----:R-:W-:-:S05]  /*0720*/  FADD.FTZ R4, R4, R17 ;  /* 0x0000001104047221 */ /* 0x002fca0000010000 */
[----:B0-----:R-:W0:Y:S02]  /*0730*/  SHFL.BFLY PT, R5, R4, 0x8, 0x1f ;  /* 0x0d001f0004057f89 */ /* 0x001e2400000e0000 */
[----:B0-----:R-:W-:-:S05]  /*0740*/  FADD.FTZ R5, R4, R5 ;  /* 0x0000000504057221 */ /* 0x001fca0000010000 */
[----:B------:R-:W0:Y:S02]  /*0750*/  SHFL.BFLY PT, R8, R5, 0x4, 0x1f ;  /* 0x0c801f0005087f89 */ /* 0x000e2400000e0000 */
[----:B0-----:R-:W-:-:S05]  /*0760*/  FADD.FTZ R8, R5, R8 ;  /* 0x0000000805087221 */ /* 0x001fca0000010000 */
[----:B------:R-:W0:Y:S02]  /*0770*/  SHFL.BFLY PT, R9, R8, 0x2, 0x1f ;  /* 0x0c401f0008097f89 */ /* 0x000e2400000e0000 */
[----:B0-----:R-:W-:-:S05]  /*0780*/  FADD.FTZ R9, R8, R9 ;  /* 0x0000000908097221 */ /* 0x001fca0000010000 */
[----:B------:R-:W0:Y:S02]  /*0790*/  SHFL.BFLY PT, R16, R9, 0x1, 0x1f ;  /* 0x0c201f0009107f89 */ /* 0x000e2400000e0000 */
[----:B0-----:R-:W-:Y:S01]  /*07a0*/  FADD.FTZ R19, R9, R16 ;  /* 0x0000001009137221 */ /* 0x001fe20000010000 */
[----:B------:R-:W-:-:S04]  /*07b0*/  @!P2 I2FP.F32.S32 R16, R3 ;  /* 0x000000030010a245 */ /* 0x000fc80000201400 */
[----:B------:R-:W-:Y:S01]  /*07c0*/  @!P3 STS [R6], R19 ;  /* 0x000000130600b388 */ /* 0x000fe20000000800 */
[----:B------:R-:W-:Y:S06]  /*07d0*/  BAR.SYNC.DEFER_BLOCKING 0x0 ;  /* 0x0000000000007b1d */ /* 0x000fec0000010000 */
[----:B------:R0:W1:Y:S02]  /*07e0*/  @P1 LDS R15, [R7] ;  /* 0x00000000070f1984 */ /* 0x0000640000000800 */
[----:B0-----:R-:W0:Y:S02]  /*07f0*/  @!P2 LDC R7, c[0x0][0x3c0] ;  /* 0x0000f000ff07ab82 */ /* 0x001e240000000800 */
[----:B-1----:R-:W1:Y:S02]  /*0800*/  SHFL.BFLY PT, R4, R15, 0x10, 0x1f ;  /* 0x0e001f000f047f89 */ /* 0x002e6400000e0000 */
[----:B-1----:R-:W-:-:S02]  /*0810*/  FADD.FTZ R4, R4, R15 ;  /* 0x0000000f04047221 */ /* 0x002fc40000010000 */
[----:B------:R-:W1:Y:S03]  /*0820*/  @!P2 MUFU.RCP R15, R16 ;  /* 0x00000010000fa308 */ /* 0x000e660000001000 */
[----:B------:R-:W4:Y:S02]  /*0830*/  SHFL.BFLY PT, R5, R4, 0x8, 0x1f ;  /* 0x0d001f0004057f89 */ /* 0x000f2400000e0000 */
[----:B----4-:R-:W-:-:S05]  /*0840*/  FADD.FTZ R5, R4, R5 ;  /* 0x0000000504057221 */ /* 0x010fca0000010000 */
[----:B------:R-:W4:Y:S02]  /*0850*/  SHFL.BFLY PT, R8, R5, 0x4, 0x1f ;  /* 0x0c801f0005087f89 */ /* 0x000f2400000e0000 */
[----:B----4-:R-:W-:-:S05]  /*0860*/  FADD.FTZ R8, R5, R8 ;  /* 0x0000000805087221 */ /* 0x010fca0000010000 */
[----:B------:R-:W4:Y:S02]  /*0870*/  SHFL.BFLY PT, R9, R8, 0x2, 0x1f ;  /* 0x0c401f0008097f89 */ /* 0x000f2400000e0000 */
[----:B----4-:R-:W-:-:S05]  /*0880*/  FADD.FTZ R9, R8, R9 ;  /* 0x0000000908097221 */ /* 0x010fca0000010000 */
[----:B------:R-:W4:Y:S02]  /*0890*/  SHFL.BFLY PT, R6, R9, 0x1, 0x1f ;  /* 0x0c201f0009067f89 */ /* 0x000f2400000e0000 */
[----:B----4-:R-:W-:-:S04]  /*08a0*/  FADD.FTZ R6, R9, R6 ;  /* 0x0000000609067221 */ /* 0x010fc80000010000 */
[----:B-1----:R-:W-:Y:S01]  /*08b0*/  @!P2 FMUL.FTZ R4, R6, R15 ;  /* 0x0000000f0604a220 */ /* 0x002fe20000410000 */
[----:B------:R-:W-:-:S03]  /*08c0*/  IMAD.MOV.U32 R15, RZ, RZ, 0x11 ;  /* 0x00000011ff0f7424 */ /* 0x000fc600078e00ff */
[----:B0-----:R-:W-:-:S04]  /*08d0*/  @!P2 FFMA.FTZ R4, R4, 0.5, R7 ;  /* 0x3f0000000404a823 */ /* 0x001fc80000010007 */
[----:B------:R-:W0:Y:S02]  /*08e0*/  @!P2 MUFU.RSQ R5, R4 ;  /* 0x000000040005a308 */ /* 0x000e240000001400 */
[----:B0-----:R0:W-:Y:S01]  /*08f0*/  @!P2 STS [R14+0x4], R5 ;  /* 0x000004050e00a388 */ /* 0x0011e20000000800 */
[----:B------:R-:W-:Y:S06]  /*0900*/  BAR.SYNC.DEFER_BLOCKING 0x0 ;  /* 0x0000000000007b1d */ /* 0x000fec0000010000 */
[----:B--23--:R-:W-:Y:S05]  /*0910*/  @P0 BRA `(.L_x_2103) ;  /* 0x0000000000d00947 */ /* 0x00cfea0003800000 */
[C---:B------:R-:W-:Y:S01]  /*0920*/  LEA R19, R12.reuse, R13, 0x18 ;  /* 0x0000000d0c137211 */ /* 0x040fe200078ec0ff */
[----:B------:R-:W1:Y:S01]  /*0930*/  LDCU.64 UR8, c[0x0][0x3e8] ;  /* 0x00007d00ff0877ac */ /* 0x000e620008000a00 */
[----:B0-----:R-:W0:Y:S01]  /*0940*/  S2R R14, SR_CTAID.X ;  /* 0x00000000000e7919 */ /* 0x001e220000002500 */
[----:B------:R-:W2:Y:S01]  /*0950*/  LDC.64 R8, c[0x0][0x380] ;  /* 0x0000e000ff087b82 */ /* 0x000ea20000000a00 */
[----:B------:R-:W-:Y:S02]  /*0960*/  IADD3 R13, PT, PT, R13, 0x110, RZ ;  /* 0x000001100d0d7810 */ /* 0x000fe40007ffe0ff */
[----:B------:R-:W3:Y:S02]  /*0970*/  LDS.64 R18, [R19] ;  /* 0x0000000013127984 */ /* 0x000ee40000000a00 */
[----:B------:R-:W-:Y:S01]  /*0980*/  LEA R12, R12, R13, 0x18 ;  /* 0x0000000d0c0c7211 */ /* 0x000fe200078ec0ff */
[----:B------:R-:W-:Y:S02]  /*0990*/  IMAD.MOV.U32 R13, RZ, RZ, R0 ;  /* 0x000000ffff0d7224 */ /* 0x000fe400078e0000 */
[----:B------:R-:W4:Y:S08]  /*09a0*/  LDC.64 R6, c[0x0][0x3b0] ;  /* 0x0000ec00ff067b82 */ /* 0x000f300000000a00 */
[----:B------:R-:W0:Y:S01]  /*09b0*/  LDC.64 R4, c[0x0][0x3b8] ;  /* 0x0000ee00ff047b82 */ /* 0x000e220000000a00 */
[----:B-1----:R-:W-:-:S04]  /*09c0*/  ISETP.NE.U32.AND P0, PT, RZ, UR8, PT ;  /* 0x00000008ff007c0c */ /* 0x002fc8000bf05070 */
[----:B------:R-:W-:Y:S02]  /*09d0*/  ISETP.NE.AND.EX P0, PT, RZ, UR9, PT, P0 ;  /* 0x00000009ff007c0c */ /* 0x000fe4000bf05300 */
[----:B---3--:R-:W-:-:S11]  /*09e0*/  F2FP.F16.F32.PACK_AB R18, R19, R18 ;  /* 0x000000121312723e */ /* 0x008fd600000000ff */
.L_x_2107:
[----:B0---4-:R-:W-:-:S04]  /*09f0*/  IMAD.WIDE R20, R13, 0x4, R6 ;  /* 0x000000040d147825 */ /* 0x011fc800078e0206 */
[C---:B01----:R-:W-:Y:S02]  /*0a00*/  IMAD.WIDE R16, R13.reuse, 0x4, R4 ;  /* 0x000000040d107825 */ /* 0x043fe400078e0204 */
[----:B------:R-:W3:Y:S04]  /*0a10*/  LDG.E.CONSTANT R20, desc[UR4][R20.64] ;  /* 0x0000000414147981 */ /* 0x000ee8000c1e9900 */
[----:B------:R0:W3:Y:S01]  /*0a20*/  LDG.E.CONSTANT R16, desc[UR4][R16.64] ;  /* 0x0000000410107981 */ /* 0x0000e2000c1e9900 */
        /* <DEDUP_REMOVED lines=18> */
.L_x_2104:
[----:B------:R-:W-:-:S09]  /*0b50*/  UISETP.NE.AND UP0, UPT, UR10, 0x2, UPT ;  /* 0x000000020a00788c */ /* 0x000fd2000bf05270 */
[----:B------:R-:W-:Y:S05]  /*0b60*/  BRA.U UP0, `(.L_x_2106) ;  /* 0x0000000100307547 */ /* 0x000fea000b800000 */
[----:B------:R-:W-:-:S05]  /*0b70*/  HADD2.F32 R17, -RZ, R21.H0_H0 ;  /* 0x20000015ff117230 */ /* 0x000fca0000004100 */
[----:B-----5:R-:W-:Y:S01]  /*0b80*/  FMUL.FTZ R20, R17, R2 ;  /* 0x0000000211147220 */ /* 0x020fe20000410000 */
[----:B------:R-:W-:-:S05]  /*0b90*/  HADD2.F32 R17, -RZ, R21.H1_H1 ;  /* 0x30000015ff117230 */ /* 0x000fca0000004100 */
[----:B------:R-:W0:Y:S01]  /*0ba0*/  F2I.S8.NTZ R20, R20 ;  /* 0x0000001400147305 */ /* 0x000e220000202100 */
[----:B------:R-:W-:Y:S01]  /*0bb0*/  FMUL.FTZ R21, R17, R2 ;  /* 0x0000000211157220 */ /* 0x000fe20000410000 */
[----:B--2---:R-:W-:-:S06]  /*0bc0*/  IMAD.WIDE R16, R19, 0x2, R8 ;  /* 0x0000000213107825 */ /* 0x004fcc00078e0208 */
[----:B------:R-:W1:Y:S01]  /*0bd0*/  F2I.S8.NTZ R21, R21 ;  /* 0x0000001500157305 */ /* 0x000e620000202100 */
[----:B0-----:R-:W-:-:S04]  /*0be0*/  PRMT R22, R20, 0x8880, RZ ;  /* 0x0000888014167816 */ /* 0x001fc800000000ff */
[----:B------:R-:W-:-:S04]  /*0bf0*/  PRMT R22, R22, 0x7710, RZ ;  /* 0x0000771016167816 */ /* 0x000fc800000000ff */
[----:B-1----:R-:W-:-:S05]  /*0c00*/  PRMT R19, R21, 0x7604, R22 ;  /* 0x0000760415137816 */ /* 0x002fca0000000016 */
[----:B------:R1:W-:Y:S01]  /*0c10*/  STG.E.U16 desc[UR4][R16.64], R19 ;  /* 0x0000001310007986 */ /* 0x0003e2000c101504 */
[----:B------:R-:W-:Y:S05]  /*0c20*/  BRA `(.L_x_2105) ;  /* 0x0000000000087947 */ /* 0x000fea0003800000 */
.L_x_2106:
[----:B--2---:R-:W-:-:S05]  /*0c30*/  IMAD.WIDE R16, R19, 0x4, R8 ;  /* 0x0000000413107825 */ /* 0x004fca00078e0208 */
[----:B------:R0:W-:Y:S02]  /*0c40*/  STG.E desc[UR4][R16.64], R21 ;  /* 0x0000001510007986 */ /* 0x0001e4000c101904 */
.L_x_2105:
[----:B------:R-:W-:Y:S05]  /*0c50*/  @!P2 BRA `(.L_x_2107) ;  /* 0xfffffffc0064a947 */ /* 0x000fea000383ffff */
.L_x_2103:
[----:B------:R-:W-:Y:S05]  /*0c60*/  BSYNC.RECONVERGENT B0 ;  /* 0x0000000000007941 */ /* 0x000fea0003800200 */
.L_x_2102:
[----:B------:R-:W3:Y:S02]  /*0c70*/  LDCU.64 UR8, c[0x0][0x3e8] ;  /* 0x00007d00ff0877ac */ /* 0x000ee40008000a00 */
[----:B---3--:R-:W-:-:S04]  /*0c80*/  ISETP.NE.U32.AND P0, PT, RZ, UR8, PT ;  /* 0x00000008ff007c0c */ /* 0x008fc8000bf05070 */
[----:B------:R-:W-:-:S13]  /*0c90*/  ISETP.NE.AND.EX P0, PT, RZ, UR9, PT, P0 ;  /* 0x00000009ff007c0c */ /* 0x000fda000bf05300 */
[----:B------:R-:W-:Y:S05]  /*0ca0*/  @!P0 EXIT ;  /* 0x000000000000894d */ /* 0x000fea0003800000 */
[----:B------:R-:W-:Y:S01]  /*0cb0*/  HADD2.F32 R15, -RZ, R15.H0_H0 ;  /* 0x2000000fff0f7230 */ /* 0x000fe20000004100 */
[----:B------:R-:W-:Y:S01]  /*0cc0*/  I2FP.F32.U32 R6, R10 ;  /* 0x0000000a00067245 */ /* 0x000fe20000201000 */
[----:B------:R-:W-:Y:S01]  /*0cd0*/  BSSY.RECONVERGENT B0, `(.L_x_2108) ;  /* 0x0000058000007945 */ /* 0x000fe20003800200 */
[----:B------:R-:W-:Y:S02]  /*0ce0*/  ISETP.NE.AND P1, PT, R10, RZ, PT ;  /* 0x000000ff0a00720c */ /* 0x000fe40003f25270 */
[----:B-----5:R-:W3:Y:S01]  /*0cf0*/  SHFL.BFLY PT, R2, R15, 0x10, 0x1f ;  /* 0x0e001f000f027f89 */ /* 0x020ee200000e0000 */
[----:B------:R-:W-:-:S10]  /*0d00*/  FSETP.GT.FTZ.AND P0, PT, R11, R6, PT ;  /* 0x000000060b00720b */ /* 0x000fd40003f14000 */
[----:B--2---:R-:W2:Y:S01]  /*0d10*/  @!P1 S2R R8, SR_CgaCtaId ;  /* 0x0000000000089919 */ /* 0x004ea20000008800 */
[----:B------:R-:W-:Y:S02]  /*0d20*/  @!P1 MOV R6, 0x400 ;  /* 0x0000040000069802 */ /* 0x000fe40000000f00 */
[----:B------:R-:W-:Y:S01]  /*0d30*/  @P0 MOV R9, 0x400 ;  /* 0x0000040000090802 */ /* 0x000fe20000000f00 */
[----:B------:R-:W4:Y:S04]  /*0d40*/  @P0 S2R R12, SR_CgaCtaId ;  /* 0x00000000000c0919 */ /* 0x000f280000008800 */
[----:B------:R-:W-:Y:S01]  /*0d50*/  @P0 VIADD R9, R9, 0x88 ;  /* 0x0000008809090836 */ /* 0x000fe20000000000 */
[----:B---3--:R-:W-:-:S05]  /*0d60*/  FMNMX.FTZ R2, R15, R2, !PT ;  /* 0x000000020f027209 */ /* 0x008fca0007810000 */
[----:B0-----:R-:W0:Y:S01]  /*0d70*/  SHFL.BFLY PT, R5, R2, 0x8, 0x1f ;  /* 0x0d001f0002057f89 */ /* 0x001e2200000e0000 */
[----:B----4-:R-:W-:-:S05]  /*0d80*/  @P0 LEA R9, R12, R9, 0x18 ;  /* 0x000000090c090211 */ /* 0x010fca00078ec0ff */
[----:B------:R-:W-:Y:S01]  /*0d90*/  @P0 IMAD R10, R10, 0x4, R9 ;  /* 0x000000040a0a0824 */ /* 0x000fe200078e0209 */
[----:B0-----:R-:W-:-:S05]  /*0da0*/  FMNMX.FTZ R5, R2, R5, !PT ;  /* 0x0000000502057209 */ /* 0x001fca0007810000 */
[----:B------:R-:W0:Y:S02]  /*0db0*/  SHFL.BFLY PT, R4, R5, 0x4, 0x1f ;  /* 0x0c801f0005047f89 */ /* 0x000e2400000e0000 */
[----:B0-----:R-:W-:Y:S01]  /*0dc0*/  FMNMX.FTZ R4, R5, R4, !PT ;  /* 0x0000000405047209 */ /* 0x001fe20007810000 */
[----:B------:R-:W-:-:S04]  /*0dd0*/  @!P1 VIADD R5, R6, 0x88 ;  /* 0x0000008806059836 */ /* 0x000fc80000000000 */
[----:B------:R-:W0:Y:S01]  /*0de0*/  SHFL.BFLY PT, R7, R4, 0x2, 0x1f ;  /* 0x0c401f0004077f89 */ /* 0x000e2200000e0000 */
[----:B--2---:R-:W-:-:S04]  /*0df0*/  @!P1 LEA R5, R8, R5, 0x18 ;  /* 0x0000000508059211 */ /* 0x004fc800078ec0ff */
[----:B------:R-:W-:Y:S02]  /*0e00*/  @!P1 LEA.HI R5, R0, R5, RZ, 0x1d ;  /* 0x0000000500059211 */ /* 0x000fe400078fe8ff */
        /* <DEDUP_REMOVED lines=36> */
[----:B-1----:R-:W-:Y:S05]  /*1050*/  CALL.REL.NOINC `($__internal_55_$__cuda_sm20_div_rn_f64_full) ;  /* 0x0000000000ac7944 */ /* 0x002fea0003c00000 */
.L_x_2111:
[----:B------:R-:W-:Y:S05]  /*1060*/  BSYNC.RECONVERGENT B1 ;  /* 0x0000000000017941 */ /* 0x000fea0003800200 */
.L_x_2110:
[----:B------:R-:W0:Y:S01]  /*1070*/  S2R R9, SR_CgaCtaId ;  /* 0x0000000000097919 */ /* 0x000e220000008800 */
[----:B-1----:R-:W1:Y:S01]  /*1080*/  LDC R17, c[0x0][0x3c8] ;  /* 0x0000f200ff117b82 */ /* 0x002e620000000800 */
        /* <DEDUP_REMOVED lines=11> */
.L_x_2112:
        /* <DEDUP_REMOVED lines=17> */
.L_x_2109:
[----:B------:R-:W-:Y:S05]  /*1250*/  BSYNC.RECONVERGENT B0 ;  /* 0x0000000000007941 */ /* 0x000fea0003800200 */
.L_x_2108:
[----:B------:R-:W-:-:S13]  /*1260*/  ISETP.NE.AND P0, PT, R0, RZ, PT ;  /* 0x000000ff0000720c */ /* 0x000fda0003f05270 */
[----:B------:R-:W-:Y:S05]  /*1270*/  @P0 EXIT ;  /* 0x000000000000094d */ /* 0x000fea0003800000 */
[----:B------:R-:W2:Y:S01]  /*1280*/  LDC.64 R6, c[0x0][0x3e0] ;  /* 0x0000f800ff067b82 */ /* 0x000ea20000000a00 */
[----:B------:R-:W3:Y:S07]  /*1290*/  S2R R5, SR_CTAID.X ;  /* 0x0000000000057919 */ /* 0x000eee0000002500 */
[----:B0-----:R-:W3:Y:S01]  /*12a0*/  LDC.64 R2, c[0x0][0x3e8] ;  /* 0x0000fa00ff027b82 */ /* 0x001ee20000000a00 */
[----:B--2---:R-:W2:Y:S01]  /*12b0*/  LDG.E R7, desc[UR4][R6.64] ;  /* 0x0000000406077981 */ /* 0x004ea2000c1e1900 */
[----:B---3--:R-:W-:-:S04]  /*12c0*/  IMAD.WIDE.U32 R2, R5, 0x4, R2 ;  /* 0x0000000405027825 */ /* 0x008fc800078e0002 */
[----:B--2---:R-:W-:-:S04]  /*12d0*/  FMUL.FTZ R4, R4, R7 ;  /* 0x0000000704047220 */ /* 0x004fc80000410000 */
[----:B------:R-:W-:-:S05]  /*12e0*/  FMUL.FTZ R5, R4, 0.0078740157186985015869 ;  /* 0x3c01020404057820 */ /* 0x000fca0000410000 */
[----:B------:R-:W-:Y:S01]  /*12f0*/  STG.E desc[UR4][R2.64], R5 ;  /* 0x0000000502007986 */ /* 0x000fe2000c101904 */
[----:B------:R-:W-:Y:S05]  /*1300*/  EXIT ;  /* 0x000000000000794d */ /* 0x000fea0003800000 */
        .weak           $__internal_55_$__cuda_sm20_div_rn_f64_full
        .type           $__internal_55_$__cuda_sm20_div_rn_f64_full,@function
        .size           $__internal_55_$__cuda_sm20_div_rn_f64_full,(.L_x_2533 - $__internal_55_$__cuda_sm20_div_rn_f64_full)
$__internal_55_$__cuda_sm20_div_rn_f64_full:
        /* <DEDUP_REMOVED lines=8> */
[----:B------:R-:W-:Y:S01]  /*1390*/  MOV R5, 0x1ca00000 ;  /* 0x1ca0000000057802 */ /* 0x000fe20000000f00 */
[----:B------:R-:W-:Y:S01]  /*13a0*/  VIADD R19, R18, 0xffffffff ;  /* 0xffffffff12137836 */ /* 0x000fe20000000000 */
[----:B------:R-:W-:-:S03]  /*13b0*/  ISETP.LE.U32.AND P1, PT, R9, 0x40500000, PT ;  /* 0x405000000900780c */ /* 0x000fc60003f23070 */
[----:B------:R-:W-:Y:S01]  /*13c0*/  @!P0 DMUL R2, R6, 8.98846567431157953865e+307 ;  /* 0x7fe0000006028828 */ /* 0x000fe20000000000 */
[----:B------:R-:W-:-:S04]  /*13d0*/  SEL R14, R5, 0x63400000, !P1 ;  /* 0x63400000050e7807 */ /* 0x000fc80004800000 */
[----:B------:R-:W-:Y:S01]  /*13e0*/  LOP3.LUT R15, R14, 0xfc000, RZ, 0xfc, !PT ;  /* 0x000fc0000e0f7812 */ /* 0x000fe200078efcff */
[----:B------:R-:W0:Y:S01]  /*13f0*/  MUFU.RCP64H R11, R3 ;  /* 0x00000003000b7308 */ /* 0x000e220000001800 */
[----:B------:R-:W-:-:S03]  /*1400*/  IMAD.MOV.U32 R14, RZ, RZ, RZ ;  /* 0x000000ffff0e7224 */ /* 0x000fc600078e00ff */
        /* <DEDUP_REMOVED lines=42> */
.L_x_2114:
        /* <DEDUP_REMOVED lines=15> */
.L_x_2116:
[----:B------:R-:W-:Y:S01]  /*17a0*/  LOP3.LUT R13, R7, 0x80000, RZ, 0xfc, !PT ;  /* 0x00080000070d7812 */ /* 0x000fe200078efcff */
[----:B------:R-:W-:-:S07]  /*17b0*/  IMAD.MOV.U32 R12, RZ, RZ, R6 ;  /* 0x000000ffff0c7224 */ /* 0x000fce00078e0006 */
.L_x_2115:
[----:B------:R-:W-:Y:S05]  /*17c0*/  BSYNC.RECONVERGENT B2 ;  /* 0x0000000000027941 */ /* 0x000fea0003800200 */
.L_x_2113:
[----:B------:R-:W-:Y:S01]  /*17d0*/  IMAD.MOV.U32 R9, RZ, RZ, 0x0 ;  /* 0x00000000ff097424 */ /* 0x000fe200078e00ff */
[----:B------:R-:W-:Y:S01]  /*17e0*/  MOV R3, R13 ;  /* 0x0000000d00037202 */ /* 0x000fe20000000f00 */
[----:B------:R-:W-:Y:S02]  /*17f0*/  IMAD.MOV.U32 R2, RZ, RZ, R12 ;  /* 0x000000ffff027224 */ /* 0x000fe400078e000c */
[----:B------:R-:W-:Y:S05]  /*1800*/  RET.REL.NODEC R8 `(_ZN17fastertransformer34generalAddBiasResidualLayerNormOptI7__half2Lb0ELb0ELi2ELb1ELi1EEEvPT_S3_PKS2_S5_S5_S5_S5_S5_fiiPKfS7_S7_Pfi) ;  /* 0xffffffe408fc7950 */ /* 0x000fea0003c3ffff */
.L_x_2117:
        /* <DEDUP_REMOVED lines=15> */
.L_x_2533:


//--------------------- .text._ZN17fastertransformer35generalAddBiasResidualLayerNormOpt2I7__half2Lb1ELb0ELi2ELb1ELi1EEEvPT_S3_PKS2_S5_S5_S5_S5_S5_fiiPKfS7_S7_Pfi --------------------------
	.section	.text._ZN17fastertransformer35generalAddBiasResidualLayerNormOpt2I7__half2Lb1ELb0ELi2ELb1ELi1EEEvPT_S3_PKS2_S5_S5_S5_S5_S5_fiiPKfS7_S7_Pfi,"ax",@progbits
	.align	128
        .global         _ZN17fastertransformer35generalAddBiasResidualLayerNormOpt2I7__half2Lb1ELb0ELi2ELb1ELi1EEEvPT_S3_PKS2_S5_S5_S5_S5_S5_fiiPKfS7_S7_Pfi
        .type           _ZN17fastertransformer35generalAddBiasResidualLayerNormOpt2I7__half2Lb1ELb0ELi2ELb1ELi1EEEvPT_S3_PKS2_S5_S5_S5_S5_S5_fiiPKfS7_S7_Pfi,@function
        .size           _ZN17fastertransformer35generalAddBiasResidualLayerNormOpt2I7__half2Lb1ELb0ELi2ELb1ELi1EEEvPT_S3_PKS2_S5_S5_S5_S5_S5_fiiPKfS7_S7_Pfi,(.L_x_2534 - _ZN17fastertransformer35generalAddBiasResidualLayerNormOpt2I7__half2Lb1ELb0ELi2ELb1ELi1EEEvPT_S3_PKS2_S5_S5_S5_S5_S5_fiiPKfS7_S7_Pfi)
        .other          _ZN17fastertransformer35generalAddBiasResidualLayerNormOpt2I7__half2Lb1ELb0ELi2ELb1ELi1EEEvPT_S3_PKS2_S5_S5_S5_S5_S5_fiiPKfS7_S7_Pfi,@"STO_CUDA_ENTRY STV_DEFAULT"
_ZN17fastertransformer35generalAddBiasResidualLayerNormOpt2I7__half2Lb1ELb0ELi2ELb1ELi1EEEvPT_S3_PKS2_S5_S5_S5_S5_S5_fiiPKfS7_S7_Pfi:
.text._ZN17fastertransformer35generalAddBiasResidualLayerNormOpt2I7__half2Lb1ELb0ELi2ELb1ELi1EEEvPT_S3_PKS2_S5_S5_S5_S5_S5_fiiPKfS7_S7_Pfi:
[----:B------:R-:W-:Y:S08]  /*0000*/  LDC R1, c[0x0][0x37c] ;  /* 0x0000df00ff017b82 */ /* 0x000ff00000000800 */
[----:B------:R-:W0:Y:S01]  /*0010*/  LDC.64 R2, c[0x0][0x3d0] ;  /* 0x0000f400ff027b82 */ /* 0x000e220000000a00 */
[----:B------:R-:W1:Y:S07]  /*0020*/  LDCU.64 UR6, c[0x0][0x358] ;  /* 0x00006b00ff0677ac */ /* 0x000e6e0008000a00 */
[----:B------:R-:W2:Y:S01]  /*0030*/  LDC R0, c[0x0][0x3f0] ;  /* 0x0000fc00ff007b82 */ /* 0x000ea20000000800 */
[----:B------:R-:W3:Y:S01]  /*0040*/  S2R R10, SR_TID.X ;  /* 0x00000000000a7919 */ /* 0x000ee20000002100 */
[----:B------:R-:W4:Y:S01]  /*0050*/  LDCU UR4, c[0x0][0x3c8] ;  /* 0x00007900ff0477ac */ /* 0x000f220008000800 */
        /* <DEDUP_REMOVED lines=9> */
[----:B------:R-:W-:-:S02]  /*00f0*/  IMAD.MOV.U32 R14, RZ, RZ, RZ ;  /* 0x000000ffff0e7224 */ /* 0x000fc400078e00ff */
[----:B----4-:R-:W-:Y:S01]  /*0100*/  IMAD.U32 R15, RZ, RZ, UR4 ;  /* 0x00000004ff0f7e24 */ /* 0x010fe2000f8e00ff */
[----:B------:R-:W0:Y:S03]  /*0110*/  S2R R0, SR_CTAID.X ;  /* 0x0000000000007919 */ /* 0x000e260000002500 */
[----:B--2---:R1:W5:Y:S01]  /*0120*/  @!P1 LDG.E R14, desc[UR6][R6.64] ;  /* 0x00000006060e9981 */ /* 0x004362000c1e1900 */
[----:B---3--:R-:W-:Y:S01]  /*0130*/  ISETP.GE.AND P1, PT, R10, R15, PT ;  /* 0x0000000f0a00720c */ /* 0x008fe20003f26270 */
[----:B------:R-:W-:Y:S01]  /*0140*/  HFMA2 R22, -RZ, RZ, 0, 0 ;  /* 0x00000000ff167431 */ /* 0x000fe200000001ff */
[----:B------:R-:W-:Y:S01]  /*0150*/  BSSY.RECONVERGENT B0, `(.L_x_2118) ;  /* 0x0000060000007945 */ /* 0x000fe20003800200 */
[----:B------:R-:W-:Y:S01]  /*0160*/  CS2R R12, SRZ ;  /* 0x00000000000c7805 */ /* 0x000fe2000001ff00 */
[----:B------:R-:W-:-:S09]  /*0170*/  @P0 FMUL.FTZ R22, R2, R5 ;  /* 0x0000000502160220 */ /* 0x000fd20000410000 */
[----:B01----:R-:W-:Y:S05]  /*0180*/  @P1 BRA `(.L_x_2119) ;  /* 0x0000000400701947 */ /* 0x003fea0003800000 */
[----:B------:R-:W0:Y:S01]  /*0190*/  LDC R11, c[0x0][0x360] ;  /* 0x0000d800ff0b7b82 */ /* 0x000e220000000800 */
[----:B------:R-:W-:Y:S05]  /*01a0*/  @P0 BRA `(.L_x_2120) ;  /* 0x0000000000ac0947 */ /* 0x000fea0003800000 */
[----:B------:R-:W1:Y:S01]  /*01b0*/  S2R R13, SR_CgaCtaId ;  /* 0x00000000000d7919 */ /* 0x000e620000008800 */
[----:B------:R-:W2:Y:S01]  /*01c0*/  LDC.64 R8, c[0x0][0x390] ;  /* 0x0000e400ff087b82 */ /* 0x000ea20000000a00 */
[----:B------:R-:W-:Y:S01]  /*01d0*/  MOV R12, 0x400 ;  /* 0x00000400000c7802 */ /* 0x000fe20000000f00 */
[----:B------:R-:W-:-:S04]  /*01e0*/  IMAD.MOV.U32 R24, RZ, RZ, R10 ;  /* 0x000000ffff187224 */ /* 0x000fc800078e000a */
[----:B------:R-:W-:Y:S02]  /*01f0*/  VIADD R12, R12, 0x190 ;  /* 0x000001900c0c7836 */ /* 0x000fe40000000000 */
[----:B------:R-:W3:Y:S08]  /*0200*/  LDC.64 R6, c[0x0][0x388] ;  /* 0x0000e200ff067b82 */ /* 0x000ef00000000a00 */
[----:B------:R-:W4:Y:S08]  /*0210*/  LDC.64 R4, c[0x0][0x3a0] ;  /* 0x0000e800ff047b82 */ /* 0x000f300000000a00 */
[----:B------:R-:W0:Y:S01]  /*0220*/  LDC.64 R2, c[0x0][0x3a8] ;  /* 0x0000ea00ff027b82 */ /* 0x000e220000000a00 */
[----:B-1----:R-:W-:-:S02]  /*0230*/  LEA R22, R13, R12, 0x18 ;  /* 0x0000000c0d167211 */ /* 0x002fc400078ec0ff */
[----:B------:R-:W-:-:S07]  /*0240*/  CS2R R12, SRZ ;  /* 0x00000000000c7805 */ /* 0x000fce000001ff00 */
.L_x_2121:
[----:B------:R-:W-:-:S04]  /*0250*/  IMAD R23, R0, R15, R24 ;  /* 0x0000000f00177224 */ /* 0x000fc800078e0218 */
[----:B-1--4-:R-:W-:-:S04]  /*0260*/  IMAD.WIDE R16, R23, 0x4, R4 ;  /* 0x0000000417107825 */ /* 0x012fc800078e0204 */
[C---:B0-----:R-:W-:Y:S02]  /*0270*/  IMAD.WIDE R18, R23.reuse, 0x4, R2 ;  /* 0x0000000417127825 */ /* 0x041fe400078e0202 */
[----:B------:R-:W4:Y:S02]  /*0280*/  LDG.E.CONSTANT R16, desc[UR6][R16.64] ;  /* 0x0000000610107981 */ /* 0x000f24000c1e9900 */
[----:B--2---:R-:W-:Y:S02]  /*0290*/  IMAD.WIDE R20, R23, 0x4, R8 ;  /* 0x0000000417147825 */ /* 0x004fe400078e0208 */
[----:B------:R0:W2:Y:S04]  /*02a0*/  LDG.E.CONSTANT R18, desc[UR6][R18.64] ;  /* 0x0000000612127981 */ /* 0x0000a8000c1e9900 */
[----:B------:R-:W3:Y:S01]  /*02b0*/  LDG.E.CONSTANT R20, desc[UR6][R20.64] ;  /* 0x0000000614147981 */ /* 0x000ee2000c1e9900 */
[----:B0-----:R-:W-:Y:S01]  /*02c0*/  LEA R19, R24, R22, 0x2 ;  /* 0x0000001618137211 */ /* 0x001fe200078e10ff */
[----:B------:R-:W-:-:S05]  /*02d0*/  IMAD.IADD R24, R11, 0x1, R24 ;  /* 0x000000010b187824 */ /* 0x000fca00078e0218 */
[----:B------:R-:W-:Y:S01]  /*02e0*/  ISETP.GE.AND P0, PT, R24, R15, PT ;  /* 0x0000000f1800720c */ /* 0x000fe20003f06270 */
[--C-:B----4-:R-:W-:Y:S02]  /*02f0*/  HADD2.F32 R25, -RZ, R16.reuse.H0_H0 ;  /* 0x20000010ff197230 */ /* 0x110fe40000004100 */
[----:B------:R-:W-:Y:S02]  /*0300*/  HADD2.F32 R27, -RZ, R16.H1_H1 ;  /* 0x30000010ff1b7230 */ /* 0x000fe40000004100 */
[--C-:B--2---:R-:W-:Y:S02]  /*0310*/  HADD2.F32 R26, -RZ, R18.reuse.H0_H0 ;  /* 0x20000012ff1a7230 */ /* 0x104fe40000004100 */
[----:B------:R-:W-:Y:S02]  /*0320*/  HADD2.F32 R28, -RZ, R18.H1_H1 ;  /* 0x30000012ff1c7230 */ /* 0x000fe40000004100 */
[--C-:B---3--:R-:W-:Y:S02]  /*0330*/  HADD2.F32 R16, -RZ, R20.reuse.H1_H1 ;  /* 0x30000014ff107230 */ /* 0x108fe40000004100 */
[----:B------:R-:W-:Y:S01]  /*0340*/  FADD.FTZ R25, R25, R26 ;  /* 0x0000001a19197221 */ /* 0x000fe20000010000 */
[----:B------:R-:W-:-:S02]  /*0350*/  HADD2.F32 R26, -RZ, R20.H0_H0 ;  /* 0x20000014ff1a7230 */ /* 0x000fc40000004100 */
[----:B------:R-:W-:Y:S01]  /*0360*/  FADD.FTZ R27, R27, R28 ;  /* 0x0000001c1b1b7221 */ /* 0x000fe20000010000 */
[----:B------:R-:W-:-:S03]  /*0370*/  FADD.FTZ R25, RZ, R25 ;  /* 0x00000019ff197221 */ /* 0x000fc60000010000 */
[----:B------:R-:W-:Y:S01]  /*0380*/  FADD.FTZ R27, RZ, R27 ;  /* 0x0000001bff1b7221 */ /* 0x000fe20000010000 */
[----:B------:R-:W-:-:S03]  /*0390*/  FADD.FTZ R25, R25, R26 ;  /* 0x0000001a19197221 */ /* 0x000fc60000010000 */
[----:B------:R-:W-:Y:S01]  /*03a0*/  FADD.FTZ R18, R27, R16 ;  /* 0x000000101b127221 */ /* 0x000fe20000010000 */
[----:B------:R-:W-:-:S04]  /*03b0*/  IMAD.WIDE R16, R23, 0x4, R6 ;  /* 0x0000000417107825 */ /* 0x000fc800078e0206 */
        /* <DEDUP_REMOVED lines=10> */
.L_x_2120:
[----:B------:R-:W1:Y:S01]  /*0460*/  S2R R23, SR_CgaCtaId ;  /* 0x0000000000177919 */ /* 0x000e620000008800 */
[----:B------:R-:W2:Y:S01]  /*0470*/  LDC.64 R2, c[0x0][0x390] ;  /* 0x0000e400ff027b82 */ /* 0x000ea20000000a00 */
[----:B------:R-:W-:Y:S02]  /*0480*/  MOV R12, 0x400 ;  /* 0x00000400000c7802 */ /* 0x000fe40000000f00 */
[----:B------:R-:W-:-:S03]  /*0490*/  MOV R24, R10 ;  /* 0x0000000a00187202 */ /* 0x000fc60000000f00 */
[----:B------:R-:W-:Y:S02]  /*04a0*/  VIADD R12, R12, 0x190 ;  /* 0x000001900c0c7836 */ /* 0x000fe40000000000 */
[----:B------:R-:W3:Y:S08]  /*04b0*/  LDC.64 R4, c[0x0][0x388] ;  /* 0x0000e200ff047b82 */ /* 0x000ef00000000a00 */
[----:B------:R-:W4:Y:S08]  /*04c0*/  LDC.64 R6, c[0x0][0x3a0] ;  /* 0x0000e800ff067b82 */ /* 0x000f300000000a00 */
[----:B------:R-:W0:Y:S01]  /*04d0*/  LDC.64 R8, c[0x0][0x3a8] ;  /* 0x0000ea00ff087b82 */ /* 0x000e220000000a00 */
[----:B-1----:R-:W-:-:S02]  /*04e0*/  LEA R23, R23, R12, 0x18 ;  /* 0x0000000c17177211 */ /* 0x002fc400078ec0ff */
[----:B------:R-:W-:-:S07]  /*04f0*/  CS2R R12, SRZ ;  /* 0x00000000000c7805 */ /* 0x000fce000001ff00 */
.L_x_2122:
[----:B------:R-:W-:-:S04]  /*0500*/  IMAD R25, R0, R15, R24 ;  /* 0x0000000f00197224 */ /* 0x000fc800078e0218 */
[----:B0-2---:R-:W-:-:S06]  /*0510*/  IMAD.WIDE R16, R25, 0x8, R2 ;  /* 0x0000000819107825 */ /* 0x005fcc00078e0202 */
[----:B------:R-:W2:Y:S01]  /*0520*/  LDG.E.64 R16, desc[UR6][R16.64] ;  /* 0x0000000610107981 */ /* 0x000ea2000c1e1b00 */
[----:B----4-:R-:W-:-:S04]  /*0530*/  IMAD.WIDE R18, R25, 0x4, R6 ;  /* 0x0000000419127825 */ /* 0x010fc800078e0206 */
[----:B0-----:R-:W-:Y:S02]  /*0540*/  IMAD.WIDE R20, R25, 0x4, R8 ;  /* 0x0000000419147825 */ /* 0x001fe400078e0208 */
[----:B------:R-:W4:Y:S04]  /*0550*/  LDG.E.CONSTANT R18, desc[UR6][R18.64] ;  /* 0x0000000612127981 */ /* 0x000f28000c1e9900 */
[----:B------:R-:W3:Y:S01]  /*0560*/  LDG.E.CONSTANT R20, desc[UR6][R20.64] ;  /* 0x0000000614147981 */ /* 0x000ee2000c1e9900 */
[----:B--2---:R-:W-:Y:S02]  /*0570*/  I2FP.F32.S32 R27, R16 ;  /* 0x00000010001b7245 */ /* 0x004fe40000201400 */
[----:B------:R-:W-:-:S03]  /*0580*/  I2FP.F32.S32 R29, R17 ;  /* 0x00000011001d7245 */ /* 0x000fc60000201400 */
[-C--:B------:R-:W-:Y:S02]  /*0590*/  FMUL.FTZ R27, R27, R22.reuse ;  /* 0x000000161b1b7220 */ /* 0x080fe40000410000 */
[----:B------:R-:W-:Y:S01]  /*05a0*/  FMUL.FTZ R28, R29, R22 ;  /* 0x000000161d1c7220 */ /* 0x000fe20000410000 */
[--C-:B----4-:R-:W-:Y:S02]  /*05b0*/  HADD2.F32 R26, -RZ, R18.reuse.H0_H0 ;  /* 0x20000012ff1a7230 */ /* 0x110fe40000004100 */
[----:B------:R-:W-:Y:S02]  /*05c0*/  HADD2.F32 R16, -RZ, R18.H1_H1 ;  /* 0x30000012ff107230 */ /* 0x000fe40000004100 */
[----:B------:R-:W-:Y:S01]  /*05d0*/  F2FP.F16.F32.PACK_AB R28, R28, R27 ;  /* 0x0000001b1c1c723e */ /* 0x000fe200000000ff */
[--C-:B---3--:R-:W-:Y:S02]  /*05e0*/  HADD2.F32 R27, -RZ, R20.reuse.H1_H1 ;  /* 0x30000014ff1b7230 */ /* 0x108fe40000004100 */
[----:B------:R-:W-:-:S02]  /*05f0*/  HADD2.F32 R17, -RZ, R20.H0_H0 ;  /* 0x20000014ff117230 */ /* 0x000fc40000004100 */
[--C-:B------:R-:W-:Y:S02]  /*0600*/  HADD2.F32 R19, -RZ, R28.reuse.H1_H1 ;  /* 0x3000001cff137230 */ /* 0x100fe40000004100 */
[----:B------:R-:W-:Y:S01]  /*0610*/  FADD.FTZ R16, R16, R27 ;  /* 0x0000001b10107221 */ /* 0x000fe20000010000 */
[----:B------:R-:W-:Y:S02]  /*0620*/  HADD2.F32 R28, -RZ, R28.H0_H0 ;  /* 0x2000001cff1c7230 */ /* 0x000fe40000004100 */
[----:B------:R-:W-:Y:S01]  /*0630*/  FADD.FTZ R17, R26, R17 ;  /* 0x000000111a117221 */ /* 0x000fe20000010000 */
[----:B------:R-:W-:Y:S02]  /*0640*/  IMAD R18, R24, 0x4, R23 ;  /* 0x0000000418127824 */ /* 0x000fe400078e0217 */
[----:B------:R-:W-:Y:S01]  /*0650*/  FADD.FTZ R16, RZ, R16 ;  /* 0x00000010ff107221 */ /* 0x000fe20000010000 */
[----:B------:R-:W-:Y:S02]  /*0660*/  IMAD.IADD R24, R11, 0x1, R24 ;  /* 0x000000010b187824 */ /* 0x000fe400078e0218 */
[----:B------:R-:W-:Y:S01]  /*0670*/  FADD.FTZ R17, RZ, R17 ;  /* 0x00000011ff117221 */ /* 0x000fe20000010000 */
[----:B------:R-:W-:-:S03]  /*0680*/  FADD.FTZ R19, R16, R19 ;  /* 0x0000001310137221 */ /* 0x000fc60000010000 */
[----:B------:R-:W-:Y:S01]  /*0690*/  FADD.FTZ R28, R17, R28 ;  /* 0x0000001c111c7221 */ /* 0x000fe20000010000 */
[----:B------:R-:W-:Y:S01]  /*06a0*/  IMAD.WIDE R16, R25, 0x4, R4 ;  /* 0x0000000419107825 */ /* 0x000fe200078e0204 */
[----:B------:R-:W-:-:S03]  /*06b0*/  ISETP.GE.AND P0, PT, R24, R15, PT ;  /* 0x0000000f1800720c */ /* 0x000fc60003f06270 */
[C---:B------:R-:W-:Y:S01]  /*06c0*/  FMUL.FTZ R25, R19.reuse, R19 ;  /* 0x0000001313197220 */ /* 0x040fe20000410000 */
[C---:B------:R-:W-:Y:S01]  /*06d0*/  FADD.FTZ R20, R28.reuse, R19 ;  /* 0x000000131c147221 */ /* 0x040fe20000010000 */
[-C--:B------:R-:W-:Y:S02]  /*06e0*/  F2FP.F16.F32.PACK_AB R21, R19, R28.reuse ;  /* 0x0000001c1315723e */ /* 0x080fe400000000ff */
[----:B------:R-:W-:Y:S01]  /*06f0*/  FFMA.FTZ R25, R28, R28, R25 ;  /* 0x0000001c1c197223 */ /* 0x000fe20000010019 */
[----:B------:R-:W-:Y:S02]  /*0700*/  FADD.FTZ R13, R20, R13 ;  /* 0x0000000d140d7221 */ /* 0x000fe40000010000 */
[----:B------:R0:W-:Y:S01]  /*0710*/  STG.E desc[UR6][R16.64], R21 ;  /* 0x0000001510007986 */ /* 0x0001e2000c101906 */
[----:B------:R-:W-:-:S03]  /*0720*/  FADD.FTZ R12, R25, R12 ;  /* 0x0000000c190c7221 */ /* 0x000fc60000010000 */
[----:B------:R0:W-:Y:S01]  /*0730*/  STS [R18], R21 ;  /* 0x0000001512007388 */ /* 0x0001e20000000800 */
[----:B------:R-:W-:Y:S05]  /*0740*/  @!P0 BRA `(.L_x_2122) ;  /* 0xfffffffc006c8947 */ /* 0x000fea000383ffff */
.L_x_2119:
[----:B------:R-:W-:Y:S05]  /*0750*/  BSYNC.RECONVERGENT B0 ;  /* 0x0000000000007941 */ /* 0x000fea0003800200 */
.L_x_2118:
[----:B------:R-:W2:Y:S01]  /*0760*/  SHFL.BFLY PT, R2, R13, 0x10, 0x1f ;  /* 0x0e001f000d027f89 */ /* 0x000ea200000e0000 */
[----:B------:R-:W3:Y:S01]  /*0770*/  LDCU UR8, c[0x0][0x360] ;  /* 0x00006c00ff0877ac */ /* 0x000ee20008000800 */
[----:B------:R-:W-:Y:S01]  /*0780*/  LOP3.LUT P0, R11, R10, 0x1f, RZ, 0xc0, !PT ;  /* 0x0000001f0a0b7812 */ /* 0x000fe2000780c0ff */
[----:B------:R-:W-:Y:S01]  /*0790*/  BSSY.RECONVERGENT B0, `(.L_x_2123) ;  /* 0x000004c000007945 */ /* 0x000fe20003800200 */
[----:B------:R-:W4:Y:S01]  /*07a0*/  SHFL.BFLY PT, R3, R12, 0x10, 0x1f ;  /* 0x0e001f000c037f89 */ /* 0x000f2200000e0000 */
[----:B01----:R-:W-:Y:S02]  /*07b0*/  SHF.R.U32.HI R17, RZ, 0x5, R10 ;  /* 0x00000005ff117819 */ /* 0x003fe4000001160a */
[----:B---3--:R-:W-:Y:S01]  /*07c0*/  I2FP.F32.U32 R16, UR8 ;  /* 0x0000000800107c45 */ /* 0x008fe20008201000 */
[----:B--2---:R-:W-:-:S04]  /*07d0*/  FADD.FTZ R2, R2, R13 ;  /* 0x0000000d02027221 */ /* 0x004fc80000010000 */
[----:B------:R-:W-:Y:S01]  /*07e0*/  FMUL.FTZ R16, R16, 0.03125 ;  /* 0x3d00000010107820 */ /* 0x000fe20000410000 */
[----:B------:R-:W-:Y:S01]  /*07f0*/  I2FP.F32.U32 R13, R10 ;  /* 0x0000000a000d7245 */ /* 0x000fe20000201000 */
[----:B----4-:R-:W-:Y:S02]  /*0800*/  FADD.FTZ R6, R3, R12 ;  /* 0x0000000c03067221 */ /* 0x010fe40000010000 */
[----:B------:R-:W0:Y:S01]  /*0810*/  SHFL.BFLY PT, R3, R2, 0x8, 0x1f ;  /* 0x0d001f0002037f89 */ /* 0x000e2200000e0000 */
[----:B------:R-:W-:-:S03]  /*0820*/  FSETP.GT.FTZ.AND P2, PT, R16, R13, PT ;  /* 0x0000000d1000720b */ /* 0x000fc60003f54000 */
[----:B------:R-:W1:Y:S10]  /*0830*/  SHFL.BFLY PT, R5, R6, 0x8, 0x1f ;  /* 0x0d001f0006057f89 */ /* 0x000e7400000e0000 */
        /* <DEDUP_REMOVED lines=65> */
.L_x_2124:
[----:B------:R-:W-:Y:S05]  /*0c50*/  BSYNC.RECONVERGENT B0 ;  /* 0x0000000000007941 */ /* 0x000fea0003800200 */
.L_x_2123:
        /* <DEDUP_REMOVED lines=9> */
[----:B------:R-:W1:Y:S08]  /*0cf0*/  LDC.64 R2, c[0x0][0x380] ;  /* 0x0000e000ff027b82 */ /* 0x000e700000000a00 */
[----:B0-----:R-:W0:Y:S08]  /*0d00*/  LDC.64 R4, c[0x0][0x3b0] ;  /* 0x0000ec00ff047b82 */ /* 0x001e300000000a00 */
[----:B------:R-:W0:Y:S01]  /*0d10*/  LDC.64 R6, c[0x0][0x3b8] ;  /* 0x0000ee00ff067b82 */ /* 0x000e220000000a00 */
[----:B----4-:R-:W-:-:S04]  /*0d20*/  ISETP.NE.U32.AND P0, PT, RZ, UR4, PT ;  /* 0x00000004ff007c0c */ /* 0x010fc8000bf05070 */
[----:B------:R-:W-:Y:S02]  /*0d30*/  ISETP.NE.AND.EX P0, PT, RZ, UR5, PT, P0 ;  /* 0x00000005ff007c0c */ /* 0x000fe4000bf05300 */
[----:B---3--:R-:W-:Y:S02]  /*0d40*/  LEA R9, R19, R8, 0x18 ;  /* 0x0000000813097211 */ /* 0x008fe400078ec0ff */
[----:B------:R-:W-:-:S03]  /*0d50*/  IADD3 R8, PT, PT, R8, 0x190, RZ ;  /* 0x0000019008087810 */ /* 0x000fc60007ffe0ff */
[----:B------:R-:W3:Y:S01]  /*0d60*/  LDS.64 R20, [R9] ;  /* 0x0000000009147984 */ /* 0x000ee20000000a00 */
[----:B------:R-:W-:Y:S02]  /*0d70*/  LEA R19, R19, R8, 0x18 ;  /* 0x0000000813137211 */ /* 0x000fe400078ec0ff */
[----:B---3--:R-:W-:Y:S01]  /*0d80*/  F2FP.F16.F32.PACK_AB R20, R21, R20 ;  /* 0x000000141514723e */ /* 0x008fe200000000ff */
[----:B01----:R-:W-:-:S07]  /*0d90*/  IMAD.MOV.U32 R21, RZ, RZ, R10 ;  /* 0x000000ffff157224 */ /* 0x003fce00078e000a */
.L_x_2130:
[----:B01----:R-:W-:-:S04]  /*0da0*/  IMAD.WIDE R8, R21, 0x4, R4 ;  /* 0x0000000415087825 */ /* 0x003fc800078e0204 */
[C---:B------:R-:W-:Y:S02]  /*0db0*/  IMAD.WIDE R12, R21.reuse, 0x4, R6 ;  /* 0x00000004150c7825 */ /* 0x040fe400078e0206 */
[----:B------:R0:W3:Y:S04]  /*0dc0*/  LDG.E.CONSTANT R8, desc[UR6][R8.64] ;  /* 0x0000000608087981 */ /* 0x0000e8000c1e9900 */
[----:B------:R-:W3:Y:S01]  /*0dd0*/  LDG.E.CONSTANT R12, desc[UR6][R12.64] ;  /* 0x000000060c0c7981 */ /* 0x000ee2000c1e9900 */
[----:B------:R-:W-:Y:S01]  /*0de0*/  LEA R22, R21, R19, 0x2 ;  /* 0x0000001315167211 */ /* 0x000fe200078e10ff */
[----:B------:R-:W-:-:S04]  /*0df0*/  IMAD.U32 R15, RZ, RZ, UR9 ;  /* 0x00000009ff0f7e24 */ /* 0x000fc8000f8e00ff */
        /* <DEDUP_REMOVED lines=16> */
.L_x_2127:
        /* <DEDUP_REMOVED lines=14> */
.L_x_2129:
[----:B------:R-:W-:-:S05]  /*0fe0*/  IMAD.WIDE R8, R23, 0x4, R2 ;  /* 0x0000000417087825 */ /* 0x000fca00078e0202 */
[----:B------:R1:W-:Y:S02]  /*0ff0*/  STG.E desc[UR6][R8.64], R13 ;  /* 0x0000000d08007986 */ /* 0x0003e4000c101906 */
.L_x_2128:
[----:B------:R-:W-:Y:S05]  /*1000*/  @!P1 BRA `(.L_x_2130) ;  /* 0xfffffffc00649947 */ /* 0x000fea000383ffff */
.L_x_2126:
[----:B-12---:R-:W-:Y:S05]  /*1010*/  BSYNC.RECONVERGENT B0 ;  /* 0x0000000000007941 */ /* 0x006fea0003800200 */
.L_x_2125:
        /* <DEDUP_REMOVED lines=12> */
[----:B0-----:R-:W-:Y:S01]  /*10e0*/  @P1 MOV R8, 0x400 ;  /* 0x0000040000081802 */ /* 0x001fe20000000f00 */
[----:B------:R-:W0:Y:S03]  /*10f0*/  @P1 S2R R9, SR_CgaCtaId ;  /* 0x0000000000091919 */ /* 0x000e260000008800 */
[----:B------:R-:W-:Y:S02]  /*1100*/  @P1 IADD3 R8, PT, PT, R8, 0x8, RZ ;  /* 0x0000000808081810 */ /* 0x000fe40007ffe0ff */
[----:B-1----:R-:W-:-:S05]  /*1110*/  FMNMX.FTZ R3, R18, R3, !PT ;  /* 0x0000000312037209 */ /* 0x002fca0007810000 */
[----:B------:R-:W1:Y:S01]  /*1120*/  SHFL.BFLY PT, R2, R3, 0x8, 0x1f ;  /* 0x0d001f0003027f89 */ /* 0x000e6200000e0000 */
[----:B0-----:R-:W-:-:S04]  /*1130*/  @P1 LEA R8, R9, R8, 0x18 ;  /* 0x0000000809081211 */ /* 0x001fc800078ec0ff */
[----:B------:R-:W-:Y:S02]  /*1140*/  @P1 LEA R11, R11, R8, 0x2 ;  /* 0x000000080b0b1211 */ /* 0x000fe400078e10ff */
[----:B-1----:R-:W-:-:S05]  /*1150*/  FMNMX.FTZ R2, R3, R2, !PT ;  /* 0x0000000203027209 */ /* 0x002fca0007810000 */
[----:B------:R-:W0:Y:S02]  /*1160*/  SHFL.BFLY PT, R5, R2, 0x4, 0x1f ;  /* 0x0c801f0002057f89 */ /* 0x000e2400000e0000 */
[----:B0-----:R-:W-:Y:S01]  /*1170*/  FMNMX.FTZ R5, R2, R5, !PT ;  /* 0x0000000502057209 */ /* 0x001fe20007810000 */
[----:B------:R-:W-:-:S04]  /*1180*/  @!P0 VIADD R2, R6, 0x8 ;  /* 0x0000000806028836 */ /* 0x000fc80000000000 */
[----:B------:R-:W0:Y:S01]  /*1190*/  SHFL.BFLY PT, R4, R5, 0x2, 0x1f ;  /* 0x0c401f0005047f89 */ /* 0x000e2200000e0000 */
[----:B--2---:R-:W-:-:S05]  /*11a0*/  @!P0 LEA R2, R7, R2, 0x18 ;  /* 0x0000000207028211 */ /* 0x004fca00078ec0ff */
[----:B------:R-:W-:Y:S01]  /*11b0*/  @!P0 IMAD R2, R17, 0x4, R2 ;  /* 0x0000000411028824 */ /* 0x000fe200078e0202 */
        /* <DEDUP_REMOVED lines=36> */
[----:B-----5:R-:W-:Y:S05]  /*1400*/  CALL.REL.NOINC `($__internal_56_$__cuda_sm20_div_rn_f64_full) ;  /* 0x0000000000a47944 */ /* 0x020fea0003c00000 */
.L_x_2134:
[----:B------:R-:W-:Y:S05]  /*1410*/  BSYNC.RECONVERGENT B1 ;  /* 0x0000000000017941 */ /* 0x000fea0003800200 */
.L_x_2133:
        /* <DEDUP_REMOVED lines=10> */
[----:B0----5:R-:W-:Y:S02]  /*14c0*/  LEA R14, R9, R8, 0x18 ;  /* 0x00000008090e7211 */ /* 0x021fe400078ec0ff */
[----:B------:R-:W-:-:S07]  /*14d0*/  MOV R9, R10 ;  /* 0x0000000a00097202 */ /* 0x000fce0000000f00 */
.L_x_2135:
        /* <DEDUP_REMOVED lines=17> */
.L_x_2132:
[----:B------:R-:W-:Y:S05]  /*15f0*/  BSYNC.RECONVERGENT B0 ;  /* 0x0000000000007941 */ /* 0x000fea0003800200 */
.L_x_2131:
        /* <DEDUP_REMOVED lines=10> */
        .weak           $__internal_56_$__cuda_sm20_div_rn_f64_full
        .type           $__internal_56_$__cuda_sm20_div_rn_f64_full,@function
        .size           $__internal_56_$__cuda_sm20_div_rn_f64_full,(.L_x_2534 - $__internal_56_$__cuda_sm20_div_rn_f64_full)
$__internal_56_$__cuda_sm20_div_rn_f64_full:
        /* <DEDUP_REMOVED lines=58> */
.L_x_2137:
        /* <DEDUP_REMOVED lines=15> */
.L_x_2139:
[----:B------:R-:W-:Y:S01]  /*1b30*/  LOP3.LUT R15, R7, 0x80000, RZ, 0xfc, !PT ;  /* 0x00080000070f7812 */ /* 0x000fe200078efcff */
[----:B------:R-:W-:-:S07]  /*1b40*/  IMAD.MOV.U32 R14, RZ, RZ, R6 ;  /* 0x000000ffff0e7224 */ /* 0x000fce00078e0006 */
.L_x_2138:
[----:B------:R-:W-:Y:S05]  /*1b50*/  BSYNC.RECONVERGENT B2 ;  /* 0x0000000000027941 */ /* 0x000fea0003800200 */
.L_x_2136:
[----:B------:R-:W-:Y:S01]  /*1b60*/  HFMA2 R9, -RZ, RZ, 0, 0 ;  /* 0x00000000ff097431 */ /* 0x000fe200000001ff */
[----:B------:R-:W-:Y:S01]  /*1b70*/  MOV R2, R14 ;  /* 0x0000000e00027202 */ /* 0x000fe20000000f00 */
[----:B------:R-:W-:Y:S02]  /*1b80*/  IMAD.MOV.U32 R3, RZ, RZ, R15 ;  /* 0x000000ffff037224 */ /* 0x000fe400078e000f */
[----:B------:R-:W-:Y:S05]  /*1b90*/  RET.REL.NODEC R8 `(_ZN17fastertransformer35generalAddBiasResidualLayerNormOpt2I7__half2Lb1ELb0ELi2ELb1ELi1EEEvPT_S3_PKS2_S5_S5_S5_S5_S5_fiiPKfS7_S7_Pfi) ;  /* 0xffffffe408187950 */ /* 0x000fea0003c3ffff */
.L_x_2140:
        /* <DEDUP_REMOVED lines=14> */
.L_x_2534:


//--------------------- .text._ZN17fastertransformer34generalAddBiasResidualLayerNormOptI7__half2Lb1ELb0ELi2ELb1ELi1EEEvPT_S3_PKS2_S5_S5_S5_S5_S5_fiiPKfS7_S7_Pfi --------------------------
	.section	.text._ZN17fastertransformer34generalAddBiasResidualLayerNormOptI7__half2Lb1ELb0ELi2ELb1ELi1EEEvPT_S3_PKS2_S5_S5_S5_S5_S5_fiiPKfS7_S7_Pfi,"ax",@progbits
	.align	128
        .global         _ZN17fastertransformer34generalAddBiasResidualLayerNormOptI7__half2Lb1ELb0ELi2ELb1ELi1EEEvPT_S3_PKS2_S5_S5_S5_S5_S5_fiiPKfS7_S7_Pfi
        .type           _ZN17fastertransformer34generalAddBiasResidualLayerNormOptI7__half2Lb1ELb0ELi2ELb1ELi1EEEvPT_S3_PKS2_S5_S5_S5_S5_S5_fiiPKfS7_S7_Pfi,@function
        .size           _ZN17fastertransformer34generalAddBiasResidualLayerNormOptI7__half2Lb1ELb0ELi2ELb1ELi1EEEvPT_S3_PKS2_S5_S5_S5_S5_S5_fiiPKfS7_S7_Pfi,(.L_x_2535 - _ZN17fastertransformer34generalAddBiasResidualLayerNormOptI7__half2Lb1ELb0ELi2ELb1ELi1EEEvPT_S3_PKS2_S5_S5_S5_S5_S5_fiiPKfS7_S7_Pfi)
        .other          _ZN17fastertransformer34generalAddBiasResidualLayerNormOptI7__half2Lb1ELb0ELi2ELb1ELi1EEEvPT_S3_PKS2_S5_S5_S5_S5_S5_fiiPKfS7_S7_Pfi,@"STO_CUDA_ENTRY STV_DEFAULT"
_ZN17fastertransformer34generalAddBiasResidualLayerNormOptI7__half2Lb1ELb0ELi2ELb1ELi1EEEvPT_S3_PKS2_S5_S5_S5_S5_S5_fiiPKfS7_S7_Pfi:
.text._ZN17fastertransformer34generalAddBiasResidualLayerNormOptI7__half2Lb1ELb0ELi2ELb1ELi1EEEvPT_S3_PKS2_S5_S5_S5_S5_S5_fiiPKfS7_S7_Pfi:
        /* <DEDUP_REMOVED lines=37> */
.L_x_2144:
        /* <DEDUP_REMOVED lines=19> */
.L_x_2143:
        /* <DEDUP_REMOVED lines=9> */
.L_x_2145:
        /* <DEDUP_REMOVED lines=11> */
[----:B------:R-:W-:Y:S01]  /*04c0*/  LEA R18, R24, R22, 0x2 ;  /* 0x0000001618127211 */ /* 0x000fe200078e10ff */
        /* <DEDUP_REMOVED lines=11> */
.L_x_2142:
[----:B------:R-:W-:Y:S05]  /*0580*/  BSYNC.RECONVERGENT B0 ;  /* 0x0000000000007941 */ /* 0x000fea0003800200 */
.L_x_2141:
[----:B------:R-:W-:Y:S01]  /*0590*/  HADD2 R6, R6.H0_H0, R6.H1_H1 ;  /* 0x3000000606067230 */ /* 0x000fe20000000800 */
[----:B------:R-:W1:Y:S01]  /*05a0*/  S2R R12, SR_CgaCtaId ;  /* 0x00000000000c7919 */ /* 0x000e620000008800 */
[----:B------:R-:W3:Y:S01]  /*05b0*/  LDCU UR6, c[0x0][0x360] ;  /* 0x00006c00ff0677ac */ /* 0x000ee20008000800 */
[----:B------:R-:W-:Y:S01]  /*05c0*/  MOV R13, 0x400 ;  /* 0x00000400000d7802 */ /* 0x000fe20000000f00 */
[----:B------:R-:W-:Y:S01]  /*05d0*/  BSSY.RECONVERGENT B0, `(.L_x_2146) ;  /* 0x000003f000007945 */ /* 0x000fe20003800200 */
[----:B------:R-:W-:Y:S01]  /*05e0*/  HADD2.F32 R6, -RZ, R6.H0_H0 ;  /* 0x20000006ff067230 */ /* 0x000fe20000004100 */
[----:B------:R-:W-:-:S04]  /*05f0*/  LOP3.LUT P2, R10, R0, 0x1f, RZ, 0xc0, !PT ;  /* 0x0000001f000a7812 */ /* 0x000fc8000784c0ff */
[----:B------:R-:W4:Y:S01]  /*0600*/  SHFL.BFLY PT, R5, R6, 0x10, 0x1f ;  /* 0x0e001f0006057f89 */ /* 0x000f2200000e0000 */
[----:B---3--:R-:W-:-:S05]  /*0610*/  I2FP.F32.U32 R11, UR6 ;  /* 0x00000006000b7c45 */ /* 0x008fca0008201000 */
[----:B------:R-:W-:Y:S01]  /*0620*/  FMUL.FTZ R11, R11, 0.03125 ;  /* 0x3d0000000b0b7820 */ /* 0x000fe20000410000 */
[----:B----4-:R-:W-:Y:S01]  /*0630*/  FADD.FTZ R5, R6, R5 ;  /* 0x0000000506057221 */ /* 0x010fe20000010000 */
[----:B------:R-:W-:-:S04]  /*0640*/  I2FP.F32.U32 R6, R0 ;  /* 0x0000000000067245 */ /* 0x000fc80000201000 */
[----:B------:R-:W3:Y:S01]  /*0650*/  SHFL.BFLY PT, R4, R5, 0x8, 0x1f ;  /* 0x0d001f0005047f89 */ /* 0x000ee200000e0000 */
[----:B------:R-:W-:Y:S01]  /*0660*/  FSETP.GT.FTZ.AND P0, PT, R11, R6, PT ;  /* 0x000000060b00720b */ /* 0x000fe20003f14000 */
[----:B---3--:R-:W-:Y:S01]  /*0670*/  FADD.FTZ R4, R5, R4 ;  /* 0x0000000405047221 */ /* 0x008fe20000010000 */
[----:B------:R-:W-:-:S04]  /*0680*/  VIADD R5, R13, 0x8 ;  /* 0x000000080d057836 */ /* 0x000fc80000000000 */
[----:B------:R-:W3:Y:S01]  /*0690*/  SHFL.BFLY PT, R7, R4, 0x4, 0x1f ;  /* 0x0c801f0004077f89 */ /* 0x000ee200000e0000 */
[----:B-1----:R-:W-:-:S04]  /*06a0*/  LEA R5, R12, R5, 0x18 ;  /* 0x000000050c057211 */ /* 0x002fc800078ec0ff */
[----:B------:R-:W-:Y:S01]  /*06b0*/  LEA.HI R6, R0, R5, RZ, 0x1d ;  /* 0x0000000500067211 */ /* 0x000fe200078fe8ff */
[----:B---3--:R-:W-:Y:S01]  /*06c0*/  FADD.FTZ R7, R4, R7 ;  /* 0x0000000704077221 */ /* 0x008fe20000010000 */
[----:B------:R-:W-:-:S04]  /*06d0*/  MOV R4, RZ ;  /* 0x000000ff00047202 */ /* 0x000fc80000000f00 */
[----:B------:R-:W1:Y:S02]  /*06e0*/  SHFL.BFLY PT, R8, R7, 0x2, 0x1f ;  /* 0x0c401f0007087f89 */ /* 0x000e6400000e0000 */
[----:B-1----:R-:W-:Y:S01]  /*06f0*/  FADD.FTZ R8, R7, R8 ;  /* 0x0000000807087221 */ /* 0x002fe20000010000 */
[----:B------:R-:W-:-:S04]  /*0700*/  IMAD R7, R10, 0x4, R5 ;  /* 0x000000040a077824 */ /* 0x000fc800078e0205 */
[----:B------:R-:W1:Y:S02]  /*0710*/  SHFL.BFLY PT, R9, R8, 0x1, 0x1f ;  /* 0x0c201f0008097f89 */ /* 0x000e6400000e0000 */
[----:B-1----:R-:W-:-:S05]  /*0720*/  FADD.FTZ R15, R8, R9 ;  /* 0x00000009080f7221 */ /* 0x002fca0000010000 */
[----:B------:R-:W-:Y:S01]  /*0730*/  @!P2 STS [R6], R15 ;  /* 0x0000000f0600a388 */ /* 0x000fe20000000800 */
[----:B------:R-:W-:Y:S01]  /*0740*/  BAR.SYNC.DEFER_BLOCKING 0x0 ;  /* 0x0000000000007b1d */ /* 0x000fe20000010000 */
[----:B------:R-:W-:-:S13]  /*0750*/  ISETP.NE.AND P2, PT, R0, RZ, PT ;  /* 0x000000ff0000720c */ /* 0x000fda0003f45270 */
[----:B0-----:R-:W-:-:S06]  /*0760*/  @!P2 I2FP.F32.S32 R16, R3 ;  /* 0x000000030010a245 */ /* 0x001fcc0000201400 */
        /* <DEDUP_REMOVED lines=10> */
[----:B------:R-:W2:Y:S02]  /*0810*/  SHFL.BFLY PT, R14, R15, 0x1, 0x1f ;  /* 0x0c201f000f0e7f89 */ /* 0x000ea400000e0000 */
[----:B--2---:R-:W-:Y:S01]  /*0820*/  FADD.FTZ R17, R15, R14 ;  /* 0x0000000e0f117221 */ /* 0x004fe20000010000 */
        /* <DEDUP_REMOVED lines=12> */
.L_x_2148:
        /* <DEDUP_REMOVED lines=13> */
.L_x_2147:
[----:B------:R-:W-:Y:S05]  /*09c0*/  BSYNC.RECONVERGENT B0 ;  /* 0x0000000000007941 */ /* 0x000fea0003800200 */
.L_x_2146:
[----:B------:R-:W1:Y:S01]  /*09d0*/  SHFL.BFLY PT, R4, R17, 0x10, 0x1f ;  /* 0x0e001f0011047f89 */ /* 0x000e6200000e0000 */
[----:B------:R-:W-:Y:S01]  /*09e0*/  ISETP.NE.AND P3, PT, R10, RZ, PT ;  /* 0x000000ff0a00720c */ /* 0x000fe20003f65270 */
[----:B------:R-:W2:Y:S01]  /*09f0*/  LDCU UR7, c[0x0][0x3c8] ;  /* 0x00007900ff0777ac */ /* 0x000ea20008000800 */
[----:B------:R-:W-:Y:S01]  /*0a00*/  MOV R15, RZ ;  /* 0x000000ff000f7202 */ /* 0x000fe20000000f00 */
        /* <DEDUP_REMOVED lines=38> */
[----:B------:R-:W-:Y:S02]  /*0c70*/  VIADD R13, R13, 0x110 ;  /* 0x000001100d0d7836 */ /* 0x000fe40000000000 */
[----:B------:R-:W3:Y:S03]  /*0c80*/  LDS.64 R18, [R19] ;  /* 0x0000000013127984 */ /* 0x000ee60000000a00 */
[----:B------:R-:W-:Y:S02]  /*0c90*/  LEA R12, R12, R13, 0x18 ;  /* 0x0000000d0c0c7211 */ /* 0x000fe400078ec0ff */
[----:B------:R-:W4:Y:S01]  /*0ca0*/  LDC.64 R6, c[0x0][0x3b0] ;  /* 0x0000ec00ff067b82 */ /* 0x000f220000000a00 */
[----:B------:R-:W-:-:S07]  /*0cb0*/  MOV R13, R0 ;  /* 0x00000000000d7202 */ /* 0x000fce0000000f00 */
[----:B------:R-:W0:Y:S01]  /*0cc0*/  LDC.64 R4, c[0x0][0x3b8] ;  /* 0x0000ee00ff047b82 */ /* 0x000e220000000a00 */
[----:B-1----:R-:W-:-:S04]  /*0cd0*/  ISETP.NE.U32.AND P0, PT, RZ, UR8, PT ;  /* 0x00000008ff007c0c */ /* 0x002fc8000bf05070 */
[----:B------:R-:W-:Y:S02]  /*0ce0*/  ISETP.NE.AND.EX P0, PT, RZ, UR9, PT, P0 ;  /* 0x00000009ff007c0c */ /* 0x000fe4000bf05300 */
[----:B---3--:R-:W-:-:S11]  /*0cf0*/  F2FP.F16.F32.PACK_AB R18, R19, R18 ;  /* 0x000000121312723e */ /* 0x008fd600000000ff */
.L_x_2154:
        /* <DEDUP_REMOVED lines=22> */
.L_x_2151:
        /* <DEDUP_REMOVED lines=14> */
.L_x_2153:
[----:B--2---:R-:W-:-:S05]  /*0f40*/  IMAD.WIDE R16, R19, 0x4, R8 ;  /* 0x0000000413107825 */ /* 0x004fca00078e0208 */
[----:B------:R0:W-:Y:S02]  /*0f50*/  STG.E desc[UR4][R16.64], R21 ;  /* 0x0000001510007986 */ /* 0x0001e4000c101904 */
.L_x_2152:
[----:B------:R-:W-:Y:S05]  /*0f60*/  @!P2 BRA `(.L_x_2154) ;  /* 0xfffffffc0064a947 */ /* 0x000fea000383ffff */
.L_x_2150:
[----:B------:R-:W-:Y:S05]  /*0f70*/  BSYNC.RECONVERGENT B0 ;  /* 0x0000000000007941 */ /* 0x000fea0003800200 */
.L_x_2149:
        /* <DEDUP_REMOVED lines=17> */
[----:B----4-:R-:W-:-:S04]  /*1090*/  @P0 LEA R9, R12, R9, 0x18 ;  /* 0x000000090c090211 */ /* 0x010fc800078ec0ff */
[----:B------:R-:W-:Y:S02]  /*10a0*/  @P0 LEA R10, R10, R9, 0x2 ;  /* 0x000000090a0a0211 */ /* 0x000fe400078e10ff */
        /* <DEDUP_REMOVED lines=43> */
[----:B-1----:R-:W-:Y:S05]  /*1360*/  CALL.REL.NOINC `($__internal_57_$__cuda_sm20_div_rn_f64_full) ;  /* 0x0000000000ac7944 */ /* 0x002fea0003c00000 */
.L_x_2158:
[----:B------:R-:W-:Y:S05]  /*1370*/  BSYNC.RECONVERGENT B1 ;  /* 0x0000000000017941 */ /* 0x000fea0003800200 */
.L_x_2157:
        /* <DEDUP_REMOVED lines=13> */
.L_x_2159:
        /* <DEDUP_REMOVED lines=17> */
.L_x_2156:
[----:B------:R-:W-:Y:S05]  /*1560*/  BSYNC.RECONVERGENT B0 ;  /* 0x0000000000007941 */ /* 0x000fea0003800200 */
.L_x_2155:
        /* <DEDUP_REMOVED lines=11> */
        .weak           $__internal_57_$__cuda_sm20_div_rn_f64_full
        .type           $__internal_57_$__cuda_sm20_div_rn_f64_full,@function
        .size           $__internal_57_$__cuda_sm20_div_rn_f64_full,(.L_x_2535 - $__internal_57_$__cuda_sm20_div_rn_f64_full)
$__internal_57_$__cuda_sm20_div_rn_f64_full:
        /* <DEDUP_REMOVED lines=58> */
.L_x_2161:
        /* <DEDUP_REMOVED lines=15> */
.L_x_2163:
[----:B------:R-:W-:Y:S02]  /*1ab0*/  LOP3.LUT R13, R7, 0x80000, RZ, 0xfc, !PT ;  /* 0x00080000070d7812 */ /* 0x000fe400078efcff */
[----:B------:R-:W-:-:S07]  /*1ac0*/  MOV R12, R6 ;  /* 0x00000006000c7202 */ /* 0x000fce0000000f00 */
.L_x_2162:
[----:B------:R-:W-:Y:S05]  /*1ad0*/  BSYNC.RECONVERGENT B2 ;  /* 0x0000000000027941 */ /* 0x000fea0003800200 */
.L_x_2160:
[----:B------:R-:W-:Y:S02]  /*1ae0*/  HFMA2 R9, -RZ, RZ, 0, 0 ;  /* 0x00000000ff097431 */ /* 0x000fe400000001ff */
[----:B------:R-:W-:Y:S02]  /*1af0*/  IMAD.MOV.U32 R2, RZ, RZ, R12 ;  /* 0x000000ffff027224 */ /* 0x000fe400078e000c */
[----:B------:R-:W-:Y:S01]  /*1b00*/  IMAD.MOV.U32 R3, RZ, RZ, R13 ;  /* 0x000000ffff037224 */ /* 0x000fe200078e000d */
[----:B------:R-:W-:Y:S06]  /*1b10*/  RET.REL.NODEC R8 `(_ZN17fastertransformer34generalAddBiasResidualLayerNormOptI7__half2Lb1ELb0ELi2ELb1ELi1EEEvPT_S3_PKS2_S5_S5_S5_S5_S5_fiiPKfS7_S7_Pfi) ;  /* 0xffffffe408387950 */ /* 0x000fec0003c3ffff */
.L_x_2164:
        /* <DEDUP_REMOVED lines=14> */
.L_x_2535:


//--------------------- .text._ZN17fastertransformer35generalAddBiasResidualLayerNormOpt2I7__half2Lb0ELb1ELi2ELb1ELi1EEEvPT_S3_PKS2_S5_S5_S5_S5_S5_fiiPKfS7_S7_Pfi --------------------------
	.section	.text._ZN17fastertransformer35generalAddBiasResidualLayerNormOpt2I7__half2Lb0ELb1ELi2ELb1ELi1EEEvPT_S3_PKS2_S5_S5_S5_S5_S5_fiiPKfS7_S7_Pfi,"ax",@progbits
	.align	128
        .global         _ZN17fastertransformer35generalAddBiasResidualLayerNormOpt2I7__half2Lb0ELb1ELi2ELb1ELi1EEEvPT_S3_PKS2_S5_S5_S5_S5_S5_fiiPKfS7_S7_Pfi
        .type           _ZN17fastertransformer35generalAddBiasResidualLayerNormOpt2I7__half2Lb0ELb1ELi2ELb1ELi1EEEvPT_S3_PKS2_S5_S5_S5_S5_S5_fiiPKfS7_S7_Pfi,@function
        .size           _ZN17fastertransformer35generalAddBiasResidualLayerNormOpt2I7__half2Lb0ELb1ELi2ELb1ELi1EEEvPT_S3_PKS2_S5_S5_S5_S5_S5_fiiPKfS7_S7_Pfi,(.L_x_2536 - _ZN17fastertransformer35generalAddBiasResidualLayerNormOpt2I7__half2Lb0ELb1ELi2ELb1ELi1EEEvPT_S3_PKS2_S5_S5_S5_S5_S5_fiiPKfS7_S7_Pfi)
        .other          _ZN17fastertransformer35generalAddBiasResidualLayerNormOpt2I7__half2Lb0ELb1ELi2ELb1ELi1EEEvPT_S3_PKS2_S5_S5_S5_S5_S5_fiiPKfS7_S7_Pfi,@"STO_CUDA_ENTRY STV_DEFAULT"
_ZN17fastertransformer35generalAddBiasResidualLayerNormOpt2I7__half2Lb0ELb1ELi2ELb1ELi1EEEvPT_S3_PKS2_S5_S5_S5_S5_S5_fiiPKfS7_S7_Pfi:
.text._ZN17fastertransformer35generalAddBiasResidualLayerNormOpt2I7__half2Lb0ELb1ELi2ELb1ELi1EEEvPT_S3_PKS2_S5_S5_S5_S5_S5_fiiPKfS7_S7_Pfi:
        /* <DEDUP_REMOVED lines=19> */
[----:B------:R-:W-:Y:S01]  /*0130*/  IMAD.MOV.U32 R24, RZ, RZ, R0 ;  /* 0x000000ffff187224 */ /* 0x000fe200078e0000 */
[----:B------:R-:W-:Y:S01]  /*0140*/  MOV R20, RZ ;  /* 0x000000ff00147202 */ /* 0x000fe20000000f00 */
[----:B------:R-:W-:Y:S02]  /*0150*/  IMAD.MOV.U32 R22, RZ, RZ, RZ ;  /* 0x000000ffff167224 */ /* 0x000fe400078e00ff */
[----:B------:R-:W-:Y:S02]  /*0160*/  VIADD R14, R14, 0x190 ;  /* 0x000001900e0e7836 */ /* 0x000fe40000000000 */
[----:B0-----:R-:W0:Y:S08]  /*0170*/  LDC.64 R6, c[0x0][0x398] ;  /* 0x0000e600ff067b82 */ /* 0x001e300000000a00 */
[----:B------:R-:W3:Y:S08]  /*0180*/  LDC.64 R8, c[0x0][0x388] ;  /* 0x0000e200ff087b82 */ /* 0x000ef00000000a00 */
[----:B------:R-:W4:Y:S01]  /*0190*/  LDC.64 R10, c[0x0][0x3a0] ;  /* 0x0000e800ff0a7b82 */ /* 0x000f220000000a00 */
[----:B-1----:R-:W-:-:S07]  /*01a0*/  LEA R21, R21, R14, 0x18 ;  /* 0x0000000e15157211 */ /* 0x002fce00078ec0ff */
[----:B------:R-:W1:Y:S02]  /*01b0*/  LDC.64 R12, c[0x0][0x3a8] ;  /* 0x0000ea00ff0c7b82 */ /* 0x000e640000000a00 */
.L_x_2167:
[----:B------:R-:W-:Y:S02]  /*01c0*/  IMAD R23, R4, R3, R24 ;  /* 0x0000000304177224 */ /* 0x000fe400078e0218 */
[----:B0-----:R-:W-:-:S04]  /*01d0*/  IMAD.WIDE R18, R24, 0x4, R6 ;  /* 0x0000000418127825 */ /* 0x001fc800078e0206 */
[C---:B-1----:R-:W-:Y:S02]  /*01e0*/  IMAD.WIDE R16, R23.reuse, 0x4, R12 ;  /* 0x0000000417107825 */ /* 0x042fe400078e020c */
[----:B------:R-:W2:Y:S02]  /*01f0*/  LDG.E.CONSTANT R18, desc[UR6][R18.64] ;  /* 0x0000000612127981 */ /* 0x000ea4000c1e9900 */
[----:B----4-:R-:W-:Y:S02]  /*0200*/  IMAD.WIDE R14, R23, 0x4, R10 ;  /* 0x00000004170e7825 */ /* 0x010fe400078e020a */
[----:B------:R-:W4:Y:S04]  /*0210*/  LDG.E.CONSTANT R16, desc[UR6][R16.64] ;  /* 0x0000000610107981 */ /* 0x000f28000c1e9900 */
[----:B------:R-:W3:Y:S01]  /*0220*/  LDG.E.CONSTANT R14, desc[UR6][R14.64] ;  /* 0x000000060e0e7981 */ /* 0x000ee2000c1e9900 */
[----:B--2---:R-:W-:-:S02]  /*0230*/  HADD2.F32 R25, -RZ, R18.H0_H0 ;  /* 0x20000012ff197230 */ /* 0x004fc40000004100 */
[----:B------:R-:W-:Y:S02]  /*0240*/  HADD2.F32 R26, -RZ, R18.H1_H1 ;  /* 0x30000012ff1a7230 */ /* 0x000fe40000004100 */
[--C-:B----4-:R-:W-:Y:S02]  /*0250*/  HADD2.F32 R28, -RZ, R16.reuse.H0_H0 ;  /* 0x20000010ff1c7230 */ /* 0x110fe40000004100 */
[----:B------:R-:W-:Y:S02]  /*0260*/  HADD2.F32 R16, -RZ, R16.H1_H1 ;  /* 0x30000010ff107230 */ /* 0x000fe40000004100 */
[--C-:B---3--:R-:W-:Y:S02]  /*0270*/  HADD2.F32 R27, -RZ, R14.reuse.H0_H0 ;  /* 0x2000000eff1b7230 */ /* 0x108fe40000004100 */
[----:B------:R-:W-:Y:S02]  /*0280*/  HADD2.F32 R29, -RZ, R14.H1_H1 ;  /* 0x3000000eff1d7230 */ /* 0x000fe40000004100 */
[----:B------:R-:W-:Y:S01]  /*0290*/  FADD.FTZ R25, RZ, R25 ;  /* 0x00000019ff197221 */ /* 0x000fe20000010000 */
[----:B------:R-:W-:Y:S01]  /*02a0*/  FADD.FTZ R26, RZ, R26 ;  /* 0x0000001aff1a7221 */ /* 0x000fe20000010000 */
[----:B------:R-:W-:Y:S01]  /*02b0*/  FADD.FTZ R28, R27, R28 ;  /* 0x0000001c1b1c7221 */ /* 0x000fe20000010000 */
[----:B------:R-:W-:-:S03]  /*02c0*/  FADD.FTZ R29, R29, R16 ;  /* 0x000000101d1d7221 */ /* 0x000fc60000010000 */
[----:B------:R-:W-:Y:S01]  /*02d0*/  FADD.FTZ R25, R25, R28 ;  /* 0x0000001c19197221 */ /* 0x000fe20000010000 */
[----:B------:R-:W-:Y:S01]  /*02e0*/  FADD.FTZ R26, R26, R29 ;  /* 0x0000001d1a1a7221 */ /* 0x000fe20000010000 */
[----:B------:R-:W-:Y:S01]  /*02f0*/  IMAD.WIDE R14, R23, 0x4, R8 ;  /* 0x00000004170e7825 */ /* 0x000fe200078e0208 */
[----:B------:R-:W-:-:S03]  /*0300*/  LEA R16, R24, R21, 0x2 ;  /* 0x0000001518107211 */ /* 0x000fc600078e10ff */
        /* <DEDUP_REMOVED lines=11> */
.L_x_2166:
[----:B------:R-:W-:Y:S05]  /*03c0*/  BSYNC.RECONVERGENT B0 ;  /* 0x0000000000007941 */ /* 0x000fea0003800200 */
.L_x_2165:
[----:B------:R-:W1:Y:S01]  /*03d0*/  SHFL.BFLY PT, R5, R22, 0x10, 0x1f ;  /* 0x0e001f0016057f89 */ /* 0x000e6200000e0000 */
[----:B------:R-:W2:Y:S01]  /*03e0*/  LDCU UR8, c[0x0][0x360] ;  /* 0x00006c00ff0877ac */ /* 0x000ea20008000800 */
[----:B------:R-:W-:Y:S01]  /*03f0*/  SHF.R.U32.HI R17, RZ, 0x5, R0 ;  /* 0x00000005ff117819 */ /* 0x000fe20000011600 */
[----:B------:R-:W-:Y:S01]  /*0400*/  BSSY.RECONVERGENT B0, `(.L_x_2168) ;  /* 0x000004d000007945 */ /* 0x000fe20003800200 */
[----:B0-----:R-:W0:Y:S01]  /*0410*/  SHFL.BFLY PT, R7, R20, 0x10, 0x1f ;  /* 0x0e001f0014077f89 */ /* 0x001e2200000e0000 */
[----:B--2---:R-:W-:Y:S01]  /*0420*/  I2FP.F32.U32 R16, UR8 ;  /* 0x0000000800107c45 */ /* 0x004fe20008201000 */
[----:B-1----:R-:W-:-:S04]  /*0430*/  FADD.FTZ R5, R5, R22 ;  /* 0x0000001605057221 */ /* 0x002fc80000010000 */
[----:B------:R-:W-:Y:S01]  /*0440*/  FMUL.FTZ R16, R16, 0.03125 ;  /* 0x3d00000010107820 */ /* 0x000fe20000410000 */
[----:B0-----:R-:W-:Y:S01]  /*0450*/  FADD.FTZ R9, R7, R20 ;  /* 0x0000001407097221 */ /* 0x001fe20000010000 */
[----:B------:R-:W0:Y:S04]  /*0460*/  SHFL.BFLY PT, R6, R5, 0x8, 0x1f ;  /* 0x0d001f0005067f89 */ /* 0x000e2800000e0000 */
[----:B------:R-:W1:Y:S01]  /*0470*/  SHFL.BFLY PT, R8, R9, 0x8, 0x1f ;  /* 0x0d001f0009087f89 */ /* 0x000e6200000e0000 */
[----:B0-----:R-:W-:Y:S01]  /*0480*/  FADD.FTZ R6, R5, R6 ;  /* 0x0000000605067221 */ /* 0x001fe20000010000 */
[----:B------:R-:W-:Y:S01]  /*0490*/  LOP3.LUT P1, R5, R0, 0x1f, RZ, 0xc0, !PT ;  /* 0x0000001f00057812 */ /* 0x000fe2000782c0ff */
[----:B-1----:R-:W-:-:S03]  /*04a0*/  FADD.FTZ R10, R9, R8 ;  /* 0x00000008090a7221 */ /* 0x002fc60000010000 */
[----:B------:R-:W0:Y:S01]  /*04b0*/  SHFL.BFLY PT, R7, R6, 0x4, 0x1f ;  /* 0x0c801f0006077f89 */ /* 0x000e2200000e0000 */
[----:B------:R-:W-:-:S03]  /*04c0*/  I2FP.F32.U32 R9, R0 ;  /* 0x0000000000097245 */ /* 0x000fc60000201000 */
[----:B------:R-:W1:Y:S01]  /*04d0*/  SHFL.BFLY PT, R11, R10, 0x4, 0x1f ;  /* 0x0c801f000a0b7f89 */ /* 0x000e6200000e0000 */
[----:B------:R-:W-:-:S04]  /*04e0*/  FSETP.GT.FTZ.AND P2, PT, R16, R9, PT ;  /* 0x000000091000720b */ /* 0x000fc80003f54000 */
[----:B------:R-:W2:Y:S09]  /*04f0*/  @!P1 S2R R13, SR_CgaCtaId ;  /* 0x00000000000d9919 */ /* 0x000eb20000008800 */
[----:B------:R-:W3:Y:S01]  /*0500*/  @P2 S2R R15, SR_CgaCtaId ;  /* 0x00000000000f2919 */ /* 0x000ee20000008800 */
        /* <DEDUP_REMOVED lines=8> */
[----:B--2---:R-:W-:-:S05]  /*0590*/  @!P1 LEA R6, R13, R6, 0x18 ;  /* 0x000000060d069211 */ /* 0x004fca00078ec0ff */
[----:B------:R-:W-:Y:S01]  /*05a0*/  @!P1 IMAD R6, R17, 0x4, R6 ;  /* 0x0000000411069824 */ /* 0x000fe200078e0206 */
[----:B---3--:R-:W-:Y:S01]  /*05b0*/  @P2 LEA R10, R15, R10, 0x18 ;  /* 0x0000000a0f0a2211 */ /* 0x008fe200078ec0ff */
[----:B0-----:R-:W-:Y:S01]  /*05c0*/  FADD.FTZ R8, R7, R8 ;  /* 0x0000000807087221 */ /* 0x001fe20000010000 */
[----:B-1----:R-:W-:-:S04]  /*05d0*/  FADD.FTZ R12, R11, R12 ;  /* 0x0000000c0b0c7221 */ /* 0x002fc80000010000 */
[----:B------:R-:W0:Y:S04]  /*05e0*/  SHFL.BFLY PT, R9, R8, 0x1, 0x1f ;  /* 0x0c201f0008097f89 */ /* 0x000e2800000e0000 */
[----:B------:R-:W1:Y:S01]  /*05f0*/  SHFL.BFLY PT, R7, R12, 0x1, 0x1f ;  /* 0x0c201f000c077f89 */ /* 0x000e6200000e0000 */
[----:B0-----:R-:W-:Y:S01]  /*0600*/  FADD.FTZ R15, R8, R9 ;  /* 0x00000009080f7221 */ /* 0x001fe20000010000 */
[----:B------:R-:W-:Y:S01]  /*0610*/  IMAD.MOV.U32 R8, RZ, RZ, RZ ;  /* 0x000000ffff087224 */ /* 0x000fe200078e00ff */
[----:B------:R-:W-:Y:S01]  /*0620*/  @P2 LEA R9, R5, R10, 0x2 ;  /* 0x0000000a05092211 */ /* 0x000fe200078e10ff */
[----:B-1----:R-:W-:Y:S02]  /*0630*/  FADD.FTZ R19, R12, R7 ;  /* 0x000000070c137221 */ /* 0x002fe40000010000 */
        /* <DEDUP_REMOVED lines=41> */
.L_x_2169:
[----:B------:R-:W-:Y:S05]  /*08d0*/  BSYNC.RECONVERGENT B0 ;  /* 0x0000000000007941 */ /* 0x000fea0003800200 */
.L_x_2168:
        /* <DEDUP_REMOVED lines=9> */
[----:B------:R-:W1:Y:S02]  /*0970*/  LDC.64 R6, c[0x0][0x380] ;  /* 0x0000e000ff067b82 */ /* 0x000e640000000a00 */
[----:B------:R-:W-:-:S06]  /*0980*/  IADD3 R19, PT, PT, R3, 0x190, RZ ;  /* 0x0000019003137810 */ /* 0x000fcc0007ffe0ff */
[----:B0-----:R-:W0:Y:S08]  /*0990*/  LDC.64 R8, c[0x0][0x3b0] ;  /* 0x0000ec00ff087b82 */ /* 0x001e300000000a00 */
[----:B------:R-:W0:Y:S01]  /*09a0*/  LDC.64 R10, c[0x0][0x3b8] ;  /* 0x0000ee00ff0a7b82 */ /* 0x000e220000000a00 */
[----:B----4-:R-:W-:-:S04]  /*09b0*/  ISETP.NE.U32.AND P0, PT, RZ, UR4, PT ;  /* 0x00000004ff007c0c */ /* 0x010fc8000bf05070 */
[----:B------:R-:W-:Y:S02]  /*09c0*/  ISETP.NE.AND.EX P0, PT, RZ, UR5, PT, P0 ;  /* 0x00000005ff007c0c */ /* 0x000fe4000bf05300 */
[C---:B---3--:R-:W-:Y:S02]  /*09d0*/  LEA R13, R12.reuse, R3, 0x18 ;  /* 0x000000030c0d7211 */ /* 0x048fe400078ec0ff */
[----:B------:R-:W-:-:S03]  /*09e0*/  LEA R19, R12, R19, 0x18 ;  /* 0x000000130c137211 */ /* 0x000fc600078ec0ff */
[----:B------:R-:W3:Y:S02]  /*09f0*/  LDS.64 R20, [R13] ;  /* 0x000000000d147984 */ /* 0x000ee40000000a00 */
[----:B---3--:R-:W-:Y:S01]  /*0a00*/  F2FP.F16.F32.PACK_AB R20, R21, R20 ;  /* 0x000000141514723e */ /* 0x008fe200000000ff */
[----:B01----:R-:W-:-:S07]  /*0a10*/  IMAD.MOV.U32 R21, RZ, RZ, R0 ;  /* 0x000000ffff157224 */ /* 0x003fce00078e0000 */
.L_x_2175:
[----:B01----:R-:W-:-:S04]  /*0a20*/  IMAD.WIDE R12, R21, 0x4, R8 ;  /* 0x00000004150c7825 */ /* 0x003fc800078e0208 */
[C---:B------:R-:W-:Y:S02]  /*0a30*/  IMAD.WIDE R14, R21.reuse, 0x4, R10 ;  /* 0x00000004150e7825 */ /* 0x040fe400078e020a */
[----:B------:R0:W3:Y:S04]  /*0a40*/  LDG.E.CONSTANT R12, desc[UR6][R12.64] ;  /* 0x000000060c0c7981 */ /* 0x0000e8000c1e9900 */
[----:B------:R-:W3:Y:S01]  /*0a50*/  LDG.E.CONSTANT R14, desc[UR6][R14.64] ;  /* 0x000000060e0e7981 */ /* 0x000ee2000c1e9900 */
[----:B------:R-:W-:Y:S01]  /*0a60*/  IMAD R22, R21, 0x4, R19 ;  /* 0x0000000415167824 */ /* 0x000fe200078e0213 */
[----:B------:R-:W-:-:S04]  /*0a70*/  MOV R3, UR9 ;  /* 0x0000000900037c02 */ /* 0x000fc80008000f00 */
[----:B------:R-:W0:Y:S02]  /*0a80*/  LDS R23, [R22] ;  /* 0x0000000016177984 */ /* 0x000e240000000800 */
[----:B0-----:R-:W-:Y:S02]  /*0a90*/  HADD2 R13, R23, -R20.H0_H0 ;  /* 0xa0000014170d7230 */ /* 0x001fe40000000000 */
[----:B------:R-:W-:Y:S02]  /*0aa0*/  IMAD R23, R4, R3, R21 ;  /* 0x0000000304177224 */ /* 0x000fe400078e0215 */
[----:B------:R-:W-:Y:S02]  /*0ab0*/  VIADD R21, R21, UR8 ;  /* 0x0000000815157c36 */ /* 0x000fe40008000000 */
        /* <DEDUP_REMOVED lines=12> */
.L_x_2172:
        /* <DEDUP_REMOVED lines=14> */
.L_x_2174:
[----:B------:R-:W-:-:S05]  /*0c60*/  IMAD.WIDE R12, R23, 0x4, R6 ;  /* 0x00000004170c7825 */ /* 0x000fca00078e0206 */
[----:B------:R1:W-:Y:S02]  /*0c70*/  STG.E desc[UR6][R12.64], R15 ;  /* 0x0000000f0c007986 */ /* 0x0003e4000c101906 */
.L_x_2173:
[----:B------:R-:W-:Y:S05]  /*0c80*/  @!P1 BRA `(.L_x_2175) ;  /* 0xfffffffc00649947 */ /* 0x000fea000383ffff */
.L_x_2171:
[----:B-12---:R-:W-:Y:S05]  /*0c90*/  BSYNC.RECONVERGENT B0 ;  /* 0x0000000000007941 */ /* 0x006fea0003800200 */
.L_x_2170:
        /* <DEDUP_REMOVED lines=13> */
[----:B------:R-:W0:Y:S03]  /*0d70*/  @P1 S2R R13, SR_CgaCtaId ;  /* 0x00000000000d1919 */ /* 0x000e260000008800 */
[----:B------:R-:W-:Y:S02]  /*0d80*/  @P1 IADD3 R10, PT, PT, R10, 0x8, RZ ;  /* 0x000000080a0a1810 */ /* 0x000fe40007ffe0ff */
        /* <DEDUP_REMOVED lines=47> */
[----:B------:R-:W-:Y:S05]  /*1080*/  CALL.REL.NOINC `($__internal_58_$__cuda_sm20_div_rn_f64_full) ;  /* 0x0000000000a47944 */ /* 0x000fea0003c00000 */
.L_x_2179:
[----:B------:R-:W-:Y:S05]  /*1090*/  BSYNC.RECONVERGENT B1 ;  /* 0x0000000000017941 */ /* 0x000fea0003800200 */
.L_x_2178:
        /* <DEDUP_REMOVED lines=12> */
.L_x_2180:
        /* <DEDUP_REMOVED lines=17> */
.L_x_2177:
[----:B------:R-:W-:Y:S05]  /*1270*/  BSYNC.RECONVERGENT B0 ;  /* 0x0000000000007941 */ /* 0x000fea0003800200 */
.L_x_2176:
        /* <DEDUP_REMOVED lines=10> */
        .weak           $__internal_58_$__cuda_sm20_div_rn_f64_full
        .type           $__internal_58_$__cuda_sm20_div_rn_f64_full,@function
        .size           $__internal_58_$__cuda_sm20_div_rn_f64_full,(.L_x_2536 - $__internal_58_$__cuda_sm20_div_rn_f64_full)
$__internal_58_$__cuda_sm20_div_rn_f64_full:
        /* <DEDUP_REMOVED lines=58> */
.L_x_2182:
        /* <DEDUP_REMOVED lines=15> */
.L_x_2184:
[----:B------:R-:W-:Y:S01]  /*17b0*/  LOP3.LUT R13, R7, 0x80000, RZ, 0xfc, !PT ;  /* 0x00080000070d7812 */ /* 0x000fe200078efcff */
[----:B------:R-:W-:-:S07]  /*17c0*/  IMAD.MOV.U32 R12, RZ, RZ, R6 ;  /* 0x000000ffff0c7224 */ /* 0x000fce00078e0006 */
.L_x_2183:
[----:B------:R-:W-:Y:S05]  /*17d0*/  BSYNC.RECONVERGENT B2 ;  /* 0x0000000000027941 */ /* 0x000fea0003800200 */
.L_x_2181:
[----:B------:R-:W-:Y:S01]  /*17e0*/  HFMA2 R9, -RZ, RZ, 0, 0 ;  /* 0x00000000ff097431 */ /* 0x000fe200000001ff */
[----:B------:R-:W-:Y:S01]  /*17f0*/  MOV R2, R12 ;  /* 0x0000000c00027202 */ /* 0x000fe20000000f00 */
[----:B------:R-:W-:Y:S02]  /*1800*/  IMAD.MOV.U32 R3, RZ, RZ, R13 ;  /* 0x000000ffff037224 */ /* 0x000fe400078e000d */
[----:B------:R-:W-:Y:S05]  /*1810*/  RET.REL.NODEC R8 `(_ZN17fastertransformer35generalAddBiasResidualLayerNormOpt2I7__half2Lb0ELb1ELi2ELb1ELi1EEEvPT_S3_PKS2_S5_S5_S5_S5_S5_fiiPKfS7_S7_Pfi) ;  /* 0xffffffe408f87950 */ /* 0x000fea0003c3ffff */
.L_x_2185:
        /* <DEDUP_REMOVED lines=14> */
.L_x_2536:


//--------------------- .text._ZN17fastertransformer34generalAddBiasResidualLayerNormOptI7__half2Lb0ELb1ELi2ELb1ELi1EEEvPT_S3_PKS2_S5_S5_S5_S5_S5_fiiPKfS7_S7_Pfi --------------------------
	.section	.text._ZN17fastertransformer34generalAddBiasResidualLayerNormOptI7__half2Lb0ELb1ELi2ELb1ELi1EEEvPT_S3_PKS2_S5_S5_S5_S5_S5_fiiPKfS7_S7_Pfi,"ax",@progbits
	.align	128
        .global         _ZN17fastertransformer34generalAddBiasResidualLayerNormOptI7__half2Lb0ELb1ELi2ELb1ELi1EEEvPT_S3_PKS2_S5_S5_S5_S5_S5_fiiPKfS7_S7_Pfi
        .type           _ZN17fastertransformer34generalAddBiasResidualLayerNormOptI7__half2Lb0ELb1ELi2ELb1ELi1EEEvPT_S3_PKS2_S5_S5_S5_S5_S5_fiiPKfS7_S7_Pfi,@function
        .size           _ZN17fastertransformer34generalAddBiasResidualLayerNormOptI7__half2Lb0ELb1ELi2ELb1ELi1EEEvPT_S3_PKS2_S5_S5_S5_S5_S5_fiiPKfS7_S7_Pfi,(.L_x_2537 - _ZN17fastertransformer34generalAddBiasResidualLayerNormOptI7__half2Lb0ELb1ELi2ELb1ELi1EEEvPT_S3_PKS2_S5_S5_S5_S5_S5_fiiPKfS7_S7_Pfi)
        .other          _ZN17fastertransformer34generalAddBiasResidualLayerNormOptI7__half2Lb0ELb1ELi2ELb1ELi1EEEvPT_S3_PKS2_S5_S5_S5_S5_S5_fiiPKfS7_S7_Pfi,@"STO_CUDA_ENTRY STV_DEFAULT"
_ZN17fastertransformer34generalAddBiasResidualLayerNormOptI7__half2Lb0ELb1ELi2ELb1ELi1EEEvPT_S3_PKS2_S5_S5_S5_S5_S5_fiiPKfS7_S7_Pfi:
.text._ZN17fastertransformer34generalAddBiasResidualLayerNormOptI7__half2Lb0ELb1ELi2ELb1ELi1EEEvPT_S3_PKS2_S5_S5_S5_S5_S5_fiiPKfS7_S7_Pfi:
        /* <DEDUP_REMOVED lines=25> */
.L_x_2188:
        /* <DEDUP_REMOVED lines=18> */
.L_x_2187:
[----:B------:R-:W-:Y:S05]  /*02b0*/  BSYNC.RECONVERGENT B0 ;  /* 0x0000000000007941 */ /* 0x000fea0003800200 */
.L_x_2186:
[----:B------:R-:W-:Y:S01]  /*02c0*/  HADD2 R18, R18.H0_H0, R18.H1_H1 ;  /* 0x3000001212127230 */ /* 0x000fe20000000800 */
[----:B------:R-:W2:Y:S01]  /*02d0*/  S2R R12, SR_CgaCtaId ;  /* 0x00000000000c7919 */ /* 0x000ea20000008800 */
[----:B------:R-:W3:Y:S01]  /*02e0*/  LDCU UR6, c[0x0][0x360] ;  /* 0x00006c00ff0677ac */ /* 0x000ee20008000800 */
[----:B-1----:R-:W-:Y:S01]  /*02f0*/  MOV R13, 0x400 ;  /* 0x00000400000d7802 */ /* 0x002fe20000000f00 */
[----:B------:R-:W-:Y:S01]  /*0300*/  BSSY.RECONVERGENT B0, `(.L_x_2189) ;  /* 0x000003f000007945 */ /* 0x000fe20003800200 */
[----:B------:R-:W-:Y:S01]  /*0310*/  HADD2.F32 R18, -RZ, R18.H0_H0 ;  /* 0x20000012ff127230 */ /* 0x000fe20000004100 */
[----:B------:R-:W-:-:S04]  /*0320*/  LOP3.LUT P2, R8, R0, 0x1f, RZ, 0xc0, !PT ;  /* 0x0000001f00087812 */ /* 0x000fc8000784c0ff */
[----:B0-----:R-:W0:Y:S01]  /*0330*/  SHFL.BFLY PT, R3, R18, 0x10, 0x1f ;  /* 0x0e001f0012037f89 */ /* 0x001e2200000e0000 */
[----:B---3--:R-:W-:-:S05]  /*0340*/  I2FP.F32.U32 R9, UR6 ;  /* 0x0000000600097c45 */ /* 0x008fca0008201000 */
[----:B------:R-:W-:Y:S01]  /*0350*/  FMUL.FTZ R9, R9, 0.03125 ;  /* 0x3d00000009097820 */ /* 0x000fe20000410000 */
[----:B0-----:R-:W-:-:S05]  /*0360*/  FADD.FTZ R3, R18, R3 ;  /* 0x0000000312037221 */ /* 0x001fca0000010000 */
[----:B------:R-:W0:Y:S02]  /*0370*/  SHFL.BFLY PT, R2, R3, 0x8, 0x1f ;  /* 0x0d001f0003027f89 */ /* 0x000e2400000e0000 */
[----:B0-----:R-:W-:Y:S01]  /*0380*/  FADD.FTZ R2, R3, R2 ;  /* 0x0000000203027221 */ /* 0x001fe20000010000 */
[----:B------:R-:W-:-:S04]  /*0390*/  VIADD R3, R13, 0x8 ;  /* 0x000000080d037836 */ /* 0x000fc80000000000 */
[----:B------:R-:W0:Y:S01]  /*03a0*/  SHFL.BFLY PT, R5, R2, 0x4, 0x1f ;  /* 0x0c801f0002057f89 */ /* 0x000e2200000e0000 */
[----:B--2---:R-:W-:Y:S01]  /*03b0*/  LEA R3, R12, R3, 0x18 ;  /* 0x000000030c037211 */ /* 0x004fe200078ec0ff */
[----:B0-----:R-:W-:Y:S01]  /*03c0*/  FADD.FTZ R5, R2, R5 ;  /* 0x0000000502057221 */ /* 0x001fe20000010000 */
[----:B------:R-:W-:-:S04]  /*03d0*/  MOV R2, RZ ;  /* 0x000000ff00027202 */ /* 0x000fc80000000f00 */
[----:B------:R-:W0:Y:S02]  /*03e0*/  SHFL.BFLY PT, R4, R5, 0x2, 0x1f ;  /* 0x0c401f0005047f89 */ /* 0x000e2400000e0000 */
[----:B0-----:R-:W-:Y:S01]  /*03f0*/  FADD.FTZ R6, R5, R4 ;  /* 0x0000000405067221 */ /* 0x001fe20000010000 */
[----:B------:R-:W-:Y:S01]  /*0400*/  I2FP.F32.U32 R4, R0 ;  /* 0x0000000000047245 */ /* 0x000fe20000201000 */
[----:B------:R-:W-:-:S03]  /*0410*/  IMAD R5, R8, 0x4, R3 ;  /* 0x0000000408057824 */ /* 0x000fc600078e0203 */
[----:B------:R-:W0:Y:S01]  /*0420*/  SHFL.BFLY PT, R7, R6, 0x1, 0x1f ;  /* 0x0c201f0006077f89 */ /* 0x000e2200000e0000 */
[----:B------:R-:W-:Y:S02]  /*0430*/  FSETP.GT.FTZ.AND P1, PT, R9, R4, PT ;  /* 0x000000040900720b */ /* 0x000fe40003f34000 */
[----:B------:R-:W-:Y:S01]  /*0440*/  LEA.HI R4, R0, R3, RZ, 0x1d ;  /* 0x0000000300047211 */ /* 0x000fe200078fe8ff */
        /* <DEDUP_REMOVED lines=29> */
.L_x_2191:
        /* <DEDUP_REMOVED lines=13> */
.L_x_2190:
[----:B------:R-:W-:Y:S05]  /*06f0*/  BSYNC.RECONVERGENT B0 ;  /* 0x0000000000007941 */ /* 0x000fea0003800200 */
.L_x_2189:
        /* <DEDUP_REMOVED lines=51> */
.L_x_2197:
        /* <DEDUP_REMOVED lines=22> */
.L_x_2194:
        /* <DEDUP_REMOVED lines=14> */
.L_x_2196:
[----:B--2---:R-:W-:-:S05]  /*0c70*/  IMAD.WIDE R16, R19, 0x4, R6 ;  /* 0x0000000413107825 */ /* 0x004fca00078e0206 */
[----:B------:R0:W-:Y:S02]  /*0c80*/  STG.E desc[UR4][R16.64], R21 ;  /* 0x0000001510007986 */ /* 0x0001e4000c101904 */
.L_x_2195:
[----:B------:R-:W-:Y:S05]  /*0c90*/  @!P2 BRA `(.L_x_2197) ;  /* 0xfffffffc0064a947 */ /* 0x000fea000383ffff */
.L_x_2193:
[----:B------:R-:W-:Y:S05]  /*0ca0*/  BSYNC.RECONVERGENT B0 ;  /* 0x0000000000007941 */ /* 0x000fea0003800200 */
.L_x_2192:
[----:B------:R-:W3:Y:S02]  /*0cb0*/  LDCU.64 UR8, c[0x0][0x3e8] ;  /* 0x00007d00ff0877ac */ /* 0x000ee40008000a00 */
[----:B---3--:R-:W-:-:S04]  /*0cc0*/  ISETP.NE.U32.AND P0, PT, RZ, UR8, PT ;  /* 0x00000008ff007c0c */ /* 0x008fc8000bf05070 */
[----:B------:R-:W-:-:S13]  /*0cd0*/  ISETP.NE.AND.EX P0, PT, RZ, UR9, PT, P0 ;  /* 0x00000009ff007c0c */ /* 0x000fda000bf05300 */
[----:B------:R-:W-:Y:S05]  /*0ce0*/  @!P0 EXIT ;  /* 0x000000000000894d */ /* 0x000fea0003800000 */
[----:B------:R-:W-:Y:S01]  /*0cf0*/  HADD2.F32 R15, -RZ, R15.H0_H0 ;  /* 0x2000000fff0f7230 */ /* 0x000fe20000004100 */
[----:B------:R-:W-:Y:S01]  /*0d00*/  ISETP.NE.AND P1, PT, R8, RZ, PT ;  /* 0x000000ff0800720c */ /* 0x000fe20003f25270 */
[----:B------:R-:W-:Y:S01]  /*0d10*/  BSSY.RECONVERGENT B0, `(.L_x_2198) ;  /* 0x0000058000007945 */ /* 0x000fe20003800200 */
[----:B--2---:R-:W-:Y:S02]  /*0d20*/  I2FP.F32.U32 R6, R8 ;  /* 0x0000000800067245 */ /* 0x004fe40000201000 */
[----:B------:R-:W2:Y:S02]  /*0d30*/  SHFL.BFLY PT, R2, R15, 0x10, 0x1f ;  /* 0x0e001f000f027f89 */ /* 0x000ea400000e0000 */
[----:B------:R-:W-:-:S07]  /*0d40*/  FSETP.GT.FTZ.AND P0, PT, R9, R6, PT ;  /* 0x000000060900720b */ /* 0x000fce0003f14000 */
[----:B-----5:R-:W3:Y:S01]  /*0d50*/  @!P1 S2R R10, SR_CgaCtaId ;  /* 0x00000000000a9919 */ /* 0x020ee20000008800 */
[----:B------:R-:W-:-:S05]  /*0d60*/  @!P1 MOV R6, 0x400 ;  /* 0x0000040000069802 */ /* 0x000fca0000000f00 */
[----:B------:R-:W4:Y:S01]  /*0d70*/  @P0 S2R R12, SR_CgaCtaId ;  /* 0x00000000000c0919 */ /* 0x000f220000008800 */
[----:B------:R-:W-:-:S05]  /*0d80*/  @P0 MOV R7, 0x400 ;  /* 0x0000040000070802 */ /* 0x000fca0000000f00 */
[----:B------:R-:W-:Y:S01]  /*0d90*/  @P0 VIADD R7, R7, 0x88 ;  /* 0x0000008807070836 */ /* 0x000fe20000000000 */
[----:B--2---:R-:W-:-:S05]  /*0da0*/  FMNMX.FTZ R2, R15, R2, !PT ;  /* 0x000000020f027209 */ /* 0x004fca0007810000 */
        /* <DEDUP_REMOVED lines=8> */
[----:B---3--:R-:W-:-:S04]  /*0e30*/  @!P1 LEA R3, R10, R3, 0x18 ;  /* 0x000000030a039211 */ /* 0x008fc800078ec0ff */
        /* <DEDUP_REMOVED lines=37> */
[----:B-1----:R-:W-:Y:S05]  /*1090*/  CALL.REL.NOINC `($__internal_59_$__cuda_sm20_div_rn_f64_full) ;  /* 0x0000000000ac7944 */ /* 0x002fea0003c00000 */
.L_x_2201:
[----:B------:R-:W-:Y:S05]  /*10a0*/  BSYNC.RECONVERGENT B1 ;  /* 0x0000000000017941 */ /* 0x000fea0003800200 */
.L_x_2200:
        /* <DEDUP_REMOVED lines=13> */
.L_x_2202:
        /* <DEDUP_REMOVED lines=17> */
.L_x_2199:
[----:B------:R-:W-:Y:S05]  /*1290*/  BSYNC.RECONVERGENT B0 ;  /* 0x0000000000007941 */ /* 0x000fea0003800200 */
.L_x_2198:
        /* <DEDUP_REMOVED lines=11> */
        .weak           $__internal_59_$__cuda_sm20_div_rn_f64_full
        .type           $__internal_59_$__cuda_sm20_div_rn_f64_full,@function
        .size           $__internal_59_$__cuda_sm20_div_rn_f64_full,(.L_x_2537 - $__internal_59_$__cuda_sm20_div_rn_f64_full)
$__internal_59_$__cuda_sm20_div_rn_f64_full:
        /* <DEDUP_REMOVED lines=58> */
.L_x_2204:
        /* <DEDUP_REMOVED lines=15> */
.L_x_2206:
[----:B------:R-:W-:Y:S01]  /*17e0*/  LOP3.LUT R13, R7, 0x80000, RZ, 0xfc, !PT ;  /* 0x00080000070d7812 */ /* 0x000fe200078efcff */
[----:B------:R-:W-:-:S07]  /*17f0*/  IMAD.MOV.U32 R12, RZ, RZ, R6 ;  /* 0x000000ffff0c7224 */ /* 0x000fce00078e0006 */
.L_x_2205:
[----:B------:R-:W-:Y:S05]  /*1800*/  BSYNC.RECONVERGENT B2 ;  /* 0x0000000000027941 */ /* 0x000fea0003800200 */
.L_x_2203:
[----:B------:R-:W-:Y:S01]  /*1810*/  IMAD.MOV.U32 R9, RZ, RZ, 0x0 ;  /* 0x00000000ff097424 */ /* 0x000fe200078e00ff */
[----:B------:R-:W-:Y:S01]  /*1820*/  MOV R3, R13 ;  /* 0x0000000d00037202 */ /* 0x000fe20000000f00 */
[----:B------:R-:W-:Y:S02]  /*1830*/  IMAD.MOV.U32 R2, RZ, RZ, R12 ;  /* 0x000000ffff027224 */ /* 0x000fe400078e000c */
[----:B------:R-:W-:Y:S05]  /*1840*/  RET.REL.NODEC R8 `(_ZN17fastertransformer34generalAddBiasResidualLayerNormOptI7__half2Lb0ELb1ELi2ELb1ELi1EEEvPT_S3_PKS2_S5_S5_S5_S5_S5_fiiPKfS7_S7_Pfi) ;  /* 0xffffffe408ec7950 */ /* 0x000fea0003c3ffff */
.L_x_2207:
        /* <DEDUP_REMOVED lines=11> */
.L_x_2537:


//--------------------- .text._ZN17fastertransformer35generalAddBiasResidualLayerNormOpt2I7__half2Lb1ELb1ELi2ELb1ELi1EEEvPT_S3_PKS2_S5_S5_S5_S5_S5_fiiPKfS7_S7_Pfi --------------------------
	.section	.text._ZN17fastertransformer35generalAddBiasResidualLayerNormOpt2I7__half2Lb1ELb1ELi2ELb1ELi1EEEvPT_S3_PKS2_S5_S5_S5_S5_S5_fiiPKfS7_S7_Pfi,"ax",@progbits
	.align	128
        .global         _ZN17fastertransformer35generalAddBiasResidualLayerNormOpt2I7__half2Lb1ELb1ELi2ELb1ELi1EEEvPT_S3_PKS2_S5_S5_S5_S5_S5_fiiPKfS7_S7_Pfi
        .type           _ZN17fastertransformer35generalAddBiasResidualLayerNormOpt2I7__half2Lb1ELb1ELi2ELb1ELi1EEEvPT_S3_PKS2_S5_S5_S5_S5_S5_fiiPKfS7_S7_Pfi,@function
        .size           _ZN17fastertransformer35generalAddBiasResidualLayerNormOpt2I7__half2Lb1ELb1ELi2ELb1ELi1EEEvPT_S3_PKS2_S5_S5_S5_S5_S5_fiiPKfS7_S7_Pfi,(.L_x_2538 - _ZN17fastertransformer35generalAddBiasResidualLayerNormOpt2I7__half2Lb1ELb1ELi2ELb1ELi1EEEvPT_S3_PKS2_S5_S5_S5_S5_S5_fiiPKfS7_S7_Pfi)
        .other          _ZN17fastertransformer35generalAddBiasResidualLayerNormOpt2I7__half2Lb1ELb1ELi2ELb1ELi1EEEvPT_S3_PKS2_S5_S5_S5_S5_S5_fiiPKfS7_S7_Pfi,@"STO_CUDA_ENTRY STV_DEFAULT"
_ZN17fastertransformer35generalAddBiasResidualLayerNormOpt2I7__half2Lb1ELb1ELi2ELb1ELi1EEEvPT_S3_PKS2_S5_S5_S5_S5_S5_fiiPKfS7_S7_Pfi:
.text._ZN17fastertransformer35generalAddBiasResidualLayerNormOpt2I7__half2Lb1ELb1ELi2ELb1ELi1EEEvPT_S3_PKS2_S5_S5_S5_S5_S5_fiiPKfS7_S7_Pfi:
        /* <DEDUP_REMOVED lines=16> */
[----:B--2---:R-:W-:Y:S01]  /*0100*/  IMAD.U32 R4, RZ, RZ, UR4 ;  /* 0x00000004ff047e24 */ /* 0x004fe2000f8e00ff */
[----:B------:R-:W0:Y:S03]  /*0110*/  S2R R3, SR_CTAID.X ;  /* 0x0000000000037919 */ /* 0x000e260000002500 */
[----:B----4-:R1:W5:Y:S01]  /*0120*/  @!P1 LDG.E R0, desc[UR6][R10.64] ;  /* 0x000000060a009981 */ /* 0x010362000c1e1900 */
[----:B---3--:R-:W-:Y:S01]  /*0130*/  ISETP.GE.AND P1, PT, R2, R4, PT ;  /* 0x000000040200720c */ /* 0x008fe20003f26270 */
[----:B------:R-:W-:Y:S01]  /*0140*/  BSSY.RECONVERGENT B0, `(.L_x_2208) ;  /* 0x0000071000007945 */ /* 0x000fe20003800200 */
[----:B------:R-:W-:Y:S01]  /*0150*/  MOV R5, RZ ;  /* 0x000000ff00057202 */ /* 0x000fe20000000f00 */
[----:B------:R-:W-:Y:S02]  /*0160*/  IMAD.MOV.U32 R24, RZ, RZ, RZ ;  /* 0x000000ffff187224 */ /* 0x000fe400078e00ff */
[----:B------:R-:W-:Y:S01]  /*0170*/  @P0 FMUL.FTZ R5, R6, R9 ;  /* 0x0000000906050220 */ /* 0x000fe20000410000 */
[----:B------:R-:W-:-:S07]  /*0180*/  HFMA2 R6, -RZ, RZ, 0, 0 ;  /* 0x00000000ff067431 */ /* 0x000fce00000001ff */
[----:B01----:R-:W-:Y:S05]  /*0190*/  @P1 BRA `(.L_x_2209) ;  /* 0x0000000400ac1947 */ /* 0x003fea0003800000 */
[----:B------:R-:W0:Y:S01]  /*01a0*/  LDC R22, c[0x0][0x360] ;  /* 0x0000d800ff167b82 */ /* 0x000e220000000800 */
[----:B------:R-:W-:Y:S01]  /*01b0*/  IMAD.MOV.U32 R6, RZ, RZ, RZ ;  /* 0x000000ffff067224 */ /* 0x000fe200078e00ff */
[----:B------:R-:W-:Y:S06]  /*01c0*/  @P0 BRA `(.L_x_2210) ;  /* 0x0000000000c80947 */ /* 0x000fec0003800000 */
[----:B------:R-:W1:Y:S01]  /*01d0*/  S2R R18, SR_CgaCtaId ;  /* 0x0000000000127919 */ /* 0x000e620000008800 */
[----:B------:R-:W2:Y:S01]  /*01e0*/  LDC.64 R8, c[0x0][0x388] ;  /* 0x0000e200ff087b82 */ /* 0x000ea20000000a00 */
[----:B------:R-:W-:Y:S02]  /*01f0*/  MOV R5, 0x400 ;  /* 0x0000040000057802 */ /* 0x000fe40000000f00 */
[----:B------:R-:W-:Y:S02]  /*0200*/  MOV R24, RZ ;  /* 0x000000ff00187202 */ /* 0x000fe40000000f00 */
[----:B------:R-:W-:-:S03]  /*0210*/  IADD3 R5, PT, PT, R5, 0x190, RZ ;  /* 0x0000019005057810 */ /* 0x000fc60007ffe0ff */
[----:B------:R-:W3:Y:S08]  /*0220*/  LDC.64 R10, c[0x0][0x3a0] ;  /* 0x0000e800ff0a7b82 */ /* 0x000ef00000000a00 */
[----:B------:R-:W4:Y:S08]  /*0230*/  LDC.64 R12, c[0x0][0x3a8] ;  /* 0x0000ea00ff0c7b82 */ /* 0x000f300000000a00 */
[----:B------:R-:W0:Y:S01]  /*0240*/  LDC.64 R14, c[0x0][0x390] ;  /* 0x0000e400ff0e7b82 */ /* 0x000e220000000a00 */
[----:B-1----:R-:W-:-:S07]  /*0250*/  LEA R7, R18, R5, 0x18 ;  /* 0x0000000512077211 */ /* 0x002fce00078ec0ff */
[----:B------:R-:W1:Y:S01]  /*0260*/  LDC.64 R16, c[0x0][0x398] ;  /* 0x0000e600ff107b82 */ /* 0x000e620000000a00 */
[----:B------:R-:W-:-:S07]  /*0270*/  IMAD.MOV.U32 R5, RZ, RZ, R2 ;  /* 0x000000ffff057224 */ /* 0x000fce00078e0002 */
.L_x_2211:
[----:B------:R-:W-:-:S04]  /*0280*/  IMAD R23, R3, R4, R5 ;  /* 0x0000000403177224 */ /* 0x000fc800078e0205 */
[----:B---3--:R-:W-:-:S04]  /*0290*/  IMAD.WIDE R18, R23, 0x4, R10 ;  /* 0x0000000417127825 */ /* 0x008fc800078e020a */
[----:B----4-:R-:W-:Y:S02]  /*02a0*/  IMAD.WIDE R20, R23, 0x4, R12 ;  /* 0x0000000417147825 */ /* 0x010fe400078e020c */
[----:B------:R-:W3:Y:S04]  /*02b0*/  LDG.E.CONSTANT R18, desc[UR6][R18.64] ;  /* 0x0000000612127981 */ /* 0x000ee8000c1e9900 */
[----:B------:R-:W4:Y:S01]  /*02c0*/  LDG.E.CONSTANT R20, desc[UR6][R20.64] ;  /* 0x0000000614147981 */ /* 0x000f22000c1e9900 */
[----:B-1----:R-:W-:-:S06]  /*02d0*/  IMAD.WIDE R26, R5, 0x4, R16 ;  /* 0x00000004051a7825 */ /* 0x002fcc00078e0210 */
[----:B------:R-:W2:Y:S01]  /*02e0*/  LDG.E.CONSTANT R26, desc[UR6][R26.64] ;  /* 0x000000061a1a7981 */ /* 0x000ea2000c1e9900 */
[----:B---3--:R-:W-:Y:S02]  /*02f0*/  HADD2.F32 R25, -RZ, R18.H0_H0 ;  /* 0x20000012ff197230 */ /* 0x008fe40000004100 */
[----:B----4-:R-:W-:-:S05]  /*0300*/  HADD2.F32 R28, -RZ, R20.H0_H0 ;  /* 0x20000014ff1c7230 */ /* 0x010fca0000004100 */
[----:B------:R-:W-:Y:S01]  /*0310*/  FADD.FTZ R25, R25, R28 ;  /* 0x0000001c19197221 */ /* 0x000fe20000010000 */
[----:B0-----:R-:W-:-:S06]  /*0320*/  IMAD.WIDE R28, R23, 0x4, R14 ;  /* 0x00000004171c7825 */ /* 0x001fcc00078e020e */
[----:B------:R-:W3:Y:S01]  /*0330*/  LDG.E.CONSTANT R28, desc[UR6][R28.64] ;  /* 0x000000061c1c7981 */ /* 0x000ee2000c1e9900 */
[----:B------:R-:W-:Y:S02]  /*0340*/  HADD2.F32 R18, -RZ, R18.H1_H1 ;  /* 0x30000012ff127230 */ /* 0x000fe40000004100 */
[----:B------:R-:W-:-:S05]  /*0350*/  HADD2.F32 R19, -RZ, R20.H1_H1 ;  /* 0x30000014ff137230 */ /* 0x000fca0000004100 */
[----:B------:R-:W-:Y:S01]  /*0360*/  FADD.FTZ R20, R18, R19 ;  /* 0x0000001312147221 */ /* 0x000fe20000010000 */
[--C-:B--2---:R-:W-:Y:S02]  /*0370*/  HADD2.F32 R18, -RZ, R26.reuse.H0_H0 ;  /* 0x2000001aff127230 */ /* 0x104fe40000004100 */
[----:B------:R-:W-:-:S03]  /*0380*/  HADD2.F32 R19, -RZ, R26.H1_H1 ;  /* 0x3000001aff137230 */ /* 0x000fc60000004100 */
[----:B------:R-:W-:Y:S02]  /*0390*/  FADD.FTZ R18, RZ, R18 ;  /* 0x00000012ff127221 */ /* 0x000fe40000010000 */
[----:B------:R-:W-:Y:S02]  /*03a0*/  FADD.FTZ R19, RZ, R19 ;  /* 0x00000013ff137221 */ /* 0x000fe40000010000 */
[----:B------:R-:W-:Y:S02]  /*03b0*/  FADD.FTZ R18, R18, R25 ;  /* 0x0000001912127221 */ /* 0x000fe40000010000 */
[----:B------:R-:W-:Y:S01]  /*03c0*/  FADD.FTZ R19, R19, R20 ;  /* 0x0000001413137221 */ /* 0x000fe20000010000 */
[--C-:B---3--:R-:W-:Y:S02]  /*03d0*/  HADD2.F32 R21, -RZ, R28.reuse.H0_H0 ;  /* 0x2000001cff157230 */ /* 0x108fe40000004100 */
[----:B------:R-:W-:-:S03]  /*03e0*/  HADD2.F32 R28, -RZ, R28.H1_H1 ;  /* 0x3000001cff1c7230 */ /* 0x000fc60000004100 */
[----:B------:R-:W-:Y:S02]  /*03f0*/  FADD.FTZ R20, R18, R21 ;  /* 0x0000001512147221 */ /* 0x000fe40000010000 */
[----:B------:R-:W-:Y:S01]  /*0400*/  FADD.FTZ R21, R19, R28 ;  /* 0x0000001c13157221 */ /* 0x000fe20000010000 */
[----:B------:R-:W-:-:S04]  /*0410*/  IMAD.WIDE R18, R23, 0x4, R8 ;  /* 0x0000000417127825 */ /* 0x000fc800078e0208 */
[C---:B------:R-:W-:Y:S01]  /*0420*/  FMUL.FTZ R27, R21.reuse, R21 ;  /* 0x00000015151b7220 */ /* 0x040fe20000410000 */
[-C--:B------:R-:W-:Y:S01]  /*0430*/  F2FP.F16.F32.PACK_AB R25, R21, R20.reuse ;  /* 0x000000141519723e */ /* 0x080fe200000000ff */
[----:B------:R-:W-:Y:S01]  /*0440*/  IMAD R23, R5, 0x4, R7 ;  /* 0x0000000405177824 */ /* 0x000fe200078e0207 */
[----:B------:R-:W-:Y:S01]  /*0450*/  IADD3 R5, PT, PT, R22, R5, RZ ;  /* 0x0000000516057210 */ /* 0x000fe20007ffe0ff */
[C---:B------:R-:W-:Y:S01]  /*0460*/  FADD.FTZ R21, R20.reuse, R21 ;  /* 0x0000001514157221 */ /* 0x040fe20000010000 */
[----:B------:R-:W-:Y:S01]  /*0470*/  FFMA.FTZ R27, R20, R20, R27 ;  /* 0x00000014141b7223 */ /* 0x000fe2000001001b */
[----:B------:R0:W-:Y:S01]  /*0480*/  STG.E desc[UR6][R18.64], R25 ;  /* 0x0000001912007986 */ /* 0x0001e2000c101906 */
[----:B------:R-:W-:Y:S01]  /*0490*/  ISETP.GE.AND P0, PT, R5, R4, PT ;  /* 0x000000040500720c */ /* 0x000fe20003f06270 */
[----:B------:R-:W-:Y:S01]  /*04a0*/  FADD.FTZ R24, R21, R24 ;  /* 0x0000001815187221 */ /* 0x000fe20000010000 */
[----:B------:R-:W-:Y:S01]  /*04b0*/  FADD.FTZ R6, R27, R6 ;  /* 0x000000061b067221 */ /* 0x000fe20000010000 */
[----:B------:R0:W-:Y:S10]  /*04c0*/  STS [R23], R25 ;  /* 0x0000001917007388 */ /* 0x0001f40000000800 */
[----:B0-----:R-:W-:Y:S05]  /*04d0*/  @!P0 BRA `(.L_x_2211) ;  /* 0xfffffffc00688947 */ /* 0x001fea000383ffff */
[----:B------:R-:W-:Y:S05]  /*04e0*/  BRA `(.L_x_2209) ;  /* 0x0000000000d87947 */ /* 0x000fea0003800000 */
.L_x_2210:
[----:B------:R-:W1:Y:S01]  /*04f0*/  S2R R18, SR_CgaCtaId ;  /* 0x0000000000127919 */ /* 0x000e620000008800 */
[----:B------:R-:W2:Y:S01]  /*0500*/  LDC.64 R8, c[0x0][0x388] ;  /* 0x0000e200ff087b82 */ /* 0x000ea20000000a00 */
[----:B------:R-:W-:Y:S01]  /*0510*/  MOV R7, 0x400 ;  /* 0x0000040000077802 */ /* 0x000fe20000000f00 */
[----:B------:R-:W-:Y:S01]  /*0520*/  IMAD.MOV.U32 R24, RZ, RZ, RZ ;  /* 0x000000ffff187224 */ /* 0x000fe200078e00ff */
[----:B------:R-:W-:-:S03]  /*0530*/  MOV R25, R2 ;  /* 0x0000000200197202 */ /* 0x000fc60000000f00 */
[----:B------:R-:W-:Y:S02]  /*0540*/  VIADD R7, R7, 0x190 ;  /* 0x0000019007077836 */ /* 0x000fe40000000000 */
[----:B------:R-:W3:Y:S08]  /*0550*/  LDC.64 R10, c[0x0][0x3a0] ;  /* 0x0000e800ff0a7b82 */ /* 0x000ef00000000a00 */
[----:B------:R-:W4:Y:S08]  /*0560*/  LDC.64 R12, c[0x0][0x3a8] ;  /* 0x0000ea00ff0c7b82 */ /* 0x000f300000000a00 */
[----:B------:R-:W0:Y:S01]  /*0570*/  LDC.64 R14, c[0x0][0x390] ;  /* 0x0000e400ff0e7b82 */ /* 0x000e220000000a00 */
[----:B-1----:R-:W-:-:S07]  /*0580*/  LEA R23, R18, R7, 0x18 ;  /* 0x0000000712177211 */ /* 0x002fce00078ec0ff */
[----:B------:R-:W1:Y:S02]  /*0590*/  LDC.64 R16, c[0x0][0x398] ;  /* 0x0000e600ff107b82 */ /* 0x000e640000000a00 */
.L_x_2212:
[----:B0-----:R-:W-:-:S04]  /*05a0*/  IMAD R7, R3, R4, R25 ;  /* 0x0000000403077224 */ /* 0x001fc800078e0219 */
[----:B---3--:R-:W-:-:S04]  /*05b0*/  IMAD.WIDE R18, R7, 0x4, R10 ;  /* 0x0000000407127825 */ /* 0x008fc800078e020a */
[----:B----4-:R-:W-:Y:S02]  /*05c0*/  IMAD.WIDE R20, R7, 0x4, R12 ;  /* 0x0000000407147825 */ /* 0x010fe400078e020c */
[----:B------:R-:W3:Y:S02]  /*05d0*/  LDG.E.CONSTANT R18, desc[UR6][R18.64] ;  /* 0x0000000612127981 */ /* 0x000ee4000c1e9900 */
[----:B-1----:R-:W-:Y:S02]  /*05e0*/  IMAD.WIDE R26, R25, 0x4, R16 ;  /* 0x00000004191a7825 */ /* 0x002fe400078e0210 */
[----:B------:R-:W4:Y:S04]  /*05f0*/  LDG.E.CONSTANT R20, desc[UR6][R20.64] ;  /* 0x0000000614147981 */ /* 0x000f28000c1e9900 */
[----:B------:R-:W2:Y:S01]  /*0600*/  LDG.E.CONSTANT R26, desc[UR6][R26.64] ;  /* 0x000000061a1a7981 */ /* 0x000ea2000c1e9900 */
[----:B---3--:R-:W-:-:S02]  /*0610*/  HADD2.F32 R29, -RZ, R18.H0_H0 ;  /* 0x20000012ff1d7230 */ /* 0x008fc40000004100 */
[----:B------:R-:W-:Y:S02]  /*0620*/  HADD2.F32 R18, -RZ, R18.H1_H1 ;  /* 0x30000012ff127230 */ /* 0x000fe40000004100 */
[--C-:B----4-:R-:W-:Y:S02]  /*0630*/  HADD2.F32 R28, -RZ, R20.reuse.H0_H0 ;  /* 0x20000014ff1c7230 */ /* 0x110fe40000004100 */
[----:B------:R-:W-:-:S03]  /*0640*/  HADD2.F32 R19, -RZ, R20.H1_H1 ;  /* 0x30000014ff137230 */ /* 0x000fc60000004100 */
[----:B------:R-:W-:Y:S01]  /*0650*/  FADD.FTZ R29, R29, R28 ;  /* 0x0000001c1d1d7221 */ /* 0x000fe20000010000 */
[----:B--2---:R-:W-:-:S05]  /*0660*/  HADD2.F32 R28, -RZ, R26.H0_H0 ;  /* 0x2000001aff1c7230 */ /* 0x004fca0000004100 */
[----:B------:R-:W-:Y:S01]  /*0670*/  FADD.FTZ R20, RZ, R28 ;  /* 0x0000001cff147221 */ /* 0x000fe20000010000 */
[----:B------:R-:W-:Y:S01]  /*0680*/  FADD.FTZ R28, R18, R19 ;  /* 0x00000013121c7221 */ /* 0x000fe20000010000 */
[----:B0-----:R-:W-:-:S04]  /*0690*/  IMAD.WIDE R18, R7, 0x8, R14 ;  /* 0x0000000807127825 */ /* 0x001fc800078e020e */
[----:B------:R-:W-:Y:S02]  /*06a0*/  FADD.FTZ R20, R20, R29 ;  /* 0x0000001d14147221 */ /* 0x000fe40000010000 */
[----:B------:R-:W2:Y:S01]  /*06b0*/  LDG.E.64 R18, desc[UR6][R18.64] ;  /* 0x0000000612127981 */ /* 0x000ea2000c1e1b00 */
[----:B------:R-:W-:Y:S01]  /*06c0*/  HADD2.F32 R26, -RZ, R26.H1_H1 ;  /* 0x3000001aff1a7230 */ /* 0x000fe20000004100 */
[----:B--2---:R-:W-:Y:S02]  /*06d0*/  I2FP.F32.S32 R21, R18 ;  /* 0x0000001200157245 */ /* 0x004fe40000201400 */
[----:B------:R-:W-:Y:S01]  /*06e0*/  I2FP.F32.S32 R27, R19 ;  /* 0x00000013001b7245 */ /* 0x000fe20000201400 */
[----:B------:R-:W-:Y:S01]  /*06f0*/  IMAD.WIDE R18, R7, 0x4, R8 ;  /* 0x0000000407127825 */ /* 0x000fe200078e0208 */
[----:B------:R-:W-:-:S03]  /*0700*/  LEA R7, R25, R23, 0x2 ;  /* 0x0000001719077211 */ /* 0x000fc600078e10ff */
[-C--:B------:R-:W-:Y:S01]  /*0710*/  FMUL.FTZ R21, R21, R5.reuse ;  /* 0x0000000515157220 */ /* 0x080fe20000410000 */
[----:B------:R-:W-:Y:S01]  /*0720*/  FMUL.FTZ R27, R27, R5 ;  /* 0x000000051b1b7220 */ /* 0x000fe20000410000 */
[----:B------:R-:W-:-:S04]  /*0730*/  IMAD.IADD R25, R22, 0x1, R25 ;  /* 0x0000000116197824 */ /* 0x000fc800078e0219 */
[----:B------:R-:W-:Y:S01]  /*0740*/  F2FP.F16.F32.PACK_AB R27, R27, R21 ;  /* 0x000000151b1b723e */ /* 0x000fe200000000ff */
[----:B------:R-:W-:Y:S01]  /*0750*/  FADD.FTZ R21, RZ, R26 ;  /* 0x0000001aff157221 */ /* 0x000fe20000010000 */
[----:B------:R-:W-:-:S03]  /*0760*/  ISETP.GE.AND P0, PT, R25, R4, PT ;  /* 0x000000041900720c */ /* 0x000fc60003f06270 */
[--C-:B------:R-:W-:Y:S02]  /*0770*/  HADD2.F32 R26, -RZ, R27.reuse.H1_H1 ;  /* 0x3000001bff1a7230 */ /* 0x100fe40000004100 */
[----:B------:R-:W-:Y:S01]  /*0780*/  FADD.FTZ R21, R21, R28 ;  /* 0x0000001c15157221 */ /* 0x000fe20000010000 */
        /* <DEDUP_REMOVED lines=12> */
.L_x_2209:
[----:B------:R-:W-:Y:S05]  /*0850*/  BSYNC.RECONVERGENT B0 ;  /* 0x0000000000007941 */ /* 0x000fea0003800200 */
.L_x_2208:
        /* <DEDUP_REMOVED lines=29> */
[----:B------:R-:W-:Y:S02]  /*0a30*/  @!P0 LEA R8, R17, R8, 0x2 ;  /* 0x0000000811088211 */ /* 0x000fe400078e10ff */
[----:B---3--:R-:W-:Y:S01]  /*0a40*/  @P2 LEA R10, R15, R10, 0x18 ;  /* 0x0000000a0f0a2211 */ /* 0x008fe200078ec0ff */
[----:B0-----:R-:W-:Y:S01]  /*0a50*/  FADD.FTZ R6, R7, R6 ;  /* 0x0000000607067221 */ /* 0x001fe20000010000 */
[----:B-1----:R-:W-:-:S04]  /*0a60*/  FADD.FTZ R12, R11, R12 ;  /* 0x0000000c0b0c7221 */ /* 0x002fc80000010000 */
[----:B------:R-:W0:Y:S04]  /*0a70*/  SHFL.BFLY PT, R9, R6, 0x1, 0x1f ;  /* 0x0c201f0006097f89 */ /* 0x000e2800000e0000 */
[----:B------:R-:W1:Y:S01]  /*0a80*/  SHFL.BFLY PT, R7, R12, 0x1, 0x1f ;  /* 0x0c201f000c077f89 */ /* 0x000e6200000e0000 */
        /* <DEDUP_REMOVED lines=44> */
.L_x_2214:
[----:B------:R-:W-:Y:S05]  /*0d50*/  BSYNC.RECONVERGENT B0 ;  /* 0x0000000000007941 */ /* 0x000fea0003800200 */
.L_x_2213:
[----:B------:R-:W-:Y:S01]  /*0d60*/  BAR.SYNC.DEFER_BLOCKING 0x0 ;  /* 0x0000000000007b1d */ /* 0x000fe20000010000 */
[----:B------:R-:W-:-:S05]  /*0d70*/  HFMA2 R18, -RZ, RZ, 0, 1.013278961181640625e-06 ;  /* 0x00000011ff127431 */ /* 0x000fca00000001ff */
        /* <DEDUP_REMOVED lines=12> */
[----:B---3--:R-:W-:Y:S01]  /*0e40*/  LEA R12, R19, R4, 0x18 ;  /* 0x00000004130c7211 */ /* 0x008fe200078ec0ff */
[----:B------:R-:W-:-:S04]  /*0e50*/  VIADD R4, R4, 0x190 ;  /* 0x0000019004047836 */ /* 0x000fc80000000000 */
[----:B------:R-:W3:Y:S01]  /*0e60*/  LDS.64 R20, [R12] ;  /* 0x000000000c147984 */ /* 0x000ee20000000a00 */
[----:B------:R-:W-:Y:S02]  /*0e70*/  LEA R19, R19, R4, 0x18 ;  /* 0x0000000413137211 */ /* 0x000fe400078ec0ff */
[----:B---3--:R-:W-:Y:S02]  /*0e80*/  F2FP.F16.F32.PACK_AB R20, R21, R20 ;  /* 0x000000141514723e */ /* 0x008fe400000000ff */
[----:B01----:R-:W-:-:S07]  /*0e90*/  MOV R21, R2 ;  /* 0x0000000200157202 */ /* 0x003fce0000000f00 */
.L_x_2220:
        /* <DEDUP_REMOVED lines=22> */
.L_x_2217:
        /* <DEDUP_REMOVED lines=14> */
.L_x_2219:
[----:B------:R-:W-:-:S05]  /*10e0*/  IMAD.WIDE R12, R23, 0x4, R6 ;  /* 0x00000004170c7825 */ /* 0x000fca00078e0206 */
[----:B------:R1:W-:Y:S02]  /*10f0*/  STG.E desc[UR6][R12.64], R15 ;  /* 0x0000000f0c007986 */ /* 0x0003e4000c101906 */
.L_x_2218:
[----:B------:R-:W-:Y:S05]  /*1100*/  @!P1 BRA `(.L_x_2220) ;  /* 0xfffffffc00649947 */ /* 0x000fea000383ffff */
.L_x_2216:
[----:B-12---:R-:W-:Y:S05]  /*1110*/  BSYNC.RECONVERGENT B0 ;  /* 0x0000000000007941 */ /* 0x006fea0003800200 */
.L_x_2215:
        /* <DEDUP_REMOVED lines=17> */
[----:B0-----:R-:W-:Y:S02]  /*1230*/  @P1 LEA R10, R13, R10, 0x18 ;  /* 0x0000000a0d0a1211 */ /* 0x001fe400078ec0ff */
[----:B-1----:R-:W-:-:S05]  /*1240*/  FMNMX.FTZ R0, R7, R0, !PT ;  /* 0x0000000007007209 */ /* 0x002fca0007810000 */
[----:B------:R-:W0:Y:S02]  /*1250*/  SHFL.BFLY PT, R9, R0, 0x4, 0x1f ;  /* 0x0c801f0000097f89 */ /* 0x000e2400000e0000 */
        /* <DEDUP_REMOVED lines=8> */
[----:B------:R-:W-:Y:S01]  /*12e0*/  @P1 IMAD R7, R5, 0x4, R10 ;  /* 0x0000000405071824 */ /* 0x000fe200078e020a */
        /* <DEDUP_REMOVED lines=33> */
[----:B------:R-:W-:Y:S05]  /*1500*/  CALL.REL.NOINC `($__internal_60_$__cuda_sm20_div_rn_f64_full) ;  /* 0x0000000000a47944 */ /* 0x000fea0003c00000 */
.L_x_2224:
[----:B------:R-:W-:Y:S05]  /*1510*/  BSYNC.RECONVERGENT B1 ;  /* 0x0000000000017941 */ /* 0x000fea0003800200 */
.L_x_2223:
        /* <DEDUP_REMOVED lines=12> */
.L_x_2225:
        /* <DEDUP_REMOVED lines=17> */
.L_x_2222:
[----:B------:R-:W-:Y:S05]  /*16f0*/  BSYNC.RECONVERGENT B0 ;  /* 0x0000000000007941 */ /* 0x000fea0003800200 */
.L_x_2221:
        /* <DEDUP_REMOVED lines=10> */
        .weak           $__internal_60_$__cuda_sm20_div_rn_f64_full
        .type           $__internal_60_$__cuda_sm20_div_rn_f64_full,@function
        .size           $__internal_60_$__cuda_sm20_div_rn_f64_full,(.L_x_2538 - $__internal_60_$__cuda_sm20_div_rn_f64_full)
$__internal_60_$__cuda_sm20_div_rn_f64_full:
        /* <DEDUP_REMOVED lines=58> */
.L_x_2227:
        /* <DEDUP_REMOVED lines=15> */
.L_x_2229:
[----:B------:R-:W-:Y:S02]  /*1c30*/  LOP3.LUT R13, R7, 0x80000, RZ, 0xfc, !PT ;  /* 0x00080000070d7812 */ /* 0x000fe400078efcff */
[----:B------:R-:W-:-:S07]  /*1c40*/  MOV R12, R6 ;  /* 0x00000006000c7202 */ /* 0x000fce0000000f00 */
.L_x_2228:
[----:B------:R-:W-:Y:S05]  /*1c50*/  BSYNC.RECONVERGENT B2 ;  /* 0x0000000000027941 */ /* 0x000fea0003800200 */
.L_x_2226:
[----:B------:R-:W-:Y:S02]  /*1c60*/  HFMA2 R9, -RZ, RZ, 0, 0 ;  /* 0x00000000ff097431 */ /* 0x000fe400000001ff */
[----:B------:R-:W-:Y:S01]  /*1c70*/  IMAD.MOV.U32 R4, RZ, RZ, R12 ;  /* 0x000000ffff047224 */ /* 0x000fe200078e000c */
[----:B------:R-:W-:Y:S01]  /*1c80*/  MOV R5, R13 ;  /* 0x0000000d00057202 */ /* 0x000fe20000000f00 */
[----:B------:R-:W-:Y:S06]  /*1c90*/  RET.REL.NODEC R8 `(_ZN17fastertransformer35generalAddBiasResidualLayerNormOpt2I7__half2Lb1ELb1ELi2ELb1ELi1EEEvPT_S3_PKS2_S5_S5_S5_S5_S5_fiiPKfS7_S7_Pfi) ;  /* 0xffffffe008d87950 */ /* 0x000fec0003c3ffff */
.L_x_2230:
        /* <DEDUP_REMOVED lines=14> */
.L_x_2538:


//--------------------- .text._ZN17fastertransformer34generalAddBiasResidualLayerNormOptI7__half2Lb1ELb1ELi2ELb1ELi1EEEvPT_S3_PKS2_S5_S5_S5_S5_S5_fiiPKfS7_S7_Pfi --------------------------
	.section	.text._ZN17fastertransformer34generalAddBiasResidualLayerNormOptI7__half2Lb1ELb1ELi2ELb1ELi1EEEvPT_S3_PKS2_S5_S5_S5_S5_S5_fiiPKfS7_S7_Pfi,"ax",@progbits
	.align	128
        .global         _ZN17fastertransformer34generalAddBiasResidualLayerNormOptI7__half2Lb1ELb1ELi2ELb1ELi1EEEvPT_S3_PKS2_S5_S5_S5_S5_S5_fiiPKfS7_S7_Pfi
        .type           _ZN17fastertransformer34generalAddBiasResidualLayerNormOptI7__half2Lb1ELb1ELi2ELb1ELi1EEEvPT_S3_PKS2_S5_S5_S5_S5_S5_fiiPKfS7_S7_Pfi,@function
        .size           _ZN17fastertransformer34generalAddBiasResidualLayerNormOptI7__half2Lb1ELb1ELi2ELb1ELi1EEEvPT_S3_PKS2_S5_S5_S5_S5_S5_fiiPKfS7_S7_Pfi,(.L_x_2539 - _ZN17fastertransformer34generalAddBiasResidualLayerNormOptI7__half2Lb1ELb1ELi2ELb1ELi1EEEvPT_S3_PKS2_S5_S5_S5_S5_S5_fiiPKfS7_S7_Pfi)
        .other          _ZN17fastertransformer34generalAddBiasResidualLayerNormOptI7__half2Lb1ELb1ELi2ELb1ELi1EEEvPT_S3_PKS2_S5_S5_S5_S5_S5_fiiPKfS7_S7_Pfi,@"STO_CUDA_ENTRY STV_DEFAULT"
_ZN17fastertransformer34generalAddBiasResidualLayerNormOptI7__half2Lb1ELb1ELi2ELb1ELi1EEEvPT_S3_PKS2_S5_S5_S5_S5_S5_fiiPKfS7_S7_Pfi:
.text._ZN17fastertransformer34generalAddBiasResidualLayerNormOptI7__half2Lb1ELb1ELi2ELb1ELi1EEEvPT_S3_PKS2_S5_S5_S5_S5_S5_fiiPKfS7_S7_Pfi:
        /* <DEDUP_REMOVED lines=38> */
.L_x_2234:
        /* <DEDUP_REMOVED lines=22> */
.L_x_2233:
        /* <DEDUP_REMOVED lines=10> */
.L_x_2235:
        /* <DEDUP_REMOVED lines=26> */
.L_x_2232:
[----:B------:R-:W-:Y:S05]  /*0600*/  BSYNC.RECONVERGENT B0 ;  /* 0x0000000000007941 */ /* 0x000fea0003800200 */
.L_x_2231:
[----:B------:R-:W-:Y:S01]  /*0610*/  HADD2 R26, R26.H0_H0, R26.H1_H1 ;  /* 0x3000001a1a1a7230 */ /* 0x000fe20000000800 */
[----:B------:R-:W0:Y:S01]  /*0620*/  S2R R12, SR_CgaCtaId ;  /* 0x00000000000c7919 */ /* 0x000e220000008800 */
[----:B------:R-:W1:Y:S01]  /*0630*/  LDCU UR6, c[0x0][0x360] ;  /* 0x00006c00ff0677ac */ /* 0x000e620008000800 */
[----:B------:R-:W-:Y:S01]  /*0640*/  MOV R13, 0x400 ;  /* 0x00000400000d7802 */ /* 0x000fe20000000f00 */
[----:B------:R-:W-:Y:S01]  /*0650*/  BSSY.RECONVERGENT B0, `(.L_x_2236) ;  /* 0x000003f000007945 */ /* 0x000fe20003800200 */
[----:B------:R-:W-:Y:S01]  /*0660*/  HADD2.F32 R26, -RZ, R26.H0_H0 ;  /* 0x2000001aff1a7230 */ /* 0x000fe20000004100 */
[----:B------:R-:W-:-:S04]  /*0670*/  LOP3.LUT P2, R10, R2, 0x1f, RZ, 0xc0, !PT ;  /* 0x0000001f020a7812 */ /* 0x000fc8000784c0ff */
[----:B------:R-:W2:Y:S01]  /*0680*/  SHFL.BFLY PT, R5, R26, 0x10, 0x1f ;  /* 0x0e001f001a057f89 */ /* 0x000ea200000e0000 */
[----:B-1----:R-:W-:-:S05]  /*0690*/  I2FP.F32.U32 R11, UR6 ;  /* 0x00000006000b7c45 */ /* 0x002fca0008201000 */
[----:B------:R-:W-:Y:S01]  /*06a0*/  FMUL.FTZ R11, R11, 0.03125 ;  /* 0x3d0000000b0b7820 */ /* 0x000fe20000410000 */
[----:B--2---:R-:W-:-:S05]  /*06b0*/  FADD.FTZ R5, R26, R5 ;  /* 0x000000051a057221 */ /* 0x004fca0000010000 */
[----:B------:R-:W1:Y:S02]  /*06c0*/  SHFL.BFLY PT, R4, R5, 0x8, 0x1f ;  /* 0x0d001f0005047f89 */ /* 0x000e6400000e0000 */
[----:B-1----:R-:W-:Y:S01]  /*06d0*/  FADD.FTZ R4, R5, R4 ;  /* 0x0000000405047221 */ /* 0x002fe20000010000 */
[----:B------:R-:W-:-:S04]  /*06e0*/  IADD3 R5, PT, PT, R13, 0x8, RZ ;  /* 0x000000080d057810 */ /* 0x000fc80007ffe0ff */
[----:B------:R-:W1:Y:S01]  /*06f0*/  SHFL.BFLY PT, R7, R4, 0x4, 0x1f ;  /* 0x0c801f0004077f89 */ /* 0x000e6200000e0000 */
[----:B0-----:R-:W-:Y:S01]  /*0700*/  LEA R5, R12, R5, 0x18 ;  /* 0x000000050c057211 */ /* 0x001fe200078ec0ff */
[----:B-1----:R-:W-:Y:S01]  /*0710*/  FADD.FTZ R7, R4, R7 ;  /* 0x0000000704077221 */ /* 0x002fe20000010000 */
[----:B------:R-:W-:-:S04]  /*0720*/  IMAD.MOV.U32 R4, RZ, RZ, RZ ;  /* 0x000000ffff047224 */ /* 0x000fc800078e00ff */
        /* <DEDUP_REMOVED lines=26> */
[----:B------:R-:W-:-:S04]  /*08d0*/  MOV R17, RZ ;  /* 0x000000ff00117202 */ /* 0x000fc80000000f00 */
        /* <DEDUP_REMOVED lines=9> */
.L_x_2238:
[----:B-1----:R-:W-:-:S04]  /*0970*/  IMAD R9, R21, R3, R16 ;  /* 0x0000000315097224 */ /* 0x002fc800078e0210 */
[----:B0-----:R-:W-:-:S06]  /*0980*/  IMAD.WIDE.U32 R8, R9, 0x4, R4 ;  /* 0x0000000409087825 */ /* 0x001fcc00078e0004 */
        /* <DEDUP_REMOVED lines=11> */
.L_x_2237:
[----:B------:R-:W-:Y:S05]  /*0a40*/  BSYNC.RECONVERGENT B0 ;  /* 0x0000000000007941 */ /* 0x000fea0003800200 */
.L_x_2236:
        /* <DEDUP_REMOVED lines=51> */
.L_x_2244:
[----:B0---4-:R-:W-:-:S04]  /*0d80*/  IMAD.WIDE R20, R13, 0x4, R6 ;  /* 0x000000040d147825 */ /* 0x011fc800078e0206 */
[C---:B01----:R-:W-:Y:S02]  /*0d90*/  IMAD.WIDE R16, R13.reuse, 0x4, R4 ;  /* 0x000000040d107825 */ /* 0x043fe400078e0204 */
[----:B------:R-:W3:Y:S04]  /*0da0*/  LDG.E.CONSTANT R20, desc[UR4][R20.64] ;  /* 0x0000000414147981 */ /* 0x000ee8000c1e9900 */
[----:B------:R0:W3:Y:S01]  /*0db0*/  LDG.E.CONSTANT R16, desc[UR4][R16.64] ;  /* 0x0000000410107981 */ /* 0x0000e2000c1e9900 */
        /* <DEDUP_REMOVED lines=18> */
.L_x_2241:
        /* <DEDUP_REMOVED lines=14> */
.L_x_2243:
[----:B--2---:R-:W-:-:S05]  /*0fc0*/  IMAD.WIDE R16, R19, 0x4, R8 ;  /* 0x0000000413107825 */ /* 0x004fca00078e0208 */
[----:B------:R0:W-:Y:S02]  /*0fd0*/  STG.E desc[UR4][R16.64], R21 ;  /* 0x0000001510007986 */ /* 0x0001e4000c101904 */
.L_x_2242:
[----:B------:R-:W-:Y:S05]  /*0fe0*/  @!P2 BRA `(.L_x_2244) ;  /* 0xfffffffc0064a947 */ /* 0x000fea000383ffff */
.L_x_2240:
[----:B------:R-:W-:Y:S05]  /*0ff0*/  BSYNC.RECONVERGENT B0 ;  /* 0x0000000000007941 */ /* 0x000fea0003800200 */
.L_x_2239:
        /* <DEDUP_REMOVED lines=13> */
[----:B------:R-:W4:Y:S03]  /*10d0*/  @P0 S2R R12, SR_CgaCtaId ;  /* 0x00000000000c0919 */ /* 0x000f260000008800 */
[----:B------:R-:W-:Y:S02]  /*10e0*/  @P0 IADD3 R9, PT, PT, R9, 0x88, RZ ;  /* 0x0000008809090810 */ /* 0x000fe40007ffe0ff */
        /* <DEDUP_REMOVED lines=11> */
[----:B0-----:R-:W-:Y:S01]  /*11a0*/  FMNMX.FTZ R7, R4, R7, !PT ;  /* 0x0000000704077209 */ /* 0x001fe20007810000 */
[----:B------:R-:W-:-:S04]  /*11b0*/  IMAD.MOV.U32 R4, RZ, RZ, -0x1f528714 ;  /* 0xe0ad78ecff047424 */ /* 0x000fc800078e00ff */
        /* <DEDUP_REMOVED lines=34> */
[----:B-1----:R-:W-:Y:S05]  /*13e0*/  CALL.REL.NOINC `($__internal_61_$__cuda_sm20_div_rn_f64_full) ;  /* 0x0000000000ac7944 */ /* 0x002fea0003c00000 */
.L_x_2248:
[----:B------:R-:W-:Y:S05]  /*13f0*/  BSYNC.RECONVERGENT B1 ;  /* 0x0000000000017941 */ /* 0x000fea0003800200 */
.L_x_2247:
        /* <DEDUP_REMOVED lines=13> */
.L_x_2249:
        /* <DEDUP_REMOVED lines=17> */
.L_x_2246:
[----:B------:R-:W-:Y:S05]  /*15e0*/  BSYNC.RECONVERGENT B0 ;  /* 0x0000000000007941 */ /* 0x000fea0003800200 */
.L_x_2245:
[----:B------:R-:W-:-:S13]  /*15f0*/  ISETP.NE.AND P0, PT, R2, RZ, PT ;  /* 0x000000ff0200720c */ /* 0x000fda0003f05270 */
[----:B------:R-:W-:Y:S05]  /*1600*/  @P0 EXIT ;  /* 0x000000000000094d */ /* 0x000fea0003800000 */
[----:B0-----:R-:W0:Y:S01]  /*1610*/  LDC.64 R4, c[0x0][0x3e0] ;  /* 0x0000f800ff047b82 */ /* 0x001e220000000a00 */
[----:B------:R-:W2:Y:S07]  /*1620*/  S2R R7, SR_CTAID.X ;  /* 0x0000000000077919 */ /* 0x000eae0000002500 */
[----:B------:R-:W2:Y:S01]  /*1630*/  LDC.64 R2, c[0x0][0x3e8] ;  /* 0x0000fa00ff027b82 */ /* 0x000ea20000000a00 */
[----:B0-----:R-:W3:Y:S01]  /*1640*/  LDG.E R5, desc[UR4][R4.64] ;  /* 0x0000000404057981 */ /* 0x001ee2000c1e1900 */
[----:B--2---:R-:W-:-:S04]  /*1650*/  IMAD.WIDE.U32 R2, R7, 0x4, R2 ;  /* 0x0000000407027825 */ /* 0x004fc800078e0002 */
[----:B---3--:R-:W-:-:S04]  /*1660*/  FMUL.FTZ R0, R0, R5 ;  /* 0x0000000500007220 */ /* 0x008fc80000410000 */
[----:B------:R-:W-:-:S05]  /*1670*/  FMUL.FTZ R7, R0, 0.0078740157186985015869 ;  /* 0x3c01020400077820 */ /* 0x000fca0000410000 */
[----:B------:R-:W-:Y:S01]  /*1680*/  STG.E desc[UR4][R2.64], R7 ;  /* 0x0000000702007986 */ /* 0x000fe2000c101904 */
[----:B------:R-:W-:Y:S05]  /*1690*/  EXIT ;  /* 0x000000000000794d */ /* 0x000fea0003800000 */
        .weak           $__internal_61_$__cuda_sm20_div_rn_f64_full
        .type           $__internal_61_$__cuda_sm20_div_rn_f64_full,@function
        .size           $__internal_61_$__cuda_sm20_div_rn_f64_full,(.L_x_2539 - $__internal_61_$__cuda_sm20_div_rn_f64_full)
$__internal_61_$__cuda_sm20_div_rn_f64_full:
        /* <DEDUP_REMOVED lines=58> */
.L_x_2251:
        /* <DEDUP_REMOVED lines=15> */
.L_x_2253:
[----:B------:R-:W-:Y:S01]  /*1b30*/  LOP3.LUT R13, R7, 0x80000, RZ, 0xfc, !PT ;  /* 0x00080000070d7812 */ /* 0x000fe200078efcff */
[----:B------:R-:W-:-:S07]  /*1b40*/  IMAD.MOV.U32 R12, RZ, RZ, R6 ;  /* 0x000000ffff0c7224 */ /* 0x000fce00078e0006 */
.L_x_2252:
[----:B------:R-:W-:Y:S05]  /*1b50*/  BSYNC.RECONVERGENT B2 ;  /* 0x0000000000027941 */ /* 0x000fea0003800200 */
.L_x_2250:
[----:B------:R-:W-:Y:S01]  /*1b60*/  HFMA2 R9, -RZ, RZ, 0, 0 ;  /* 0x00000000ff097431 */ /* 0x000fe200000001ff */
[----:B------:R-:W-:Y:S01]  /*1b70*/  MOV R4, R12 ;  /* 0x0000000c00047202 */ /* 0x000fe20000000f00 */
[----:B------:R-:W-:Y:S02]  /*1b80*/  IMAD.MOV.U32 R5, RZ, RZ, R13 ;  /* 0x000000ffff057224 */ /* 0x000fe400078e000d */
[----:B------:R-:W-:Y:S05]  /*1b90*/  RET.REL.NODEC R8 `(_ZN17fastertransformer34generalAddBiasResidualLayerNormOptI7__half2Lb1ELb1ELi2ELb1ELi1EEEvPT_S3_PKS2_S5_S5_S5_S5_S5_fiiPKfS7_S7_Pfi) ;  /* 0xffffffe408187950 */ /* 0x000fea0003c3ffff */
.L_x_2254:
        /* <DEDUP_REMOVED lines=14> */
.L_x_2539:


//--------------------- .text._ZN17fastertransformer35generalAddBiasResidualLayerNormOpt2I7__half2Lb0ELb0ELi1ELb1ELi1EEEvPT_S3_PKS2_S5_S5_S5_S5_S5_fiiPKfS7_S7_Pfi --------------------------
	.section	.text._ZN17fastertransformer35generalAddBiasResidualLayerNormOpt2I7__half2Lb0ELb0ELi1ELb1ELi1EEEvPT_S3_PKS2_S5_S5_S5_S5_S5_fiiPKfS7_S7_Pfi,"ax",@progbits
	.align	128
        .global         _ZN17fastertransformer35generalAddBiasResidualLayerNormOpt2I7__half2Lb0ELb0ELi1ELb1ELi1EEEvPT_S3_PKS2_S5_S5_S5_S5_S5_fiiPKfS7_S7_Pfi
        .type           _ZN17fastertransformer35generalAddBiasResidualLayerNormOpt2I7__half2Lb0ELb0ELi1ELb1ELi1EEEvPT_S3_PKS2_S5_S5_S5_S5_S5_fiiPKfS7_S7_Pfi,@function
        .size           _ZN17fastertransformer35generalAddBiasResidualLayerNormOpt2I7__half2Lb0ELb0ELi1ELb1ELi1EEEvPT_S3_PKS2_S5_S5_S5_S5_S5_fiiPKfS7_S7_Pfi,(.L_x_2540 - _ZN17fastertransformer35generalAddBiasResidualLayerNormOpt2I7__half2Lb0ELb0ELi1ELb1ELi1EEEvPT_S3_PKS2_S5_S5_S5_S5_S5_fiiPKfS7_S7_Pfi)
        .other          _ZN17fastertransformer35generalAddBiasResidualLayerNormOpt2I7__half2Lb0ELb0ELi1ELb1ELi1EEEvPT_S3_PKS2_S5_S5_S5_S5_S5_fiiPKfS7_S7_Pfi,@"STO_CUDA_ENTRY STV_DEFAULT"
_ZN17fastertransformer35generalAddBiasResidualLayerNormOpt2I7__half2Lb0ELb0ELi1ELb1ELi1EEEvPT_S3_PKS2_S5_S5_S5_S5_S5_fiiPKfS7_S7_Pfi:
.text._ZN17fastertransformer35generalAddBiasResidualLayerNormOpt2I7__half2Lb0ELb0ELi1ELb1ELi1EEEvPT_S3_PKS2_S5_S5_S5_S5_S5_fiiPKfS7_S7_Pfi:
[----:B------:R-:W-:Y:S08]  /*0000*/  LDC R1, c[0x0][0x37c] ;  /* 0x0000df00ff017b82 */ /* 0x000ff00000000800 */
[----:B------:R-:W0:Y:S01]  /*0010*/  LDC R0, c[0x0][0x3f0] ;  /* 0x0000fc00ff007b82 */ /* 0x000e220000000800 */
[----:B------:R-:W1:Y:S01]  /*0020*/  LDCU.64 UR6, c[0x0][0x358] ;  /* 0x00006b00ff0677ac */ /* 0x000e620008000a00 */
[----:B------:R-:W-:Y:S01]  /*0030*/  IMAD.MOV.U32 R2, RZ, RZ, RZ ;  /* 0x000000ffff027224 */ /* 0x000fe200078e00ff */
[----:B------:R-:W2:Y:S01]  /*0040*/  S2R R4, SR_TID.X ;  /* 0x0000000000047919 */ /* 0x000ea20000002100 */
[----:B------:R-:W3:Y:S01]  /*0050*/  LDCU UR4, c[0x0][0x3c8] ;  /* 0x00007900ff0477ac */ /* 0x000ee20008000800 */
[----:B------:R-:W-:Y:S01]  /*0060*/  BSSY.RECONVERGENT B0, `(.L_x_2255) ;  /* 0x0000026000007945 */ /* 0x000fe20003800200 */
[----:B---3--:R-:W-:Y:S01]  /*0070*/  IMAD.U32 R3, RZ, RZ, UR4 ;  /* 0x00000004ff037e24 */ /* 0x008fe2000f8e00ff */
[----:B0-----:R-:W-:-:S02]  /*0080*/  ISETP.NE.AND P1, PT, R0, 0x2, PT ;  /* 0x000000020000780c */ /* 0x001fc40003f25270 */
[----:B------:R-:W0:Y:S02]  /*0090*/  S2R R0, SR_CTAID.X ;  /* 0x0000000000007919 */ /* 0x000e240000002500 */
[----:B--2---:R-:W-:-:S09]  /*00a0*/  ISETP.GE.AND P0, PT, R4, R3, PT ;  /* 0x000000030400720c */ /* 0x004fd20003f06270 */
[----:B------:R-:W1:Y:S02]  /*00b0*/  @!P1 LDC.64 R6, c[0x0][0x3e0] ;  /* 0x0000f800ff069b82 */ /* 0x000e640000000a00 */
[----:B-1----:R1:W5:Y:S01]  /*00c0*/  @!P1 LDG.E R2, desc[UR6][R6.64] ;  /* 0x0000000606029981 */ /* 0x002362000c1e1900 */
[----:B------:R-:W-:Y:S01]  /*00d0*/  CS2R R12, SRZ ;  /* 0x00000000000c7805 */ /* 0x000fe2000001ff00 */
[----:B0-----:R-:W-:Y:S06]  /*00e0*/  @P0 BRA `(.L_x_2256) ;  /* 0x0000000000740947 */ /* 0x001fec0003800000 */
[----:B------:R-:W0:Y:S01]  /*00f0*/  S2R R11, SR_CgaCtaId ;  /* 0x00000000000b7919 */ /* 0x000e220000008800 */
[----:B------:R-:W2:Y:S01]  /*0100*/  LDC R5, c[0x0][0x360] ;  /* 0x0000d800ff057b82 */ /* 0x000ea20000000800 */
[----:B------:R-:W-:Y:S02]  /*0110*/  MOV R10, 0x400 ;  /* 0x00000400000a7802 */ /* 0x000fe40000000f00 */
[----:B------:R-:W-:Y:S01]  /*0120*/  CS2R R12, SRZ ;  /* 0x00000000000c7805 */ /* 0x000fe2000001ff00 */
[----:B------:R-:W-:Y:S02]  /*0130*/  IMAD.MOV.U32 R18, RZ, RZ, R4 ;  /* 0x000000ffff127224 */ /* 0x000fe400078e0004 */
[----:B------:R-:W-:Y:S02]  /*0140*/  VIADD R10, R10, 0x190 ;  /* 0x000001900a0a7836 */ /* 0x000fe40000000000 */
[----:B------:R-:W3:Y:S08]  /*0150*/  LDC.64 R8, c[0x0][0x3a0] ;  /* 0x0000e800ff087b82 */ /* 0x000ef00000000a00 */
[----:B-1----:R-:W1:Y:S01]  /*0160*/  LDC.64 R6, c[0x0][0x388] ;  /* 0x0000e200ff067b82 */ /* 0x002e620000000a00 */
[----:B0-----:R-:W-:-:S07]  /*0170*/  LEA R16, R11, R10, 0x18 ;  /* 0x0000000a0b107211 */ /* 0x001fce00078ec0ff */
.L_x_2257:
[----:B0-----:R-:W-:-:S04]  /*0180*/  IMAD R11, R0, R3, R18 ;  /* 0x00000003000b7224 */ /* 0x001fc800078e0212 */
[----:B---3--:R-:W-:-:S06]  /*0190*/  IMAD.WIDE R14, R11, 0x4, R8 ;  /* 0x000000040b0e7825 */ /* 0x008fcc00078e0208 */
[----:B------:R-:W3:Y:S02]  /*01a0*/  LDG.E.CONSTANT R14, desc[UR6][R14.64] ;  /* 0x000000060e0e7981 */ /* 0x000ee4000c1e9900 */
[--C-:B---3--:R-:W-:Y:S02]  /*01b0*/  HADD2.F32 R10, -RZ, R14.reuse.H0_H0 ;  /* 0x2000000eff0a7230 */ /* 0x108fe40000004100 */
[----:B------:R-:W-:-:S03]  /*01c0*/  HADD2.F32 R19, -RZ, R14.H1_H1 ;  /* 0x3000000eff137230 */ /* 0x000fc60000004100 */
[----:B------:R-:W-:Y:S01]  /*01d0*/  FADD.FTZ R17, RZ, R10 ;  /* 0x0000000aff117221 */ /* 0x000fe20000010000 */
[----:B-1----:R-:W-:-:S04]  /*01e0*/  IMAD.WIDE R10, R11, 0x4, R6 ;  /* 0x000000040b0a7825 */ /* 0x002fc800078e0206 */
[----:B------:R-:W-:Y:S01]  /*01f0*/  FADD.FTZ R20, RZ, R19 ;  /* 0x00000013ff147221 */ /* 0x000fe20000010000 */
[----:B------:R-:W-:Y:S01]  /*0200*/  LEA R19, R18, R16, 0x2 ;  /* 0x0000001012137211 */ /* 0x000fe200078e10ff */
[----:B--2---:R-:W-:Y:S02]  /*0210*/  IMAD.IADD R18, R5, 0x1, R18 ;  /* 0x0000000105127824 */ /* 0x004fe400078e0212 */
[C---:B------:R-:W-:Y:S01]  /*0220*/  FMUL.FTZ R14, R20.reuse, R20 ;  /* 0x00000014140e7220 */ /* 0x040fe20000410000 */
[----:B------:R-:W-:Y:S01]  /*0230*/  F2FP.F16.F32.PACK_AB R21, R20, R17 ;  /* 0x000000111415723e */ /* 0x000fe200000000ff */
[C---:B------:R-:W-:Y:S01]  /*0240*/  FADD.FTZ R20, R17.reuse, R20 ;  /* 0x0000001411147221 */ /* 0x040fe20000010000 */
[----:B------:R-:W-:Y:S01]  /*0250*/  ISETP.GE.AND P1, PT, R18, R3, PT ;  /* 0x000000031200720c */ /* 0x000fe20003f26270 */
[----:B------:R-:W-:Y:S02]  /*0260*/  FFMA.FTZ R17, R17, R17, R14 ;  /* 0x0000001111117223 */ /* 0x000fe4000001000e */
[----:B------:R0:W-:Y:S01]  /*0270*/  STG.E desc[UR6][R10.64], R21 ;  /* 0x000000150a007986 */ /* 0x0001e2000c101906 */
[----:B------:R-:W-:Y:S01]  /*0280*/  FADD.FTZ R13, R20, R13 ;  /* 0x0000000d140d7221 */ /* 0x000fe20000010000 */
[----:B------:R-:W-:-:S02]  /*0290*/  FADD.FTZ R12, R17, R12 ;  /* 0x0000000c110c7221 */ /* 0x000fc40000010000 */
[----:B------:R0:W-:Y:S06]  /*02a0*/  STS [R19], R21 ;  /* 0x0000001513007388 */ /* 0x0001ec0000000800 */
[----:B------:R-:W-:Y:S05]  /*02b0*/  @!P1 BRA `(.L_x_2257) ;  /* 0xfffffffc00b09947 */ /* 0x000fea000383ffff */
.L_x_2256:
[----:B------:R-:W-:Y:S05]  /*02c0*/  BSYNC.RECONVERGENT B0 ;  /* 0x0000000000007941 */ /* 0x000fea0003800200 */
.L_x_2255:
[----:B-1----:R-:W1:Y:S01]  /*02d0*/  SHFL.BFLY PT, R6, R13, 0x10, 0x1f ;  /* 0x0e001f000d067f89 */ /* 0x002e6200000e0000 */
[----:B------:R-:W2:Y:S01]  /*02e0*/  LDCU UR8, c[0x0][0x360] ;  /* 0x00006c00ff0877ac */ /* 0x000ea20008000800 */
[----:B------:R-:W-:Y:S01]  /*02f0*/  I2FP.F32.U32 R15, R4 ;  /* 0x00000004000f7245 */ /* 0x000fe20000201000 */
[----:B------:R-:W-:Y:S01]  /*0300*/  BSSY.RECONVERGENT B0, `(.L_x_2258) ;  /* 0x000004c000007945 */ /* 0x000fe20003800200 */
[----:B------:R-:W0:Y:S01]  /*0310*/  SHFL.BFLY PT, R5, R12, 0x10, 0x1f ;  /* 0x0e001f000c057f89 */ /* 0x000e2200000e0000 */
[----:B------:R-:W-:Y:S02]  /*0320*/  SHF.R.U32.HI R17, RZ, 0x5, R4 ;  /* 0x00000005ff117819 */ /* 0x000fe40000011604 */
[----:B--2---:R-:W-:Y:S01]  /*0330*/  I2FP.F32.U32 R16, UR8 ;  /* 0x0000000800107c45 */ /* 0x004fe20008201000 */
[----:B-1----:R-:W-:-:S04]  /*0340*/  FADD.FTZ R6, R6, R13 ;  /* 0x0000000d06067221 */ /* 0x002fc80000010000 */
[----:B------:R-:W-:Y:S01]  /*0350*/  FMUL.FTZ R16, R16, 0.03125 ;  /* 0x3d00000010107820 */ /* 0x000fe20000410000 */
[----:B0-----:R-:W-:Y:S02]  /*0360*/  FADD.FTZ R10, R5, R12 ;  /* 0x0000000c050a7221 */ /* 0x001fe40000010000 */
[----:B------:R-:W0:Y:S02]  /*0370*/  SHFL.BFLY PT, R5, R6, 0x8, 0x1f ;  /* 0x0d001f0006057f89 */ /* 0x000e2400000e0000 */
[----:B------:R-:W-:Y:S02]  /*0380*/  FSETP.GT.FTZ.AND P2, PT, R16, R15, PT ;  /* 0x0000000f1000720b */ /* 0x000fe40003f54000 */
[----:B------:R-:W1:Y:S11]  /*0390*/  SHFL.BFLY PT, R9, R10, 0x8, 0x1f ;  /* 0x0d001f000a097f89 */ /* 0x000e7600000e0000 */
[----:B------:R-:W2:Y:S01]  /*03a0*/  @P2 S2R R12, SR_CgaCtaId ;  /* 0x00000000000c2919 */ /* 0x000ea20000008800 */
[----:B0-----:R-:W-:Y:S01]  /*03b0*/  FADD.FTZ R7, R6, R5 ;  /* 0x0000000506077221 */ /* 0x001fe20000010000 */
[----:B------:R-:W-:Y:S01]  /*03c0*/  LOP3.LUT P1, R5, R4, 0x1f, RZ, 0xc0, !PT ;  /* 0x0000001f04057812 */ /* 0x000fe2000782c0ff */
[----:B-1----:R-:W-:-:S03]  /*03d0*/  FADD.FTZ R11, R10, R9 ;  /* 0x000000090a0b7221 */ /* 0x002fc60000010000 */
[----:B------:R-:W0:Y:S04]  /*03e0*/  SHFL.BFLY PT, R8, R7, 0x4, 0x1f ;  /* 0x0c801f0007087f89 */ /* 0x000e2800000e0000 */
[----:B------:R-:W1:Y:S05]  /*03f0*/  SHFL.BFLY PT, R14, R11, 0x4, 0x1f ;  /* 0x0c801f000b0e7f89 */ /* 0x000e6a00000e0000 */
[----:B------:R-:W3:Y:S01]  /*0400*/  @!P1 S2R R10, SR_CgaCtaId ;  /* 0x00000000000a9919 */ /* 0x000ee20000008800 */
[----:B0-----:R-:W-:Y:S01]  /*0410*/  FADD.FTZ R8, R7, R8 ;  /* 0x0000000807087221 */ /* 0x001fe20000010000 */
[----:B------:R-:W-:Y:S01]  /*0420*/  @!P1 MOV R7, 0x400 ;  /* 0x0000040000079802 */ /* 0x000fe20000000f00 */
[----:B-1----:R-:W-:-:S03]  /*0430*/  FADD.FTZ R14, R11, R14 ;  /* 0x0000000e0b0e7221 */ /* 0x002fc60000010000 */
[----:B------:R-:W0:Y:S01]  /*0440*/  SHFL.BFLY PT, R9, R8, 0x2, 0x1f ;  /* 0x0c401f0008097f89 */ /* 0x000e2200000e0000 */
[----:B------:R-:W-:Y:S01]  /*0450*/  @P2 MOV R11, 0x400 ;  /* 0x00000400000b2802 */ /* 0x000fe20000000f00 */
[----:B------:R-:W-:Y:S02]  /*0460*/  @!P1 VIADD R7, R7, 0x88 ;  /* 0x0000008807079836 */ /* 0x000fe40000000000 */
[----:B------:R-:W1:Y:S02]  /*0470*/  SHFL.BFLY PT, R13, R14, 0x2, 0x1f ;  /* 0x0c401f000e0d7f89 */ /* 0x000e6400000e0000 */
[----:B------:R-:W-:-:S05]  /*0480*/  @P2 VIADD R11, R11, 0x88 ;  /* 0x000000880b0b2836 */ /* 0x000fca0000000000 */
[----:B--2---:R-:W-:Y:S02]  /*0490*/  @P2 LEA R12, R12, R11, 0x18 ;  /* 0x0000000b0c0c2211 */ /* 0x004fe400078ec0ff */
[----:B---3--:R-:W-:-:S05]  /*04a0*/  @!P1 LEA R10, R10, R7, 0x18 ;  /* 0x000000070a0a9211 */ /* 0x008fca00078ec0ff */
        /* <DEDUP_REMOVED lines=49> */
.L_x_2259:
[----:B------:R-:W-:Y:S05]  /*07c0*/  BSYNC.RECONVERGENT B0 ;  /* 0x0000000000007941 */ /* 0x000fea0003800200 */
.L_x_2258:
        /* <DEDUP_REMOVED lines=20> */
.L_x_2265:
        /* <DEDUP_REMOVED lines=22> */
.L_x_2262:
        /* <DEDUP_REMOVED lines=14> */
.L_x_2264:
[----:B------:R-:W-:-:S05]  /*0b50*/  IMAD.WIDE R12, R23, 0x4, R6 ;  /* 0x00000004170c7825 */ /* 0x000fca00078e0206 */
[----:B------:R1:W-:Y:S02]  /*0b60*/  STG.E desc[UR6][R12.64], R15 ;  /* 0x0000000f0c007986 */ /* 0x0003e4000c101906 */
.L_x_2263:
[----:B------:R-:W-:Y:S05]  /*0b70*/  @!P1 BRA `(.L_x_2265) ;  /* 0xfffffffc00649947 */ /* 0x000fea000383ffff */
.L_x_2261:
[----:B-12---:R-:W-:Y:S05]  /*0b80*/  BSYNC.RECONVERGENT B0 ;  /* 0x0000000000007941 */ /* 0x006fea0003800200 */
.L_x_2260:
        /* <DEDUP_REMOVED lines=62> */
[----:B------:R-:W-:Y:S05]  /*0f70*/  CALL.REL.NOINC `($__internal_62_$__cuda_sm20_div_rn_f64_full) ;  /* 0x0000000000a47944 */ /* 0x000fea0003c00000 */
.L_x_2269:
[----:B------:R-:W-:Y:S05]  /*0f80*/  BSYNC.RECONVERGENT B1 ;  /* 0x0000000000017941 */ /* 0x000fea0003800200 */
.L_x_2268:
        /* <DEDUP_REMOVED lines=12> */
.L_x_2270:
        /* <DEDUP_REMOVED lines=17> */
.L_x_2267:
[----:B------:R-:W-:Y:S05]  /*1160*/  BSYNC.RECONVERGENT B0 ;  /* 0x0000000000007941 */ /* 0x000fea0003800200 */
.L_x_2266:
        /* <DEDUP_REMOVED lines=10> */
        .weak           $__internal_62_$__cuda_sm20_div_rn_f64_full
        .type           $__internal_62_$__cuda_sm20_div_rn_f64_full,@function
        .size           $__internal_62_$__cuda_sm20_div_rn_f64_full,(.L_x_2540 - $__internal_62_$__cuda_sm20_div_rn_f64_full)
$__internal_62_$__cuda_sm20_div_rn_f64_full:
        /* <DEDUP_REMOVED lines=58> */
.L_x_2272:
        /* <DEDUP_REMOVED lines=15> */
.L_x_2274:
[----:B------:R-:W-:Y:S01]  /*16a0*/  LOP3.LUT R13, R7, 0x80000, RZ, 0xfc, !PT ;  /* 0x00080000070d7812 */ /* 0x000fe200078efcff */
[----:B------:R-:W-:-:S07]  /*16b0*/  IMAD.MOV.U32 R12, RZ, RZ, R6 ;  /* 0x000000ffff0c7224 */ /* 0x000fce00078e0006 */
.L_x_2273:
[----:B------:R-:W-:Y:S05]  /*16c0*/  BSYNC.RECONVERGENT B2 ;  /* 0x0000000000027941 */ /* 0x000fea0003800200 */
.L_x_2271:
[----:B------:R-:W-:Y:S01]  /*16d0*/  IMAD.MOV.U32 R9, RZ, RZ, 0x0 ;  /* 0x00000000ff097424 */ /* 0x000fe200078e00ff */
[----:B------:R-:W-:Y:S01]  /*16e0*/  MOV R2, R12 ;  /* 0x0000000c00027202 */ /* 0x000fe20000000f00 */
[----:B------:R-:W-:Y:S02]  /*16f0*/  IMAD.MOV.U32 R3, RZ, RZ, R13 ;  /* 0x000000ffff037224 */ /* 0x000fe400078e000d */
[----:B------:R-:W-:Y:S05]  /*1700*/  RET.REL.NODEC R8 `(_ZN17fastertransformer35generalAddBiasResidualLayerNormOpt2I7__half2Lb0ELb0ELi1ELb1ELi1EEEvPT_S3_PKS2_S5_S5_S5_S5_S5_fiiPKfS7_S7_Pfi) ;  /* 0xffffffe8083c7950 */ /* 0x000fea0003c3ffff */
.L_x_2275:
        /* <DEDUP_REMOVED lines=15> */
.L_x_2540:


//--------------------- .text._ZN17fastertransformer34generalAddBiasResidualLayerNormOptI7__half2Lb0ELb0ELi1ELb1ELi1EEEvPT_S3_PKS2_S5_S5_S5_S5_S5_fiiPKfS7_S7_Pfi --------------------------
	.section	.text._ZN17fastertransformer34generalAddBiasResidualLayerNormOptI7__half2Lb0ELb0ELi1ELb1ELi1EEEvPT_S3_PKS2_S5_S5_S5_S5_S5_fiiPKfS7_S7_Pfi,"ax",@progbits
	.align	128
        .global         _ZN17fastertransformer34generalAddBiasResidualLayerNormOptI7__half2Lb0ELb0ELi1ELb1ELi1EEEvPT_S3_PKS2_S5_S5_S5_S5_S5_fiiPKfS7_S7_Pfi
        .type           _ZN17fastertransformer34generalAddBiasResidualLayerNormOptI7__half2Lb0ELb0ELi1ELb1ELi1EEEvPT_S3_PKS2_S5_S5_S5_S5_S5_fiiPKfS7_S7_Pfi,@function
        .size           _ZN17fastertransformer34generalAddBiasResidualLayerNormOptI7__half2Lb0ELb0ELi1ELb1ELi1EEEvPT_S3_PKS2_S5_S5_S5_S5_S5_fiiPKfS7_S7_Pfi,(.L_x_2541 - _ZN17fastertransformer34generalAddBiasResidualLayerNormOptI7__half2Lb0ELb0ELi1ELb1ELi1EEEvPT_S3_PKS2_S5_S5_S5_S5_S5_fiiPKfS7_S7_Pfi)
        .other          _ZN17fastertransformer34generalAddBiasResidualLayerNormOptI7__half2Lb0ELb0ELi1ELb1ELi1EEEvPT_S3_PKS2_S5_S5_S5_S5_S5_fiiPKfS7_S7_Pfi,@"STO_CUDA_ENTRY STV_DEFAULT"
_ZN17fastertransformer34generalAddBiasResidualLayerNormOptI7__half2Lb0ELb0ELi1ELb1ELi1EEEvPT_S3_PKS2_S5_S5_S5_S5_S5_fiiPKfS7_S7_Pfi:
.text._ZN17fastertransformer34generalAddBiasResidualLayerNormOptI7__half2Lb0ELb0ELi1ELb1ELi1EEEvPT_S3_PKS2_S5_S5_S5_S5_S5_fiiPKfS7_S7_Pfi:
        /* <DEDUP_REMOVED lines=18> */
[----:B------:R-:W3:Y:S03]  /*0120*/  S2R R15, SR_CTAID.X ;  /* 0x00000000000f7919 */ /* 0x000ee60000002500 */
[----:B------:R-:W-:Y:S02]  /*0130*/  VIADD R6, R6, 0x110 ;  /* 0x0000011006067836 */ /* 0x000fe40000000000 */
[----:B0-----:R-:W0:Y:S08]  /*0140*/  LDC.64 R2, c[0x0][0x3a0] ;  /* 0x0000e800ff027b82 */ /* 0x001e300000000a00 */
[----:B------:R-:W4:Y:S01]  /*0150*/  LDC.64 R4, c[0x0][0x388] ;  /* 0x0000e200ff047b82 */ /* 0x000f220000000a00 */
[----:B-1----:R-:W-:-:S07]  /*0160*/  LEA R13, R13, R6, 0x18 ;  /* 0x000000060d0d7211 */ /* 0x002fce00078ec0ff */
.L_x_2278:
        /* <DEDUP_REMOVED lines=12> */
.L_x_2277:
[----:B------:R-:W-:Y:S05]  /*0230*/  BSYNC.RECONVERGENT B0 ;  /* 0x0000000000007941 */ /* 0x000fea0003800200 */
.L_x_2276:
[----:B------:R-:W-:Y:S01]  /*0240*/  HADD2 R12, R12.H0_H0, R12.H1_H1 ;  /* 0x3000000c0c0c7230 */ /* 0x000fe20000000800 */
[----:B------:R-:W-:Y:S01]  /*0250*/  MOV R13, 0x400 ;  /* 0x00000400000d7802 */ /* 0x000fe20000000f00 */
[----:B------:R-:W2:Y:S01]  /*0260*/  LDCU UR6, c[0x0][0x360] ;  /* 0x00006c00ff0677ac */ /* 0x000ea20008000800 */
[----:B-1----:R-:W-:Y:S01]  /*0270*/  LOP3.LUT P2, R10, R0, 0x1f, RZ, 0xc0, !PT ;  /* 0x0000001f000a7812 */ /* 0x002fe2000784c0ff */
[----:B------:R-:W-:Y:S01]  /*0280*/  BSSY.RECONVERGENT B0, `(.L_x_2279) ;  /* 0x000003f000007945 */ /* 0x000fe20003800200 */
[----:B0-----:R-:W-:Y:S02]  /*0290*/  HADD2.F32 R2, -RZ, R12.H0_H0 ;  /* 0x2000000cff027230 */ /* 0x001fe40000004100 */
[----:B------:R-:W0:Y:S03]  /*02a0*/  S2R R12, SR_CgaCtaId ;  /* 0x00000000000c7919 */ /* 0x000e260000008800 */
[----:B------:R-:W1:Y:S01]  /*02b0*/  SHFL.BFLY PT, R3, R2, 0x10, 0x1f ;  /* 0x0e001f0002037f89 */ /* 0x000e6200000e0000 */
[----:B--2---:R-:W-:-:S05]  /*02c0*/  I2FP.F32.U32 R11, UR6 ;  /* 0x00000006000b7c45 */ /* 0x004fca0008201000 */
[----:B------:R-:W-:Y:S01]  /*02d0*/  FMUL.FTZ R11, R11, 0.03125 ;  /* 0x3d0000000b0b7820 */ /* 0x000fe20000410000 */
[----:B-1----:R-:W-:Y:S01]  /*02e0*/  FADD.FTZ R3, R2, R3 ;  /* 0x0000000302037221 */ /* 0x002fe20000010000 */
[----:B------:R-:W-:-:S04]  /*02f0*/  I2FP.F32.U32 R2, R0 ;  /* 0x0000000000027245 */ /* 0x000fc80000201000 */
[----:B------:R-:W1:Y:S01]  /*0300*/  SHFL.BFLY PT, R4, R3, 0x8, 0x1f ;  /* 0x0d001f0003047f89 */ /* 0x000e6200000e0000 */
[----:B------:R-:W-:Y:S01]  /*0310*/  FSETP.GT.FTZ.AND P1, PT, R11, R2, PT ;  /* 0x000000020b00720b */ /* 0x000fe20003f34000 */
[----:B------:R-:W-:Y:S02]  /*0320*/  IMAD.MOV.U32 R2, RZ, RZ, RZ ;  /* 0x000000ffff027224 */ /* 0x000fe400078e00ff */
[----:B-1----:R-:W-:Y:S01]  /*0330*/  FADD.FTZ R4, R3, R4 ;  /* 0x0000000403047221 */ /* 0x002fe20000010000 */
[----:B------:R-:W-:-:S04]  /*0340*/  VIADD R3, R13, 0x8 ;  /* 0x000000080d037836 */ /* 0x000fc80000000000 */
[----:B------:R-:W1:Y:S01]  /*0350*/  SHFL.BFLY PT, R5, R4, 0x4, 0x1f ;  /* 0x0c801f0004057f89 */ /* 0x000e6200000e0000 */
[----:B0-----:R-:W-:Y:S01]  /*0360*/  LEA R3, R12, R3, 0x18 ;  /* 0x000000030c037211 */ /* 0x001fe200078ec0ff */
[----:B-1----:R-:W-:-:S03]  /*0370*/  FADD.FTZ R5, R4, R5 ;  /* 0x0000000504057221 */ /* 0x002fc60000010000 */
[-C--:B------:R-:W-:Y:S02]  /*0380*/  LEA.HI R4, R0, R3.reuse, RZ, 0x1d ;  /* 0x0000000300047211 */ /* 0x080fe400078fe8ff */
[----:B------:R-:W0:Y:S02]  /*0390*/  SHFL.BFLY PT, R6, R5, 0x2, 0x1f ;  /* 0x0c401f0005067f89 */ /* 0x000e2400000e0000 */
[----:B0-----:R-:W-:Y:S01]  /*03a0*/  FADD.FTZ R6, R5, R6 ;  /* 0x0000000605067221 */ /* 0x001fe20000010000 */
[----:B------:R-:W-:-:S04]  /*03b0*/  LEA R5, R10, R3, 0x2 ;  /* 0x000000030a057211 */ /* 0x000fc800078e10ff */
        /* <DEDUP_REMOVED lines=30> */
.L_x_2281:
        /* <DEDUP_REMOVED lines=13> */
.L_x_2280:
[----:B------:R-:W-:Y:S05]  /*0670*/  BSYNC.RECONVERGENT B0 ;  /* 0x0000000000007941 */ /* 0x000fea0003800200 */
.L_x_2279:
        /* <DEDUP_REMOVED lines=51> */
.L_x_2287:
        /* <DEDUP_REMOVED lines=22> */
.L_x_2284:
        /* <DEDUP_REMOVED lines=14> */
.L_x_2286:
[----:B--2---:R-:W-:-:S05]  /*0bf0*/  IMAD.WIDE R16, R19, 0x4, R6 ;  /* 0x0000000413107825 */ /* 0x004fca00078e0206 */
[----:B------:R0:W-:Y:S02]  /*0c00*/  STG.E desc[UR4][R16.64], R21 ;  /* 0x0000001510007986 */ /* 0x0001e4000c101904 */
.L_x_2285:
[----:B------:R-:W-:Y:S05]  /*0c10*/  @!P2 BRA `(.L_x_2287) ;  /* 0xfffffffc0064a947 */ /* 0x000fea000383ffff */
.L_x_2283:
[----:B------:R-:W-:Y:S05]  /*0c20*/  BSYNC.RECONVERGENT B0 ;  /* 0x0000000000007941 */ /* 0x000fea0003800200 */
.L_x_2282:
[----:B------:R-:W3:Y:S02]  /*0c30*/  LDCU.64 UR8, c[0x0][0x3e8] ;  /* 0x00007d00ff0877ac */ /* 0x000ee40008000a00 */
[----:B---3--:R-:W-:-:S04]  /*0c40*/  ISETP.NE.U32.AND P0, PT, RZ, UR8, PT ;  /* 0x00000008ff007c0c */ /* 0x008fc8000bf05070 */
[----:B------:R-:W-:-:S13]  /*0c50*/  ISETP.NE.AND.EX P0, PT, RZ, UR9, PT, P0 ;  /* 0x00000009ff007c0c */ /* 0x000fda000bf05300 */
[----:B------:R-:W-:Y:S05]  /*0c60*/  @!P0 EXIT ;  /* 0x000000000000894d */ /* 0x000fea0003800000 */
[----:B------:R-:W-:Y:S01]  /*0c70*/  HADD2.F32 R15, -RZ, R15.H0_H0 ;  /* 0x2000000fff0f7230 */ /* 0x000fe20000004100 */
[----:B--2---:R-:W-:Y:S01]  /*0c80*/  I2FP.F32.U32 R6, R10 ;  /* 0x0000000a00067245 */ /* 0x004fe20000201000 */
[----:B------:R-:W-:Y:S01]  /*0c90*/  BSSY.RECONVERGENT B0, `(.L_x_2288) ;  /* 0x0000058000007945 */ /* 0x000fe20003800200 */
[----:B------:R-:W-:Y:S02]  /*0ca0*/  ISETP.NE.AND P1, PT, R10, RZ, PT ;  /* 0x000000ff0a00720c */ /* 0x000fe40003f25270 */
[----:B------:R-:W2:Y:S01]  /*0cb0*/  SHFL.BFLY PT, R2, R15, 0x10, 0x1f ;  /* 0x0e001f000f027f89 */ /* 0x000ea200000e0000 */
[----:B------:R-:W-:-:S10]  /*0cc0*/  FSETP.GT.FTZ.AND P0, PT, R11, R6, PT ;  /* 0x000000060b00720b */ /* 0x000fd40003f14000 */
[----:B-----5:R-:W3:Y:S01]  /*0cd0*/  @!P1 S2R R8, SR_CgaCtaId ;  /* 0x0000000000089919 */ /* 0x020ee20000008800 */
[----:B------:R-:W-:Y:S02]  /*0ce0*/  @!P1 MOV R6, 0x400 ;  /* 0x0000040000069802 */ /* 0x000fe40000000f00 */
[----:B------:R-:W-:Y:S01]  /*0cf0*/  @P0 MOV R7, 0x400 ;  /* 0x0000040000070802 */ /* 0x000fe20000000f00 */
[----:B------:R-:W4:Y:S04]  /*0d00*/  @P0 S2R R12, SR_CgaCtaId ;  /* 0x00000000000c0919 */ /* 0x000f280000008800 */
[----:B------:R-:W-:Y:S01]  /*0d10*/  @P0 VIADD R7, R7, 0x88 ;  /* 0x0000008807070836 */ /* 0x000fe20000000000 */
[----:B--2---:R-:W-:-:S05]  /*0d20*/  FMNMX.FTZ R2, R15, R2, !PT ;  /* 0x000000020f027209 */ /* 0x004fca0007810000 */
[----:B0-----:R-:W0:Y:S01]  /*0d30*/  SHFL.BFLY PT, R3, R2, 0x8, 0x1f ;  /* 0x0d001f0002037f89 */ /* 0x001e2200000e0000 */
[----:B----4-:R-:W-:-:S05]  /*0d40*/  @P0 LEA R7, R12, R7, 0x18 ;  /* 0x000000070c070211 */ /* 0x010fca00078ec0ff */
[----:B------:R-:W-:Y:S01]  /*0d50*/  @P0 IMAD R10, R10, 0x4, R7 ;  /* 0x000000040a0a0824 */ /* 0x000fe200078e0207 */
[----:B0-----:R-:W-:-:S05]  /*0d60*/  FMNMX.FTZ R3, R2, R3, !PT ;  /* 0x0000000302037209 */ /* 0x001fca0007810000 */
[----:B------:R-:W0:Y:S02]  /*0d70*/  SHFL.BFLY PT, R4, R3, 0x4, 0x1f ;  /* 0x0c801f0003047f89 */ /* 0x000e2400000e0000 */
[----:B0-----:R-:W-:Y:S02]  /*0d80*/  FMNMX.FTZ R4, R3, R4, !PT ;  /* 0x0000000403047209 */ /* 0x001fe40007810000 */
[----:B------:R-:W-:-:S03]  /*0d90*/  @!P1 IADD3 R3, PT, PT, R6, 0x88, RZ ;  /* 0x0000008806039810 */ /* 0x000fc60007ffe0ff */
[----:B------:R-:W0:Y:S01]  /*0da0*/  SHFL.BFLY PT, R5, R4, 0x2, 0x1f ;  /* 0x0c401f0004057f89 */ /* 0x000e2200000e0000 */
[----:B---3--:R-:W-:-:S04]  /*0db0*/  @!P1 LEA R3, R8, R3, 0x18 ;  /* 0x0000000308039211 */ /* 0x008fc800078ec0ff */
        /* <DEDUP_REMOVED lines=37> */
[----:B-1----:R-:W-:Y:S05]  /*1010*/  CALL.REL.NOINC `($__internal_63_$__cuda_sm20_div_rn_f64_full) ;  /* 0x0000000000ac7944 */ /* 0x002fea0003c00000 */
.L_x_2291:
[----:B------:R-:W-:Y:S05]  /*1020*/  BSYNC.RECONVERGENT B1 ;  /* 0x0000000000017941 */ /* 0x000fea0003800200 */
.L_x_2290:
        /* <DEDUP_REMOVED lines=13> */
.L_x_2292:
        /* <DEDUP_REMOVED lines=17> */
.L_x_2289:
[----:B------:R-:W-:Y:S05]  /*1210*/  BSYNC.RECONVERGENT B0 ;  /* 0x0000000000007941 */ /* 0x000fea0003800200 */
.L_x_2288:
        /* <DEDUP_REMOVED lines=11> */
        .weak           $__internal_63_$__cuda_sm20_div_rn_f64_full
        .type           $__internal_63_$__cuda_sm20_div_rn_f64_full,@function
        .size           $__internal_63_$__cuda_sm20_div_rn_f64_full,(.L_x_2541 - $__internal_63_$__cuda_sm20_div_rn_f64_full)
$__internal_63_$__cuda_sm20_div_rn_f64_full:
[C---:B------:R-:W-:Y:S01]  /*12d0*/  FSETP.GEU.AND P0, PT, |R7|.reuse, 1.469367938527859385e-39, PT ;  /* 0x001000000700780b */ /* 0x040fe20003f0e200 */
[----:B------:R-:W-:Y:S01]  /*12e0*/  IMAD.MOV.U32 R10, RZ, RZ, 0x1 ;  /* 0x00000001ff0a7424 */ /* 0x000fe200078e00ff */
[C---:B------:R-:W-:Y:S01]  /*12f0*/  LOP3.LUT R2, R7.reuse, 0x800fffff, RZ, 0xc0, !PT ;  /* 0x800fffff07027812 */ /* 0x040fe200078ec0ff */
[----:B------:R-:W-:Y:S01]  /*1300*/  IMAD.MOV.U32 R5, RZ, RZ, 0x1ca00000 ;  /* 0x1ca00000ff057424 */ /* 0x000fe200078e00ff */
[----:B------:R-:W-:Y:S01]  /*1310*/  LOP3.LUT R9, R7, 0x7ff00000, RZ, 0xc0, !PT ;  /* 0x7ff0000007097812 */ /* 0x000fe200078ec0ff */
[----:B------:R-:W-:Y:S01]  /*1320*/  IMAD.MOV.U32 R18, RZ, RZ, 0x40500000 ;  /* 0x40500000ff127424 */ /* 0x000fe200078e00ff */
[----:B------:R-:W-:Y:S01]  /*1330*/  LOP3.LUT R3, R2, 0x3ff00000, RZ, 0xfc, !PT ;  /* 0x3ff0000002037812 */ /* 0x000fe200078efcff */
[----:B------:R-:W-:Y:S01]  /*1340*/  IMAD.MOV.U32 R2, RZ, RZ, R6 ;  /* 0x000000ffff027224 */ /* 0x000fe200078e0006 */
[----:B------:R-:W-:Y:S01]  /*1350*/  ISETP.LE.U32.AND P1, PT, R9, 0x40500000, PT ;  /* 0x405000000900780c */ /* 0x000fe20003f23070 */
[----:B------:R-:W-:Y:S01]  /*1360*/  VIADD R19, R18, 0xffffffff ;  /* 0xffffffff12137836 */ /* 0x000fe20000000000 */
[----:B------:R-:W-:Y:S02]  /*1370*/  BSSY.RECONVERGENT B2, `(.L_x_2293) ;  /* 0x0000041000027945 */ /* 0x000fe40003800200 */
[----:B------:R-:W-:Y:S01]  /*1380*/  SEL R14, R5, 0x63400000, !P1 ;  /* 0x63400000050e7807 */ /* 0x000fe20004800000 */
[----:B------:R-:W-:-:S03]  /*1390*/  @!P0 DMUL R2, R6, 8.98846567431157953865e+307 ;  /* 0x7fe0000006028828 */ /* 0x000fc60000000000 */
[----:B------:R-:W-:Y:S02]  /*13a0*/  LOP3.LUT R15, R14, 0xfc000, RZ, 0xfc, !PT ;  /* 0x000fc0000e0f7812 */ /* 0x000fe400078efcff */
[----:B------:R-:W-:Y:S01]  /*13b0*/  MOV R14, RZ ;  /* 0x000000ff000e7202 */ /* 0x000fe20000000f00 */
[----:B------:R-:W0:Y:S04]  /*13c0*/  MUFU.RCP64H R11, R3 ;  /* 0x00000003000b7308 */ /* 0x000e280000001800 */
        /* <DEDUP_REMOVED lines=42> */
.L_x_2294:
        /* <DEDUP_REMOVED lines=15> */
.L_x_2296:
[----:B------:R-:W-:Y:S01]  /*1760*/  LOP3.LUT R13, R7, 0x80000, RZ, 0xfc, !PT ;  /* 0x00080000070d7812 */ /* 0x000fe200078efcff */
[----:B------:R-:W-:-:S07]  /*1770*/  IMAD.MOV.U32 R12, RZ, RZ, R6 ;  /* 0x000000ffff0c7224 */ /* 0x000fce00078e0006 */
.L_x_2295:
[----:B------:R-:W-:Y:S05]  /*1780*/  BSYNC.RECONVERGENT B2 ;  /* 0x0000000000027941 */ /* 0x000fea0003800200 */
.L_x_2293:
[----:B------:R-:W-:Y:S01]  /*1790*/  IMAD.MOV.U32 R9, RZ, RZ, 0x0 ;  /* 0x00000000ff097424 */ /* 0x000fe200078e00ff */
[----:B------:R-:W-:Y:S01]  /*17a0*/  MOV R3, R13 ;  /* 0x0000000d00037202 */ /* 0x000fe20000000f00 */
[----:B------:R-:W-:Y:S02]  /*17b0*/  IMAD.MOV.U32 R2, RZ, RZ, R12 ;  /* 0x000000ffff027224 */ /* 0x000fe400078e000c */
[----:B------:R-:W-:Y:S05]  /*17c0*/  RET.REL.NODEC R8 `(_ZN17fastertransformer34generalAddBiasResidualLayerNormOptI7__half2Lb0ELb0ELi1ELb1ELi1EEEvPT_S3_PKS2_S5_S5_S5_S5_S5_fiiPKfS7_S7_Pfi) ;  /* 0xffffffe8080c7950 */ /* 0x000fea0003c3ffff */
.L_x_2297:
        /* <DEDUP_REMOVED lines=11> */
.L_x_2541:


//--------------------- .text._ZN17fastertransformer35generalAddBiasResidualLayerNormOpt2I7__half2Lb1ELb0ELi1ELb1ELi1EEEvPT_S3_PKS2_S5_S5_S5_S5_S5_fiiPKfS7_S7_Pfi --------------------------
	.section	.text._ZN17fastertransformer35generalAddBiasResidualLayerNormOpt2I7__half2Lb1ELb0ELi1ELb1ELi1EEEvPT_S3_PKS2_S5_S5_S5_S5_S5_fiiPKfS7_S7_Pfi,"ax",@progbits
	.align	128
        .global         _ZN17fastertransformer35generalAddBiasResidualLayerNormOpt2I7__half2Lb1ELb0ELi1ELb1ELi1EEEvPT_S3_PKS2_S5_S5_S5_S5_S5_fiiPKfS7_S7_Pfi
        .type           _ZN17fastertransformer35generalAddBiasResidualLayerNormOpt2I7__half2Lb1ELb0ELi1ELb1ELi1EEEvPT_S3_PKS2_S5_S5_S5_S5_S5_fiiPKfS7_S7_Pfi,@function
        .size           _ZN17fastertransformer35generalAddBiasResidualLayerNormOpt2I7__half2Lb1ELb0ELi1ELb1ELi1EEEvPT_S3_PKS2_S5_S5_S5_S5_S5_fiiPKfS7_S7_Pfi,(.L_x_2542 - _ZN17fastertransformer35generalAddBiasResidualLayerNormOpt2I7__half2Lb1ELb0ELi1ELb1ELi1EEEvPT_S3_PKS2_S5_S5_S5_S5_S5_fiiPKfS7_S7_Pfi)
        .other          _ZN17fastertransformer35generalAddBiasResidualLayerNormOpt2I7__half2Lb1ELb0ELi1ELb1ELi1EEEvPT_S3_PKS2_S5_S5_S5_S5_S5_fiiPKfS7_S7_Pfi,@"STO_CUDA_ENTRY STV_DEFAULT"
_ZN17fastertransformer35generalAddBiasResidualLayerNormOpt2I7__half2Lb1ELb0ELi1ELb1ELi1EEEvPT_S3_PKS2_S5_S5_S5_S5_S5_fiiPKfS7_S7_Pfi:
.text._ZN17fastertransformer35generalAddBiasResidualLayerNormOpt2I7__half2Lb1ELb0ELi1ELb1ELi1EEEvPT_S3_PKS2_S5_S5_S5_S5_S5_fiiPKfS7_S7_Pfi:
        /* <DEDUP_REMOVED lines=16> */
[----:B--2---:R-:W-:Y:S01]  /*0100*/  IMAD.U32 R3, RZ, RZ, UR4 ;  /* 0x00000004ff037e24 */ /* 0x004fe2000f8e00ff */
[----:B------:R-:W0:Y:S03]  /*0110*/  S2R R4, SR_CTAID.X ;  /* 0x0000000000047919 */ /* 0x000e260000002500 */
[----:B----4-:R1:W5:Y:S01]  /*0120*/  @!P1 LDG.E R2, desc[UR6][R10.64] ;  /* 0x000000060a029981 */ /* 0x010362000c1e1900 */
[----:B---3--:R-:W-:Y:S01]  /*0130*/  ISETP.GE.AND P1, PT, R0, R3, PT ;  /* 0x000000030000720c */ /* 0x008fe20003f26270 */
[----:B------:R-:W-:Y:S01]  /*0140*/  HFMA2 R18, -RZ, RZ, 0, 0 ;  /* 0x00000000ff127431 */ /* 0x000fe200000001ff */
[----:B------:R-:W-:Y:S01]  /*0150*/  BSSY.RECONVERGENT B0, `(.L_x_2298) ;  /* 0x0000052000007945 */ /* 0x000fe20003800200 */
[----:B------:R-:W-:Y:S01]  /*0160*/  @P0 FMUL.FTZ R18, R6, R9 ;  /* 0x0000000906120220 */ /* 0x000fe20000410000 */
[----:B------:R-:W-:-:S09]  /*0170*/  CS2R R6, SRZ ;  /* 0x0000000000067805 */ /* 0x000fd2000001ff00 */
        /* <DEDUP_REMOVED lines=9> */
[----:B------:R-:W4:Y:S01]  /*0210*/  LDC.64 R12, c[0x0][0x388] ;  /* 0x0000e200ff0c7b82 */ /* 0x000f220000000a00 */
[----:B-1----:R-:W-:-:S02]  /*0220*/  LEA R19, R19, R6, 0x18 ;  /* 0x0000000613137211 */ /* 0x002fc400078ec0ff */
[----:B------:R-:W-:-:S07]  /*0230*/  CS2R R6, SRZ ;  /* 0x0000000000067805 */ /* 0x000fce000001ff00 */
.L_x_2301:
[----:B-1----:R-:W-:-:S04]  /*0240*/  IMAD R21, R4, R3, R18 ;  /* 0x0000000304157224 */ /* 0x002fc800078e0212 */
[----:B--2---:R-:W-:-:S04]  /*0250*/  IMAD.WIDE R14, R21, 0x4, R8 ;  /* 0x00000004150e7825 */ /* 0x004fc800078e0208 */
[----:B---3--:R-:W-:Y:S02]  /*0260*/  IMAD.WIDE R16, R21, 0x4, R10 ;  /* 0x0000000415107825 */ /* 0x008fe400078e020a */
[----:B------:R-:W2:Y:S04]  /*0270*/  LDG.E.CONSTANT R14, desc[UR6][R14.64] ;  /* 0x000000060e0e7981 */ /* 0x000ea8000c1e9900 */
[----:B------:R-:W3:Y:S01]  /*0280*/  LDG.E.CONSTANT R16, desc[UR6][R16.64] ;  /* 0x0000000610107981 */ /* 0x000ee2000c1e9900 */
[--C-:B--2---:R-:W-:Y:S02]  /*0290*/  HADD2.F32 R20, -RZ, R14.reuse.H0_H0 ;  /* 0x2000000eff147230 */ /* 0x104fe40000004100 */
[----:B------:R-:W-:Y:S01]  /*02a0*/  HADD2.F32 R22, -RZ, R14.H1_H1 ;  /* 0x3000000eff167230 */ /* 0x000fe20000004100 */
[----:B------:R-:W-:Y:S01]  /*02b0*/  LEA R14, R18, R19, 0x2 ;  /* 0x00000013120e7211 */ /* 0x000fe200078e10ff */
[----:B---3--:R-:W-:-:S02]  /*02c0*/  HADD2.F32 R23, -RZ, R16.H0_H0 ;  /* 0x20000010ff177230 */ /* 0x008fc40000004100 */
[----:B------:R-:W-:Y:S01]  /*02d0*/  FADD.FTZ R20, RZ, R20 ;  /* 0x00000014ff147221 */ /* 0x000fe20000010000 */
[----:B------:R-:W-:Y:S02]  /*02e0*/  HADD2.F32 R25, -RZ, R16.H1_H1 ;  /* 0x30000010ff197230 */ /* 0x000fe40000004100 */
[----:B------:R-:W-:Y:S01]  /*02f0*/  FADD.FTZ R22, RZ, R22 ;  /* 0x00000016ff167221 */ /* 0x000fe20000010000 */
[----:B0-----:R-:W-:Y:S02]  /*0300*/  IMAD.IADD R18, R5, 0x1, R18 ;  /* 0x0000000105127824 */ /* 0x001fe400078e0212 */
[----:B------:R-:W-:Y:S01]  /*0310*/  FADD.FTZ R23, R20, R23 ;  /* 0x0000001714177221 */ /* 0x000fe20000010000 */
[----:B----4-:R-:W-:-:S04]  /*0320*/  IMAD.WIDE R20, R21, 0x4, R12 ;  /* 0x0000000415147825 */ /* 0x010fc800078e020c */
        /* <DEDUP_REMOVED lines=12> */
.L_x_2300:
        /* <DEDUP_REMOVED lines=8> */
[----:B------:R-:W-:-:S07]  /*0470*/  CS2R R6, SRZ ;  /* 0x0000000000067805 */ /* 0x000fce000001ff00 */
.L_x_2302:
[----:B------:R-:W-:-:S04]  /*0480*/  IMAD R21, R4, R3, R20 ;  /* 0x0000000304157224 */ /* 0x000fc800078e0214 */
[----:B0--3--:R-:W-:-:S06]  /*0490*/  IMAD.WIDE R14, R21, 0x8, R10 ;  /* 0x00000008150e7825 */ /* 0x009fcc00078e020a */
[----:B------:R-:W3:Y:S01]  /*04a0*/  LDG.E.64 R14, desc[UR6][R14.64] ;  /* 0x000000060e0e7981 */ /* 0x000ee2000c1e1b00 */
[----:B--2---:R-:W-:-:S06]  /*04b0*/  IMAD.WIDE R16, R21, 0x4, R12 ;  /* 0x0000000415107825 */ /* 0x004fcc00078e020c */
        /* <DEDUP_REMOVED lines=12> */
[----:B------:R-:W-:-:S02]  /*0580*/  IMAD R16, R20, 0x4, R19 ;  /* 0x0000000414107824 */ /* 0x000fc400078e0213 */
[----:B------:R-:W-:Y:S01]  /*0590*/  FADD.FTZ R23, R23, R24 ;  /* 0x0000001817177221 */ /* 0x000fe20000010000 */
[----:B0-----:R-:W-:Y:S02]  /*05a0*/  IMAD.IADD R20, R5, 0x1, R20 ;  /* 0x0000000105147824 */ /* 0x001fe400078e0214 */
[----:B------:R-:W-:Y:S01]  /*05b0*/  FADD.FTZ R22, R22, R15 ;  /* 0x0000000f16167221 */ /* 0x000fe20000010000 */
[----:B----4-:R-:W-:-:S04]  /*05c0*/  IMAD.WIDE R14, R21, 0x4, R8 ;  /* 0x00000004150e7825 */ /* 0x010fc800078e0208 */
[C---:B------:R-:W-:Y:S01]  /*05d0*/  FMUL.FTZ R21, R23.reuse, R23 ;  /* 0x0000001717157220 */ /* 0x040fe20000410000 */
[----:B------:R-:W-:Y:S01]  /*05e0*/  ISETP.GE.AND P0, PT, R20, R3, PT ;  /* 0x000000031400720c */ /* 0x000fe20003f06270 */
[C---:B------:R-:W-:Y:S01]  /*05f0*/  FADD.FTZ R24, R22.reuse, R23 ;  /* 0x0000001716187221 */ /* 0x040fe20000010000 */
[-C--:B------:R-:W-:Y:S01]  /*0600*/  F2FP.F16.F32.PACK_AB R17, R23, R22.reuse ;  /* 0x000000161711723e */ /* 0x080fe200000000ff */
[----:B------:R-:W-:Y:S02]  /*0610*/  FFMA.FTZ R21, R22, R22, R21 ;  /* 0x0000001616157223 */ /* 0x000fe40000010015 */
[----:B------:R-:W-:Y:S02]  /*0620*/  FADD.FTZ R7, R24, R7 ;  /* 0x0000000718077221 */ /* 0x000fe40000010000 */
[----:B------:R0:W-:Y:S01]  /*0630*/  STG.E desc[UR6][R14.64], R17 ;  /* 0x000000110e007986 */ /* 0x0001e2000c101906 */
[----:B------:R-:W-:-:S03]  /*0640*/  FADD.FTZ R6, R21, R6 ;  /* 0x0000000615067221 */ /* 0x000fc60000010000 */
[----:B------:R0:W-:Y:S02]  /*0650*/  STS [R16], R17 ;  /* 0x0000001110007388 */ /* 0x0001e40000000800 */
[----:B------:R-:W-:Y:S05]  /*0660*/  @!P0 BRA `(.L_x_2302) ;  /* 0xfffffffc00848947 */ /* 0x000fea000383ffff */
.L_x_2299:
[----:B------:R-:W-:Y:S05]  /*0670*/  BSYNC.RECONVERGENT B0 ;  /* 0x0000000000007941 */ /* 0x000fea0003800200 */
.L_x_2298:
[----:B------:R-:W2:Y:S01]  /*0680*/  SHFL.BFLY PT, R8, R7, 0x10, 0x1f ;  /* 0x0e001f0007087f89 */ /* 0x000ea200000e0000 */
[----:B------:R-:W3:Y:S01]  /*0690*/  LDCU UR8, c[0x0][0x360] ;  /* 0x00006c00ff0877ac */ /* 0x000ee20008000800 */
[----:B0-----:R-:W-:Y:S01]  /*06a0*/  SHF.R.U32.HI R17, RZ, 0x5, R0 ;  /* 0x00000005ff117819 */ /* 0x001fe20000011600 */
[----:B------:R-:W-:Y:S01]  /*06b0*/  BSSY.RECONVERGENT B0, `(.L_x_2303) ;  /* 0x000004c000007945 */ /* 0x000fe20003800200 */
[----:B------:R-:W0:Y:S01]  /*06c0*/  SHFL.BFLY PT, R5, R6, 0x10, 0x1f ;  /* 0x0e001f0006057f89 */ /* 0x000e2200000e0000 */
[----:B---3--:R-:W-:Y:S01]  /*06d0*/  I2FP.F32.U32 R16, UR8 ;  /* 0x0000000800107c45 */ /* 0x008fe20008201000 */
[----:B--2---:R-:W-:-:S04]  /*06e0*/  FADD.FTZ R8, R8, R7 ;  /* 0x0000000708087221 */ /* 0x004fc80000010000 */
[----:B------:R-:W-:Y:S01]  /*06f0*/  FMUL.FTZ R16, R16, 0.03125 ;  /* 0x3d00000010107820 */ /* 0x000fe20000410000 */
[----:B0-----:R-:W-:Y:S02]  /*0700*/  FADD.FTZ R11, R5, R6 ;  /* 0x00000006050b7221 */ /* 0x001fe40000010000 */
[----:B------:R-:W0:Y:S04]  /*0710*/  SHFL.BFLY PT, R5, R8, 0x8, 0x1f ;  /* 0x0d001f0008057f89 */ /* 0x000e2800000e0000 */
[----:B------:R-:W2:Y:S01]  /*0720*/  SHFL.BFLY PT, R10, R11, 0x8, 0x1f ;  /* 0x0d001f000b0a7f89 */ /* 0x000ea200000e0000 */
[----:B0-----:R-:W-:Y:S01]  /*0730*/  FADD.FTZ R9, R8, R5 ;  /* 0x0000000508097221 */ /* 0x001fe20000010000 */
[----:B--2---:R-:W-:Y:S01]  /*0740*/  FADD.FTZ R12, R11, R10 ;  /* 0x0000000a0b0c7221 */ /* 0x004fe20000010000 */
[----:B------:R-:W-:-:S03]  /*0750*/  I2FP.F32.U32 R11, R0 ;  /* 0x00000000000b7245 */ /* 0x000fc60000201000 */
[----:B------:R-:W0:Y:S01]  /*0760*/  SHFL.BFLY PT, R10, R9, 0x4, 0x1f ;  /* 0x0c801f00090a7f89 */ /* 0x000e2200000e0000 */
[----:B------:R-:W-:-:S03]  /*0770*/  FSETP.GT.FTZ.AND P2, PT, R16, R11, PT ;  /* 0x0000000b1000720b */ /* 0x000fc60003f54000 */
[----:B------:R-:W2:Y:S10]  /*0780*/  SHFL.BFLY PT, R5, R12, 0x4, 0x1f ;  /* 0x0c801f000c057f89 */ /* 0x000eb400000e0000 */
[----:B-1----:R-:W1:Y:S01]  /*0790*/  @P2 S2R R15, SR_CgaCtaId ;  /* 0x00000000000f2919 */ /* 0x002e620000008800 */
[----:B0-----:R-:W-:Y:S01]  /*07a0*/  FADD.FTZ R10, R9, R10 ;  /* 0x0000000a090a7221 */ /* 0x001fe20000010000 */
[----:B--2---:R-:W-:-:S04]  /*07b0*/  FADD.FTZ R13, R12, R5 ;  /* 0x000000050c0d7221 */ /* 0x004fc80000010000 */
[----:B------:R-:W0:Y:S01]  /*07c0*/  SHFL.BFLY PT, R7, R10, 0x2, 0x1f ;  /* 0x0c401f000a077f89 */ /* 0x000e2200000e0000 */
[----:B------:R-:W-:Y:S02]  /*07d0*/  LOP3.LUT P0, R5, R0, 0x1f, RZ, 0xc0, !PT ;  /* 0x0000001f00057812 */ /* 0x000fe4000780c0ff */
[----:B------:R-:W-:Y:S01]  /*07e0*/  @P2 MOV R12, 0x400 ;  /* 0x00000400000c2802 */ /* 0x000fe20000000f00 */
[----:B------:R-:W2:Y:S04]  /*07f0*/  SHFL.BFLY PT, R6, R13, 0x2, 0x1f ;  /* 0x0c401f000d067f89 */ /* 0x000ea800000e0000 */
[----:B------:R-:W-:-:S06]  /*0800*/  @P2 VIADD R12, R12, 0x88 ;  /* 0x000000880c0c2836 */ /* 0x000fcc0000000000 */
[----:B------:R-:W3:Y:S01]  /*0810*/  @!P0 S2R R11, SR_CgaCtaId ;  /* 0x00000000000b8919 */ /* 0x000ee20000008800 */
[----:B-1----:R-:W-:Y:S01]  /*0820*/  @P2 LEA R12, R15, R12, 0x18 ;  /* 0x0000000c0f0c2211 */ /* 0x002fe200078ec0ff */
[----:B0-----:R-:W-:Y:S01]  /*0830*/  FADD.FTZ R7, R10, R7 ;  /* 0x000000070a077221 */ /* 0x001fe20000010000 */
[----:B------:R-:W-:Y:S01]  /*0840*/  @!P0 MOV R10, 0x400 ;  /* 0x00000400000a8802 */ /* 0x000fe20000000f00 */
[----:B--2---:R-:W-:-:S03]  /*0850*/  FADD.FTZ R8, R13, R6 ;  /* 0x000000060d087221 */ /* 0x004fc60000010000 */
[----:B------:R-:W-:Y:S01]  /*0860*/  @!P0 IADD3 R10, PT, PT, R10, 0x88, RZ ;  /* 0x000000880a0a8810 */ /* 0x000fe20007ffe0ff */
[----:B------:R-:W0:Y:S04]  /*0870*/  SHFL.BFLY PT, R6, R7, 0x1, 0x1f ;  /* 0x0c201f0007067f89 */ /* 0x000e2800000e0000 */
[----:B------:R-:W1:Y:S01]  /*0880*/  SHFL.BFLY PT, R9, R8, 0x1, 0x1f ;  /* 0x0c201f0008097f89 */ /* 0x000e6200000e0000 */
[----:B---3--:R-:W-:-:S05]  /*0890*/  @!P0 LEA R10, R11, R10, 0x18 ;  /* 0x0000000a0b0a8211 */ /* 0x008fca00078ec0ff */
        /* <DEDUP_REMOVED lines=45> */
.L_x_2304:
[----:B------:R-:W-:Y:S05]  /*0b70*/  BSYNC.RECONVERGENT B0 ;  /* 0x0000000000007941 */ /* 0x000fea0003800200 */
.L_x_2303:
        /* <DEDUP_REMOVED lines=20> */
.L_x_2310:
        /* <DEDUP_REMOVED lines=22> */
.L_x_2307:
        /* <DEDUP_REMOVED lines=14> */
.L_x_2309:
[----:B------:R-:W-:-:S05]  /*0f00*/  IMAD.WIDE R12, R23, 0x4, R6 ;  /* 0x00000004170c7825 */ /* 0x000fca00078e0206 */
[----:B------:R1:W-:Y:S02]  /*0f10*/  STG.E desc[UR6][R12.64], R15 ;  /* 0x0000000f0c007986 */ /* 0x0003e4000c101906 */
.L_x_2308:
[----:B------:R-:W-:Y:S05]  /*0f20*/  @!P1 BRA `(.L_x_2310) ;  /* 0xfffffffc00649947 */ /* 0x000fea000383ffff */
.L_x_2306:
[----:B-12---:R-:W-:Y:S05]  /*0f30*/  BSYNC.RECONVERGENT B0 ;  /* 0x0000000000007941 */ /* 0x006fea0003800200 */
.L_x_2305:
        /* <DEDUP_REMOVED lines=62> */
[----:B------:R-:W-:Y:S05]  /*1320*/  CALL.REL.NOINC `($__internal_64_$__cuda_sm20_div_rn_f64_full) ;  /* 0x0000000000a47944 */ /* 0x000fea0003c00000 */
.L_x_2314:
[----:B------:R-:W-:Y:S05]  /*1330*/  BSYNC.RECONVERGENT B1 ;  /* 0x0000000000017941 */ /* 0x000fea0003800200 */
.L_x_2313:
        /* <DEDUP_REMOVED lines=12> */
.L_x_2315:
        /* <DEDUP_REMOVED lines=17> */
.L_x_2312:
[----:B------:R-:W-:Y:S05]  /*1510*/  BSYNC.RECONVERGENT B0 ;  /* 0x0000000000007941 */ /* 0x000fea0003800200 */
.L_x_2311:
        /* <DEDUP_REMOVED lines=10> */
        .weak           $__internal_64_$__cuda_sm20_div_rn_f64_full
        .type           $__internal_64_$__cuda_sm20_div_rn_f64_full,@function
        .size           $__internal_64_$__cuda_sm20_div_rn_f64_full,(.L_x_2542 - $__internal_64_$__cuda_sm20_div_rn_f64_full)
$__internal_64_$__cuda_sm20_div_rn_f64_full:
        /* <DEDUP_REMOVED lines=58> */
.L_x_2317:
        /* <DEDUP_REMOVED lines=15> */
.L_x_2319:
[----:B------:R-:W-:Y:S01]  /*1a50*/  LOP3.LUT R13, R7, 0x80000, RZ, 0xfc, !PT ;  /* 0x00080000070d7812 */ /* 0x000fe200078efcff */
[----:B------:R-:W-:-:S07]  /*1a60*/  IMAD.MOV.U32 R12, RZ, RZ, R6 ;  /* 0x000000ffff0c7224 */ /* 0x000fce00078e0006 */
.L_x_2318:
[----:B------:R-:W-:Y:S05]  /*1a70*/  BSYNC.RECONVERGENT B2 ;  /* 0x0000000000027941 */ /* 0x000fea0003800200 */
.L_x_2316:
[----:B------:R-:W-:Y:S01]  /*1a80*/  HFMA2 R9, -RZ, RZ, 0, 0 ;  /* 0x00000000ff097431 */ /* 0x000fe200000001ff */
[----:B------:R-:W-:Y:S01]  /*1a90*/  MOV R2, R12 ;  /* 0x0000000c00027202 */ /* 0x000fe20000000f00 */
[----:B------:R-:W-:Y:S02]  /*1aa0*/  IMAD.MOV.U32 R3, RZ, RZ, R13 ;  /* 0x000000ffff037224 */ /* 0x000fe400078e000d */
[----:B------:R-:W-:Y:S05]  /*1ab0*/  RET.REL.NODEC R8 `(_ZN17fastertransformer35generalAddBiasResidualLayerNormOpt2I7__half2Lb1ELb0ELi1ELb1ELi1EEEvPT_S3_PKS2_S5_S5_S5_S5_S5_fiiPKfS7_S7_Pfi) ;  /* 0xffffffe408507950 */ /* 0x000fea0003c3ffff */
.L_x_2320:
        /* <DEDUP_REMOVED lines=12> */
.L_x_2542:


//--------------------- .text._ZN17fastertransformer34generalAddBiasResidualLayerNormOptI7__half2Lb1ELb0ELi1ELb1ELi1EEEvPT_S3_PKS2_S5_S5_S5_S5_S5_fiiPKfS7_S7_Pfi --------------------------
	.section	.text._ZN17fastertransformer34generalAddBiasResidualLayerNormOptI7__half2Lb1ELb0ELi1ELb1ELi1EEEvPT_S3_PKS2_S5_S5_S5_S5_S5_fiiPKfS7_S7_Pfi,"ax",@progbits
	.align	128
        .global         _ZN17fastertransformer34generalAddBiasResidualLayerNormOptI7__half2Lb1ELb0ELi1ELb1ELi1EEEvPT_S3_PKS2_S5_S5_S5_S5_S5_fiiPKfS7_S7_Pfi
        .type           _ZN17fastertransformer34generalAddBiasResidualLayerNormOptI7__half2Lb1ELb0ELi1ELb1ELi1EEEvPT_S3_PKS2_S5_S5_S5_S5_S5_fiiPKfS7_S7_Pfi,@function
        .size           _ZN17fastertransformer34generalAddBiasResidualLayerNormOptI7__half2Lb1ELb0ELi1ELb1ELi1EEEvPT_S3_PKS2_S5_S5_S5_S5_S5_fiiPKfS7_S7_Pfi,(.L_x_2543 - _ZN17fastertransformer34generalAddBiasResidualLayerNormOptI7__half2Lb1ELb0ELi1ELb1ELi1EEEvPT_S3_PKS2_S5_S5_S5_S5_S5_fiiPKfS7_S7_Pfi)
        .other          _ZN17fastertransformer34generalAddBiasResidualLayerNormOptI7__half2Lb1ELb0ELi1ELb1ELi1EEEvPT_S3_PKS2_S5_S5_S5_S5_S5_fiiPKfS7_S7_Pfi,@"STO_CUDA_ENTRY STV_DEFAULT"
_ZN17fastertransformer34generalAddBiasResidualLayerNormOptI7__half2Lb1ELb0ELi1ELb1ELi1EEEvPT_S3_PKS2_S5_S5_S5_S5_S5_fiiPKfS7_S7_Pfi:
.text._ZN17fastertransformer34generalAddBiasResidualLayerNormOptI7__half2Lb1ELb0ELi1ELb1ELi1EEEvPT_S3_PKS2_S5_S5_S5_S5_S5_fiiPKfS7_S7_Pfi:
        /* <DEDUP_REMOVED lines=35> */
.L_x_2324:
[----:B0-2---:R-:W-:-:S04]  /*0230*/  IMAD R11, R14, R13, R20 ;  /* 0x0000000d0e0b7224 */ /* 0x005fc800078e0214 */
[----:B----4-:R-:W-:-:S04]  /*0240*/  IMAD.WIDE R18, R11, 0x4, R4 ;  /* 0x000000040b127825 */ /* 0x010fc800078e0204 */
[C---:B---3--:R-:W-:Y:S02]  /*0250*/  IMAD.WIDE R8, R11.reuse, 0x4, R2 ;  /* 0x000000040b087825 */ /* 0x048fe400078e0202 */
[----:B------:R-:W2:Y:S04]  /*0260*/  LDG.E.CONSTANT R18, desc[UR4][R18.64] ;  /* 0x0000000412127981 */ /* 0x000ea8000c1e9900 */
[----:B------:R2:W3:Y:S01]  /*0270*/  LDG.E.CONSTANT R8, desc[UR4][R8.64] ;  /* 0x0000000408087981 */ /* 0x0004e2000c1e9900 */
[----:B------:R-:W-:-:S04]  /*0280*/  IMAD.WIDE R10, R11, 0x4, R6 ;  /* 0x000000040b0a7825 */ /* 0x000fc800078e0206 */
[----:B------:R-:W-:Y:S02]  /*0290*/  IMAD R22, R20, 0x4, R17 ;  /* 0x0000000414167824 */ /* 0x000fe400078e0211 */
        /* <DEDUP_REMOVED lines=9> */
.L_x_2323:
        /* <DEDUP_REMOVED lines=8> */
.L_x_2325:
        /* <DEDUP_REMOVED lines=13> */
[----:B---3--:R-:W-:-:S04]  /*0480*/  HADD2 R8, R10, RZ.H0_H0 ;  /* 0x200000ff0a087230 */ /* 0x008fc80000000000 */
[----:B------:R-:W-:Y:S02]  /*0490*/  HFMA2 R11, R8, 1, 1, R9 ;  /* 0x3c003c00080b7831 */ /* 0x000fe40000000009 */
[----:B------:R-:W-:-:S05]  /*04a0*/  IMAD.WIDE R8, R19, 0x4, R6 ;  /* 0x0000000413087825 */ /* 0x000fca00078e0206 */
[----:B------:R0:W-:Y:S01]  /*04b0*/  STG.E desc[UR4][R8.64], R11 ;  /* 0x0000000b08007986 */ /* 0x0001e2000c101904 */
[----:B------:R-:W-:-:S03]  /*04c0*/  HADD2 R16, R16, R11 ;  /* 0x0000000b10107230 */ /* 0x000fc60000000000 */
[----:B------:R0:W-:Y:S01]  /*04d0*/  STS [R22], R11 ;  /* 0x0000000b16007388 */ /* 0x0001e20000000800 */
[----:B------:R-:W-:Y:S05]  /*04e0*/  @!P0 BRA `(.L_x_2325) ;  /* 0xfffffffc00b08947 */ /* 0x000fea000383ffff */
.L_x_2322:
[----:B------:R-:W-:Y:S05]  /*04f0*/  BSYNC.RECONVERGENT B0 ;  /* 0x0000000000007941 */ /* 0x000fea0003800200 */
.L_x_2321:
[----:B------:R-:W-:Y:S01]  /*0500*/  HADD2 R16, R16.H0_H0, R16.H1_H1 ;  /* 0x3000001010107230 */ /* 0x000fe20000000800 */
[----:B--2---:R-:W1:Y:S01]  /*0510*/  S2R R10, SR_CgaCtaId ;  /* 0x00000000000a7919 */ /* 0x004e620000008800 */
[----:B------:R-:W2:Y:S01]  /*0520*/  LDCU UR6, c[0x0][0x360] ;  /* 0x00006c00ff0677ac */ /* 0x000ea20008000800 */
[----:B0-----:R-:W-:Y:S01]  /*0530*/  MOV R11, 0x400 ;  /* 0x00000400000b7802 */ /* 0x001fe20000000f00 */
[----:B------:R-:W-:Y:S01]  /*0540*/  BSSY.RECONVERGENT B0, `(.L_x_2326) ;  /* 0x000003f000007945 */ /* 0x000fe20003800200 */
[----:B------:R-:W-:Y:S01]  /*0550*/  HADD2.F32 R16, -RZ, R16.H0_H0 ;  /* 0x20000010ff107230 */ /* 0x000fe20000004100 */
[----:B------:R-:W-:-:S04]  /*0560*/  LOP3.LUT P2, R8, R0, 0x1f, RZ, 0xc0, !PT ;  /* 0x0000001f00087812 */ /* 0x000fc8000784c0ff */
[----:B------:R-:W0:Y:S01]  /*0570*/  SHFL.BFLY PT, R3, R16, 0x10, 0x1f ;  /* 0x0e001f0010037f89 */ /* 0x000e2200000e0000 */
[----:B--2---:R-:W-:-:S05]  /*0580*/  I2FP.F32.U32 R9, UR6 ;  /* 0x0000000600097c45 */ /* 0x004fca0008201000 */
[----:B------:R-:W-:Y:S01]  /*0590*/  FMUL.FTZ R9, R9, 0.03125 ;  /* 0x3d00000009097820 */ /* 0x000fe20000410000 */
[----:B0-----:R-:W-:-:S05]  /*05a0*/  FADD.FTZ R3, R16, R3 ;  /* 0x0000000310037221 */ /* 0x001fca0000010000 */
[----:B------:R-:W0:Y:S02]  /*05b0*/  SHFL.BFLY PT, R2, R3, 0x8, 0x1f ;  /* 0x0d001f0003027f89 */ /* 0x000e2400000e0000 */
[----:B0-----:R-:W-:Y:S01]  /*05c0*/  FADD.FTZ R2, R3, R2 ;  /* 0x0000000203027221 */ /* 0x001fe20000010000 */
[----:B------:R-:W-:-:S04]  /*05d0*/  IADD3 R3, PT, PT, R11, 0x8, RZ ;  /* 0x000000080b037810 */ /* 0x000fc80007ffe0ff */
[----:B------:R-:W0:Y:S01]  /*05e0*/  SHFL.BFLY PT, R5, R2, 0x4, 0x1f ;  /* 0x0c801f0002057f89 */ /* 0x000e2200000e0000 */
[----:B-1----:R-:W-:Y:S01]  /*05f0*/  LEA R3, R10, R3, 0x18 ;  /* 0x000000030a037211 */ /* 0x002fe200078ec0ff */
[----:B0-----:R-:W-:Y:S01]  /*0600*/  FADD.FTZ R5, R2, R5 ;  /* 0x0000000502057221 */ /* 0x001fe20000010000 */
        /* <DEDUP_REMOVED lines=37> */
.L_x_2328:
        /* <DEDUP_REMOVED lines=13> */
.L_x_2327:
[----:B------:R-:W-:Y:S05]  /*0930*/  BSYNC.RECONVERGENT B0 ;  /* 0x0000000000007941 */ /* 0x000fea0003800200 */
.L_x_2326:
        /* <DEDUP_REMOVED lines=32> */
[----:B------:R-:W-:-:S03]  /*0b40*/  HFMA2 R15, -RZ, RZ, 0, 1.013278961181640625e-06 ;  /* 0x00000011ff0f7431 */ /* 0x000fc600000001ff */
        /* <DEDUP_REMOVED lines=11> */
[----:B------:R-:W-:Y:S01]  /*0c00*/  LEA R10, R10, R11, 0x18 ;  /* 0x0000000b0a0a7211 */ /* 0x000fe200078ec0ff */
[----:B------:R-:W-:Y:S01]  /*0c10*/  IMAD.MOV.U32 R11, RZ, RZ, R0 ;  /* 0x000000ffff0b7224 */ /* 0x000fe200078e0000 */
[----:B------:R-:W4:Y:S08]  /*0c20*/  LDC.64 R4, c[0x0][0x3b0] ;  /* 0x0000ec00ff047b82 */ /* 0x000f300000000a00 */
[----:B------:R-:W0:Y:S01]  /*0c30*/  LDC.64 R2, c[0x0][0x3b8] ;  /* 0x0000ee00ff027b82 */ /* 0x000e220000000a00 */
[----:B-1----:R-:W-:-:S04]  /*0c40*/  ISETP.NE.U32.AND P0, PT, RZ, UR8, PT ;  /* 0x00000008ff007c0c */ /* 0x002fc8000bf05070 */
[----:B------:R-:W-:Y:S02]  /*0c50*/  ISETP.NE.AND.EX P0, PT, RZ, UR9, PT, P0 ;  /* 0x00000009ff007c0c */ /* 0x000fe4000bf05300 */
[----:B---3--:R-:W-:-:S11]  /*0c60*/  F2FP.F16.F32.PACK_AB R18, R19, R18 ;  /* 0x000000121312723e */ /* 0x008fd600000000ff */
.L_x_2334:
        /* <DEDUP_REMOVED lines=22> */
.L_x_2331:
        /* <DEDUP_REMOVED lines=14> */
.L_x_2333:
[----:B--2---:R-:W-:-:S05]  /*0eb0*/  IMAD.WIDE R16, R19, 0x4, R6 ;  /* 0x0000000413107825 */ /* 0x004fca00078e0206 */
[----:B------:R0:W-:Y:S02]  /*0ec0*/  STG.E desc[UR4][R16.64], R21 ;  /* 0x0000001510007986 */ /* 0x0001e4000c101904 */
.L_x_2332:
[----:B------:R-:W-:Y:S05]  /*0ed0*/  @!P2 BRA `(.L_x_2334) ;  /* 0xfffffffc0064a947 */ /* 0x000fea000383ffff */
.L_x_2330:
[----:B------:R-:W-:Y:S05]  /*0ee0*/  BSYNC.RECONVERGENT B0 ;  /* 0x0000000000007941 */ /* 0x000fea0003800200 */
.L_x_2329:
        /* <DEDUP_REMOVED lines=10> */
[----:B------:R-:W3:Y:S01]  /*0f90*/  @!P1 S2R R10, SR_CgaCtaId ;  /* 0x00000000000a9919 */ /* 0x000ee20000008800 */
[----:B------:R-:W-:-:S05]  /*0fa0*/  @!P1 MOV R6, 0x400 ;  /* 0x0000040000069802 */ /* 0x000fca0000000f00 */
[----:B-----5:R-:W4:Y:S01]  /*0fb0*/  @P0 S2R R12, SR_CgaCtaId ;  /* 0x00000000000c0919 */ /* 0x020f220000008800 */
[----:B------:R-:W-:-:S04]  /*0fc0*/  @P0 MOV R7, 0x400 ;  /* 0x0000040000070802 */ /* 0x000fc80000000f00 */
[----:B------:R-:W-:Y:S02]  /*0fd0*/  @P0 IADD3 R7, PT, PT, R7, 0x88, RZ ;  /* 0x0000008807070810 */ /* 0x000fe40007ffe0ff */
        /* <DEDUP_REMOVED lines=47> */
[----:B-1----:R-:W-:Y:S05]  /*12d0*/  CALL.REL.NOINC `($__internal_65_$__cuda_sm20_div_rn_f64_full) ;  /* 0x0000000000ac7944 */ /* 0x002fea0003c00000 */
.L_x_2338:
[----:B------:R-:W-:Y:S05]  /*12e0*/  BSYNC.RECONVERGENT B1 ;  /* 0x0000000000017941 */ /* 0x000fea0003800200 */
.L_x_2337:
        /* <DEDUP_REMOVED lines=13> */
.L_x_2339:
        /* <DEDUP_REMOVED lines=17> */
.L_x_2336:
[----:B------:R-:W-:Y:S05]  /*14d0*/  BSYNC.RECONVERGENT B0 ;  /* 0x0000000000007941 */ /* 0x000fea0003800200 */
.L_x_2335:
        /* <DEDUP_REMOVED lines=11> */
        .weak           $__internal_65_$__cuda_sm20_div_rn_f64_full
        .type           $__internal_65_$__cuda_sm20_div_rn_f64_full,@function
        .size           $__internal_65_$__cuda_sm20_div_rn_f64_full,(.L_x_2543 - $__internal_65_$__cuda_sm20_div_rn_f64_full)
$__internal_65_$__cuda_sm20_div_rn_f64_full:
        /* <DEDUP_REMOVED lines=58> */
.L_x_2341:
        /* <DEDUP_REMOVED lines=15> */
.L_x_2343:
[----:B------:R-:W-:Y:S01]  /*1a20*/  LOP3.LUT R13, R7, 0x80000, RZ, 0xfc, !PT ;  /* 0x00080000070d7812 */ /* 0x000fe200078efcff */
[----:B------:R-:W-:-:S07]  /*1a30*/  IMAD.MOV.U32 R12, RZ, RZ, R6 ;  /* 0x000000ffff0c7224 */ /* 0x000fce00078e0006 */
.L_x_2342:
[----:B------:R-:W-:Y:S05]  /*1a40*/  BSYNC.RECONVERGENT B2 ;  /* 0x0000000000027941 */ /* 0x000fea0003800200 */
.L_x_2340:
[----:B------:R-:W-:Y:S01]  /*1a50*/  IMAD.MOV.U32 R9, RZ, RZ, 0x0 ;  /* 0x00000000ff097424 */ /* 0x000fe200078e00ff */
[----:B------:R-:W-:Y:S01]  /*1a60*/  MOV R3, R13 ;  /* 0x0000000d00037202 */ /* 0x000fe20000000f00 */
[----:B------:R-:W-:Y:S02]  /*1a70*/  IMAD.MOV.U32 R2, RZ, RZ, R12 ;  /* 0x000000ffff027224 */ /* 0x000fe400078e000c */
[----:B------:R-:W-:Y:S05]  /*1a80*/  RET.REL.NODEC R8 `(_ZN17fastertransformer34generalAddBiasResidualLayerNormOptI7__half2Lb1ELb0ELi1ELb1ELi1EEEvPT_S3_PKS2_S5_S5_S5_S5_S5_fiiPKfS7_S7_Pfi) ;  /* 0xffffffe4085c7950 */ /* 0x000fea0003c3ffff */
.L_x_2344:
        /* <DEDUP_REMOVED lines=15> */
.L_x_2543:


//--------------------- .text._ZN17fastertransformer35generalAddBiasResidualLayerNormOpt2I7__half2Lb0ELb1ELi1ELb1ELi1EEEvPT_S3_PKS2_S5_S5_S5_S5_S5_fiiPKfS7_S7_Pfi --------------------------
	.section	.text._ZN17fastertransformer35generalAddBiasResidualLayerNormOpt2I7__half2Lb0ELb1ELi1ELb1ELi1EEEvPT_S3_PKS2_S5_S5_S5_S5_S5_fiiPKfS7_S7_Pfi,"ax",@progbits
	.align	128
        .global         _ZN17fastertransformer35generalAddBiasResidualLayerNormOpt2I7__half2Lb0ELb1ELi1ELb1ELi1EEEvPT_S3_PKS2_S5_S5_S5_S5_S5_fiiPKfS7_S7_Pfi
        .type           _ZN17fastertransformer35generalAddBiasResidualLayerNormOpt2I7__half2Lb0ELb1ELi1ELb1ELi1EEEvPT_S3_PKS2_S5_S5_S5_S5_S5_fiiPKfS7_S7_Pfi,@function
        .size           _ZN17fastertransformer35generalAddBiasResidualLayerNormOpt2I7__half2Lb0ELb1ELi1ELb1ELi1EEEvPT_S3_PKS2_S5_S5_S5_S5_S5_fiiPKfS7_S7_Pfi,(.L_x_2544 - _ZN17fastertransformer35generalAddBiasResidualLayerNormOpt2I7__half2Lb0ELb1ELi1ELb1ELi1EEEvPT_S3_PKS2_S5_S5_S5_S5_S5_fiiPKfS7_S7_Pfi)
        .other          _ZN17fastertransformer35generalAddBiasResidualLayerNormOpt2I7__half2Lb0ELb1ELi1ELb1ELi1EEEvPT_S3_PKS2_S5_S5_S5_S5_S5_fiiPKfS7_S7_Pfi,@"STO_CUDA_ENTRY STV_DEFAULT"
_ZN17fastertransformer35generalAddBiasResidualLayerNormOpt2I7__half2Lb0ELb1ELi1ELb1ELi1EEEvPT_S3_PKS2_S5_S5_S5_S5_S5_fiiPKfS7_S7_Pfi:
.text._ZN17fastertransformer35generalAddBiasResidualLayerNormOpt2I7__half2Lb0ELb1ELi1ELb1ELi1EEEvPT_S3_PKS2_S5_S5_S5_S5_S5_fiiPKfS7_S7_Pfi:
        /* <DEDUP_REMOVED lines=13> */
[----:B------:R-:W-:Y:S02]  /*00d0*/  HFMA2 R15, -RZ, RZ, 0, 0 ;  /* 0x00000000ff0f7431 */ /* 0x000fe400000001ff */
[----:B------:R-:W-:Y:S01]  /*00e0*/  IMAD.MOV.U32 R16, RZ, RZ, RZ ;  /* 0x000000ffff107224 */ /* 0x000fe200078e00ff */
[----:B0-----:R-:W-:Y:S06]  /*00f0*/  @P0 BRA `(.L_x_2346) ;  /* 0x0000000000940947 */ /* 0x001fec0003800000 */
[----:B------:R-:W0:Y:S01]  /*0100*/  S2R R17, SR_CgaCtaId ;  /* 0x0000000000117919 */ /* 0x000e220000008800 */
[----:B------:R-:W2:Y:S01]  /*0110*/  LDC R5, c[0x0][0x360] ;  /* 0x0000d800ff057b82 */ /* 0x000ea20000000800 */
[----:B------:R-:W-:Y:S01]  /*0120*/  MOV R12, 0x400 ;  /* 0x00000400000c7802 */ /* 0x000fe20000000f00 */
[----:B------:R-:W-:Y:S01]  /*0130*/  IMAD.MOV.U32 R15, RZ, RZ, RZ ;  /* 0x000000ffff0f7224 */ /* 0x000fe200078e00ff */
[----:B------:R-:W-:Y:S01]  /*0140*/  MOV R14, R4 ;  /* 0x00000004000e7202 */ /* 0x000fe20000000f00 */
[----:B------:R-:W-:Y:S02]  /*0150*/  IMAD.MOV.U32 R16, RZ, RZ, RZ ;  /* 0x000000ffff107224 */ /* 0x000fe400078e00ff */
[----:B------:R-:W-:Y:S02]  /*0160*/  VIADD R12, R12, 0x190 ;  /* 0x000001900c0c7836 */ /* 0x000fe40000000000 */
[----:B-1----:R-:W1:Y:S08]  /*0170*/  LDC.64 R6, c[0x0][0x398] ;  /* 0x0000e600ff067b82 */ /* 0x002e700000000a00 */
[----:B------:R-:W3:Y:S08]  /*0180*/  LDC.64 R8, c[0x0][0x3a0] ;  /* 0x0000e800ff087b82 */ /* 0x000ef00000000a00 */
[----:B------:R-:W4:Y:S01]  /*0190*/  LDC.64 R10, c[0x0][0x388] ;  /* 0x0000e200ff0a7b82 */ /* 0x000f220000000a00 */
[----:B0-----:R-:W-:-:S07]  /*01a0*/  LEA R17, R17, R12, 0x18 ;  /* 0x0000000c11117211 */ /* 0x001fce00078ec0ff */
.L_x_2347:
[----:B01----:R-:W-:-:S04]  /*01b0*/  IMAD.WIDE R20, R14, 0x4, R6 ;  /* 0x000000040e147825 */ /* 0x003fc800078e0206 */
[----:B------:R-:W-:Y:S02]  /*01c0*/  IMAD R19, R0, R3, R14 ;  /* 0x0000000300137224 */ /* 0x000fe400078e020e */
[----:B------:R-:W2:Y:S02]  /*01d0*/  LDG.E.CONSTANT R20, desc[UR6][R20.64] ;  /* 0x0000000614147981 */ /* 0x000ea4000c1e9900 */
[----:B---3--:R-:W-:-:S06]  /*01e0*/  IMAD.WIDE R12, R19, 0x4, R8 ;  /* 0x00000004130c7825 */ /* 0x008fcc00078e0208 */
[----:B------:R-:W3:Y:S01]  /*01f0*/  LDG.E.CONSTANT R12, desc[UR6][R12.64] ;  /* 0x000000060c0c7981 */ /* 0x000ee2000c1e9900 */
[--C-:B--2---:R-:W-:Y:S02]  /*0200*/  HADD2.F32 R18, -RZ, R20.reuse.H0_H0 ;  /* 0x20000014ff127230 */ /* 0x104fe40000004100 */
[----:B------:R-:W-:-:S03]  /*0210*/  HADD2.F32 R22, -RZ, R20.H1_H1 ;  /* 0x30000014ff167230 */ /* 0x000fc60000004100 */
[----:B------:R-:W-:Y:S02]  /*0220*/  FADD.FTZ R18, RZ, R18 ;  /* 0x00000012ff127221 */ /* 0x000fe40000010000 */
[----:B------:R-:W-:Y:S01]  /*0230*/  FADD.FTZ R22, RZ, R22 ;  /* 0x00000016ff167221 */ /* 0x000fe20000010000 */
[--C-:B---3--:R-:W-:Y:S02]  /*0240*/  HADD2.F32 R23, -RZ, R12.reuse.H0_H0 ;  /* 0x2000000cff177230 */ /* 0x108fe40000004100 */
[----:B------:R-:W-:Y:S02]  /*0250*/  HADD2.F32 R25, -RZ, R12.H1_H1 ;  /* 0x3000000cff197230 */ /* 0x000fe40000004100 */
[----:B------:R-:W-:Y:S02]  /*0260*/  IMAD R12, R14, 0x4, R17 ;  /* 0x000000040e0c7824 */ /* 0x000fe400078e0211 */
[----:B------:R-:W-:Y:S01]  /*0270*/  FADD.FTZ R23, R18, R23 ;  /* 0x0000001712177221 */ /* 0x000fe20000010000 */
[----:B----4-:R-:W-:-:S04]  /*0280*/  IMAD.WIDE R18, R19, 0x4, R10 ;  /* 0x0000000413127825 */ /* 0x010fc800078e020a */
[----:B------:R-:W-:Y:S01]  /*0290*/  FADD.FTZ R22, R22, R25 ;  /* 0x0000001916167221 */ /* 0x000fe20000010000 */
[----:B------:R-:W-:-:S03]  /*02a0*/  IADD3 R14, PT, PT, R5, R14, RZ ;  /* 0x0000000e050e7210 */ /* 0x000fc60007ffe0ff */
[C---:B------:R-:W-:Y:S01]  /*02b0*/  FMUL.FTZ R20, R22.reuse, R22 ;  /* 0x0000001616147220 */ /* 0x040fe20000410000 */
        /* <DEDUP_REMOVED lines=8> */
[----:B------:R-:W-:Y:S05]  /*0340*/  @!P1 BRA `(.L_x_2347) ;  /* 0xfffffffc00989947 */ /* 0x000fea000383ffff */
.L_x_2346:
[----:B------:R-:W-:Y:S05]  /*0350*/  BSYNC.RECONVERGENT B0 ;  /* 0x0000000000007941 */ /* 0x000fea0003800200 */
.L_x_2345:
[----:B------:R-:W2:Y:S01]  /*0360*/  SHFL.BFLY PT, R5, R16, 0x10, 0x1f ;  /* 0x0e001f0010057f89 */ /* 0x000ea200000e0000 */
[----:B------:R-:W3:Y:S01]  /*0370*/  LDCU UR8, c[0x0][0x360] ;  /* 0x00006c00ff0877ac */ /* 0x000ee20008000800 */
[----:B------:R-:W-:Y:S01]  /*0380*/  SHF.R.U32.HI R17, RZ, 0x5, R4 ;  /* 0x00000005ff117819 */ /* 0x000fe20000011604 */
[----:B------:R-:W-:Y:S01]  /*0390*/  BSSY.RECONVERGENT B0, `(.L_x_2348) ;  /* 0x000004d000007945 */ /* 0x000fe20003800200 */
[----:B-1----:R-:W1:Y:S01]  /*03a0*/  SHFL.BFLY PT, R6, R15, 0x10, 0x1f ;  /* 0x0e001f000f067f89 */ /* 0x002e6200000e0000 */
[----:B--2---:R-:W-:Y:S01]  /*03b0*/  FADD.FTZ R5, R5, R16 ;  /* 0x0000001005057221 */ /* 0x004fe20000010000 */
[----:B---3--:R-:W-:Y:S01]  /*03c0*/  I2FP.F32.U32 R16, UR8 ;  /* 0x0000000800107c45 */ /* 0x008fe20008201000 */
[----:B-1----:R-:W-:-:S03]  /*03d0*/  FADD.FTZ R9, R6, R15 ;  /* 0x0000000f06097221 */ /* 0x002fc60000010000 */
[----:B------:R-:W1:Y:S01]  /*03e0*/  SHFL.BFLY PT, R6, R5, 0x8, 0x1f ;  /* 0x0d001f0005067f89 */ /* 0x000e6200000e0000 */
[----:B------:R-:W-:-:S03]  /*03f0*/  FMUL.FTZ R16, R16, 0.03125 ;  /* 0x3d00000010107820 */ /* 0x000fc60000410000 */
[----:B------:R-:W2:Y:S01]  /*0400*/  SHFL.BFLY PT, R8, R9, 0x8, 0x1f ;  /* 0x0d001f0009087f89 */ /* 0x000ea200000e0000 */
[----:B-1----:R-:W-:Y:S01]  /*0410*/  FADD.FTZ R6, R5, R6 ;  /* 0x0000000605067221 */ /* 0x002fe20000010000 */
[----:B------:R-:W-:Y:S01]  /*0420*/  LOP3.LUT P1, R5, R4, 0x1f, RZ, 0xc0, !PT ;  /* 0x0000001f04057812 */ /* 0x000fe2000782c0ff */
[----:B--2---:R-:W-:-:S03]  /*0430*/  FADD.FTZ R10, R9, R8 ;  /* 0x00000008090a7221 */ /* 0x004fc60000010000 */
[----:B------:R-:W1:Y:S01]  /*0440*/  SHFL.BFLY PT, R7, R6, 0x4, 0x1f ;  /* 0x0c801f0006077f89 */ /* 0x000e6200000e0000 */
[----:B------:R-:W-:-:S03]  /*0450*/  I2FP.F32.U32 R9, R4 ;  /* 0x0000000400097245 */ /* 0x000fc60000201000 */
[----:B------:R-:W2:Y:S01]  /*0460*/  SHFL.BFLY PT, R11, R10, 0x4, 0x1f ;  /* 0x0c801f000a0b7f89 */ /* 0x000ea200000e0000 */
[----:B------:R-:W-:-:S04]  /*0470*/  FSETP.GT.FTZ.AND P2, PT, R16, R9, PT ;  /* 0x000000091000720b */ /* 0x000fc80003f54000 */
[----:B------:R-:W3:Y:S09]  /*0480*/  @!P1 S2R R13, SR_CgaCtaId ;  /* 0x00000000000d9919 */ /* 0x000ef20000008800 */
[----:B------:R-:W4:Y:S01]  /*0490*/  @P2 S2R R15, SR_CgaCtaId ;  /* 0x00000000000f2919 */ /* 0x000f220000008800 */
[----:B-1----:R-:W-:Y:S01]  /*04a0*/  FADD.FTZ R7, R6, R7 ;  /* 0x0000000706077221 */ /* 0x002fe20000010000 */
[----:B------:R-:W-:Y:S01]  /*04b0*/  @!P1 MOV R6, 0x400 ;  /* 0x0000040000069802 */ /* 0x000fe20000000f00 */
[----:B--2---:R-:W-:-:S03]  /*04c0*/  FADD.FTZ R11, R10, R11 ;  /* 0x0000000b0a0b7221 */ /* 0x004fc60000010000 */
[----:B------:R-:W1:Y:S01]  /*04d0*/  SHFL.BFLY PT, R8, R7, 0x2, 0x1f ;  /* 0x0c401f0007087f89 */ /* 0x000e6200000e0000 */
[----:B------:R-:W-:Y:S01]  /*04e0*/  @P2 MOV R10, 0x400 ;  /* 0x00000400000a2802 */ /* 0x000fe20000000f00 */
[----:B------:R-:W-:Y:S02]  /*04f0*/  @!P1 VIADD R6, R6, 0x88 ;  /* 0x0000008806069836 */ /* 0x000fe40000000000 */
[----:B0-----:R-:W0:Y:S02]  /*0500*/  SHFL.BFLY PT, R12, R11, 0x2, 0x1f ;  /* 0x0c401f000b0c7f89 */ /* 0x001e2400000e0000 */
[----:B------:R-:W-:Y:S01]  /*0510*/  @P2 VIADD R10, R10, 0x88 ;  /* 0x000000880a0a2836 */ /* 0x000fe20000000000 */
[----:B---3--:R-:W-:-:S04]  /*0520*/  @!P1 LEA R6, R13, R6, 0x18 ;  /* 0x000000060d069211 */ /* 0x008fc800078ec0ff */
[----:B------:R-:W-:Y:S02]  /*0530*/  @!P1 LEA R6, R17, R6, 0x2 ;  /* 0x0000000611069211 */ /* 0x000fe400078e10ff */
[----:B----4-:R-:W-:Y:S01]  /*0540*/  @P2 LEA R10, R15, R10, 0x18 ;  /* 0x0000000a0f0a2211 */ /* 0x010fe200078ec0ff */
[----:B-1----:R-:W-:Y:S01]  /*0550*/  FADD.FTZ R8, R7, R8 ;  /* 0x0000000807087221 */ /* 0x002fe20000010000 */
[----:B0-----:R-:W-:-:S04]  /*0560*/  FADD.FTZ R12, R11, R12 ;  /* 0x0000000c0b0c7221 */ /* 0x001fc80000010000 */
        /* <DEDUP_REMOVED lines=47> */
.L_x_2349:
[----:B------:R-:W-:Y:S05]  /*0860*/  BSYNC.RECONVERGENT B0 ;  /* 0x0000000000007941 */ /* 0x000fea0003800200 */
.L_x_2348:
        /* <DEDUP_REMOVED lines=20> */
.L_x_2355:
        /* <DEDUP_REMOVED lines=22> */
.L_x_2352:
        /* <DEDUP_REMOVED lines=14> */
.L_x_2354:
[----:B------:R-:W-:-:S05]  /*0bf0*/  IMAD.WIDE R12, R23, 0x4, R6 ;  /* 0x00000004170c7825 */ /* 0x000fca00078e0206 */
[----:B------:R1:W-:Y:S02]  /*0c00*/  STG.E desc[UR6][R12.64], R15 ;  /* 0x0000000f0c007986 */ /* 0x0003e4000c101906 */
.L_x_2353:
[----:B------:R-:W-:Y:S05]  /*0c10*/  @!P1 BRA `(.L_x_2355) ;  /* 0xfffffffc00649947 */ /* 0x000fea000383ffff */
.L_x_2351:
[----:B-12---:R-:W-:Y:S05]  /*0c20*/  BSYNC.RECONVERGENT B0 ;  /* 0x0000000000007941 */ /* 0x006fea0003800200 */
.L_x_2350:
        /* <DEDUP_REMOVED lines=62> */
[----:B------:R-:W-:Y:S05]  /*1010*/  CALL.REL.NOINC `($__internal_66_$__cuda_sm20_div_rn_f64_full) ;  /* 0x0000000000a47944 */ /* 0x000fea0003c00000 */
.L_x_2359:
[----:B------:R-:W-:Y:S05]  /*1020*/  BSYNC.RECONVERGENT B1 ;  /* 0x0000000000017941 */ /* 0x000fea0003800200 */
.L_x_2358:
        /* <DEDUP_REMOVED lines=12> */
.L_x_2360:
        /* <DEDUP_REMOVED lines=17> */
.L_x_2357:
[----:B------:R-:W-:Y:S05]  /*1200*/  BSYNC.RECONVERGENT B0 ;  /* 0x0000000000007941 */ /* 0x000fea0003800200 */
.L_x_2356:
        /* <DEDUP_REMOVED lines=10> */
        .weak           $__internal_66_$__cuda_sm20_div_rn_f64_full
        .type           $__internal_66_$__cuda_sm20_div_rn_f64_full,@function
        .size           $__internal_66_$__cuda_sm20_div_rn_f64_full,(.L_x_2544 - $__internal_66_$__cuda_sm20_div_rn_f64_full)
$__internal_66_$__cuda_sm20_div_rn_f64_full:
        /* <DEDUP_REMOVED lines=58> */
.L_x_2362:
        /* <DEDUP_REMOVED lines=15> */
.L_x_2364:
[----:B------:R-:W-:Y:S01]  /*1740*/  LOP3.LUT R13, R7, 0x80000, RZ, 0xfc, !PT ;  /* 0x00080000070d7812 */ /* 0x000fe200078efcff */
[----:B------:R-:W-:-:S07]  /*1750*/  IMAD.MOV.U32 R12, RZ, RZ, R6 ;  /* 0x000000ffff0c7224 */ /* 0x000fce00078e0006 */
.L_x_2363:
[----:B------:R-:W-:Y:S05]  /*1760*/  BSYNC.RECONVERGENT B2 ;  /* 0x0000000000027941 */ /* 0x000fea0003800200 */
.L_x_2361:
[----:B------:R-:W-:Y:S01]  /*1770*/  IMAD.MOV.U32 R9, RZ, RZ, 0x0 ;  /* 0x00000000ff097424 */ /* 0x000fe200078e00ff */
[----:B------:R-:W-:Y:S01]  /*1780*/  MOV R3, R13 ;  /* 0x0000000d00037202 */ /* 0x000fe20000000f00 */
[----:B------:R-:W-:Y:S02]  /*1790*/  IMAD.MOV.U32 R2, RZ, RZ, R12 ;  /* 0x000000ffff027224 */ /* 0x000fe400078e000c */
[----:B------:R-:W-:Y:S05]  /*17a0*/  RET.REL.NODEC R8 `(_ZN17fastertransformer35generalAddBiasResidualLayerNormOpt2I7__half2Lb0ELb1ELi1ELb1ELi1EEEvPT_S3_PKS2_S5_S5_S5_S5_S5_fiiPKfS7_S7_Pfi) ;  /* 0xffffffe808147950 */ /* 0x000fea0003c3ffff */
.L_x_2365:
        /* <DEDUP_REMOVED lines=13> */
.L_x_2544:


//--------------------- .text._ZN17fastertransformer34generalAddBiasResidualLayerNormOptI7__half2Lb0ELb1ELi1ELb1ELi1EEEvPT_S3_PKS2_S5_S5_S5_S5_S5_fiiPKfS7_S7_Pfi --------------------------
	.section	.text._ZN17fastertransformer34generalAddBiasResidualLayerNormOptI7__half2Lb0ELb1ELi1ELb1ELi1EEEvPT_S3_PKS2_S5_S5_S5_S5_S5_fiiPKfS7_S7_Pfi,"ax",@progbits
	.align	128
        .global         _ZN17fastertransformer34generalAddBiasResidualLayerNormOptI7__half2Lb0ELb1ELi1ELb1ELi1EEEvPT_S3_PKS2_S5_S5_S5_S5_S5_fiiPKfS7_S7_Pfi
        .type           _ZN17fastertransformer34generalAddBiasResidualLayerNormOptI7__half2Lb0ELb1ELi1ELb1ELi1EEEvPT_S3_PKS2_S5_S5_S5_S5_S5_fiiPKfS7_S7_Pfi,@function
        .size           _ZN17fastertransformer34generalAddBiasResidualLayerNormOptI7__half2Lb0ELb1ELi1ELb1ELi1EEEvPT_S3_PKS2_S5_S5_S5_S5_S5_fiiPKfS7_S7_Pfi,(.L_x_2545 - _ZN17fastertransformer34generalAddBiasResidualLayerNormOptI7__half2Lb0ELb1ELi1ELb1ELi1EEEvPT_S3_PKS2_S5_S5_S5_S5_S5_fiiPKfS7_S7_Pfi)
        .other          _ZN17fastertransformer34generalAddBiasResidualLayerNormOptI7__half2Lb0ELb1ELi1ELb1ELi1EEEvPT_S3_PKS2_S5_S5_S5_S5_S5_fiiPKfS7_S7_Pfi,@"STO_CUDA_ENTRY STV_DEFAULT"
_ZN17fastertransformer34generalAddBiasResidualLayerNormOptI7__half2Lb0ELb1ELi1ELb1ELi1EEEvPT_S3_PKS2_S5_S5_S5_S5_S5_fiiPKfS7_S7_Pfi:
.text._ZN17fastertransformer34generalAddBiasResidualLayerNormOptI7__half2Lb0ELb1ELi1ELb1ELi1EEEvPT_S3_PKS2_S5_S5_S5_S5_S5_fiiPKfS7_S7_Pfi:
        /* <DEDUP_REMOVED lines=24> */
.L_x_2368:
        /* <DEDUP_REMOVED lines=15> */
.L_x_2367:
[----:B------:R-:W-:Y:S05]  /*0270*/  BSYNC.RECONVERGENT B0 ;  /* 0x0000000000007941 */ /* 0x000fea0003800200 */
.L_x_2366:
        /* <DEDUP_REMOVED lines=54> */
.L_x_2371:
        /* <DEDUP_REMOVED lines=13> */
.L_x_2370:
[----:B------:R-:W-:Y:S05]  /*06b0*/  BSYNC.RECONVERGENT B0 ;  /* 0x0000000000007941 */ /* 0x000fea0003800200 */
.L_x_2369:
        /* <DEDUP_REMOVED lines=51> */
.L_x_2377:
        /* <DEDUP_REMOVED lines=22> */
.L_x_2374:
        /* <DEDUP_REMOVED lines=14> */
.L_x_2376:
[----:B--2---:R-:W-:-:S05]  /*0c30*/  IMAD.WIDE R16, R19, 0x4, R8 ;  /* 0x0000000413107825 */ /* 0x004fca00078e0208 */
[----:B------:R0:W-:Y:S02]  /*0c40*/  STG.E desc[UR4][R16.64], R21 ;  /* 0x0000001510007986 */ /* 0x0001e4000c101904 */
.L_x_2375:
[----:B------:R-:W-:Y:S05]  /*0c50*/  @!P2 BRA `(.L_x_2377) ;  /* 0xfffffffc0064a947 */ /* 0x000fea000383ffff */
.L_x_2373:
[----:B------:R-:W-:Y:S05]  /*0c60*/  BSYNC.RECONVERGENT B0 ;  /* 0x0000000000007941 */ /* 0x000fea0003800200 */
.L_x_2372:
        /* <DEDUP_REMOVED lines=62> */
[----:B-1----:R-:W-:Y:S05]  /*1050*/  CALL.REL.NOINC `($__internal_67_$__cuda_sm20_div_rn_f64_full) ;  /* 0x0000000000ac7944 */ /* 0x002fea0003c00000 */
.L_x_2381:
[----:B------:R-:W-:Y:S05]  /*1060*/  BSYNC.RECONVERGENT B1 ;  /* 0x0000000000017941 */ /* 0x000fea0003800200 */
.L_x_2380:
        /* <DEDUP_REMOVED lines=13> */
.L_x_2382:
        /* <DEDUP_REMOVED lines=17> */
.L_x_2379:
[----:B------:R-:W-:Y:S05]  /*1250*/  BSYNC.RECONVERGENT B0 ;  /* 0x0000000000007941 */ /* 0x000fea0003800200 */
.L_x_2378:
        /* <DEDUP_REMOVED lines=11> */
        .weak           $__internal_67_$__cuda_sm20_div_rn_f64_full
        .type           $__internal_67_$__cuda_sm20_div_rn_f64_full,@function
        .size           $__internal_67_$__cuda_sm20_div_rn_f64_full,(.L_x_2545 - $__internal_67_$__cuda_sm20_div_rn_f64_full)
$__internal_67_$__cuda_sm20_div_rn_f64_full:
        /* <DEDUP_REMOVED lines=58> */
.L_x_2384:
        /* <DEDUP_REMOVED lines=15> */
.L_x_2386:
[----:B------:R-:W-:Y:S01]  /*17a0*/  LOP3.LUT R13, R7, 0x80000, RZ, 0xfc, !PT ;  /* 0x00080000070d7812 */ /* 0x000fe200078efcff */
[----:B------:R-:W-:-:S07]  /*17b0*/  IMAD.MOV.U32 R12, RZ, RZ, R6 ;  /* 0x000000ffff0c7224 */ /* 0x000fce00078e0006 */
.L_x_2385:
[----:B------:R-:W-:Y:S05]  /*17c0*/  BSYNC.RECONVERGENT B2 ;  /* 0x0000000000027941 */ /* 0x000fea0003800200 */
.L_x_2383:
[----:B------:R-:W-:Y:S01]  /*17d0*/  IMAD.MOV.U32 R9, RZ, RZ, 0x0 ;  /* 0x00000000ff097424 */ /* 0x000fe200078e00ff */
[----:B------:R-:W-:Y:S01]  /*17e0*/  MOV R3, R13 ;  /* 0x0000000d00037202 */ /* 0x000fe20000000f00 */
[----:B------:R-:W-:Y:S02]  /*17f0*/  IMAD.MOV.U32 R2, RZ, RZ, R12 ;  /* 0x000000ffff027224 */ /* 0x000fe400078e000c */
[----:B------:R-:W-:Y:S05]  /*1800*/  RET.REL.NODEC R8 `(_ZN17fastertransformer34generalAddBiasResidualLayerNormOptI7__half2Lb0ELb1ELi1ELb1ELi1EEEvPT_S3_PKS2_S5_S5_S5_S5_S5_fiiPKfS7_S7_Pfi) ;  /* 0xffffffe408fc7950 */ /* 0x000fea0003c3ffff */
.L_x_2387:
        /* <DEDUP_REMOVED lines=15> */
.L_x_2545:


//--------------------- .text._ZN17fastertransformer35generalAddBiasResidualLayerNormOpt2I7__half2Lb1ELb1ELi1ELb1ELi1EEEvPT_S3_PKS2_S5_S5_S5_S5_S5_fiiPKfS7_S7_Pfi --------------------------
	.section	.text._ZN17fastertransformer35generalAddBiasResidualLayerNormOpt2I7__half2Lb1ELb1ELi1ELb1ELi1EEEvPT_S3_PKS2_S5_S5_S5_S5_S5_fiiPKfS7_S7_Pfi,"ax",@progbits
	.align	128
        .global         _ZN17fastertransformer35generalAddBiasResidualLayerNormOpt2I7__half2Lb1ELb1ELi1ELb1ELi1EEEvPT_S3_PKS2_S5_S5_S5_S5_S5_fiiPKfS7_S7_Pfi
        .type           _ZN17fastertransformer35generalAddBiasResidualLayerNormOpt2I7__half2Lb1ELb1ELi1ELb1ELi1EEEvPT_S3_PKS2_S5_S5_S5_S5_S5_fiiPKfS7_S7_Pfi,@function
        .size           _ZN17fastertransformer35generalAddBiasResidualLayerNormOpt2I7__half2Lb1ELb1ELi1ELb1ELi1EEEvPT_S3_PKS2_S5_S5_S5_S5_S5_fiiPKfS7_S7_Pfi,(.L_x_2546 - _ZN17fastertransformer35generalAddBiasResidualLayerNormOpt2I7__half2Lb1ELb1ELi1ELb1ELi1EEEvPT_S3_PKS2_S5_S5_S5_S5_S5_fiiPKfS7_S7_Pfi)
        .other          _ZN17fastertransformer35generalAddBiasResidualLayerNormOpt2I7__half2Lb1ELb1ELi1ELb1ELi1EEEvPT_S3_PKS2_S5_S5_S5_S5_S5_fiiPKfS7_S7_Pfi,@"STO_CUDA_ENTRY STV_DEFAULT"
_ZN17fastertransformer35generalAddBiasResidualLayerNormOpt2I7__half2Lb1ELb1ELi1ELb1ELi1EEEvPT_S3_PKS2_S5_S5_S5_S5_S5_fiiPKfS7_S7_Pfi:
.text._ZN17fastertransformer35generalAddBiasResidualLayerNormOpt2I7__half2Lb1ELb1ELi1ELb1ELi1EEEvPT_S3_PKS2_S5_S5_S5_S5_S5_fiiPKfS7_S7_Pfi:
        /* <DEDUP_REMOVED lines=37> */
.L_x_2391:
[----:B------:R-:W-:Y:S02]  /*0250*/  IMAD R25, R0, R15, R23 ;  /* 0x0000000f00197224 */ /* 0x000fe400078e0217 */
[----:B01----:R-:W-:-:S04]  /*0260*/  IMAD.WIDE R16, R23, 0x4, R2 ;  /* 0x0000000417107825 */ /* 0x003fc800078e0202 */
[C---:B--2---:R-:W-:Y:S02]  /*0270*/  IMAD.WIDE R18, R25.reuse, 0x4, R8 ;  /* 0x0000000419127825 */ /* 0x044fe400078e0208 */
[----:B------:R-:W2:Y:S02]  /*0280*/  LDG.E.CONSTANT R16, desc[UR6][R16.64] ;  /* 0x0000000610107981 */ /* 0x000ea4000c1e9900 */
[----:B----4-:R-:W-:Y:S02]  /*0290*/  IMAD.WIDE R20, R25, 0x4, R4 ;  /* 0x0000000419147825 */ /* 0x010fe400078e0204 */
[----:B------:R-:W4:Y:S04]  /*02a0*/  LDG.E.CONSTANT R18, desc[UR6][R18.64] ;  /* 0x0000000612127981 */ /* 0x000f28000c1e9900 */
[----:B------:R-:W3:Y:S01]  /*02b0*/  LDG.E.CONSTANT R20, desc[UR6][R20.64] ;  /* 0x0000000614147981 */ /* 0x000ee2000c1e9900 */
[----:B--2---:R-:W-:-:S02]  /*02c0*/  HADD2.F32 R24, -RZ, R16.H0_H0 ;  /* 0x20000010ff187230 */ /* 0x004fc40000004100 */
[----:B------:R-:W-:Y:S02]  /*02d0*/  HADD2.F32 R26, -RZ, R16.H1_H1 ;  /* 0x30000010ff1a7230 */ /* 0x000fe40000004100 */
[--C-:B----4-:R-:W-:Y:S02]  /*02e0*/  HADD2.F32 R27, -RZ, R18.reuse.H0_H0 ;  /* 0x20000012ff1b7230 */ /* 0x110fe40000004100 */
[----:B------:R-:W-:Y:S01]  /*02f0*/  FADD.FTZ R24, RZ, R24 ;  /* 0x00000018ff187221 */ /* 0x000fe20000010000 */
[----:B------:R-:W-:Y:S02]  /*0300*/  HADD2.F32 R29, -RZ, R18.H1_H1 ;  /* 0x30000012ff1d7230 */ /* 0x000fe40000004100 */
[----:B------:R-:W-:Y:S01]  /*0310*/  FADD.FTZ R26, RZ, R26 ;  /* 0x0000001aff1a7221 */ /* 0x000fe20000010000 */
[--C-:B---3--:R-:W-:Y:S02]  /*0320*/  HADD2.F32 R17, -RZ, R20.reuse.H0_H0 ;  /* 0x20000014ff117230 */ /* 0x108fe40000004100 */
[----:B------:R-:W-:Y:S01]  /*0330*/  FADD.FTZ R24, R24, R27 ;  /* 0x0000001b18187221 */ /* 0x000fe20000010000 */
[----:B------:R-:W-:-:S02]  /*0340*/  HADD2.F32 R19, -RZ, R20.H1_H1 ;  /* 0x30000014ff137230 */ /* 0x000fc40000004100 */
[----:B------:R-:W-:Y:S01]  /*0350*/  FADD.FTZ R26, R26, R29 ;  /* 0x0000001d1a1a7221 */ /* 0x000fe20000010000 */
[----:B------:R-:W-:Y:S01]  /*0360*/  LEA R18, R23, R22, 0x2 ;  /* 0x0000001617127211 */ /* 0x000fe200078e10ff */
[----:B------:R-:W-:Y:S01]  /*0370*/  FADD.FTZ R24, R24, R17 ;  /* 0x0000001118187221 */ /* 0x000fe20000010000 */
[----:B------:R-:W-:-:S04]  /*0380*/  IMAD.WIDE R16, R25, 0x4, R6 ;  /* 0x0000000419107825 */ /* 0x000fc800078e0206 */
[----:B------:R-:W-:Y:S01]  /*0390*/  FADD.FTZ R19, R26, R19 ;  /* 0x000000131a137221 */ /* 0x000fe20000010000 */
[----:B------:R-:W-:-:S03]  /*03a0*/  IMAD.IADD R23, R11, 0x1, R23 ;  /* 0x000000010b177824 */ /* 0x000fc600078e0217 */
[C---:B------:R-:W-:Y:S01]  /*03b0*/  FMUL.FTZ R25, R19.reuse, R19 ;  /* 0x0000001313197220 */ /* 0x040fe20000410000 */
        /* <DEDUP_REMOVED lines=9> */
[----:B------:R-:W-:Y:S05]  /*0450*/  BRA `(.L_x_2389) ;  /* 0x0000000000bc7947 */ /* 0x000fea0003800000 */
.L_x_2390:
        /* <DEDUP_REMOVED lines=10> */
.L_x_2392:
[----:B------:R-:W-:-:S04]  /*0500*/  IMAD R25, R0, R15, R24 ;  /* 0x0000000f00197224 */ /* 0x000fc800078e0218 */
[----:B0---4-:R-:W-:-:S04]  /*0510*/  IMAD.WIDE R16, R25, 0x8, R6 ;  /* 0x0000000819107825 */ /* 0x011fc800078e0206 */
[----:B0-----:R-:W-:Y:S02]  /*0520*/  IMAD.WIDE R18, R24, 0x4, R8 ;  /* 0x0000000418127825 */ /* 0x001fe400078e0208 */
[----:B------:R-:W4:Y:S02]  /*0530*/  LDG.E.64 R16, desc[UR6][R16.64] ;  /* 0x0000000610107981 */ /* 0x000f24000c1e1b00 */
[----:B--2---:R-:W-:Y:S02]  /*0540*/  IMAD.WIDE R20, R25, 0x4, R2 ;  /* 0x0000000419147825 */ /* 0x004fe400078e0202 */
[----:B------:R-:W2:Y:S04]  /*0550*/  LDG.E.CONSTANT R18, desc[UR6][R18.64] ;  /* 0x0000000612127981 */ /* 0x000ea8000c1e9900 */
[----:B------:R-:W3:Y:S01]  /*0560*/  LDG.E.CONSTANT R20, desc[UR6][R20.64] ;  /* 0x0000000614147981 */ /* 0x000ee2000c1e9900 */
[----:B----4-:R-:W-:-:S02]  /*0570*/  I2FP.F32.S32 R27, R16 ;  /* 0x00000010001b7245 */ /* 0x010fc40000201400 */
[----:B------:R-:W-:Y:S01]  /*0580*/  I2FP.F32.S32 R29, R17 ;  /* 0x00000011001d7245 */ /* 0x000fe20000201400 */
[--C-:B--2---:R-:W-:Y:S02]  /*0590*/  HADD2.F32 R26, -RZ, R18.reuse.H1_H1 ;  /* 0x30000012ff1a7230 */ /* 0x104fe40000004100 */
[-C--:B------:R-:W-:Y:S01]  /*05a0*/  FMUL.FTZ R27, R27, R22.reuse ;  /* 0x000000161b1b7220 */ /* 0x080fe20000410000 */
[----:B------:R-:W-:Y:S02]  /*05b0*/  HADD2.F32 R16, -RZ, R18.H0_H0 ;  /* 0x20000012ff107230 */ /* 0x000fe40000004100 */
[----:B------:R-:W-:Y:S01]  /*05c0*/  FMUL.FTZ R28, R29, R22 ;  /* 0x000000161d1c7220 */ /* 0x000fe20000410000 */
[--C-:B---3--:R-:W-:Y:S02]  /*05d0*/  HADD2.F32 R19, -RZ, R20.reuse.H0_H0 ;  /* 0x20000014ff137230 */ /* 0x108fe40000004100 */
[----:B------:R-:W-:Y:S01]  /*05e0*/  FADD.FTZ R26, RZ, R26 ;  /* 0x0000001aff1a7221 */ /* 0x000fe20000010000 */
[----:B------:R-:W-:Y:S01]  /*05f0*/  FADD.FTZ R16, RZ, R16 ;  /* 0x00000010ff107221 */ /* 0x000fe20000010000 */
[----:B------:R-:W-:Y:S01]  /*0600*/  F2FP.F16.F32.PACK_AB R17, R28, R27 ;  /* 0x0000001b1c11723e */ /* 0x000fe200000000ff */
[----:B------:R-:W-:-:S02]  /*0610*/  HADD2.F32 R27, -RZ, R20.H1_H1 ;  /* 0x30000014ff1b7230 */ /* 0x000fc40000004100 */
[----:B------:R-:W-:Y:S01]  /*0620*/  FADD.FTZ R16, R16, R19 ;  /* 0x0000001310107221 */ /* 0x000fe20000010000 */
[----:B------:R-:W-:Y:S02]  /*0630*/  IMAD R19, R24, 0x4, R23 ;  /* 0x0000000418137824 */ /* 0x000fe400078e0217 */
[--C-:B------:R-:W-:Y:S02]  /*0640*/  HADD2.F32 R21, -RZ, R17.reuse.H1_H1 ;  /* 0x30000011ff157230 */ /* 0x100fe40000004100 */
[----:B------:R-:W-:Y:S01]  /*0650*/  FADD.FTZ R26, R26, R27 ;  /* 0x0000001b1a1a7221 */ /* 0x000fe20000010000 */
[----:B------:R-:W-:Y:S02]  /*0660*/  HADD2.F32 R17, -RZ, R17.H0_H0 ;  /* 0x20000011ff117230 */ /* 0x000fe40000004100 */
[----:B------:R-:W-:Y:S02]  /*0670*/  IMAD.IADD R24, R11, 0x1, R24 ;  /* 0x000000010b187824 */ /* 0x000fe400078e0218 */
[----:B------:R-:W-:Y:S01]  /*0680*/  FADD.FTZ R21, R26, R21 ;  /* 0x000000151a157221 */ /* 0x000fe20000010000 */
        /* <DEDUP_REMOVED lines=12> */
.L_x_2389:
[----:B------:R-:W-:Y:S05]  /*0750*/  BSYNC.RECONVERGENT B0 ;  /* 0x0000000000007941 */ /* 0x000fea0003800200 */
.L_x_2388:
        /* <DEDUP_REMOVED lines=79> */
.L_x_2394:
[----:B------:R-:W-:Y:S05]  /*0c50*/  BSYNC.RECONVERGENT B0 ;  /* 0x0000000000007941 */ /* 0x000fea0003800200 */
.L_x_2393:
        /* <DEDUP_REMOVED lines=20> */
.L_x_2400:
        /* <DEDUP_REMOVED lines=22> */
.L_x_2397:
        /* <DEDUP_REMOVED lines=14> */
.L_x_2399:
[----:B------:R-:W-:-:S05]  /*0fe0*/  IMAD.WIDE R8, R23, 0x4, R2 ;  /* 0x0000000417087825 */ /* 0x000fca00078e0202 */
[----:B------:R1:W-:Y:S02]  /*0ff0*/  STG.E desc[UR6][R8.64], R13 ;  /* 0x0000000d08007986 */ /* 0x0003e4000c101906 */
.L_x_2398:
[----:B------:R-:W-:Y:S05]  /*1000*/  @!P1 BRA `(.L_x_2400) ;  /* 0xfffffffc00649947 */ /* 0x000fea000383ffff */
.L_x_2396:
[----:B-12---:R-:W-:Y:S05]  /*1010*/  BSYNC.RECONVERGENT B0 ;  /* 0x0000000000007941 */ /* 0x006fea0003800200 */
.L_x_2395:
        /* <DEDUP_REMOVED lines=62> */
[----:B-----5:R-:W-:Y:S05]  /*1400*/  CALL.REL.NOINC `($__internal_68_$__cuda_sm20_div_rn_f64_full) ;  /* 0x0000000000a47944 */ /* 0x020fea0003c00000 */
.L_x_2404:
[----:B------:R-:W-:Y:S05]  /*1410*/  BSYNC.RECONVERGENT B1 ;  /* 0x0000000000017941 */ /* 0x000fea0003800200 */
.L_x_2403:
        /* <DEDUP_REMOVED lines=12> */
.L_x_2405:
        /* <DEDUP_REMOVED lines=17> */
.L_x_2402:
[----:B------:R-:W-:Y:S05]  /*15f0*/  BSYNC.RECONVERGENT B0 ;  /* 0x0000000000007941 */ /* 0x000fea0003800200 */
.L_x_2401:
        /* <DEDUP_REMOVED lines=10> */
        .weak           $__internal_68_$__cuda_sm20_div_rn_f64_full
        .type           $__internal_68_$__cuda_sm20_div_rn_f64_full,@function
        .size           $__internal_68_$__cuda_sm20_div_rn_f64_full,(.L_x_2546 - $__internal_68_$__cuda_sm20_div_rn_f64_full)
$__internal_68_$__cuda_sm20_div_rn_f64_full:
        /* <DEDUP_REMOVED lines=58> */
.L_x_2407:
        /* <DEDUP_REMOVED lines=15> */
.L_x_2409:
[----:B------:R-:W-:Y:S01]  /*1b30*/  LOP3.LUT R15, R7, 0x80000, RZ, 0xfc, !PT ;  /* 0x00080000070f7812 */ /* 0x000fe200078efcff */
[----:B------:R-:W-:-:S07]  /*1b40*/  IMAD.MOV.U32 R14, RZ, RZ, R6 ;  /* 0x000000ffff0e7224 */ /* 0x000fce00078e0006 */
.L_x_2408:
[----:B------:R-:W-:Y:S05]  /*1b50*/  BSYNC.RECONVERGENT B2 ;  /* 0x0000000000027941 */ /* 0x000fea0003800200 */
.L_x_2406:
[----:B------:R-:W-:Y:S01]  /*1b60*/  HFMA2 R9, -RZ, RZ, 0, 0 ;  /* 0x00000000ff097431 */ /* 0x000fe200000001ff */
[----:B------:R-:W-:Y:S01]  /*1b70*/  MOV R2, R14 ;  /* 0x0000000e00027202 */ /* 0x000fe20000000f00 */
[----:B------:R-:W-:Y:S02]  /*1b80*/  IMAD.MOV.U32 R3, RZ, RZ, R15 ;  /* 0x000000ffff037224 */ /* 0x000fe400078e000f */
[----:B------:R-:W-:Y:S05]  /*1b90*/  RET.REL.NODEC R8 `(_ZN17fastertransformer35generalAddBiasResidualLayerNormOpt2I7__half2Lb1ELb1ELi1ELb1ELi1EEEvPT_S3_PKS2_S5_S5_S5_S5_S5_fiiPKfS7_S7_Pfi) ;  /* 0xffffffe408187950 */ /* 0x000fea0003c3ffff */
.L_x_2410:
        /* <DEDUP_REMOVED lines=14> */
.L_x_2546:


//--------------------- .text._ZN17fastertransformer34generalAddBiasResidualLayerNormOptI7__half2Lb1ELb1ELi1ELb1ELi1EEEvPT_S3_PKS2_S5_S5_S5_S5_S5_fiiPKfS7_S7_Pfi --------------------------
	.section	.text._ZN17fastertransformer34generalAddBiasResidualLayerNormOptI7__half2Lb1ELb1ELi1ELb1ELi1EEEvPT_S3_PKS2_S5_S5_S5_S5_S5_fiiPKfS7_S7_Pfi,"ax",@progbits
	.align	128
        .global         _ZN17fastertransformer34generalAddBiasResidualLayerNormOptI7__half2Lb1ELb1ELi1ELb1ELi1EEEvPT_S3_PKS2_S5_S5_S5_S5_S5_fiiPKfS7_S7_Pfi
        .type           _ZN17fastertransformer34generalAddBiasResidualLayerNormOptI7__half2Lb1ELb1ELi1ELb1ELi1EEEvPT_S3_PKS2_S5_S5_S5_S5_S5_fiiPKfS7_S7_Pfi,@function
        .size           _ZN17fastertransformer34generalAddBiasResidualLayerNormOptI7__half2Lb1ELb1ELi1ELb1ELi1EEEvPT_S3_PKS2_S5_S5_S5_S5_S5_fiiPKfS7_S7_Pfi,(.L_x_2547 - _ZN17fastertransformer34generalAddBiasResidualLayerNormOptI7__half2Lb1ELb1ELi1ELb1ELi1EEEvPT_S3_PKS2_S5_S5_S5_S5_S5_fiiPKfS7_S7_Pfi)
        .other          _ZN17fastertransformer34generalAddBiasResidualLayerNormOptI7__half2Lb1ELb1ELi1ELb1ELi1EEEvPT_S3_PKS2_S5_S5_S5_S5_S5_fiiPKfS7_S7_Pfi,@"STO_CUDA_ENTRY STV_DEFAULT"
_ZN17fastertransformer34generalAddBiasResidualLayerNormOptI7__half2Lb1ELb1ELi1ELb1ELi1EEEvPT_S3_PKS2_S5_S5_S5_S5_S5_fiiPKfS7_S7_Pfi:
.text._ZN17fastertransformer34generalAddBiasResidualLayerNormOptI7__half2Lb1ELb1ELi1ELb1ELi1EEEvPT_S3_PKS2_S5_S5_S5_S5_S5_fiiPKfS7_S7_Pfi:
        /* <DEDUP_REMOVED lines=37> */
.L_x_2414:
        /* <DEDUP_REMOVED lines=19> */
.L_x_2413:
        /* <DEDUP_REMOVED lines=9> */
.L_x_2415:
[----:B0-----:R-:W-:Y:S02]  /*0410*/  IMAD R25, R4, R3, R23 ;  /* 0x0000000304197224 */ /* 0x001fe400078e0217 */
[----:B------:R-:W-:-:S04]  /*0420*/  IMAD.WIDE R18, R23, 0x4, R14 ;  /* 0x0000000417127825 */ /* 0x000fc800078e020e */
[C---:B------:R-:W-:Y:S02]  /*0430*/  IMAD.WIDE R16, R25.reuse, 0x8, R12 ;  /* 0x0000000819107825 */ /* 0x040fe400078e020c */
[----:B------:R0:W2:Y:S04]  /*0440*/  LDG.E.CONSTANT R18, desc[UR4][R18.64] ;  /* 0x0000000412127981 */ /* 0x0000a8000c1e9900 */
[----:B------:R-:W4:Y:S01]  /*0450*/  LDG.E.64.CONSTANT R16, desc[UR4][R16.64] ;  /* 0x0000000410107981 */ /* 0x000f22000c1e9b00 */
[----:B---3--:R-:W-:-:S06]  /*0460*/  IMAD.WIDE R20, R25, 0x4, R8 ;  /* 0x0000000419147825 */ /* 0x008fcc00078e0208 */
[----:B------:R-:W3:Y:S01]  /*0470*/  LDG.E.CONSTANT R20, desc[UR4][R20.64] ;  /* 0x0000000414147981 */ /* 0x000ee2000c1e9900 */
[----:B0-----:R-:W-:Y:S01]  /*0480*/  LEA R19, R23, R22, 0x2 ;  /* 0x0000001617137211 */ /* 0x001fe200078e10ff */
        /* <DEDUP_REMOVED lines=15> */
.L_x_2412:
[----:B------:R-:W-:Y:S05]  /*0580*/  BSYNC.RECONVERGENT B0 ;  /* 0x0000000000007941 */ /* 0x000fea0003800200 */
.L_x_2411:
        /* <DEDUP_REMOVED lines=54> */
.L_x_2418:
        /* <DEDUP_REMOVED lines=13> */
.L_x_2417:
[----:B------:R-:W-:Y:S05]  /*09c0*/  BSYNC.RECONVERGENT B0 ;  /* 0x0000000000007941 */ /* 0x000fea0003800200 */
.L_x_2416:
        /* <DEDUP_REMOVED lines=51> */
.L_x_2424:
        /* <DEDUP_REMOVED lines=22> */
.L_x_2421:
        /* <DEDUP_REMOVED lines=14> */
.L_x_2423:
[----:B--2---:R-:W-:-:S05]  /*0f40*/  IMAD.WIDE R16, R19, 0x4, R8 ;  /* 0x0000000413107825 */ /* 0x004fca00078e0208 */
[----:B------:R0:W-:Y:S02]  /*0f50*/  STG.E desc[UR4][R16.64], R21 ;  /* 0x0000001510007986 */ /* 0x0001e4000c101904 */
.L_x_2422:
[----:B------:R-:W-:Y:S05]  /*0f60*/  @!P2 BRA `(.L_x_2424) ;  /* 0xfffffffc0064a947 */ /* 0x000fea000383ffff */
.L_x_2420:
[----:B------:R-:W-:Y:S05]  /*0f70*/  BSYNC.RECONVERGENT B0 ;  /* 0x0000000000007941 */ /* 0x000fea0003800200 */
.L_x_2419:
        /* <DEDUP_REMOVED lines=62> */
[----:B-1----:R-:W-:Y:S05]  /*1360*/  CALL.REL.NOINC `($__internal_69_$__cuda_sm20_div_rn_f64_full) ;  /* 0x0000000000ac7944 */ /* 0x002fea0003c00000 */
.L_x_2428:
[----:B------:R-:W-:Y:S05]  /*1370*/  BSYNC.RECONVERGENT B1 ;  /* 0x0000000000017941 */ /* 0x000fea0003800200 */
.L_x_2427:
        /* <DEDUP_REMOVED lines=13> */
.L_x_2429:
        /* <DEDUP_REMOVED lines=17> */
.L_x_2426:
[----:B------:R-:W-:Y:S05]  /*1560*/  BSYNC.RECONVERGENT B0 ;  /* 0x0000000000007941 */ /* 0x000fea0003800200 */
.L_x_2425:
        /* <DEDUP_REMOVED lines=11> */
        .weak           $__internal_69_$__cuda_sm20_div_rn_f64_full
        .type           $__internal_69_$__cuda_sm20_div_rn_f64_full,@function
        .size           $__internal_69_$__cuda_sm20_div_rn_f64_full,(.L_x_2547 - $__internal_69_$__cuda_sm20_div_rn_f64_full)
$__internal_69_$__cuda_sm20_div_rn_f64_full:
        /* <DEDUP_REMOVED lines=58> */
.L_x_2431:
        /* <DEDUP_REMOVED lines=15> */
.L_x_2433:
[----:B------:R-:W-:Y:S02]  /*1ab0*/  LOP3.LUT R13, R7, 0x80000, RZ, 0xfc, !PT ;  /* 0x00080000070d7812 */ /* 0x000fe400078efcff */
[----:B------:R-:W-:-:S07]  /*1ac0*/  MOV R12, R6 ;  /* 0x00000006000c7202 */ /* 0x000fce0000000f00 */
.L_x_2432:
[----:B------:R-:W-:Y:S05]  /*1ad0*/  BSYNC.RECONVERGENT B2 ;  /* 0x0000000000027941 */ /* 0x000fea0003800200 */
.L_x_2430:
[----:B------:R-:W-:Y:S02]  /*1ae0*/  HFMA2 R9, -RZ, RZ, 0, 0 ;  /* 0x00000000ff097431 */ /* 0x000fe400000001ff */
[----:B------:R-:W-:Y:S02]  /*1af0*/  IMAD.MOV.U32 R2, RZ, RZ, R12 ;  /* 0x000000ffff027224 */ /* 0x000fe400078e000c */
[----:B------:R-:W-:Y:S01]  /*1b00*/  IMAD.MOV.U32 R3, RZ, RZ, R13 ;  /* 0x000000ffff037224 */ /* 0x000fe200078e000d */
[----:B------:R-:W-:Y:S06]  /*1b10*/  RET.REL.NODEC R8 `(_ZN17fastertransformer34generalAddBiasResidualLayerNormOptI7__half2Lb1ELb1ELi1ELb1ELi1EEEvPT_S3_PKS2_S5_S5_S5_S5_S5_fiiPKfS7_S7_Pfi) ;  /* 0xffffffe408387950 */ /* 0x000fec0003c3ffff */
.L_x_2434:
        /* <DEDUP_REMOVED lines=14> */
.L_x_2547:


//--------------------- .text._ZN17fastertransformer35generalAddBiasResidualPostLayerNormI6__halfEEvPT_PKS2_S5_S5_S5_fii --------------------------
	.section	.text._ZN17fastertransformer35generalAddBiasResidualPostLayerNormI6__halfEEvPT_PKS2_S5_S5_S5_fii,"ax",@progbits
	.align	128
        .global         _ZN17fastertransformer35generalAddBiasResidualPostLayerNormI6__halfEEvPT_PKS2_S5_S5_S5_fii
        .type           _ZN17fastertransformer35generalAddBiasResidualPostLayerNormI6__halfEEvPT_PKS2_S5_S5_S5_fii,@function
        .size           _ZN17fastertransformer35generalAddBiasResidualPostLayerNormI6__halfEEvPT_PKS2_S5_S5_S5_fii,(.L_x_2656 - _ZN17fastertransformer35generalAddBiasResidualPostLayerNormI6__halfEEvPT_PKS2_S5_S5_S5_fii)
        .other          _ZN17fastertransformer35generalAddBiasResidualPostLayerNormI6__halfEEvPT_PKS2_S5_S5_S5_fii,@"STO_CUDA_ENTRY STV_DEFAULT"
_ZN17fastertransformer35generalAddBiasResidualPostLayerNormI6__halfEEvPT_PKS2_S5_S5_S5_fii:
.text._ZN17fastertransformer35generalAddBiasResidualPostLayerNormI6__halfEEvPT_PKS2_S5_S5_S5_fii:
[----:B------:R-:W-:Y:S01]  /*0000*/  LDC R1, c[0x0][0x37c] ;  /* 0x0000df00ff017b82 */ /* 0x000fe20000000800 */
[----:B------:R-:W0:Y:S01]  /*0010*/  S2R R0, SR_TID.X ;  /* 0x0000000000007919 */ /* 0x000e220000002100 */
[----:B------:R-:W1:Y:S01]  /*0020*/  LDCU UR5, c[0x0][0x3b0] ;  /* 0x00007600ff0577ac */ /* 0x000e620008000800 */
[----:B------:R-:W-:Y:S01]  /*0030*/  BSSY.RECONVERGENT B0, `(.L_x_2435) ;  /* 0x0000092000007945 */ /* 0x000fe20003800200 */
[----:B------:R-:W-:Y:S01]  /*0040*/  HFMA2 R11, -RZ, RZ, 0, 0 ;  /* 0x00000000ff0b7431 */ /* 0x000fe200000001ff */
[----:B------:R-:W2:Y:S01]  /*0050*/  LDCU.64 UR8, c[0x0][0x358] ;  /* 0x00006b00ff0877ac */ /* 0x000ea20008000a00 */
[----:B-1----:R-:W-:-:S04]  /*0060*/  ULEA.HI UR4, UR5, UR5, URZ, 0x1 ;  /* 0x0000000505047291 */ /* 0x002fc8000f8f08ff */
[----:B------:R-:W-:-:S06]  /*0070*/  USHF.R.S32.HI UR4, URZ, 0x1, UR4 ;  /* 0x00000001ff047899 */ /* 0x000fcc0008011404 */
[----:B0-----:R-:W-:-:S13]  /*0080*/  ISETP.GE.AND P0, PT, R0, UR4, PT ;  /* 0x0000000400007c0c */ /* 0x001fda000bf06270 */
[----:B--2---:R-:W-:Y:S05]  /*0090*/  @P0 BRA `(.L_x_2436) ;  /* 0x00000008002c0947 */ /* 0x004fea0003800000 */
[----:B------:R-:W0:Y:S01]  /*00a0*/  LDC R3, c[0x0][0x360] ;  /* 0x0000d800ff037b82 */ /* 0x000e220000000800 */
[----:B------:R-:W1:Y:S01]  /*00b0*/  S2R R19, SR_CTAID.X ;  /* 0x0000000000137919 */ /* 0x000e620000002500 */
[----:B------:R-:W-:Y:S01]  /*00c0*/  BSSY.RECONVERGENT B1, `(.L_x_2437) ;  /* 0x000003d000017945 */ /* 0x000fe20003800200 */
[----:B------:R-:W-:Y:S02]  /*00d0*/  MOV R11, RZ ;  /* 0x000000ff000b7202 */ /* 0x000fe40000000f00 */
[----:B------:R-:W-:Y:S01]  /*00e0*/  MOV R10, R0 ;  /* 0x00000000000a7202 */ /* 0x000fe20000000f00 */
[----:B0-----:R-:W0:Y:S01]  /*00f0*/  I2F.U32.RP R8, R3 ;  /* 0x0000000300087306 */ /* 0x001e220000209000 */
[----:B------:R-:W-:Y:S02]  /*0100*/  IADD3 R2, PT, PT, R0, R3, RZ ;  /* 0x0000000300027210 */ /* 0x000fe40007ffe0ff */
[----:B------:R-:W-:Y:S02]  /*0110*/  ISETP.NE.U32.AND P2, PT, R3, RZ, PT ;  /* 0x000000ff0300720c */ /* 0x000fe40003f45070 */
[----:B------:R-:W-:-:S02]  /*0120*/  ISETP.GE.U32.AND P0, PT, R2, UR4, PT ;  /* 0x0000000402007c0c */ /* 0x000fc4000bf06070 */
[----:B------:R-:W-:Y:S01]  /*0130*/  VIMNMX.U32 R7, PT, PT, R2, UR4, !PT ;  /* 0x0000000402077c48 */ /* 0x000fe2000ffe0000 */
[----:B-1----:R-:W-:-:S05]  /*0140*/  IMAD R19, R19, UR5, RZ ;  /* 0x0000000513137c24 */ /* 0x002fca000f8e02ff */
[----:B------:R-:W-:Y:S01]  /*0150*/  SHF.R.U32.HI R19, RZ, 0x1, R19 ;  /* 0x00000001ff137819 */ /* 0x000fe20000011613 */
[----:B0-----:R-:W0:Y:S02]  /*0160*/  MUFU.RCP R8, R8 ;  /* 0x0000000800087308 */ /* 0x001e240000001000 */
[----:B0-----:R-:W-:-:S06]  /*0170*/  IADD3 R4, PT, PT, R8, 0xffffffe, RZ ;  /* 0x0ffffffe08047810 */ /* 0x001fcc0007ffe0ff */
[----:B------:R0:W1:Y:S02]  /*0180*/  F2I.FTZ.U32.TRUNC.NTZ R5, R4 ;  /* 0x0000000400057305 */ /* 0x000064000021f000 */
[----:B0-----:R-:W-:Y:S02]  /*0190*/  MOV R4, RZ ;  /* 0x000000ff00047202 */ /* 0x001fe40000000f00 */
[----:B-1----:R-:W-:-:S05]  /*01a0*/  IADD3 R6, PT, PT, RZ, -R5, RZ ;  /* 0x80000005ff067210 */ /* 0x002fca0007ffe0ff */
[----:B------:R-:W-:Y:S01]  /*01b0*/  IMAD R9, R6, R3, RZ ;  /* 0x0000000306097224 */ /* 0x000fe200078e02ff */
[----:B------:R-:W-:-:S03]  /*01c0*/  SEL R6, RZ, 0x1, P0 ;  /* 0x00000001ff067807 */ /* 0x000fc60000000000 */
[----:B------:R-:W-:Y:S01]  /*01d0*/  IMAD.HI.U32 R5, R5, R9, R4 ;  /* 0x0000000905057227 */ /* 0x000fe200078e0004 */
[----:B------:R-:W-:-:S05]  /*01e0*/  IADD3 R2, PT, PT, R7, -R2, -R6 ;  /* 0x8000000207027210 */ /* 0x000fca0007ffe806 */
[----:B------:R-:W-:-:S05]  /*01f0*/  IMAD.HI.U32 R5, R5, R2, RZ ;  /* 0x0000000205057227 */ /* 0x000fca00078e00ff */
[----:B------:R-:W-:-:S05]  /*0200*/  IADD3 R4, PT, PT, -R5, RZ, RZ ;  /* 0x000000ff05047210 */ /* 0x000fca0007ffe1ff */
[----:B------:R-:W-:-:S05]  /*0210*/  IMAD R2, R3, R4, R2 ;  /* 0x0000000403027224 */ /* 0x000fca00078e0202 */
[----:B------:R-:W-:-:S13]  /*0220*/  ISETP.GE.U32.AND P0, PT, R2, R3, PT ;  /* 0x000000030200720c */ /* 0x000fda0003f06070 */
[-C--:B------:R-:W-:Y:S02]  /*0230*/  @P0 IADD3 R2, PT, PT, R2, -R3.reuse, RZ ;  /* 0x8000000302020210 */ /* 0x080fe40007ffe0ff */
[----:B------:R-:W-:Y:S02]  /*0240*/  @P0 IADD3 R5, PT, PT, R5, 0x1, RZ ;  /* 0x0000000105050810 */ /* 0x000fe40007ffe0ff */
[----:B------:R-:W-:-:S13]  /*0250*/  ISETP.GE.U32.AND P1, PT, R2, R3, PT ;  /* 0x000000030200720c */ /* 0x000fda0003f26070 */
[----:B------:R-:W-:Y:S02]  /*0260*/  @P1 IADD3 R5, PT, PT, R5, 0x1, RZ ;  /* 0x0000000105051810 */ /* 0x000fe40007ffe0ff */
[----:B------:R-:W-:-:S04]  /*0270*/  @!P2 LOP3.LUT R5, RZ, R3, RZ, 0x33, !PT ;  /* 0x00000003ff05a212 */ /* 0x000fc800078e33ff */
[----:B------:R-:W-:-:S04]  /*0280*/  IADD3 R2, PT, PT, R6, R5, RZ ;  /* 0x0000000506027210 */ /* 0x000fc80007ffe0ff */
[C---:B------:R-:W-:Y:S02]  /*0290*/  LOP3.LUT R4, R2.reuse, 0x3, RZ, 0xc0, !PT ;  /* 0x0000000302047812 */ /* 0x040fe400078ec0ff */
[----:B------:R-:W-:Y:S02]  /*02a0*/  ISETP.GE.U32.AND P1, PT, R2, 0x3, PT ;  /* 0x000000030200780c */ /* 0x000fe40003f26070 */
[----:B------:R-:W-:-:S13]  /*02b0*/  ISETP.NE.AND P0, PT, R4, 0x3, PT ;  /* 0x000000030400780c */ /* 0x000fda0003f05270 */
[----:B------:R-:W-:Y:S05]  /*02c0*/  @!P0 BRA `(.L_x_2438) ;  /* 0x0000000000708947 */ /* 0x000fea0003800000 */
[----:B------:R-:W0:Y:S01]  /*02d0*/  LDC.64 R8, c[0x0][0x390] ;  /* 0x0000e400ff087b82 */ /* 0x000e220000000a00 */
[----:B------:R-:W-:Y:S02]  /*02e0*/  IADD3 R2, PT, PT, R2, 0x1, RZ ;  /* 0x0000000102027810 */ /* 0x000fe40007ffe0ff */
[----:B------:R-:W-:Y:S02]  /*02f0*/  IADD3 R15, PT, PT, R0, R19, RZ ;  /* 0x00000013000f7210 */ /* 0x000fe40007ffe0ff */
[----:B------:R-:W-:Y:S02]  /*0300*/  LOP3.LUT R2, R2, 0x3, RZ, 0xc0, !PT ;  /* 0x0000000302027812 */ /* 0x000fe400078ec0ff */
[----:B------:R-:W-:Y:S01]  /*0310*/  MOV R11, RZ ;  /* 0x000000ff000b7202 */ /* 0x000fe20000000f00 */
[----:B------:R-:W1:Y:S01]  /*0320*/  LDC.64 R6, c[0x0][0x380] ;  /* 0x0000e000ff067b82 */ /* 0x000e620000000a00 */
[----:B------:R-:W-:Y:S02]  /*0330*/  MOV R10, R0 ;  /* 0x00000000000a7202 */ /* 0x000fe40000000f00 */
[----:B------:R-:W-:-:S05]  /*0340*/  IADD3 R2, PT, PT, -R2, RZ, RZ ;  /* 0x000000ff02027210 */ /* 0x000fca0007ffe1ff */
[----:B------:R-:W2:Y:S01]  /*0350*/  LDC.64 R4, c[0x0][0x388] ;  /* 0x0000e200ff047b82 */ /* 0x000ea20000000a00 */
[----:B0-----:R-:W-:-:S07]  /*0360*/  IMAD.WIDE.U32 R8, R0, 0x4, R8 ;  /* 0x0000000400087825 */ /* 0x001fce00078e0008 */
.L_x_2439:
[C---:B--2---:R-:W-:Y:S01]  /*0370*/  IMAD.WIDE R16, R15.reuse, 0x4, R4 ;  /* 0x000000040f107825 */ /* 0x044fe200078e0204 */
[----:B0-----:R0:W2:Y:S03]  /*0380*/  LDG.E.CONSTANT R21, desc[UR8][R8.64] ;  /* 0x0000000808157981 */ /* 0x0010a6000c1e9900 */
[----:B-1----:R-:W-:Y:S02]  /*0390*/  IMAD.WIDE R12, R15, 0x4, R6 ;  /* 0x000000040f0c7825 */ /* 0x002fe400078e0206 */
[----:B------:R-:W3:Y:S04]  /*03a0*/  LDG.E R17, desc[UR8][R16.64] ;  /* 0x0000000810117981 */ /* 0x000ee8000c1e1900 */
[----:B------:R-:W3:Y:S01]  /*03b0*/  LDG.E R14, desc[UR8][R12.64] ;  /* 0x000000080c0e7981 */ /* 0x000ee2000c1e1900 */
[----:B------:R-:W-:-:S04]  /*03c0*/  IADD3 R2, PT, PT, R2, 0x1, RZ ;  /* 0x0000000102027810 */ /* 0x000fc80007ffe0ff */
[----:B------:R-:W-:Y:S01]  /*03d0*/  ISETP.NE.AND P0, PT, R2, RZ, PT ;  /* 0x000000ff0200720c */ /* 0x000fe20003f05270 */
[C---:B0-----:R-:W-:Y:S01]  /*03e0*/  IMAD.WIDE.U32 R8, R3.reuse, 0x4, R8 ;  /* 0x0000000403087825 */ /* 0x041fe200078e0008 */
[C---:B------:R-:W-:Y:S02]  /*03f0*/  IADD3 R10, PT, PT, R3.reuse, R10, RZ ;  /* 0x0000000a030a7210 */ /* 0x040fe40007ffe0ff */
[----:B------:R-:W-:Y:S01]  /*0400*/  IADD3 R15, PT, PT, R3, R15, RZ ;  /* 0x0000000f030f7210 */ /* 0x000fe20007ffe0ff */
[----:B---3--:R-:W-:-:S04]  /*0410*/  HADD2 R14, R14, R17 ;  /* 0x000000110e0e7230 */ /* 0x008fc80000000000 */
[----:B--2---:R-:W-:-:S05]  /*0420*/  HFMA2 R14, R14, 1, 1, R21 ;  /* 0x3c003c000e0e7831 */ /* 0x004fca0000000015 */
[----:B------:R0:W-:Y:S01]  /*0430*/  STG.E desc[UR8][R12.64], R14 ;  /* 0x0000000e0c007986 */ /* 0x0001e2000c101908 */
[--C-:B------:R-:W-:Y:S02]  /*0440*/  HADD2.F32 R18, -RZ, R14.reuse.H0_H0 ;  /* 0x2000000eff127230 */ /* 0x100fe40000004100 */
[----:B------:R-:W-:-:S03]  /*0450*/  HADD2.F32 R20, -RZ, R14.H1_H1 ;  /* 0x3000000eff147230 */ /* 0x000fc60000004100 */
[----:B------:R-:W-:-:S04]  /*0460*/  FADD.FTZ R11, R18, R11 ;  /* 0x0000000b120b7221 */ /* 0x000fc80000010000 */
[----:B------:R-:W-:Y:S01]  /*0470*/  FADD.FTZ R11, R20, R11 ;  /* 0x0000000b140b7221 */ /* 0x000fe20000010000 */
[----:B------:R-:W-:Y:S06]  /*0480*/  @P0 BRA `(.L_x_2439) ;  /* 0xfffffffc00b80947 */ /* 0x000fec000383ffff */
.L_x_2438:
[----:B------:R-:W-:Y:S05]  /*0490*/  BSYNC.RECONVERGENT B1 ;  /* 0x0000000000017941 */ /* 0x000fea0003800200 */
.L_x_2437:
[----:B------:R-:W-:Y:S05]  /*04a0*/  @!P1 BRA `(.L_x_2436) ;  /* 0x0000000400289947 */ /* 0x000fea0003800000 */
[----:B0-----:R-:W0:Y:S01]  /*04b0*/  LDC.64 R12, c[0x0][0x390] ;  /* 0x0000e400ff0c7b82 */ /* 0x001e220000000a00 */
[-C--:B------:R-:W-:Y:S01]  /*04c0*/  IADD3 R8, PT, PT, R19, R10.reuse, RZ ;  /* 0x0000000a13087210 */ /* 0x080fe20007ffe0ff */
[C---:B------:R-:W-:Y:S01]  /*04d0*/  IMAD R4, R3.reuse, 0x3, R10 ;  /* 0x0000000303047824 */ /* 0x040fe200078e020a */
[C---:B------:R-:W-:Y:S02]  /*04e0*/  LEA R2, R3.reuse, R10, 0x1 ;  /* 0x0000000a03027211 */ /* 0x040fe400078e08ff */
[----:B------:R-:W-:Y:S02]  /*04f0*/  IADD3 R6, PT, PT, R10, R3, RZ ;  /* 0x000000030a067210 */ /* 0x000fe40007ffe0ff */
[----:B------:R-:W-:Y:S01]  /*0500*/  SHF.L.U32 R5, R3, 0x2, RZ ;  /* 0x0000000203057819 */ /* 0x000fe200000006ff */
[----:B------:R-:W1:Y:S08]  /*0510*/  LDC.64 R14, c[0x0][0x380] ;  /* 0x0000e000ff0e7b82 */ /* 0x000e700000000a00 */
[----:B------:R-:W2:Y:S02]  /*0520*/  LDC.64 R16, c[0x0][0x388] ;  /* 0x0000e200ff107b82 */ /* 0x000ea40000000a00 */
.L_x_2440:
[----:B-1-3--:R-:W-:-:S04]  /*0530*/  IMAD.WIDE R26, R8, 0x4, R14 ;  /* 0x00000004081a7825 */ /* 0x00afc800078e020e */
[----:B--2---:R-:W-:Y:S01]  /*0540*/  IMAD.WIDE R18, R8, 0x4, R16 ;  /* 0x0000000408127825 */ /* 0x004fe200078e0210 */
[----:B------:R-:W2:Y:S03]  /*0550*/  LDG.E R7, desc[UR8][R26.64] ;  /* 0x000000081a077981 */ /* 0x000ea6000c1e1900 */
[----:B0-----:R-:W-:Y:S01]  /*0560*/  IMAD.WIDE.U32 R20, R10, 0x4, R12 ;  /* 0x000000040a147825 */ /* 0x001fe200078e000c */
[----:B------:R-:W2:Y:S05]  /*0570*/  LDG.E R22, desc[UR8][R18.64] ;  /* 0x0000000812167981 */ /* 0x000eaa000c1e1900 */
[----:B------:R-:W3:Y:S01]  /*0580*/  LDG.E.CONSTANT R20, desc[UR8][R20.64] ;  /* 0x0000000814147981 */ /* 0x000ee2000c1e9900 */
[----:B------:R-:W-:-:S04]  /*0590*/  IADD3 R28, P0, PT, R26, R5, RZ ;  /* 0x000000051a1c7210 */ /* 0x000fc80007f1e0ff */
[----:B------:R-:W-:Y:S01]  /*05a0*/  IADD3.X R29, PT, PT, RZ, R27, RZ, P0, !PT ;  /* 0x0000001bff1d7210 */ /* 0x000fe200007fe4ff */
[----:B------:R-:W-:-:S06]  /*05b0*/  IMAD.WIDE.U32 R24, R6, 0x4, R12 ;  /* 0x0000000406187825 */ /* 0x000fcc00078e000c */
[----:B------:R-:W4:Y:S01]  /*05c0*/  LDG.E.CONSTANT R24, desc[UR8][R24.64] ;  /* 0x0000000818187981 */ /* 0x000f22000c1e9900 */
[----:B--2---:R-:W-:Y:S01]  /*05d0*/  HFMA2 R7, R7, 1, 1, R22 ;  /* 0x3c003c0007077831 */ /* 0x004fe20000000016 */
[----:B------:R-:W-:-:S04]  /*05e0*/  IADD3 R22, P1, PT, R18, R5, RZ ;  /* 0x0000000512167210 */ /* 0x000fc80007f3e0ff */
[----:B------:R-:W-:Y:S01]  /*05f0*/  IADD3.X R23, PT, PT, RZ, R19, RZ, P1, !PT ;  /* 0x00000013ff177210 */ /* 0x000fe20000ffe4ff */
[----:B---3--:R-:W-:-:S05]  /*0600*/  HADD2 R7, R7, R20 ;  /* 0x0000001407077230 */ /* 0x008fca0000000000 */
[----:B------:R0:W-:Y:S04]  /*0610*/  STG.E desc[UR8][R26.64], R7 ;  /* 0x000000071a007986 */ /* 0x0001e8000c101908 */
[----:B------:R-:W2:Y:S04]  /*0620*/  LDG.E R18, desc[UR8][R22.64] ;  /* 0x0000000816127981 */ /* 0x000ea8000c1e1900 */
[----:B------:R-:W2:Y:S01]  /*0630*/  LDG.E R9, desc[UR8][R28.64] ;  /* 0x000000081c097981 */ /* 0x000ea2000c1e1900 */
[----:B------:R-:W-:-:S04]  /*0640*/  IADD3 R20, P1, PT, R5, R22, RZ ;  /* 0x0000001605147210 */ /* 0x000fc80007f3e0ff */
[----:B------:R-:W-:Y:S01]  /*0650*/  IADD3.X R21, PT, PT, RZ, R23, RZ, P1, !PT ;  /* 0x00000017ff157210 */ /* 0x000fe20000ffe4ff */
[----:B--2---:R-:W-:Y:S01]  /*0660*/  HFMA2 R9, R9, 1, 1, R18 ;  /* 0x3c003c0009097831 */ /* 0x004fe20000000012 */
[----:B------:R-:W-:-:S04]  /*0670*/  IADD3 R18, P0, PT, R5, R28, RZ ;  /* 0x0000001c05127210 */ /* 0x000fc80007f1e0ff */
[----:B------:R-:W-:Y:S01]  /*0680*/  IADD3.X R19, PT, PT, RZ, R29, RZ, P0, !PT ;  /* 0x0000001dff137210 */ /* 0x000fe200007fe4ff */
[----:B----4-:R-:W-:-:S05]  /*0690*/  HADD2 R9, R9, R24 ;  /* 0x0000001809097230 */ /* 0x010fca0000000000 */
[----:B------:R1:W-:Y:S04]  /*06a0*/  STG.E desc[UR8][R28.64], R9 ;  /* 0x000000091c007986 */ /* 0x0003e8000c101908 */
[----:B0-----:R-:W2:Y:S04]  /*06b0*/  LDG.E R26, desc[UR8][R20.64] ;  /* 0x00000008141a7981 */ /* 0x001ea8000c1e1900 */
[----:B------:R-:W2:Y:S01]  /*06c0*/  LDG.E R23, desc[UR8][R18.64] ;  /* 0x0000000812177981 */ /* 0x000ea2000c1e1900 */
[----:B------:R-:W-:-:S05]  /*06d0*/  HADD2.F32 R22, -RZ, R7.H0_H0 ;  /* 0x20000007ff167230 */ /* 0x000fca0000004100 */
[----:B------:R-:W-:Y:S01]  /*06e0*/  FADD.FTZ R11, R22, R11 ;  /* 0x0000000b160b7221 */ /* 0x000fe20000010000 */
[----:B--2---:R-:W-:Y:S02]  /*06f0*/  HFMA2 R26, R23, 1, 1, R26 ;  /* 0x3c003c00171a7831 */ /* 0x004fe4000000001a */
[----:B------:R-:W-:-:S06]  /*0700*/  IMAD.WIDE.U32 R22, R2, 0x4, R12 ;  /* 0x0000000402167825 */ /* 0x000fcc00078e000c */
[----:B------:R-:W2:Y:S01]  /*0710*/  LDG.E.CONSTANT R23, desc[UR8][R22.64] ;  /* 0x0000000816177981 */ /* 0x000ea2000c1e9900 */
[----:B------:R-:W-:-:S04]  /*0720*/  IADD3 R24, P1, PT, R5, R20, RZ ;  /* 0x0000001405187210 */ /* 0x000fc80007f3e0ff */
[----:B------:R-:W-:Y:S01]  /*0730*/  IADD3.X R25, PT, PT, RZ, R21, RZ, P1, !PT ;  /* 0x00000015ff197210 */ /* 0x000fe20000ffe4ff */
[----:B------:R-:W-:-:S06]  /*0740*/  IMAD.WIDE.U32 R20, R4, 0x4, R12 ;  /* 0x0000000404147825 */ /* 0x000fcc00078e000c */
[----:B------:R-:W3:Y:S01]  /*0750*/  LDG.E.CONSTANT R20, desc[UR8][R20.64] ;  /* 0x0000000814147981 */ /* 0x000ee2000c1e9900 */
[----:B--2---:R-:W-:Y:S01]  /*0760*/  HADD2 R23, R26, R23 ;  /* 0x000000171a177230 */ /* 0x004fe20000000000 */
[----:B------:R-:W-:-:S04]  /*0770*/  IADD3 R26, P0, PT, R5, R18, RZ ;  /* 0x00000012051a7210 */ /* 0x000fc80007f1e0ff */
[----:B------:R-:W-:Y:S01]  /*0780*/  IADD3.X R27, PT, PT, RZ, R19, RZ, P0, !PT ;  /* 0x00000013ff1b7210 */ /* 0x000fe200007fe4ff */
[----:B------:R0:W-:Y:S04]  /*0790*/  STG.E desc[UR8][R18.64], R23 ;  /* 0x0000001712007986 */ /* 0x0001e8000c101908 */
[----:B------:R-:W2:Y:S04]  /*07a0*/  LDG.E R25, desc[UR8][R24.64] ;  /* 0x0000000818197981 */ /* 0x000ea8000c1e1900 */
[----:B-1----:R-:W2:Y:S01]  /*07b0*/  LDG.E R28, desc[UR8][R26.64] ;  /* 0x000000081a1c7981 */ /* 0x002ea2000c1e1900 */
[----:B------:R-:W-:Y:S01]  /*07c0*/  HADD2.F32 R22, -RZ, R7.H1_H1 ;  /* 0x30000007ff167230 */ /* 0x000fe20000004100 */
[----:B------:R-:W-:-:S04]  /*07d0*/  IADD3 R10, PT, PT, R3, R10, R3 ;  /* 0x0000000a030a7210 */ /* 0x000fc80007ffe003 */
[----:B------:R-:W-:Y:S01]  /*07e0*/  FADD.FTZ R11, R22, R11 ;  /* 0x0000000b160b7221 */ /* 0x000fe20000010000 */
[--C-:B------:R-:W-:Y:S02]  /*07f0*/  HADD2.F32 R22, -RZ, R9.reuse.H0_H0 ;  /* 0x20000009ff167230 */ /* 0x100fe40000004100 */
[----:B------:R-:W-:Y:S01]  /*0800*/  HADD2.F32 R9, -RZ, R9.H1_H1 ;  /* 0x30000009ff097230 */ /* 0x000fe20000004100 */
[----:B------:R-:W-:Y:S02]  /*0810*/  IADD3 R10, PT, PT, R3, R10, R3 ;  /* 0x0000000a030a7210 */ /* 0x000fe40007ffe003 */
[----:B------:R-:W-:Y:S01]  /*0820*/  FADD.FTZ R22, R11, R22 ;  /* 0x000000160b167221 */ /* 0x000fe20000010000 */
[--C-:B0-----:R-:W-:Y:S01]  /*0830*/  HADD2.F32 R18, -RZ, R23.reuse.H0_H0 ;  /* 0x20000017ff127230 */ /* 0x101fe20000004100 */
[----:B------:R-:W-:Y:S02]  /*0840*/  ISETP.GE.AND P0, PT, R10, UR4, PT ;  /* 0x000000040a007c0c */ /* 0x000fe4000bf06270 */
[----:B------:R-:W-:Y:S01]  /*0850*/  FADD.FTZ R9, R9, R22 ;  /* 0x0000001609097221 */ /* 0x000fe20000010000 */
[----:B------:R-:W-:-:S03]  /*0860*/  HADD2.F32 R23, -RZ, R23.H1_H1 ;  /* 0x30000017ff177230 */ /* 0x000fc60000004100 */
[----:B------:R-:W-:-:S04]  /*0870*/  FADD.FTZ R18, R9, R18 ;  /* 0x0000001209127221 */ /* 0x000fc80000010000 */
[----:B------:R-:W-:Y:S01]  /*0880*/  FADD.FTZ R18, R23, R18 ;  /* 0x0000001217127221 */ /* 0x000fe20000010000 */
[C---:B------:R-:W-:Y:S02]  /*0890*/  IADD3 R2, PT, PT, R5.reuse, R2, RZ ;  /* 0x0000000205027210 */ /* 0x040fe40007ffe0ff */
[C---:B------:R-:W-:Y:S02]  /*08a0*/  IADD3 R4, PT, PT, R5.reuse, R4, RZ ;  /* 0x0000000405047210 */ /* 0x040fe40007ffe0ff */
[C---:B------:R-:W-:Y:S02]  /*08b0*/  IADD3 R6, PT, PT, R5.reuse, R6, RZ ;  /* 0x0000000605067210 */ /* 0x040fe40007ffe0ff */
[----:B------:R-:W-:Y:S01]  /*08c0*/  IADD3 R8, PT, PT, R5, R8, RZ ;  /* 0x0000000805087210 */ /* 0x000fe20007ffe0ff */
[----:B--2---:R-:W-:-:S04]  /*08d0*/  HFMA2 R7, R28, 1, 1, R25 ;  /* 0x3c003c001c077831 */ /* 0x004fc80000000019 */
[----:B---3--:R-:W-:-:S05]  /*08e0*/  HFMA2 R7, R7, 1, 1, R20 ;  /* 0x3c003c0007077831 */ /* 0x008fca0000000014 */
[----:B------:R3:W-:Y:S01]  /*08f0*/  STG.E desc[UR8][R26.64], R7 ;  /* 0x000000071a007986 */ /* 0x0007e2000c101908 */
[--C-:B------:R-:W-:Y:S02]  /*0900*/  HADD2.F32 R9, -RZ, R7.reuse.H0_H0 ;  /* 0x20000007ff097230 */ /* 0x100fe40000004100 */
[----:B------:R-:W-:-:S03]  /*0910*/  HADD2.F32 R11, -RZ, R7.H1_H1 ;  /* 0x30000007ff0b7230 */ /* 0x000fc60000004100 */
[----:B------:R-:W-:-:S04]  /*0920*/  FADD.FTZ R18, R18, R9 ;  /* 0x0000000912127221 */ /* 0x000fc80000010000 */
[----:B------:R-:W-:Y:S01]  /*0930*/  FADD.FTZ R11, R11, R18 ;  /* 0x000000120b0b7221 */ /* 0x000fe20000010000 */
[----:B------:R-:W-:Y:S06]  /*0940*/  @!P0 BRA `(.L_x_2440) ;  /* 0xfffffff800f88947 */ /* 0x000fec000383ffff */
.L_x_2436:
[----:B------:R-:W-:Y:S05]  /*0950*/  BSYNC.RECONVERGENT B0 ;  /* 0x0000000000007941 */ /* 0x000fea0003800200 */
.L_x_2435:
[----:B------:R-:W1:Y:S01]  /*0960*/  SHFL.BFLY PT, R2, R11, 0x10, 0x1f ;  /* 0x0e001f000b027f89 */ /* 0x000e6200000e0000 */
[----:B------:R-:W-:Y:S01]  /*0970*/  MOV R15, 0x400 ;  /* 0x00000400000f7802 */ /* 0x000fe20000000f00 */
[----:B------:R-:W-:Y:S01]  /*0980*/  BSSY.RECONVERGENT B0, `(.L_x_2441) ;  /* 0x0000091000007945 */ /* 0x000fe20003800200 */
[----:B------:R-:W-:Y:S01]  /*0990*/  LOP3.LUT P0, R16, R0, 0x1f, RZ, 0xc0, !PT ;  /* 0x0000001f00107812 */ /* 0x000fe2000780c0ff */
[----:B------:R-:W-:Y:S01]  /*09a0*/  HFMA2 R21, -RZ, RZ, 0, 0 ;  /* 0x00000000ff157431 */ /* 0x000fe200000001ff */
[----:B------:R-:W-:Y:S01]  /*09b0*/  I2FP.F32.U32 R17, R0 ;  /* 0x0000000000117245 */ /* 0x000fe20000201000 */
[----:B-1----:R-:W-:-:S05]  /*09c0*/  FADD.FTZ R4, R2, R11 ;  /* 0x0000000b02047221 */ /* 0x002fca0000010000 */
[----:B------:R-:W1:Y:S02]  /*09d0*/  SHFL.BFLY PT, R3, R4, 0x8, 0x1f ;  /* 0x0d001f0004037f89 */ /* 0x000e6400000e0000 */
[----:B-1----:R-:W-:Y:S01]  /*09e0*/  FADD.FTZ R5, R4, R3 ;  /* 0x0000000304057221 */ /* 0x002fe20000010000 */
[----:B------:R-:W-:Y:S01]  /*09f0*/  MOV R4, RZ ;  /* 0x000000ff00047202 */ /* 0x000fe20000000f00 */
[----:B------:R-:W0:Y:S03]  /*0a00*/  LDC R3, c[0x0][0x360] ;  /* 0x0000d800ff037b82 */ /* 0x000e260000000800 */
[----:B------:R-:W1:Y:S01]  /*0a10*/  SHFL.BFLY PT, R2, R5, 0x4, 0x1f ;  /* 0x0c801f0005027f89 */ /* 0x000e6200000e0000 */
[----:B0-----:R-:W-:Y:S01]  /*0a20*/  I2FP.F32.U32 R14, R3 ;  /* 0x00000003000e7245 */ /* 0x001fe20000201000 */
[----:B-1----:R-:W-:Y:S01]  /*0a30*/  FADD.FTZ R6, R5, R2 ;  /* 0x0000000205067221 */ /* 0x002fe20000010000 */
[----:B------:R-:W-:Y:S01]  /*0a40*/  IADD3 R5, PT, PT, R15, 0x8, RZ ;  /* 0x000000080f057810 */ /* 0x000fe20007ffe0ff */
[----:B------:R-:W0:Y:S02]  /*0a50*/  S2R R2, SR_CgaCtaId ;  /* 0x0000000000027919 */ /* 0x000e240000008800 */
[----:B------:R-:W-:Y:S01]  /*0a60*/  FMUL.FTZ R14, R14, 0.03125 ;  /* 0x3d0000000e0e7820 */ /* 0x000fe20000410000 */
[----:B---3--:R-:W1:Y:S04]  /*0a70*/  SHFL.BFLY PT, R7, R6, 0x2, 0x1f ;  /* 0x0c401f0006077f89 */ /* 0x008e6800000e0000 */
[----:B------:R-:W-:Y:S01]  /*0a80*/  FSETP.GT.FTZ.AND P1, PT, R14, R17, PT ;  /* 0x000000110e00720b */ /* 0x000fe20003f34000 */
[----:B-1----:R-:W-:Y:S01]  /*0a90*/  FADD.FTZ R7, R6, R7 ;  /* 0x0000000706077221 */ /* 0x002fe20000010000 */
[----:B0-----:R-:W-:-:S04]  /*0aa0*/  LEA R5, R2, R5, 0x18 ;  /* 0x0000000502057211 */ /* 0x001fc800078ec0ff */
[----:B------:R-:W0:Y:S01]  /*0ab0*/  SHFL.BFLY PT, R8, R7, 0x1, 0x1f ;  /* 0x0c201f0007087f89 */ /* 0x000e2200000e0000 */
[-C--:B------:R-:W-:Y:S02]  /*0ac0*/  LEA.HI R18, R0, R5.reuse, RZ, 0x1d ;  /* 0x0000000500127211 */ /* 0x080fe400078fe8ff */
[----:B------:R-:W-:Y:S01]  /*0ad0*/  LEA R19, R16, R5, 0x2 ;  /* 0x0000000510137211 */ /* 0x000fe200078e10ff */
[----:B0-----:R-:W-:-:S05]  /*0ae0*/  FADD.FTZ R9, R7, R8 ;  /* 0x0000000807097221 */ /* 0x001fca0000010000 */
[----:B------:R-:W-:Y:S01]  /*0af0*/  @!P0 STS [R18], R9 ;  /* 0x0000000912008388 */ /* 0x000fe20000000800 */
[----:B------:R-:W-:Y:S01]  /*0b00*/  BAR.SYNC.DEFER_BLOCKING 0x0 ;  /* 0x0000000000007b1d */ /* 0x000fe20000010000 */
[----:B------:R-:W-:-:S13]  /*0b10*/  ISETP.NE.AND P0, PT, R0, RZ, PT ;  /* 0x000000ff0000720c */ /* 0x000fda0003f05270 */
[----:B------:R-:W-:Y:S01]  /*0b20*/  @!P0 I2FP.F32.S32 R10, UR5 ;  /* 0x00000005000a8c45 */ /* 0x000fe20008201400 */
        /* <DEDUP_REMOVED lines=15> */
[----:B------:R-:W-:Y:S01]  /*0c20*/  BAR.SYNC.DEFER_BLOCKING 0x0 ;  /* 0x0000000000007b1d */ /* 0x000fe20000010000 */
[----:B------:R-:W-:-:S13]  /*0c30*/  ISETP.GE.AND P0, PT, R0, UR4, PT ;  /* 0x0000000400007c0c */ /* 0x000fda000bf06270 */
[----:B0-----:R-:W-:Y:S05]  /*0c40*/  @P0 BRA `(.L_x_2442) ;  /* 0x0000000400900947 */ /* 0x001fea0003800000 */
[----:B------:R-:W0:Y:S01]  /*0c50*/  I2F.U32.RP R9, R3 ;  /* 0x0000000300097306 */ /* 0x000e220000209000 */
[----:B------:R-:W-:Y:S01]  /*0c60*/  IADD3 R6, PT, PT, R0, R3, RZ ;  /* 0x0000000300067210 */ /* 0x000fe20007ffe0ff */
[----:B------:R-:W-:Y:S01]  /*0c70*/  BSSY.RECONVERGENT B1, `(.L_x_2443) ;  /* 0x0000036000017945 */ /* 0x000fe20003800200 */
[----:B------:R-:W-:Y:S02]  /*0c80*/  LEA R20, R2, R15, 0x18 ;  /* 0x0000000f02147211 */ /* 0x000fe400078ec0ff */
[C---:B------:R-:W-:Y:S02]  /*0c90*/  ISETP.GE.U32.AND P0, PT, R6.reuse, UR4, PT ;  /* 0x0000000406007c0c */ /* 0x040fe4000bf06070 */
[----:B------:R-:W-:Y:S02]  /*0ca0*/  VIMNMX.U32 R7, PT, PT, R6, UR4, !PT ;  /* 0x0000000406077c48 */ /* 0x000fe4000ffe0000 */
[----:B------:R-:W-:Y:S01]  /*0cb0*/  ISETP.NE.U32.AND P2, PT, R3, RZ, PT ;  /* 0x000000ff0300720c */ /* 0x000fe20003f45070 */
[----:B------:R-:W1:Y:S01]  /*0cc0*/  LDS R20, [R20] ;  /* 0x0000000014147984 */ /* 0x000e620000000800 */
[----:B------:R-:W-:-:S02]  /*0cd0*/  MOV R21, RZ ;  /* 0x000000ff00157202 */ /* 0x000fc40000000f00 */
[----:B------:R-:W-:Y:S01]  /*0ce0*/  MOV R22, R0 ;  /* 0x0000000000167202 */ /* 0x000fe20000000f00 */
[----:B0-----:R-:W0:Y:S02]  /*0cf0*/  MUFU.RCP R9, R9 ;  /* 0x0000000900097308 */ /* 0x001e240000001000 */
[----:B0-----:R-:W-:-:S06]  /*0d00*/  IADD3 R4, PT, PT, R9, 0xffffffe, RZ ;  /* 0x0ffffffe09047810 */ /* 0x001fcc0007ffe0ff */
[----:B------:R0:W2:Y:S02]  /*0d10*/  F2I.FTZ.U32.TRUNC.NTZ R5, R4 ;  /* 0x0000000400057305 */ /* 0x0000a4000021f000 */
[----:B0-----:R-:W-:Y:S02]  /*0d20*/  MOV R4, RZ ;  /* 0x000000ff00047202 */ /* 0x001fe40000000f00 */
[----:B--2---:R-:W-:-:S05]  /*0d30*/  IADD3 R8, PT, PT, RZ, -R5, RZ ;  /* 0x80000005ff087210 */ /* 0x004fca0007ffe0ff */
[----:B------:R-:W-:Y:S01]  /*0d40*/  IMAD R11, R8, R3, RZ ;  /* 0x00000003080b7224 */ /* 0x000fe200078e02ff */
[----:B------:R-:W-:-:S03]  /*0d50*/  SEL R8, RZ, 0x1, P0 ;  /* 0x00000001ff087807 */ /* 0x000fc60000000000 */
[----:B------:R-:W-:Y:S01]  /*0d60*/  IMAD.HI.U32 R5, R5, R11, R4 ;  /* 0x0000000b05057227 */ /* 0x000fe200078e0004 */
[----:B------:R-:W-:Y:S02]  /*0d70*/  IADD3 R6, PT, PT, R7, -R6, -R8 ;  /* 0x8000000607067210 */ /* 0x000fe40007ffe808 */
[----:B------:R-:W0:Y:S03]  /*0d80*/  S2R R7, SR_CTAID.X ;  /* 0x0000000000077919 */ /* 0x000e260000002500 */
[----:B------:R-:W-:-:S05]  /*0d90*/  IMAD.HI.U32 R5, R5, R6, RZ ;  /* 0x0000000605057227 */ /* 0x000fca00078e00ff */
[----:B------:R-:W-:-:S05]  /*0da0*/  IADD3 R4, PT, PT, -R5, RZ, RZ ;  /* 0x000000ff05047210 */ /* 0x000fca0007ffe1ff */
[----:B------:R-:W-:-:S05]  /*0db0*/  IMAD R6, R3, R4, R6 ;  /* 0x0000000403067224 */ /* 0x000fca00078e0206 */
[----:B------:R-:W-:-:S13]  /*0dc0*/  ISETP.GE.U32.AND P0, PT, R6, R3, PT ;  /* 0x000000030600720c */ /* 0x000fda0003f06070 */
[-C--:B------:R-:W-:Y:S01]  /*0dd0*/  @P0 IADD3 R6, PT, PT, R6, -R3.reuse, RZ ;  /* 0x8000000306060210 */ /* 0x080fe20007ffe0ff */
[----:B0-----:R-:W-:Y:S01]  /*0de0*/  IMAD R7, R7, UR5, RZ ;  /* 0x0000000507077c24 */ /* 0x001fe2000f8e02ff */
[----:B------:R-:W-:Y:S02]  /*0df0*/  @P0 IADD3 R5, PT, PT, R5, 0x1, RZ ;  /* 0x0000000105050810 */ /* 0x000fe40007ffe0ff */
[----:B------:R-:W-:Y:S02]  /*0e00*/  ISETP.GE.U32.AND P1, PT, R6, R3, PT ;  /* 0x000000030600720c */ /* 0x000fe40003f26070 */
[----:B------:R-:W-:-:S11]  /*0e10*/  SHF.R.U32.HI R9, RZ, 0x1, R7 ;  /* 0x00000001ff097819 */ /* 0x000fd60000011607 */
[----:B------:R-:W-:Y:S02]  /*0e20*/  @P1 IADD3 R5, PT, PT, R5, 0x1, RZ ;  /* 0x0000000105051810 */ /* 0x000fe40007ffe0ff */
[----:B------:R-:W-:-:S04]  /*0e30*/  @!P2 LOP3.LUT R5, RZ, R3, RZ, 0x33, !PT ;  /* 0x00000003ff05a212 */ /* 0x000fc800078e33ff */
[----:B------:R-:W-:-:S04]  /*0e40*/  IADD3 R6, PT, PT, R8, R5, RZ ;  /* 0x0000000508067210 */ /* 0x000fc80007ffe0ff */
[C---:B------:R-:W-:Y:S02]  /*0e50*/  LOP3.LUT R4, R6.reuse, 0x3, RZ, 0xc0, !PT ;  /* 0x0000000306047812 */ /* 0x040fe400078ec0ff */
[----:B------:R-:W-:Y:S02]  /*0e60*/  ISETP.GE.U32.AND P1, PT, R6, 0x3, PT ;  /* 0x000000030600780c */ /* 0x000fe40003f26070 */
[----:B------:R-:W-:-:S13]  /*0e70*/  ISETP.NE.AND P0, PT, R4, 0x3, PT ;  /* 0x000000030400780c */ /* 0x000fda0003f05270 */
[----:B-1----:R-:W-:Y:S05]  /*0e80*/  @!P0 BRA `(.L_x_2444) ;  /* 0x0000000000508947 */ /* 0x002fea0003800000 */
[----:B------:R-:W0:Y:S01]  /*0e90*/  LDC.64 R4, c[0x0][0x380] ;  /* 0x0000e000ff047b82 */ /* 0x000e220000000a00 */
[----:B------:R-:W-:Y:S02]  /*0ea0*/  IADD3 R6, PT, PT, R6, 0x1, RZ ;  /* 0x0000000106067810 */ /* 0x000fe40007ffe0ff */
[----:B------:R-:W-:Y:S02]  /*0eb0*/  IADD3 R8, PT, PT, R0, R9, RZ ;  /* 0x0000000900087210 */ /* 0x000fe40007ffe0ff */
[----:B------:R-:W-:Y:S02]  /*0ec0*/  LOP3.LUT R6, R6, 0x3, RZ, 0xc0, !PT ;  /* 0x0000000306067812 */ /* 0x000fe400078ec0ff */
[----:B------:R-:W-:Y:S02]  /*0ed0*/  MOV R21, RZ ;  /* 0x000000ff00157202 */ /* 0x000fe40000000f00 */
[----:B------:R-:W-:Y:S02]  /*0ee0*/  MOV R22, R0 ;  /* 0x0000000000167202 */ /* 0x000fe40000000f00 */
[----:B------:R-:W-:-:S07]  /*0ef0*/  IADD3 R10, PT, PT, -R6, RZ, RZ ;  /* 0x000000ff060a7210 */ /* 0x000fce0007ffe1ff */
.L_x_2445:
[----:B0-----:R-:W-:-:S06]  /*0f00*/  IMAD.WIDE R6, R8, 0x4, R4 ;  /* 0x0000000408067825 */ /* 0x001fcc00078e0204 */
[----:B------:R-:W2:Y:S01]  /*0f10*/  LDG.E R6, desc[UR8][R6.64] ;  /* 0x0000000806067981 */ /* 0x000ea2000c1e1900 */
[----:B------:R-:W-:Y:S02]  /*0f20*/  IADD3 R10, PT, PT, R10, 0x1, RZ ;  /* 0x000000010a0a7810 */ /* 0x000fe40007ffe0ff */
[C---:B------:R-:W-:Y:S02]  /*0f30*/  IADD3 R22, PT, PT, R3.reuse, R22, RZ ;  /* 0x0000001603167210 */ /* 0x040fe40007ffe0ff */
[----:B------:R-:W-:Y:S02]  /*0f40*/  ISETP.NE.AND P0, PT, R10, RZ, PT ;  /* 0x000000ff0a00720c */ /* 0x000fe40003f05270 */
[----:B------:R-:W-:Y:S01]  /*0f50*/  IADD3 R8, PT, PT, R3, R8, RZ ;  /* 0x0000000803087210 */ /* 0x000fe20007ffe0ff */
[--C-:B--2---:R-:W-:Y:S02]  /*0f60*/  HADD2.F32 R11, -RZ, R6.reuse.H0_H0 ;  /* 0x20000006ff0b7230 */ /* 0x104fe40000004100 */
[----:B------:R-:W-:-:S03]  /*0f70*/  HADD2.F32 R13, -RZ, R6.H1_H1 ;  /* 0x30000006ff0d7230 */ /* 0x000fc60000004100 */
[C---:B------:R-:W-:Y:S02]  /*0f80*/  FADD.FTZ R12, -R20.reuse, R11 ;  /* 0x0000000b140c7221 */ /* 0x040fe40000010100 */
[----:B------:R-:W-:Y:S02]  /*0f90*/  FADD.FTZ R24, -R20, R13 ;  /* 0x0000000d14187221 */ /* 0x000fe40000010100 */
[----:B------:R-:W-:-:S04]  /*0fa0*/  FFMA.FTZ R21, R12, R12, R21 ;  /* 0x0000000c0c157223 */ /* 0x000fc80000010015 */
[----:B------:R-:W-:Y:S01]  /*0fb0*/  FFMA.FTZ R21, R24, R24, R21 ;  /* 0x0000001818157223 */ /* 0x000fe20000010015 */
[----:B------:R-:W-:Y:S06]  /*0fc0*/  @P0 BRA `(.L_x_2445) ;  /* 0xfffffffc00cc0947 */ /* 0x000fec000383ffff */
.L_x_2444:
[----:B------:R-:W-:Y:S05]  /*0fd0*/  BSYNC.RECONVERGENT B1 ;  /* 0x0000000000017941 */ /* 0x000fea0003800200 */
.L_x_2443:
[----:B------:R-:W-:Y:S05]  /*0fe0*/  @!P1 BRA `(.L_x_2442) ;  /* 0x0000000000a89947 */ /* 0x000fea0003800000 */
[----:B------:R-:W0:Y:S01]  /*0ff0*/  LDC.64 R4, c[0x0][0x380] ;  /* 0x0000e000ff047b82 */ /* 0x000e220000000a00 */
[----:B------:R-:W-:Y:S02]  /*1000*/  IADD3 R24, PT, PT, R9, R22, RZ ;  /* 0x0000001609187210 */ /* 0x000fe40007ffe0ff */
[----:B------:R-:W-:-:S07]  /*1010*/  SHF.L.U32 R23, R3, 0x2, RZ ;  /* 0x0000000203177819 */ /* 0x000fce00000006ff */
.L_x_2446:
[----:B0-----:R-:W-:-:S03]  /*1020*/  IMAD.WIDE R10, R24, 0x4, R4 ;  /* 0x00000004180a7825 */ /* 0x001fc600078e0204 */
[C---:B------:R-:W-:Y:S02]  /*1030*/  IADD3 R12, P0, PT, R23.reuse, R10, RZ ;  /* 0x0000000a170c7210 */ /* 0x040fe40007f1e0ff */
[----:B------:R-:W2:Y:S02]  /*1040*/  LDG.E R26, desc[UR8][R10.64] ;  /* 0x000000080a1a7981 */ /* 0x000ea4000c1e1900 */
[----:B------:R-:W-:Y:S02]  /*1050*/  IADD3.X R13, PT, PT, RZ, R11, RZ, P0, !PT ;  /* 0x0000000bff0d7210 */ /* 0x000fe400007fe4ff */
[----:B------:R-:W-:-:S03]  /*1060*/  IADD3 R6, P0, PT, R23, R12, RZ ;  /* 0x0000000c17067210 */ /* 0x000fc60007f1e0ff */
[----:B------:R-:W3:Y:S01]  /*1070*/  LDG.E R25, desc[UR8][R12.64] ;  /* 0x000000080c197981 */ /* 0x000ee2000c1e1900 */
[----:B------:R-:W-:Y:S02]  /*1080*/  IADD3.X R7, PT, PT, RZ, R13, RZ, P0, !PT ;  /* 0x0000000dff077210 */ /* 0x000fe400007fe4ff */
[----:B------:R-:W-:-:S03]  /*1090*/  IADD3 R8, P0, PT, R23, R6, RZ ;  /* 0x0000000617087210 */ /* 0x000fc60007f1e0ff */
[----:B------:R-:W4:Y:S01]  /*10a0*/  LDG.E R6, desc[UR8][R6.64] ;  /* 0x0000000806067981 */ /* 0x000f22000c1e1900 */
[----:B------:R-:W-:-:S05]  /*10b0*/  IADD3.X R9, PT, PT, RZ, R7, RZ, P0, !PT ;  /* 0x00000007ff097210 */ /* 0x000fca00007fe4ff */
[----:B------:R0:W5:Y:S01]  /*10c0*/  LDG.E R8, desc[UR8][R8.64] ;  /* 0x0000000808087981 */ /* 0x000162000c1e1900 */
[C---:B------:R-:W-:Y:S02]  /*10d0*/  IADD3 R22, PT, PT, R23.reuse, R22, RZ ;  /* 0x0000001617167210 */ /* 0x040fe40007ffe0ff */
[----:B------:R-:W-:Y:S02]  /*10e0*/  IADD3 R24, PT, PT, R23, R24, RZ ;  /* 0x0000001817187210 */ /* 0x000fe40007ffe0ff */
[----:B------:R-:W-:Y:S01]  /*10f0*/  ISETP.GE.AND P0, PT, R22, UR4, PT ;  /* 0x0000000416007c0c */ /* 0x000fe2000bf06270 */
[--C-:B--2---:R-:W-:Y:S02]  /*1100*/  HADD2.F32 R27, -RZ, R26.reuse.H0_H0 ;  /* 0x2000001aff1b7230 */ /* 0x104fe40000004100 */
[----:B------:R-:W-:-:S03]  /*1110*/  HADD2.F32 R11, -RZ, R26.H1_H1 ;  /* 0x3000001aff0b7230 */ /* 0x000fc60000004100 */
[C---:B------:R-:W-:Y:S02]  /*1120*/  FADD.FTZ R10, -R20.reuse, R27 ;  /* 0x0000001b140a7221 */ /* 0x040fe40000010100 */
[----:B------:R-:W-:Y:S01]  /*1130*/  FADD.FTZ R11, -R20, R11 ;  /* 0x0000000b140b7221 */ /* 0x000fe20000010100 */
[--C-:B---3--:R-:W-:Y:S02]  /*1140*/  HADD2.F32 R13, -RZ, R25.reuse.H0_H0 ;  /* 0x20000019ff0d7230 */ /* 0x108fe40000004100 */
[----:B------:R-:W-:Y:S01]  /*1150*/  FFMA.FTZ R10, R10, R10, R21 ;  /* 0x0000000a0a0a7223 */ /* 0x000fe20000010015 */
[----:B------:R-:W-:-:S03]  /*1160*/  HADD2.F32 R25, -RZ, R25.H1_H1 ;  /* 0x30000019ff197230 */ /* 0x000fc60000004100 */
[----:B------:R-:W-:Y:S01]  /*1170*/  FFMA.FTZ R10, R11, R11, R10 ;  /* 0x0000000b0b0a7223 */ /* 0x000fe2000001000a */
[C---:B------:R-:W-:Y:S01]  /*1180*/  FADD.FTZ R13, -R20.reuse, R13 ;  /* 0x0000000d140d7221 */ /* 0x040fe20000010100 */
[--C-:B----4-:R-:W-:Y:S02]  /*1190*/  HADD2.F32 R7, -RZ, R6.reuse.H0_H0 ;  /* 0x20000006ff077230 */ /* 0x110fe40000004100 */
[C---:B------:R-:W-:Y:S01]  /*11a0*/  FADD.FTZ R25, -R20.reuse, R25 ;  /* 0x0000001914197221 */ /* 0x040fe20000010100 */
[----:B0-----:R-:W-:Y:S02]  /*11b0*/  HADD2.F32 R9, -RZ, R6.H1_H1 ;  /* 0x30000006ff097230 */ /* 0x001fe40000004100 */
[----:B------:R-:W-:Y:S01]  /*11c0*/  FFMA.FTZ R10, R13, R13, R10 ;  /* 0x0000000d0d0a7223 */ /* 0x000fe2000001000a */
[C---:B------:R-:W-:Y:S01]  /*11d0*/  FADD.FTZ R7, -R20.reuse, R7 ;  /* 0x0000000714077221 */ /* 0x040fe20000010100 */
[----:B-----5:R-:W-:Y:S02]  /*11e0*/  HADD2.F32 R11, -RZ, R8.H0_H0 ;  /* 0x20000008ff0b7230 */ /* 0x020fe40000004100 */
[----:B------:R-:W-:Y:S01]  /*11f0*/  FFMA.FTZ R10, R25, R25, R10 ;  /* 0x00000019190a7223 */ /* 0x000fe2000001000a */
[----:B------:R-:W-:-:S03]  /*1200*/  FADD.FTZ R9, -R20, R9 ;  /* 0x0000000914097221 */ /* 0x000fc60000010100 */
[----:B------:R-:W-:Y:S01]  /*1210*/  FFMA.FTZ R10, R7, R7, R10 ;  /* 0x00000007070a7223 */ /* 0x000fe2000001000a */
[----:B------:R-:W-:Y:S02]  /*1220*/  HADD2.F32 R7, -RZ, R8.H1_H1 ;  /* 0x30000008ff077230 */ /* 0x000fe40000004100 */
[C---:B------:R-:W-:Y:S01]  /*1230*/  FADD.FTZ R11, -R20.reuse, R11 ;  /* 0x0000000b140b7221 */ /* 0x040fe20000010100 */
[----:B------:R-:W-:Y:S02]  /*1240*/  FFMA.FTZ R10, R9, R9, R10 ;  /* 0x00000009090a7223 */ /* 0x000fe4000001000a */
[----:B------:R-:W-:Y:S02]  /*1250*/  FADD.FTZ R7, -R20, R7 ;  /* 0x0000000714077221 */ /* 0x000fe40000010100 */
[----:B------:R-:W-:-:S04]  /*1260*/  FFMA.FTZ R10, R11, R11, R10 ;  /* 0x0000000b0b0a7223 */ /* 0x000fc8000001000a */
[----:B------:R-:W-:Y:S01]  /*1270*/  FFMA.FTZ R21, R7, R7, R10 ;  /* 0x0000000707157223 */ /* 0x000fe2000001000a */
[----:B------:R-:W-:Y:S06]  /*1280*/  @!P0 BRA `(.L_x_2446) ;  /* 0xfffffffc00648947 */ /* 0x000fec000383ffff */
.L_x_2442:
[----:B------:R-:W-:Y:S05]  /*1290*/  BSYNC.RECONVERGENT B0 ;  /* 0x0000000000007941 */ /* 0x000fea0003800200 */
.L_x_2441:
[----:B------:R-:W0:Y:S01]  /*12a0*/  SHFL.BFLY PT, R4, R21, 0x10, 0x1f ;  /* 0x0e001f0015047f89 */ /* 0x000e2200000e0000 */
[----:B------:R-:W-:Y:S02]  /*12b0*/  ISETP.NE.AND P0, PT, R16, RZ, PT ;  /* 0x000000ff1000720c */ /* 0x000fe40003f05270 */
[----:B------:R-:W-:Y:S01]  /*12c0*/  FSETP.GT.FTZ.AND P1, PT, R14, R17, PT ;  /* 0x000000110e00720b */ /* 0x000fe20003f34000 */
        /* <DEDUP_REMOVED lines=9> */
[----:B------:R-:W-:-:S04]  /*1360*/  HFMA2 R8, -RZ, RZ, 0, 0 ;  /* 0x00000000ff087431 */ /* 0x000fc800000001ff */
[----:B------:R-:W-:Y:S01]  /*1370*/  @!P0 STS [R18], R9 ;  /* 0x0000000912008388 */ /* 0x000fe20000000800 */
[----:B------:R-:W-:Y:S01]  /*1380*/  BAR.SYNC.DEFER_BLOCKING 0x0 ;  /* 0x0000000000007b1d */ /* 0x000fe20000010000 */
[----:B------:R-:W-:-:S13]  /*1390*/  ISETP.NE.AND P0, PT, R0, RZ, PT ;  /* 0x000000ff0000720c */ /* 0x000fda0003f05270 */
[----:B------:R-:W0:Y:S01]  /*13a0*/  @!P0 LDC R10, c[0x0][0x3a8] ;  /* 0x0000ea00ff0a8b82 */ /* 0x000e220000000800 */
[----:B------:R-:W1:Y:S01]  /*13b0*/  @P1 LDS R8, [R19] ;  /* 0x0000000013081984 */ /* 0x000e620000000800 */
[----:B------:R-:W-:-:S03]  /*13c0*/  ISETP.GE.AND P1, PT, R0, UR4, PT ;  /* 0x0000000400007c0c */ /* 0x000fc6000bf26270 */
[----:B-1----:R-:W1:Y:S02]  /*13d0*/  SHFL.BFLY PT, R5, R8, 0x10, 0x1f ;  /* 0x0e001f0008057f89 */ /* 0x002e6400000e0000 */
[----:B-1----:R-:W-:Y:S01]  /*13e0*/  FADD.FTZ R5, R5, R8 ;  /* 0x0000000805057221 */ /* 0x002fe20000010000 */
[----:B------:R-:W-:-:S04]  /*13f0*/  @!P0 I2FP.F32.S32 R8, UR5 ;  /* 0x0000000500088c45 */ /* 0x000fc80008201400 */
[----:B------:R-:W1:Y:S02]  /*1400*/  SHFL.BFLY PT, R4, R5, 0x8, 0x1f ;  /* 0x0d001f0005047f89 */ /* 0x000e6400000e0000 */
[----:B------:R-:W0:Y:S01]  /*1410*/  @!P0 MUFU.RCP R8, R8 ;  /* 0x0000000800088308 */ /* 0x000e220000001000 */
        /* <DEDUP_REMOVED lines=13> */
[----:B------:R-:W1:Y:S01]  /*14f0*/  I2F.U32.RP R9, R3 ;  /* 0x0000000300097306 */ /* 0x000e620000209000 */
[----:B------:R-:W-:Y:S01]  /*1500*/  IADD3 R6, PT, PT, R0, R3, RZ ;  /* 0x0000000300067210 */ /* 0x000fe20007ffe0ff */
[----:B------:R-:W2:Y:S01]  /*1510*/  S2UR UR6, SR_CTAID.X ;  /* 0x00000000000679c3 */ /* 0x000ea20000002500 */
[----:B------:R-:W-:Y:S01]  /*1520*/  ISETP.NE.U32.AND P2, PT, R3, RZ, PT ;  /* 0x000000ff0300720c */ /* 0x000fe20003f45070 */
[----:B------:R-:W3:Y:S01]  /*1530*/  LDCU.64 UR10, c[0x0][0x398] ;  /* 0x00007300ff0a77ac */ /* 0x000ee20008000a00 */
[C---:B------:R-:W-:Y:S01]  /*1540*/  ISETP.GE.U32.AND P0, PT, R6.reuse, UR4, PT ;  /* 0x0000000406007c0c */ /* 0x040fe2000bf06070 */
[----:B------:R-:W-:Y:S01]  /*1550*/  BSSY.RECONVERGENT B0, `(.L_x_2447) ;  /* 0x0000040000007945 */ /* 0x000fe20003800200 */
[----:B------:R-:W-:Y:S01]  /*1560*/  VIMNMX.U32 R7, PT, PT, R6, UR4, !PT ;  /* 0x0000000406077c48 */ /* 0x000fe2000ffe0000 */
[----:B------:R-:W4:Y:S01]  /*1570*/  LDCU.64 UR12, c[0x0][0x3a0] ;  /* 0x00007400ff0c77ac */ /* 0x000f220008000a00 */
[----:B-1----:R-:W0:Y:S01]  /*1580*/  MUFU.RCP R9, R9 ;  /* 0x0000000900097308 */ /* 0x002e220000001000 */
[----:B--2---:R-:W-:-:S04]  /*1590*/  UIMAD UR6, UR6, UR5, URZ ;  /* 0x00000005060672a4 */ /* 0x004fc8000f8e02ff */
[----:B------:R-:W-:Y:S01]  /*15a0*/  USHF.R.U32.HI UR6, URZ, 0x1, UR6 ;  /* 0x00000001ff067899 */ /* 0x000fe20008011606 */
[----:B0-----:R-:W-:-:S04]  /*15b0*/  IADD3 R4, PT, PT, R9, 0xffffffe, RZ ;  /* 0x0ffffffe09047810 */ /* 0x001fc80007ffe0ff */
        /* <DEDUP_REMOVED lines=19> */
[----:B------:R-:W-:Y:S02]  /*16f0*/  ISETP.NE.AND P1, PT, R4, 0x3, PT ;  /* 0x000000030400780c */ /* 0x000fe40003f25270 */
[----:B------:R-:W-:-:S06]  /*1700*/  LEA R4, R2, R15, 0x18 ;  /* 0x0000000f02047211 */ /* 0x000fcc00078ec0ff */
[----:B------:R-:W0:Y:S05]  /*1710*/  LDS.64 R4, [R4] ;  /* 0x0000000004047984 */ /* 0x000e2a0000000a00 */
[----:B---34-:R-:W-:Y:S05]  /*1720*/  @!P1 BRA `(.L_x_2448) ;  /* 0x0000000000889947 */ /* 0x018fea0003800000 */
[----:B------:R-:W1:Y:S01]  /*1730*/  LDC.64 R6, c[0x0][0x380] ;  /* 0x0000e000ff067b82 */ /* 0x000e620000000a00 */
[----:B------:R-:W-:Y:S01]  /*1740*/  IADD3 R2, PT, PT, R8, 0x1, RZ ;  /* 0x0000000108027810 */ /* 0x000fe20007ffe0ff */
[----:B------:R-:W-:-:S03]  /*1750*/  IMAD.WIDE.U32 R8, R0, 0x4, RZ ;  /* 0x0000000400087825 */ /* 0x000fc600078e00ff */
[----:B------:R-:W-:Y:S02]  /*1760*/  LOP3.LUT R12, R2, 0x3, RZ, 0xc0, !PT ;  /* 0x00000003020c7812 */ /* 0x000fe400078ec0ff */
[----:B------:R-:W-:-:S03]  /*1770*/  IADD3 R2, PT, PT, R0, UR6, RZ ;  /* 0x0000000600027c10 */ /* 0x000fc6000fffe0ff */
[C---:B------:R-:W-:Y:S01]  /*1780*/  IMAD R0, R12.reuse, R3, R0 ;  /* 0x000000030c007224 */ /* 0x040fe200078e0200 */
[----:B------:R-:W-:-:S07]  /*1790*/  IADD3 R12, PT, PT, -R12, RZ, RZ ;  /* 0x000000ff0c0c7210 */ /* 0x000fce0007ffe1ff */
.L_x_2449:
[----:B-12---:R-:W-:Y:S01]  /*17a0*/  IMAD.WIDE R10, R2, 0x4, R6 ;  /* 0x00000004020a7825 */ /* 0x006fe200078e0206 */
[C---:B------:R-:W-:Y:S02]  /*17b0*/  IADD3 R14, P1, PT, R8.reuse, UR10, RZ ;  /* 0x0000000a080e7c10 */ /* 0x040fe4000ff3e0ff */
[----:B------:R-:W-:Y:S02]  /*17c0*/  IADD3 R16, P2, PT, R8, UR12, RZ ;  /* 0x0000000c08107c10 */ /* 0x000fe4000ff5e0ff */
[----:B------:R-:W2:Y:S01]  /*17d0*/  LDG.E R13, desc[UR8][R10.64] ;  /* 0x000000080a0d7981 */ /* 0x000ea2000c1e1900 */
[C---:B------:R-:W-:Y:S02]  /*17e0*/  IADD3.X R15, PT, PT, R9.reuse, UR11, RZ, P1, !PT ;  /* 0x0000000b090f7c10 */ /* 0x040fe40008ffe4ff */
[----:B------:R-:W-:-:S03]  /*17f0*/  IADD3.X R17, PT, PT, R9, UR13, RZ, P2, !PT ;  /* 0x0000000d09117c10 */ /* 0x000fc600097fe4ff */
[----:B------:R-:W3:Y:S04]  /*1800*/  LDG.E.CONSTANT R14, desc[UR8][R14.64] ;  /* 0x000000080e0e7981 */ /* 0x000ee8000c1e9900 */
[----:B------:R-:W4:Y:S01]  /*1810*/  LDG.E.CONSTANT R16, desc[UR8][R16.64] ;  /* 0x0000000810107981 */ /* 0x000f22000c1e9900 */
[----:B------:R-:W-:Y:S01]  /*1820*/  IADD3 R12, PT, PT, R12, 0x1, RZ ;  /* 0x000000010c0c7810 */ /* 0x000fe20007ffe0ff */
[C---:B------:R-:W-:Y:S01]  /*1830*/  IMAD.WIDE.U32 R8, R3.reuse, 0x4, R8 ;  /* 0x0000000403087825 */ /* 0x040fe200078e0008 */
[----:B------:R-:W-:Y:S02]  /*1840*/  IADD3 R2, PT, PT, R3, R2, RZ ;  /* 0x0000000203027210 */ /* 0x000fe40007ffe0ff */
[----:B------:R-:W-:Y:S01]  /*1850*/  ISETP.NE.AND P1, PT, R12, RZ, PT ;  /* 0x000000ff0c00720c */ /* 0x000fe20003f25270 */
[----:B--2---:R-:W-:-:S02]  /*1860*/  HADD2.F32 R19, -RZ, R13.H0_H0 ;  /* 0x2000000dff137230 */ /* 0x004fc40000004100 */
[----:B------:R-:W-:-:S03]  /*1870*/  HADD2.F32 R13, -RZ, R13.H1_H1 ;  /* 0x3000000dff0d7230 */ /* 0x000fc60000004100 */
[C---:B0-----:R-:W-:Y:S01]  /*1880*/  FADD.FTZ R22, -R4.reuse, R19 ;  /* 0x0000001304167221 */ /* 0x041fe20000010100 */
[--C-:B---3--:R-:W-:Y:S02]  /*1890*/  HADD2.F32 R18, -RZ, R14.reuse.H1_H1 ;  /* 0x3000000eff127230 */ /* 0x108fe40000004100 */
[----:B------:R-:W-:Y:S01]  /*18a0*/  FADD.FTZ R24, -R4, R13 ;  /* 0x0000000d04187221 */ /* 0x000fe20000010100 */
[----:B------:R-:W-:Y:S02]  /*18b0*/  HADD2.F32 R13, -RZ, R14.H0_H0 ;  /* 0x2000000eff0d7230 */ /* 0x000fe40000004100 */
[-C--:B------:R-:W-:Y:S01]  /*18c0*/  FMUL.FTZ R22, R22, R5.reuse ;  /* 0x0000000516167220 */ /* 0x080fe20000410000 */
[--C-:B----4-:R-:W-:Y:S02]  /*18d0*/  HADD2.F32 R20, -RZ, R16.reuse.H0_H0 ;  /* 0x20000010ff147230 */ /* 0x110fe40000004100 */
[----:B------:R-:W-:Y:S01]  /*18e0*/  FMUL.FTZ R24, R24, R5 ;  /* 0x0000000518187220 */ /* 0x000fe20000410000 */
[----:B------:R-:W-:-:S02]  /*18f0*/  HADD2.F32 R19, -RZ, R16.H1_H1 ;  /* 0x30000010ff137230 */ /* 0x000fc40000004100 */
[----:B------:R-:W-:-:S03]  /*1900*/  FFMA.FTZ R13, R13, R22, R20 ;  /* 0x000000160d0d7223 */ /* 0x000fc60000010014 */
[----:B------:R-:W-:-:S05]  /*1910*/  FFMA.FTZ R18, R18, R24, R19 ;  /* 0x0000001812127223 */ /* 0x000fca0000010013 */
[----:B------:R-:W-:-:S05]  /*1920*/  F2FP.F16.F32.PACK_AB R13, R18, R13 ;  /* 0x0000000d120d723e */ /* 0x000fca00000000ff */
[----:B------:R2:W-:Y:S01]  /*1930*/  STG.E desc[UR8][R10.64], R13 ;  /* 0x0000000d0a007986 */ /* 0x0005e2000c101908 */
[----:B------:R-:W-:Y:S05]  /*1940*/  @P1 BRA `(.L_x_2449) ;  /* 0xfffffffc00941947 */ /* 0x000fea000383ffff */
.L_x_2448:
[----:B------:R-:W-:Y:S05]  /*1950*/  BSYNC.RECONVERGENT B0 ;  /* 0x0000000000007941 */ /* 0x000fea0003800200 */
.L_x_2447:
[----:B------:R-:W-:Y:S05]  /*1960*/  @!P0 EXIT ;  /* 0x000000000000894d */ /* 0x000fea0003800000 */
[----:B------:R-:W1:Y:S01]  /*1970*/  LDC.64 R6, c[0x0][0x380] ;  /* 0x0000e000ff067b82 */ /* 0x000e620000000a00 */
[C---:B------:R-:W-:Y:S01]  /*1980*/  LEA R17, R3.reuse, R0, 0x1 ;  /* 0x0000000003117211 */ /* 0x040fe200078e08ff */
[C---:B------:R-:W-:Y:S01]  /*1990*/  IMAD R19, R3.reuse, 0x3, R0 ;  /* 0x0000000303137824 */ /* 0x040fe200078e0200 */
[----:B------:R-:W-:Y:S02]  /*19a0*/  SHF.L.U32 R2, R3, 0x2, RZ ;  /* 0x0000000203027819 */ /* 0x000fe400000006ff */
[C---:B------:R-:W-:Y:S02]  /*19b0*/  IADD3 R21, PT, PT, R0.reuse, R3, RZ ;  /* 0x0000000300157210 */ /* 0x040fe40007ffe0ff */
[----:B------:R-:W-:Y:S01]  /*19c0*/  IADD3 R23, PT, PT, R0, UR6, RZ ;  /* 0x0000000600177c10 */ /* 0x000fe2000fffe0ff */
[----:B------:R-:W3:Y:S08]  /*19d0*/  LDC.64 R8, c[0x0][0x398] ;  /* 0x0000e600ff087b82 */ /* 0x000ef00000000a00 */
[----:B--2---:R-:W2:Y:S02]  /*19e0*/  LDC.64 R10, c[0x0][0x3a0] ;  /* 0x0000e800ff0a7b82 */ /* 0x004ea40000000a00 */
.L_x_2450:
[----:B-1--4-:R-:W-:-:S04]  /*19f0*/  IMAD.WIDE R14, R23, 0x4, R6 ;  /* 0x00000004170e7825 */ /* 0x012fc800078e0206 */
[C---:B---3--:R-:W-:Y:S01]  /*1a00*/  IMAD.WIDE.U32 R12, R0.reuse, 0x4, R8 ;  /* 0x00000004000c7825 */ /* 0x048fe200078e0008 */
[----:B------:R-:W3:Y:S03]  /*1a10*/  LDG.E R16, desc[UR8][R14.64] ;  /* 0x000000080e107981 */ /* 0x000ee6000c1e1900 */
[----:B--2---:R-:W-:Y:S02]  /*1a20*/  IMAD.WIDE.U32 R24, R0, 0x4, R10 ;  /* 0x0000000400187825 */ /* 0x004fe400078e000a */
[----:B------:R-:W2:Y:S04]  /*1a30*/  LDG.E.CONSTANT R12, desc[UR8][R12.64] ;  /* 0x000000080c0c7981 */ /* 0x000ea8000c1e9900 */
[----:B------:R-:W4:Y:S01]  /*1a40*/  LDG.E.CONSTANT R24, desc[UR8][R24.64] ;  /* 0x0000000818187981 */ /* 0x000f22000c1e9900 */
[----:B---3--:R-:W-:-:S02]  /*1a50*/  HADD2.F32 R27, -RZ, R16.H0_H0 ;  /* 0x20000010ff1b7230 */ /* 0x008fc40000004100 */
[----:B------:R-:W-:-:S03]  /*1a60*/  HADD2.F32 R29, -RZ, R16.H1_H1 ;  /* 0x30000010ff1d7230 */ /* 0x000fc60000004100 */
[C---:B0-----:R-:W-:Y:S01]  /*1a70*/  FADD.FTZ R20, -R4.reuse, R27 ;  /* 0x0000001b04147221 */ /* 0x041fe20000010100 */
[--C-:B--2---:R-:W-:Y:S02]  /*1a80*/  HADD2.F32 R18, -RZ, R12.reuse.H0_H0 ;  /* 0x2000000cff127230 */ /* 0x104fe40000004100 */
[----:B------:R-:W-:Y:S01]  /*1a90*/  FADD.FTZ R22, -R4, R29 ;  /* 0x0000001d04167221 */ /* 0x000fe20000010100 */
[----:B------:R-:W-:Y:S02]  /*1aa0*/  HADD2.F32 R16, -RZ, R12.H1_H1 ;  /* 0x3000000cff107230 */ /* 0x000fe40000004100 */
[-C--:B------:R-:W-:Y:S01]  /*1ab0*/  FMUL.FTZ R20, R20, R5.reuse ;  /* 0x0000000514147220 */ /* 0x080fe20000410000 */
[--C-:B----4-:R-:W-:Y:S02]  /*1ac0*/  HADD2.F32 R27, -RZ, R24.reuse.H0_H0 ;  /* 0x20000018ff1b7230 */ /* 0x110fe40000004100 */
[----:B------:R-:W-:Y:S01]  /*1ad0*/  FMUL.FTZ R22, R22, R5 ;  /* 0x0000000516167220 */ /* 0x000fe20000410000 */
[----:B------:R-:W-:Y:S01]  /*1ae0*/  HADD2.F32 R29, -RZ, R24.H1_H1 ;  /* 0x30000018ff1d7230 */ /* 0x000fe20000004100 */
[----:B------:R-:W-:Y:S01]  /*1af0*/  IADD3 R12, P0, PT, R2, R14, RZ ;  /* 0x0000000e020c7210 */ /* 0x000fe20007f1e0ff */
[----:B------:R-:W-:-:S04]  /*1b00*/  IMAD.WIDE.U32 R24, R21, 0x4, R8 ;  /* 0x0000000415187825 */ /* 0x000fc800078e0008 */
[----:B------:R-:W-:Y:S01]  /*1b10*/  FFMA.FTZ R18, R18, R20, R27 ;  /* 0x0000001412127223 */ /* 0x000fe2000001001b */
[----:B------:R-:W-:Y:S01]  /*1b20*/  FFMA.FTZ R29, R16, R22, R29 ;  /* 0x00000016101d7223 */ /* 0x000fe2000001001d */
[----:B------:R-:W-:Y:S01]  /*1b30*/  IADD3.X R13, PT, PT, RZ, R15, RZ, P0, !PT ;  /* 0x0000000fff0d7210 */ /* 0x000fe200007fe4ff */
[----:B------:R-:W2:Y:S03]  /*1b40*/  LDG.E.CONSTANT R24, desc[UR8][R24.64] ;  /* 0x0000000818187981 */ /* 0x000ea6000c1e9900 */
[----:B------:R-:W-:Y:S01]  /*1b50*/  F2FP.F16.F32.PACK_AB R29, R29, R18 ;  /* 0x000000121d1d723e */ /* 0x000fe200000000ff */
[----:B------:R-:W-:-:S04]  /*1b60*/  IMAD.WIDE.U32 R26, R21, 0x4, R10 ;  /* 0x00000004151a7825 */ /* 0x000fc800078e000a */
[----:B------:R0:W-:Y:S04]  /*1b70*/  STG.E desc[UR8][R14.64], R29 ;  /* 0x0000001d0e007986 */ /* 0x0001e8000c101908 */
[----:B------:R-:W3:Y:S04]  /*1b80*/  LDG.E R16, desc[UR8][R12.64] ;  /* 0x000000080c107981 */ /* 0x000ee8000c1e1900 */
[----:B------:R-:W4:Y:S01]  /*1b90*/  LDG.E.CONSTANT R26, desc[UR8][R26.64] ;  /* 0x000000081a1a7981 */ /* 0x000f22000c1e9900 */
[----:B0-----:R-:W-:Y:S01]  /*1ba0*/  IADD3 R14, P0, PT, R2, R12, RZ ;  /* 0x0000000c020e7210 */ /* 0x001fe20007f1e0ff */
[----:B--2---:R-:W-:-:S02]  /*1bb0*/  HADD2.F32 R22, -RZ, R24.H0_H0 ;  /* 0x20000018ff167230 */ /* 0x004fc40000004100 */
[--C-:B---3--:R-:W-:Y:S02]  /*1bc0*/  HADD2.F32 R18, -RZ, R16.reuse.H0_H0 ;  /* 0x20000010ff127230 */ /* 0x108fe40000004100 */
[----:B------:R-:W-:-:S03]  /*1bd0*/  HADD2.F32 R20, -RZ, R16.H1_H1 ;  /* 0x30000010ff147230 */ /* 0x000fc60000004100 */
[C---:B------:R-:W-:Y:S02]  /*1be0*/  FADD.FTZ R18, -R4.reuse, R18 ;  /* 0x0000001204127221 */ /* 0x040fe40000010100 */
[----:B------:R-:W-:Y:S01]  /*1bf0*/  FADD.FTZ R20, -R4, R20 ;  /* 0x0000001404147221 */ /* 0x000fe20000010100 */
[----:B------:R-:W-:Y:S02]  /*1c00*/  HADD2.F32 R16, -RZ, R24.H1_H1 ;  /* 0x30000018ff107230 */ /* 0x000fe40000004100 */
[-C--:B------:R-:W-:Y:S01]  /*1c10*/  FMUL.FTZ R18, R18, R5.reuse ;  /* 0x0000000512127220 */ /* 0x080fe20000410000 */
[--C-:B----4-:R-:W-:Y:S02]  /*1c20*/  HADD2.F32 R15, -RZ, R26.reuse.H0_H0 ;  /* 0x2000001aff0f7230 */ /* 0x110fe40000004100 */
[----:B------:R-:W-:Y:S01]  /*1c30*/  FMUL.FTZ R20, R20, R5 ;  /* 0x0000000514147220 */ /* 0x000fe20000410000 */
[----:B------:R-:W-:Y:S02]  /*1c40*/  HADD2.F32 R29, -RZ, R26.H1_H1 ;  /* 0x3000001aff1d7230 */ /* 0x000fe40000004100 */
[----:B------:R-:W-:-:S03]  /*1c50*/  FFMA.FTZ R18, R22, R18, R15 ;  /* 0x0000001216127223 */ /* 0x000fc6000001000f */
[----:B------:R-:W-:Y:S01]  /*1c60*/  FFMA.FTZ R29, R16, R20, R29 ;  /* 0x00000014101d7223 */ /* 0x000fe2000001001d */
[----:B------:R-:W-:-:S04]  /*1c70*/  IADD3.X R15, PT, PT, RZ, R13, RZ, P0, !PT ;  /* 0x0000000dff0f7210 */ /* 0x000fc800007fe4ff */
[----:B------:R-:W-:Y:S01]  /*1c80*/  F2FP.F16.F32.PACK_AB R29, R29, R18 ;  /* 0x000000121d1d723e */ /* 0x000fe200000000ff */
[----:B------:R-:W-:-:S04]  /*1c90*/  IMAD.WIDE.U32 R24, R17, 0x4, R8 ;  /* 0x0000000411187825 */ /* 0x000fc800078e0008 */
[----:B------:R0:W-:Y:S01]  /*1ca0*/  STG.E desc[UR8][R12.64], R29 ;  /* 0x0000001d0c007986 */ /* 0x0001e2000c101908 */
[----:B------:R-:W-:-:S03]  /*1cb0*/  IMAD.WIDE.U32 R26, R17, 0x4, R10 ;  /* 0x00000004111a7825 */ /* 0x000fc600078e000a */
[----:B------:R-:W2:Y:S04]  /*1cc0*/  LDG.E R16, desc[UR8][R14.64] ;  /* 0x000000080e107981 */ /* 0x000ea8000c1e1900 */
[----:B------:R-:W3:Y:S04]  /*1cd0*/  LDG.E.CONSTANT R24, desc[UR8][R24.64] ;  /* 0x0000000818187981 */ /* 0x000ee8000c1e9900 */
[----:B------:R-:W4:Y:S01]  /*1ce0*/  LDG.E.CONSTANT R26, desc[UR8][R26.64] ;  /* 0x000000081a1a7981 */ /* 0x000f22000c1e9900 */
[----:B0-----:R-:W-:Y:S01]  /*1cf0*/  IADD3 R12, P0, PT, R2, R14, RZ ;  /* 0x0000000e020c7210 */ /* 0x001fe20007f1e0ff */
[----:B--2---:R-:W-:-:S02]  /*1d00*/  HADD2.F32 R18, -RZ, R16.H0_H0 ;  /* 0x20000010ff127230 */ /* 0x004fc40000004100 */
[----:B------:R-:W-:-:S03]  /*1d10*/  HADD2.F32 R20, -RZ, R16.H1_H1 ;  /* 0x30000010ff147230 */ /* 0x000fc60000004100 */
[C---:B------:R-:W-:Y:S02]  /*1d20*/  FADD.FTZ R18, -R4.reuse, R18 ;  /* 0x0000001204127221 */ /* 0x040fe40000010100 */
[----:B------:R-:W-:Y:S01]  /*1d30*/  FADD.FTZ R20, -R4, R20 ;  /* 0x0000001404147221 */ /* 0x000fe20000010100 */
[--C-:B---3--:R-:W-:Y:S02]  /*1d40*/  HADD2.F32 R22, -RZ, R24.reuse.H0_H0 ;  /* 0x20000018ff167230 */ /* 0x108fe40000004100 */
[-C--:B------:R-:W-:Y:S01]  /*1d50*/  FMUL.FTZ R18, R18, R5.reuse ;  /* 0x0000000512127220 */ /* 0x080fe20000410000 */
[----:B------:R-:W-:Y:S02]  /*1d60*/  HADD2.F32 R16, -RZ, R24.H1_H1 ;  /* 0x30000018ff107230 */ /* 0x000fe40000004100 */
[----:B------:R-:W-:Y:S01]  /*1d70*/  FMUL.FTZ R20, R20, R5 ;  /* 0x0000000514147220 */ /* 0x000fe20000410000 */
[--C-:B----4-:R-:W-:Y:S02]  /*1d80*/  HADD2.F32 R13, -RZ, R26.reuse.H0_H0 ;  /* 0x2000001aff0d7230 */ /* 0x110fe40000004100 */
[----:B------:R-:W-:-:S03]  /*1d90*/  HADD2.F32 R29, -RZ, R26.H1_H1 ;  /* 0x3000001aff1d7230 */ /* 0x000fc60000004100 */
[----:B------:R-:W-:Y:S02]  /*1da0*/  FFMA.FTZ R18, R22, R18, R13 ;  /* 0x0000001216127223 */ /* 0x000fe4000001000d */
        /* <DEDUP_REMOVED lines=8> */
[----:B------:R-:W0:Y:S01]  /*1e30*/  LDG.E.CONSTANT R26, desc[UR8][R26.64] ;  /* 0x000000081a1a7981 */ /* 0x000e22000c1e9900 */
[----:B------:R-:W-:-:S04]  /*1e40*/  IADD3 R0, PT, PT, R3, R0, R3 ;  /* 0x0000000003007210 */ /* 0x000fc80007ffe003 */
[----:B------:R-:W-:-:S04]  /*1e50*/  IADD3 R0, PT, PT, R3, R0, R3 ;  /* 0x0000000003007210 */ /* 0x000fc80007ffe003 */
[----:B------:R-:W-:Y:S02]  /*1e60*/  ISETP.GE.AND P0, PT, R0, UR4, PT ;  /* 0x0000000400007c0c */ /* 0x000fe4000bf06270 */
[C---:B------:R-:W-:Y:S02]  /*1e70*/  IADD3 R17, PT, PT, R2.reuse, R17, RZ ;  /* 0x0000001102117210 */ /* 0x040fe40007ffe0ff */
[C---:B------:R-:W-:Y:S02]  /*1e80*/  IADD3 R19, PT, PT, R2.reuse, R19, RZ ;  /* 0x0000001302137210 */ /* 0x040fe40007ffe0ff */
[C---:B------:R-:W-:Y:S02]  /*1e90*/  IADD3 R21, PT, PT, R2.reuse, R21, RZ ;  /* 0x0000001502157210 */ /* 0x040fe40007ffe0ff */
[----:B------:R-:W-:Y:S01]  /*1ea0*/  IADD3 R23, PT, PT, R2, R23, RZ ;  /* 0x0000001702177210 */ /* 0x000fe20007ffe0ff */
[--C-:B--2---:R-:W-:Y:S02]  /*1eb0*/  HADD2.F32 R18, -RZ, R16.reuse.H0_H0 ;  /* 0x20000010ff127230 */ /* 0x104fe40000004100 */
[----:B------:R-:W-:-:S03]  /*1ec0*/  HADD2.F32 R16, -RZ, R16.H1_H1 ;  /* 0x30000010ff107230 */ /* 0x000fc60000004100 */
[C---:B------:R-:W-:Y:S02]  /*1ed0*/  FADD.FTZ R18, -R4.reuse, R18 ;  /* 0x0000001204127221 */ /* 0x040fe40000010100 */
[----:B------:R-:W-:Y:S01]  /*1ee0*/  FADD.FTZ R16, -R4, R16 ;  /* 0x0000001004107221 */ /* 0x000fe20000010100 */
[--C-:B---3--:R-:W-:Y:S02]  /*1ef0*/  HADD2.F32 R20, -RZ, R24.reuse.H0_H0 ;  /* 0x20000018ff147230 */ /* 0x108fe40000004100 */
[-C--:B------:R-:W-:Y:S01]  /*1f00*/  FMUL.FTZ R18, R18, R5.reuse ;  /* 0x0000000512127220 */ /* 0x080fe20000410000 */
[----:B------:R-:W-:Y:S02]  /*1f10*/  HADD2.F32 R22, -RZ, R24.H1_H1 ;  /* 0x30000018ff167230 */ /* 0x000fe40000004100 */
[----:B------:R-:W-:Y:S01]  /*1f20*/  FMUL.FTZ R16, R16, R5 ;  /* 0x0000000510107220 */ /* 0x000fe20000410000 */
[--C-:B0-----:R-:W-:Y:S02]  /*1f30*/  HADD2.F32 R15, -RZ, R26.reuse.H0_H0 ;  /* 0x2000001aff0f7230 */ /* 0x101fe40000004100 */
[----:B------:R-:W-:-:S03]  /*1f40*/  HADD2.F32 R29, -RZ, R26.H1_H1 ;  /* 0x3000001aff1d7230 */ /* 0x000fc60000004100 */
[----:B------:R-:W-:Y:S02]  /*1f50*/  FFMA.FTZ R15, R20, R18, R15 ;  /* 0x00000012140f7223 */ /* 0x000fe4000001000f */
[----:B------:R-:W-:-:S05]  /*1f60*/  FFMA.FTZ R16, R22, R16, R29 ;  /* 0x0000001016107223 */ /* 0x000fca000001001d */
[----:B------:R-:W-:-:S05]  /*1f70*/  F2FP.F16.F32.PACK_AB R15, R16, R15 ;  /* 0x0000000f100f723e */ /* 0x000fca00000000ff */
[----:B------:R4:W-:Y:S01]  /*1f80*/  STG.E desc[UR8][R12.64], R15 ;  /* 0x0000000f0c007986 */ /* 0x0009e2000c101908 */
[----:B------:R-:W-:Y:S05]  /*1f90*/  @!P0 BRA `(.L_x_2450) ;  /* 0xfffffff800948947 */ /* 0x000fea000383ffff */
[----:B------:R-:W-:Y:S05]  /*1fa0*/  EXIT ;  /* 0x000000000000794d */ /* 0x000fea0003800000 */
.L_x_2451:
        /* <DEDUP_REMOVED lines=13> */
.L_x_2656:


//--------------------- .text._ZN17fastertransformer28addBiasResidualPostLayerNormI6__halfLi2EEEvPT_PKS2_S5_S5_S5_fii --------------------------
	.section	.text._ZN17fastertransformer28addBiasResidualPostLayerNormI6__halfLi2EEEvPT_PKS2_S5_S5_S5_fii,"ax",@progbits
	.align	128
        .global         _ZN17fastertransformer28addBiasResidualPostLayerNormI6__halfLi2EEEvPT_PKS2_S5_S5_S5_fii
        .type           _ZN17fastertransformer28addBiasResidualPostLayerNormI6__halfLi2EEEvPT_PKS2_S5_S5_S5_fii,@function
        .size           _ZN17fastertransformer28addBiasResidualPostLayerNormI6__halfLi2EEEvPT_PKS2_S5_S5_S5_fii,(.L_x_2657 - _ZN17fastertransformer28addBiasResidualPostLayerNormI6__halfLi2EEEvPT_PKS2_S5_S5_S5_fii)
        .other          _ZN17fastertransformer28addBiasResidualPostLayerNormI6__halfLi2EEEvPT_PKS2_S5_S5_S5_fii,@"STO_CUDA_ENTRY STV_DEFAULT"
_ZN17fastertransformer28addBiasResidualPostLayerNormI6__halfLi2EEEvPT_PKS2_S5_S5_S5_fii:
.text._ZN17fastertransformer28addBiasResidualPostLayerNormI6__halfLi2EEEvPT_PKS2_S5_S5_S5_fii:
        /* <DEDUP_REMOVED lines=8> */
[----:B------:R-:W0:Y:S01]  /*0080*/  LDC R17, c[0x0][0x360] ;  /* 0x0000d800ff117b82 */ /* 0x000e220000000800 */
[----:B------:R-:W1:Y:S07]  /*0090*/  S2R R9, SR_CTAID.X ;  /* 0x0000000000097919 */ /* 0x000e6e0000002500 */
[----:B------:R-:W2:Y:S08]  /*00a0*/  LDC.64 R12, c[0x0][0x380] ;  /* 0x0000e000ff0c7b82 */ /* 0x000eb00000000a00 */
[----:B------:R-:W3:Y:S08]  /*00b0*/  LDC.64 R4, c[0x0][0x388] ;  /* 0x0000e200ff047b82 */ /* 0x000ef00000000a00 */
[----:B------:R-:W4:Y:S01]  /*00c0*/  LDC.64 R10, c[0x0][0x390] ;  /* 0x0000e400ff0a7b82 */ /* 0x000f220000000a00 */
[----:B0-----:R-:W-:-:S04]  /*00d0*/  IADD3 R0, PT, PT, R2, R17, RZ ;  /* 0x0000001102007210 */ /* 0x001fc80007ffe0ff */
[----:B------:R-:W-:Y:S01]  /*00e0*/  ISETP.GE.U32.AND P1, PT, R0, UR6, PT ;  /* 0x0000000600007c0c */ /* 0x000fe2000bf26070 */
[----:B-1----:R-:W-:-:S04]  /*00f0*/  IMAD R9, R9, UR6, R2 ;  /* 0x0000000609097c24 */ /* 0x002fc8000f8e0202 */
[----:B--2---:R-:W-:-:S08]  /*0100*/  IMAD.WIDE.U32 R6, R9, 0x2, R12 ;  /* 0x0000000209067825 */ /* 0x004fd000078e000c */
[C---:B------:R-:W-:Y:S01]  /*0110*/  @!P1 IADD3 R15, PT, PT, R9.reuse, R17, RZ ;  /* 0x00000011090f9210 */ /* 0x040fe20007ffe0ff */
[----:B---3--:R-:W-:Y:S01]  /*0120*/  IMAD.WIDE.U32 R8, R9, 0x2, R4 ;  /* 0x0000000209087825 */ /* 0x008fe200078e0004 */
[----:B------:R-:W2:Y:S03]  /*0130*/  LDG.E.U16 R6, desc[UR4][R6.64] ;  /* 0x0000000406067981 */ /* 0x000ea6000c1e1500 */
[C---:B------:R-:W-:Y:S02]  /*0140*/  @!P1 IMAD.WIDE.U32 R12, R15.reuse, 0x2, R12 ;  /* 0x000000020f0c9825 */ /* 0x040fe400078e000c */
[----:B------:R-:W2:Y:S02]  /*0150*/  LDG.E.U16 R9, desc[UR4][R8.64] ;  /* 0x0000000408097981 */ /* 0x000ea4000c1e1500 */
[----:B----4-:R-:W-:Y:S02]  /*0160*/  IMAD.WIDE.U32 R10, R2, 0x2, R10 ;  /* 0x00000002020a7825 */ /* 0x010fe400078e000a */
[----:B------:R-:W3:Y:S02]  /*0170*/  @!P1 LDG.E.U16 R12, desc[UR4][R12.64] ;  /* 0x000000040c0c9981 */ /* 0x000ee4000c1e1500 */
[----:B------:R-:W-:-:S02]  /*0180*/  @!P1 IMAD.WIDE.U32 R14, R15, 0x2, R4 ;  /* 0x000000020f0e9825 */ /* 0x000fc400078e0004 */
[----:B------:R-:W4:Y:S02]  /*0190*/  LDG.E.U16.CONSTANT R5, desc[UR4][R10.64] ;  /* 0x000000040a057981 */ /* 0x000f24000c1e9500 */
[----:B------:R-:W-:Y:S02]  /*01a0*/  @!P1 IMAD.WIDE R16, R17, 0x2, R10 ;  /* 0x0000000211109825 */ /* 0x000fe400078e020a */
[----:B------:R-:W3:Y:S04]  /*01b0*/  @!P1 LDG.E.U16 R15, desc[UR4][R14.64] ;  /* 0x000000040e0f9981 */ /* 0x000ee8000c1e1500 */
[----:B------:R-:W5:Y:S01]  /*01c0*/  @!P1 LDG.E.U16.CONSTANT R17, desc[UR4][R16.64] ;  /* 0x0000000410119981 */ /* 0x000f62000c1e9500 */
[----:B--2---:R-:W-:-:S04]  /*01d0*/  HADD2 R9, R6.H0_H0, R9.H0_H0 ;  /* 0x2000000906097230 */ /* 0x004fc80000000800 */
[----:B----4-:R-:W-:Y:S02]  /*01e0*/  HADD2 R5, R9.H0_H0, R5.H0_H0 ;  /* 0x2000000509057230 */ /* 0x010fe40000000800 */
[----:B---3--:R-:W-:-:S03]  /*01f0*/  @!P1 HADD2 R15, R12.H0_H0, R15.H0_H0 ;  /* 0x2000000f0c0f9230 */ /* 0x008fc60000000800 */
[----:B------:R-:W-:Y:S02]  /*0200*/  HADD2.F32 R5, -RZ, R5.H0_H0 ;  /* 0x20000005ff057230 */ /* 0x000fe40000004100 */
[----:B-----5:R-:W-:-:S03]  /*0210*/  @!P1 HADD2 R15, R15.H0_H0, R17.H0_H0 ;  /* 0x200000110f0f9230 */ /* 0x020fc60000000800 */
[----:B------:R-:W-:Y:S02]  /*0220*/  FADD.FTZ R0, RZ, R5 ;  /* 0x00000005ff007221 */ /* 0x000fe40000010000 */
[----:B------:R-:W-:-:S05]  /*0230*/  @!P1 HADD2.F32 R3, -RZ, R15.H0_H0 ;  /* 0x2000000fff039230 */ /* 0x000fca0000004100 */
[----:B------:R-:W-:-:S07]  /*0240*/  @!P1 FADD.FTZ R0, R0, R3 ;  /* 0x0000000300009221 */ /* 0x000fce0000010000 */
.L_x_2453:
[----:B------:R-:W-:Y:S05]  /*0250*/  BSYNC.RECONVERGENT B0 ;  /* 0x0000000000007941 */ /* 0x000fea0003800200 */
.L_x_2452:
[----:B------:R-:W0:Y:S01]  /*0260*/  SHFL.BFLY PT, R7, R0, 0x10, 0x1f ;  /* 0x0e001f0000077f89 */ /* 0x000e2200000e0000 */
[----:B------:R-:W-:Y:S01]  /*0270*/  BSSY.RECONVERGENT B0, `(.L_x_2454) ;  /* 0x0000035000007945 */ /* 0x000fe20003800200 */
[----:B------:R-:W1:Y:S01]  /*0280*/  S2R R4, SR_CgaCtaId ;  /* 0x0000000000047919 */ /* 0x000e620000008800 */
[----:B0-----:R-:W-:-:S05]  /*0290*/  FADD.FTZ R6, R7, R0 ;  /* 0x0000000007067221 */ /* 0x001fca0000010000 */
[----:B------:R-:W0:Y:S02]  /*02a0*/  SHFL.BFLY PT, R7, R6, 0x8, 0x1f ;  /* 0x0d001f0006077f89 */ /* 0x000e2400000e0000 */
[----:B0-----:R-:W-:Y:S01]  /*02b0*/  FADD.FTZ R8, R6, R7 ;  /* 0x0000000706087221 */ /* 0x001fe20000010000 */
[----:B------:R-:W-:-:S04]  /*02c0*/  LOP3.LUT P2, R6, R2, 0x1f, RZ, 0xc0, !PT ;  /* 0x0000001f02067812 */ /* 0x000fc8000784c0ff */
[----:B------:R-:W0:Y:S02]  /*02d0*/  SHFL.BFLY PT, R7, R8, 0x4, 0x1f ;  /* 0x0c801f0008077f89 */ /* 0x000e2400000e0000 */
[----:B0-----:R-:W-:Y:S02]  /*02e0*/  FADD.FTZ R10, R8, R7 ;  /* 0x00000007080a7221 */ /* 0x001fe40000010000 */
[----:B------:R-:W0:Y:S03]  /*02f0*/  LDC R7, c[0x0][0x360] ;  /* 0x0000d800ff077b82 */ /* 0x000e260000000800 */
[----:B------:R-:W2:Y:S01]  /*0300*/  SHFL.BFLY PT, R9, R10, 0x2, 0x1f ;  /* 0x0c401f000a097f89 */ /* 0x000ea200000e0000 */
[----:B0-----:R-:W-:Y:S01]  /*0310*/  I2FP.F32.U32 R0, R7 ;  /* 0x0000000700007245 */ /* 0x001fe20000201000 */
[----:B--2---:R-:W-:Y:S01]  /*0320*/  FADD.FTZ R11, R10, R9 ;  /* 0x000000090a0b7221 */ /* 0x004fe20000010000 */
[----:B------:R-:W-:-:S03]  /*0330*/  MOV R9, 0x400 ;  /* 0x0000040000097802 */ /* 0x000fc60000000f00 */
[----:B------:R-:W-:Y:S01]  /*0340*/  FMUL.FTZ R15, R0, 0.03125 ;  /* 0x3d000000000f7820 */ /* 0x000fe20000410000 */
[----:B------:R-:W-:Y:S01]  /*0350*/  I2FP.F32.U32 R0, R2 ;  /* 0x0000000200007245 */ /* 0x000fe20000201000 */
[----:B------:R-:W0:Y:S01]  /*0360*/  SHFL.BFLY PT, R12, R11, 0x1, 0x1f ;  /* 0x0c201f000b0c7f89 */ /* 0x000e2200000e0000 */
[----:B------:R-:W-:Y:S02]  /*0370*/  IADD3 R13, PT, PT, R9, 0x8, RZ ;  /* 0x00000008090d7810 */ /* 0x000fe40007ffe0ff */
[----:B------:R-:W-:Y:S02]  /*0380*/  FSETP.GT.FTZ.AND P1, PT, R15, R0, PT ;  /* 0x000000000f00720b */ /* 0x000fe40003f34000 */
[----:B-1----:R-:W-:Y:S02]  /*0390*/  LEA R13, R4, R13, 0x18 ;  /* 0x0000000d040d7211 */ /* 0x002fe400078ec0ff */
[----:B------:R-:W-:Y:S02]  /*03a0*/  MOV R0, RZ ;  /* 0x000000ff00007202 */ /* 0x000fe40000000f00 */
[----:B------:R-:W-:-:S02]  /*03b0*/  LEA.HI R8, R2, R13, RZ, 0x1d ;  /* 0x0000000d02087211 */ /* 0x000fc400078fe8ff */
        /* <DEDUP_REMOVED lines=15> */
[----:B------:R-:W-:-:S04]  /*04b0*/  HFMA2 R12, -RZ, RZ, 0, 0 ;  /* 0x00000000ff0c7431 */ /* 0x000fc800000001ff */
        /* <DEDUP_REMOVED lines=8> */
[----:B------:R-:W-:Y:S02]  /*0540*/  LEA R13, R4, R9, 0x18 ;  /* 0x00000009040d7211 */ /* 0x000fe400078ec0ff */
[----:B0-----:R-:W-:-:S03]  /*0550*/  IADD3 R0, PT, PT, R2, R7, RZ ;  /* 0x0000000702007210 */ /* 0x001fc60007ffe0ff */
[----:B------:R-:W0:Y:S01]  /*0560*/  LDS R12, [R13] ;  /* 0x000000000d0c7984 */ /* 0x000e220000000800 */
[----:B------:R-:W-:Y:S01]  /*0570*/  ISETP.GE.U32.AND P3, PT, R0, UR6, PT ;  /* 0x0000000600007c0c */ /* 0x000fe2000bf66070 */
[--C-:B0-----:R-:W-:Y:S01]  /*0580*/  FADD.FTZ R0, R5, -R12.reuse ;  /* 0x8000000c05007221 */ /* 0x101fe20000010000 */
[----:B------:R-:W-:-:S03]  /*0590*/  FADD.FTZ R11, R3, -R12 ;  /* 0x8000000c030b7221 */ /* 0x000fc60000010000 */
[----:B------:R-:W-:-:S08]  /*05a0*/  FFMA.FTZ R12, R0, R0, RZ ;  /* 0x00000000000c7223 */ /* 0x000fd000000100ff */
[----:B------:R-:W-:-:S07]  /*05b0*/  @!P3 FFMA.FTZ R12, R11, R11, R12 ;  /* 0x0000000b0b0cb223 */ /* 0x000fce000001000c */
.L_x_2455:
[----:B------:R-:W-:Y:S05]  /*05c0*/  BSYNC.RECONVERGENT B0 ;  /* 0x0000000000007941 */ /* 0x000fea0003800200 */
.L_x_2454:
[----:B0-----:R-:W0:Y:S01]  /*05d0*/  SHFL.BFLY PT, R11, R12, 0x10, 0x1f ;  /* 0x0e001f000c0b7f89 */ /* 0x001e2200000e0000 */
[----:B------:R-:W-:Y:S02]  /*05e0*/  ISETP.NE.AND P3, PT, R6, RZ, PT ;  /* 0x000000ff0600720c */ /* 0x000fe40003f65270 */
        /* <DEDUP_REMOVED lines=10> */
[----:B------:R0:W-:Y:S01]  /*0690*/  @!P3 STS [R8], R15 ;  /* 0x0000000f0800b388 */ /* 0x0001e20000000800 */
[----:B------:R-:W-:Y:S08]  /*06a0*/  BAR.SYNC.DEFER_BLOCKING 0x0 ;  /* 0x0000000000007b1d */ /* 0x000ff00000010000 */
[----:B0-----:R-:W0:Y:S01]  /*06b0*/  @!P2 LDC R8, c[0x0][0x3a8] ;  /* 0x0000ea00ff08ab82 */ /* 0x001e220000000800 */
[----:B------:R1:W2:Y:S02]  /*06c0*/  @P1 LDS R6, [R10] ;  /* 0x000000000a061984 */ /* 0x0002a40000000800 */
[----:B-1----:R-:W-:-:S02]  /*06d0*/  @!P2 I2FP.F32.S32 R10, UR6 ;  /* 0x00000006000aac45 */ /* 0x002fc40008201400 */
[----:B--2---:R-:W1:Y:S02]  /*06e0*/  SHFL.BFLY PT, R11, R6, 0x10, 0x1f ;  /* 0x0e001f00060b7f89 */ /* 0x004e6400000e0000 */
[----:B-1----:R-:W-:Y:S02]  /*06f0*/  FADD.FTZ R11, R11, R6 ;  /* 0x000000060b0b7221 */ /* 0x002fe40000010000 */
        /* <DEDUP_REMOVED lines=10> */
[----:B0-----:R-:W-:-:S05]  /*07a0*/  @!P2 FFMA.FTZ R6, R15, R6, R8 ;  /* 0x000000060f06a223 */ /* 0x001fca0000010008 */
[----:B------:R0:W-:Y:S01]  /*07b0*/  @!P2 STS [R11+0x4], R6 ;  /* 0x000004060b00a388 */ /* 0x0001e20000000800 */
[----:B------:R-:W-:Y:S06]  /*07c0*/  BAR.SYNC.DEFER_BLOCKING 0x0 ;  /* 0x0000000000007b1d */ /* 0x000fec0000010000 */
[----:B------:R-:W-:Y:S05]  /*07d0*/  @P0 EXIT ;  /* 0x000000000000094d */ /* 0x000fea0003800000 */
[----:B0-----:R-:W0:Y:S08]  /*07e0*/  LDC.64 R10, c[0x0][0x398] ;  /* 0x0000e600ff0a7b82 */ /* 0x001e300000000a00 */
[----:B------:R-:W1:Y:S01]  /*07f0*/  LDC.64 R12, c[0x0][0x3a0] ;  /* 0x0000e800ff0c7b82 */ /* 0x000e620000000a00 */
[----:B0-----:R-:W-:-:S05]  /*0800*/  IMAD.WIDE.U32 R10, R2, 0x2, R10 ;  /* 0x00000002020a7825 */ /* 0x001fca00078e000a */
[----:B------:R-:W2:Y:S01]  /*0810*/  LDG.E.U16.CONSTANT R6, desc[UR4][R10.64] ;  /* 0x000000040a067981 */ /* 0x000ea2000c1e9500 */
[----:B-1----:R-:W-:-:S05]  /*0820*/  IMAD.WIDE.U32 R12, R2, 0x2, R12 ;  /* 0x00000002020c7825 */ /* 0x002fca00078e000c */
[----:B------:R-:W3:Y:S01]  /*0830*/  LDG.E.U16.CONSTANT R16, desc[UR4][R12.64] ;  /* 0x000000040c107981 */ /* 0x000ee2000c1e9500 */
[----:B------:R-:W-:Y:S02]  /*0840*/  LEA R14, R4, R9, 0x18 ;  /* 0x00000009040e7211 */ /* 0x000fe400078ec0ff */
[----:B------:R-:W0:Y:S04]  /*0850*/  LDC.64 R8, c[0x0][0x380] ;  /* 0x0000e000ff087b82 */ /* 0x000e280000000a00 */
[----:B------:R-:W1:Y:S01]  /*0860*/  LDS.64 R14, [R14] ;  /* 0x000000000e0e7984 */ /* 0x000e620000000a00 */
[----:B------:R-:W4:Y:S01]  /*0870*/  S2R R19, SR_CTAID.X ;  /* 0x0000000000137919 */ /* 0x000f220000002500 */
[----:B------:R-:W-:-:S04]  /*0880*/  IADD3 R4, PT, PT, R2, R7, RZ ;  /* 0x0000000702047210 */ /* 0x000fc80007ffe0ff */
[----:B------:R-:W-:Y:S01]  /*0890*/  ISETP.GE.U32.AND P0, PT, R4, UR6, PT ;  /* 0x0000000604007c0c */ /* 0x000fe2000bf06070 */
[----:B-1----:R-:W1:Y:S01]  /*08a0*/  MUFU.RSQ R15, R15 ;  /* 0x0000000f000f7308 */ /* 0x002e620000001400 */
[----:B------:R-:W-:Y:S01]  /*08b0*/  FADD.FTZ R0, R5, -R14 ;  /* 0x8000000e05007221 */ /* 0x000fe20000010000 */
[----:B----4-:R-:W-:-:S03]  /*08c0*/  IMAD R19, R19, UR6, R2 ;  /* 0x0000000613137c24 */ /* 0x010fc6000f8e0202 */
[----:B-1----:R-:W-:Y:S01]  /*08d0*/  FMUL.FTZ R0, R15, R0 ;  /* 0x000000000f007220 */ /* 0x002fe20000410000 */
[----:B--2---:R-:W-:Y:S02]  /*08e0*/  HADD2.F32 R5, -RZ, R6.H0_H0 ;  /* 0x20000006ff057230 */ /* 0x004fe40000004100 */
[----:B---3--:R-:W-:-:S05]  /*08f0*/  HADD2.F32 R17, -RZ, R16.H0_H0 ;  /* 0x20000010ff117230 */ /* 0x008fca0000004100 */
[----:B------:R-:W-:Y:S01]  /*0900*/  FFMA.FTZ R0, R0, R5, R17 ;  /* 0x0000000500007223 */ /* 0x000fe20000010011 */
[----:B0-----:R-:W-:-:S04]  /*0910*/  IMAD.WIDE.U32 R4, R19, 0x2, R8 ;  /* 0x0000000213047825 */ /* 0x001fc800078e0008 */
[----:B------:R-:W-:-:S05]  /*0920*/  F2FP.F16.F32.PACK_AB R0, RZ, R0 ;  /* 0x00000000ff00723e */ /* 0x000fca00000000ff */
[----:B------:R0:W-:Y:S01]  /*0930*/  STG.E.U16 desc[UR4][R4.64], R0 ;  /* 0x0000000004007986 */ /* 0x0001e2000c101504 */
[----:B------:R-:W-:Y:S05]  /*0940*/  @P0 EXIT ;  /* 0x000000000000094d */ /* 0x000fea0003800000 */
[----:B------:R-:W-:-:S04]  /*0950*/  IMAD.WIDE R10, R7, 0x2, R10 ;  /* 0x00000002070a7825 */ /* 0x000fc800078e020a */
[----:B------:R-:W-:Y:S02]  /*0960*/  IMAD.WIDE R12, R7, 0x2, R12 ;  /* 0x00000002070c7825 */ /* 0x000fe400078e020c */
[----:B------:R-:W2:Y:S04]  /*0970*/  LDG.E.U16.CONSTANT R10, desc[UR4][R10.64] ;  /* 0x000000040a0a7981 */ /* 0x000ea8000c1e9500 */
[----:B------:R-:W0:Y:S01]  /*0980*/  LDG.E.U16.CONSTANT R12, desc[UR4][R12.64] ;  /* 0x000000040c0c7981 */ /* 0x000e22000c1e9500 */
[----:B------:R-:W-:Y:S01]  /*0990*/  FADD.FTZ R14, R3, -R14 ;  /* 0x8000000e030e7221 */ /* 0x000fe20000010000 */
[----:B------:R-:W-:-:S03]  /*09a0*/  IADD3 R7, PT, PT, R19, R7, RZ ;  /* 0x0000000713077210 */ /* 0x000fc60007ffe0ff */
[----:B------:R-:W-:Y:S02]  /*09b0*/  FMUL.FTZ R14, R15, R14 ;  /* 0x0000000e0f0e7220 */ /* 0x000fe40000410000 */
[----:B------:R-:W-:-:S04]  /*09c0*/  IMAD.WIDE.U32 R8, R7, 0x2, R8 ;  /* 0x0000000207087825 */ /* 0x000fc800078e0008 */
[----:B--2---:R-:W-:Y:S02]  /*09d0*/  HADD2.F32 R3, -RZ, R10.H0_H0 ;  /* 0x2000000aff037230 */ /* 0x004fe40000004100 */
[----:B0-----:R-:W-:-:S05]  /*09e0*/  HADD2.F32 R5, -RZ, R12.H0_H0 ;  /* 0x2000000cff057230 */ /* 0x001fca0000004100 */
[----:B------:R-:W-:-:S05]  /*09f0*/  FFMA.FTZ R3, R14, R3, R5 ;  /* 0x000000030e037223 */ /* 0x000fca0000010005 */
[----:B------:R-:W-:-:S05]  /*0a00*/  F2FP.F16.F32.PACK_AB R3, RZ, R3 ;  /* 0x00000003ff03723e */ /* 0x000fca00000000ff */
[----:B------:R-:W-:Y:S01]  /*0a10*/  STG.E.U16 desc[UR4][R8.64], R3 ;  /* 0x0000000308007986 */ /* 0x000fe2000c101504 */
[----:B------:R-:W-:Y:S05]  /*0a20*/  EXIT ;  /* 0x000000000000794d */ /* 0x000fea0003800000 */
.L_x_2456:
        /* <DEDUP_REMOVED lines=13> */
.L_x_2657:


//--------------------- .text._ZN17fastertransformer28addBiasResidualPostLayerNormI6__halfLi1EEEvPT_PKS2_S5_S5_S5_fii --------------------------
	.section	.text._ZN17fastertransformer28addBiasResidualPostLayerNormI6__halfLi1EEEvPT_PKS2_S5_S5_S5_fii,"ax",@progbits
	.align	128
        .global         _ZN17fastertransformer28addBiasResidualPostLayerNormI6__halfLi1EEEvPT_PKS2_S5_S5_S5_fii
        .type           _ZN17fastertransformer28addBiasResidualPostLayerNormI6__halfLi1EEEvPT_PKS2_S5_S5_S5_fii,@function
        .size           _ZN17fastertransformer28addBiasResidualPostLayerNormI6__halfLi1EEEvPT_PKS2_S5_S5_S5_fii,(.L_x_2658 - _ZN17fastertransformer28addBiasResidualPostLayerNormI6__halfLi1EEEvPT_PKS2_S5_S5_S5_fii)
        .other          _ZN17fastertransformer28addBiasResidualPostLayerNormI6__halfLi1EEEvPT_PKS2_S5_S5_S5_fii,@"STO_CUDA_ENTRY STV_DEFAULT"
_ZN17fastertransformer28addBiasResidualPostLayerNormI6__halfLi1EEEvPT_PKS2_S5_S5_S5_fii:
.text._ZN17fastertransformer28addBiasResidualPostLayerNormI6__halfLi1EEEvPT_PKS2_S5_S5_S5_fii:
[----:B------:R-:W-:Y:S01]  /*0000*/  LDC R1, c[0x0][0x37c] ;  /* 0x0000df00ff017b82 */ /* 0x000fe20000000800 */
[----:B------:R-:W0:Y:S01]  /*0010*/  S2R R2, SR_TID.X ;  /* 0x0000000000027919 */ /* 0x000e220000002100 */
[----:B------:R-:W0:Y:S06]  /*0020*/  LDCU UR7, c[0x0][0x3b0] ;  /* 0x00007600ff0777ac */ /* 0x000e2c0008000800 */
[----:B------:R-:W1:Y:S01]  /*0030*/  LDC.64 R4, c[0x0][0x380] ;  /* 0x0000e000ff047b82 */ /* 0x000e620000000a00 */
[----:B------:R-:W2:Y:S07]  /*0040*/  LDCU.64 UR8, c[0x0][0x358] ;  /* 0x00006b00ff0877ac */ /* 0x000eae0008000a00 */
[----:B------:R-:W3:Y:S01]  /*0050*/  LDC.64 R6, c[0x0][0x388] ;  /* 0x0000e200ff067b82 */ /* 0x000ee20000000a00 */
[----:B0-----:R-:W-:-:S13]  /*0060*/  ISETP.GE.AND P0, PT, R2, UR7, PT ;  /* 0x0000000702007c0c */ /* 0x001fda000bf06270 */
[----:B------:R-:W0:Y:S01]  /*0070*/  @!P0 S2R R11, SR_CTAID.X ;  /* 0x00000000000b8919 */ /* 0x000e220000002500 */
[----:B------:R-:W4:Y:S02]  /*0080*/  @!P0 LDC.64 R8, c[0x0][0x390] ;  /* 0x0000e400ff088b82 */ /* 0x000f240000000a00 */
[----:B----4-:R-:W-:-:S06]  /*0090*/  @!P0 IMAD.WIDE.U32 R8, R2, 0x2, R8 ;  /* 0x0000000202088825 */ /* 0x010fcc00078e0008 */
[----:B--2---:R-:W2:Y:S01]  /*00a0*/  @!P0 LDG.E.U16.CONSTANT R9, desc[UR8][R8.64] ;  /* 0x0000000808098981 */ /* 0x004ea2000c1e9500 */
[----:B0-----:R-:W-:-:S04]  /*00b0*/  @!P0 IMAD R11, R11, UR7, R2 ;  /* 0x000000070b0b8c24 */ /* 0x001fc8000f8e0202 */
[----:B-1----:R-:W-:-:S04]  /*00c0*/  @!P0 IMAD.WIDE.U32 R4, R11, 0x2, R4 ;  /* 0x000000020b048825 */ /* 0x002fc800078e0004 */
[----:B---3--:R-:W-:Y:S02]  /*00d0*/  @!P0 IMAD.WIDE.U32 R6, R11, 0x2, R6 ;  /* 0x000000020b068825 */ /* 0x008fe400078e0006 */
[----:B------:R-:W3:Y:S04]  /*00e0*/  @!P0 LDG.E.U16 R4, desc[UR8][R4.64] ;  /* 0x0000000804048981 */ /* 0x000ee8000c1e1500 */
[----:B------:R-:W3:Y:S01]  /*00f0*/  @!P0 LDG.E.U16 R7, desc[UR8][R6.64] ;  /* 0x0000000806078981 */ /* 0x000ee2000c1e1500 */
[----:B------:R-:W-:Y:S01]  /*0100*/  HFMA2 R0, -RZ, RZ, 0, 0 ;  /* 0x00000000ff007431 */ /* 0x000fe200000001ff */
[----:B------:R-:W0:Y:S01]  /*0110*/  LDCU UR4, c[0x0][0x360] ;  /* 0x00006c00ff0477ac */ /* 0x000e220008000800 */
[----:B------:R-:W1:Y:S01]  /*0120*/  S2UR UR6, SR_CgaCtaId ;  /* 0x00000000000679c3 */ /* 0x000e620000008800 */
[----:B---3--:R-:W-:-:S04]  /*0130*/  @!P0 HADD2 R7, R4.H0_H0, R7.H0_H0 ;  /* 0x2000000704078230 */ /* 0x008fc80000000800 */
[----:B--2---:R-:W-:-:S05]  /*0140*/  @!P0 HADD2 R7, R7.H0_H0, R9.H0_H0 ;  /* 0x2000000907078230 */ /* 0x004fca0000000800 */
[----:B------:R-:W-:-:S05]  /*0150*/  @!P0 HADD2.F32 R3, -RZ, R7.H0_H0 ;  /* 0x20000007ff038230 */ /* 0x000fca0000004100 */
        /* <DEDUP_REMOVED lines=43> */
[----:B------:R-:W-:Y:S01]  /*0410*/  ISETP.GE.AND P3, PT, R2, UR7, PT ;  /* 0x0000000702007c0c */ /* 0x000fe2000bf66270 */
        /* <DEDUP_REMOVED lines=26> */
[----:B------:R-:W-:-:S04]  /*05c0*/  @!P2 I2FP.F32.S32 R6, UR7 ;  /* 0x000000070006ac45 */ /* 0x000fc80008201400 */
        /* <DEDUP_REMOVED lines=11> */
[----:B------:R-:W4:Y:S07]  /*0680*/  S2R R15, SR_CTAID.X ;  /* 0x00000000000f7919 */ /* 0x000f2e0000002500 */
[----:B------:R-:W5:Y:S01]  /*0690*/  LDC.64 R4, c[0x0][0x380] ;  /* 0x0000e000ff047b82 */ /* 0x000f620000000a00 */
[----:B-1----:R-:W-:-:S06]  /*06a0*/  IMAD.WIDE.U32 R6, R2, 0x2, R6 ;  /* 0x0000000202067825 */ /* 0x002fcc00078e0006 */
[----:B------:R-:W5:Y:S01]  /*06b0*/  LDG.E.U16.CONSTANT R6, desc[UR8][R6.64] ;  /* 0x0000000806067981 */ /* 0x000f62000c1e9500 */
[----:B---3--:R-:W-:-:S06]  /*06c0*/  IMAD.WIDE.U32 R8, R2, 0x2, R8 ;  /* 0x0000000202087825 */ /* 0x008fcc00078e0008 */
[----:B------:R-:W3:Y:S01]  /*06d0*/  LDG.E.U16.CONSTANT R8, desc[UR8][R8.64] ;  /* 0x0000000808087981 */ /* 0x000ee2000c1e9500 */
[----:B--2---:R-:W1:Y:S01]  /*06e0*/  MUFU.RSQ R11, R11 ;  /* 0x0000000b000b7308 */ /* 0x004e620000001400 */
[----:B------:R-:W-:Y:S01]  /*06f0*/  FADD.FTZ R10, R3, -R10 ;  /* 0x8000000a030a7221 */ /* 0x000fe20000010000 */
[----:B----4-:R-:W-:-:S04]  /*0700*/  IMAD R15, R15, UR7, R2 ;  /* 0x000000070f0f7c24 */ /* 0x010fc8000f8e0202 */
[----:B-----5:R-:W-:-:S04]  /*0710*/  IMAD.WIDE.U32 R4, R15, 0x2, R4 ;  /* 0x000000020f047825 */ /* 0x020fc800078e0004 */
[----:B-1----:R-:W-:Y:S01]  /*0720*/  FMUL.FTZ R10, R10, R11 ;  /* 0x0000000b0a0a7220 */ /* 0x002fe20000410000 */
[----:B------:R-:W-:Y:S02]  /*0730*/  HADD2.F32 R3, -RZ, R6.H0_H0 ;  /* 0x20000006ff037230 */ /* 0x000fe40000004100 */
[----:B---3--:R-:W-:-:S05]  /*0740*/  HADD2.F32 R13, -RZ, R8.H0_H0 ;  /* 0x20000008ff0d7230 */ /* 0x008fca0000004100 */
[----:B------:R-:W-:-:S05]  /*0750*/  FFMA.FTZ R3, R10, R3, R13 ;  /* 0x000000030a037223 */ /* 0x000fca000001000d */
[----:B------:R-:W-:-:S05]  /*0760*/  F2FP.F16.F32.PACK_AB R3, RZ, R3 ;  /* 0x00000003ff03723e */ /* 0x000fca00000000ff */
[----:B------:R-:W-:Y:S01]  /*0770*/  STG.E.U16 desc[UR8][R4.64], R3 ;  /* 0x0000000304007986 */ /* 0x000fe2000c101508 */
[----:B------:R-:W-:Y:S05]  /*0780*/  EXIT ;  /* 0x000000000000794d */ /* 0x000fea0003800000 */
.L_x_2457:
        /* <DEDUP_REMOVED lines=15> */
.L_x_2658:


//--------------------- .text._ZN17fastertransformer30addBiasResidualPostLayerNormV2I6__halfEEvPT_PKS2_S5_S5_S5_fi --------------------------
	.section	.text._ZN17fastertransformer30addBiasResidualPostLayerNormV2I6__halfEEvPT_PKS2_S5_S5_S5_fi,"ax",@progbits
	.align	128
        .global         _ZN17fastertransformer30addBiasResidualPostLayerNormV2I6__halfEEvPT_PKS2_S5_S5_S5_fi
        .type           _ZN17fastertransformer30addBiasResidualPostLayerNormV2I6__halfEEvPT_PKS2_S5_S5_S5_fi,@function
        .size           _ZN17fastertransformer30addBiasResidualPostLayerNormV2I6__halfEEvPT_PKS2_S5_S5_S5_fi,(.L_x_2659 - _ZN17fastertransformer30addBiasResidualPostLayerNormV2I6__halfEEvPT_PKS2_S5_S5_S5_fi)
        .other          _ZN17fastertransformer30addBiasResidualPostLayerNormV2I6__halfEEvPT_PKS2_S5_S5_S5_fi,@"STO_CUDA_ENTRY STV_DEFAULT"
_ZN17fastertransformer30addBiasResidualPostLayerNormV2I6__halfEEvPT_PKS2_S5_S5_S5_fi:
.text._ZN17fastertransformer30addBiasResidualPostLayerNormV2I6__halfEEvPT_PKS2_S5_S5_S5_fi:
[----:B------:R-:W-:Y:S08]  /*0000*/  LDC R1, c[0x0][0x37c] ;  /* 0x0000df00ff017b82 */ /* 0x000ff00000000800 */
[----:B------:R-:W0:Y:S01]  /*0010*/  S2UR UR4, SR_CTAID.X ;  /* 0x00000000000479c3 */ /* 0x000e220000002500 */
[----:B------:R-:W1:Y:S01]  /*0020*/  S2R R3, SR_TID.X ;  /* 0x0000000000037919 */ /* 0x000e620000002100 */
[----:B------:R-:W2:Y:S06]  /*0030*/  LDCU.64 UR8, c[0x0][0x358] ;  /* 0x00006b00ff0877ac */ /* 0x000eac0008000a00 */
[----:B------:R-:W0:Y:S08]  /*0040*/  LDC R24, c[0x0][0x3ac] ;  /* 0x0000eb00ff187b82 */ /* 0x000e300000000800 */
[----:B------:R-:W3:Y:S08]  /*0050*/  LDC.64 R8, c[0x0][0x388] ;  /* 0x0000e200ff087b82 */ /* 0x000ef00000000a00 */
[----:B------:R-:W4:Y:S01]  /*0060*/  LDC R4, c[0x0][0x360] ;  /* 0x0000d800ff047b82 */ /* 0x000f220000000800 */
[----:B0-----:R-:W-:-:S07]  /*0070*/  IMAD R0, R24, UR4, RZ ;  /* 0x0000000418007c24 */ /* 0x001fce000f8e02ff */
[----:B------:R-:W0:Y:S01]  /*0080*/  LDC.64 R10, c[0x0][0x380] ;  /* 0x0000e000ff0a7b82 */ /* 0x000e220000000a00 */
[----:B------:R-:W-:-:S04]  /*0090*/  LEA.HI R0, R0, R0, RZ, 0x1 ;  /* 0x0000000000007211 */ /* 0x000fc800078f08ff */
[----:B-1----:R-:W-:-:S03]  /*00a0*/  LEA.HI.SX32 R5, R0, R3, 0x1f ;  /* 0x0000000300057211 */ /* 0x002fc600078ffaff */
[----:B------:R-:W1:Y:S02]  /*00b0*/  LDC.64 R18, c[0x0][0x390] ;  /* 0x0000e400ff127b82 */ /* 0x000e640000000a00 */
[----:B---3--:R-:W-:Y:S01]  /*00c0*/  IMAD.WIDE R8, R5, 0x4, R8 ;  /* 0x0000000405087825 */ /* 0x008fe200078e0208 */
[----:B----4-:R-:W-:-:S04]  /*00d0*/  SHF.L.U32 R13, R4, 0x2, RZ ;  /* 0x00000002040d7819 */ /* 0x010fc800000006ff */
[----:B--2---:R2:W3:Y:S01]  /*00e0*/  LDG.E.CONSTANT R0, desc[UR8][R8.64] ;  /* 0x0000000808007981 */ /* 0x0044e2000c1e9900 */
[----:B------:R-:W-:-:S04]  /*00f0*/  IADD3 R22, P0, PT, R8, R13, RZ ;  /* 0x0000000d08167210 */ /* 0x000fc80007f1e0ff */
[----:B------:R-:W-:Y:S02]  /*0100*/  IADD3.X R23, PT, PT, RZ, R9, RZ, P0, !PT ;  /* 0x00000009ff177210 */ /* 0x000fe400007fe4ff */
[----:B------:R-:W-:Y:S01]  /*0110*/  IADD3 R28, P0, PT, R13, R22, RZ ;  /* 0x000000160d1c7210 */ /* 0x000fe20007f1e0ff */
[----:B0-----:R-:W-:Y:S02]  /*0120*/  IMAD.WIDE R10, R5, 0x4, R10 ;  /* 0x00000004050a7825 */ /* 0x001fe400078e020a */
[----:B------:R-:W4:Y:S01]  /*0130*/  LDG.E.CONSTANT R2, desc[UR8][R22.64] ;  /* 0x0000000816027981 */ /* 0x000f22000c1e9900 */
[----:B------:R-:W-:Y:S02]  /*0140*/  IADD3.X R29, PT, PT, RZ, R23, RZ, P0, !PT ;  /* 0x00000017ff1d7210 */ /* 0x000fe400007fe4ff */
[----:B------:R-:W-:Y:S01]  /*0150*/  IADD3 R26, P0, PT, R13, R28, RZ ;  /* 0x0000001c0d1a7210 */ /* 0x000fe20007f1e0ff */
[----:B-1----:R-:W-:Y:S02]  /*0160*/  IMAD.WIDE.U32 R18, R3, 0x4, R18 ;  /* 0x0000000403127825 */ /* 0x002fe400078e0012 */
[----:B------:R-:W5:Y:S01]  /*0170*/  LDG.E.CONSTANT R5, desc[UR8][R28.64] ;  /* 0x000000081c057981 */ /* 0x000f62000c1e9900 */
[----:B------:R-:W-:-:S03]  /*0180*/  IADD3.X R27, PT, PT, RZ, R29, RZ, P0, !PT ;  /* 0x0000001dff1b7210 */ /* 0x000fc600007fe4ff */
[----:B------:R-:W3:Y:S01]  /*0190*/  LDG.E R23, desc[UR8][R10.64] ;  /* 0x000000080a177981 */ /* 0x000ee2000c1e1900 */
[----:B------:R-:W-:-:S03]  /*01a0*/  IADD3 R16, P0, PT, R10, R13, RZ ;  /* 0x0000000d0a107210 */ /* 0x000fc60007f1e0ff */
[----:B------:R0:W4:Y:S01]  /*01b0*/  LDG.E.CONSTANT R21, desc[UR8][R18.64] ;  /* 0x0000000812157981 */ /* 0x000122000c1e9900 */
[----:B------:R-:W-:Y:S02]  /*01c0*/  IADD3 R14, P1, PT, R13, R16, RZ ;  /* 0x000000100d0e7210 */ /* 0x000fe40007f3e0ff */
[----:B------:R-:W-:Y:S01]  /*01d0*/  IADD3.X R17, PT, PT, RZ, R11, RZ, P0, !PT ;  /* 0x0000000bff117210 */ /* 0x000fe200007fe4ff */
[C---:B------:R-:W-:Y:S01]  /*01e0*/  IMAD.WIDE R6, R4.reuse, 0x4, R18 ;  /* 0x0000000404067825 */ /* 0x040fe200078e0212 */
[----:B------:R-:W5:Y:S02]  /*01f0*/  LDG.E.CONSTANT R20, desc[UR8][R26.64] ;  /* 0x000000081a147981 */ /* 0x000f64000c1e9900 */
[----:B------:R-:W-:Y:S02]  /*0200*/  IADD3.X R15, PT, PT, RZ, R17, RZ, P1, !PT ;  /* 0x00000011ff0f7210 */ /* 0x000fe40000ffe4ff */
[----:B------:R-:W5:Y:S01]  /*0210*/  LDG.E R29, desc[UR8][R16.64] ;  /* 0x00000008101d7981 */ /* 0x000f62000c1e1900 */
[----:B--2---:R-:W-:-:S03]  /*0220*/  IMAD.WIDE R8, R4, 0x4, R6 ;  /* 0x0000000404087825 */ /* 0x004fc600078e0206 */
[----:B------:R-:W2:Y:S01]  /*0230*/  LDG.E R22, desc[UR8][R14.64] ;  /* 0x000000080e167981 */ /* 0x000ea2000c1e1900 */
[----:B------:R-:W-:-:S03]  /*0240*/  IADD3 R12, P0, PT, R13, R14, RZ ;  /* 0x0000000e0d0c7210 */ /* 0x000fc60007f1e0ff */
[----:B------:R-:W2:Y:S01]  /*0250*/  LDG.E.CONSTANT R6, desc[UR8][R6.64] ;  /* 0x0000000806067981 */ /* 0x000ea2000c1e9900 */
[----:B------:R-:W-:-:S03]  /*0260*/  IADD3.X R13, PT, PT, RZ, R15, RZ, P0, !PT ;  /* 0x0000000fff0d7210 */ /* 0x000fc600007fe4ff */
[----:B------:R3:W2:Y:S04]  /*0270*/  LDG.E.CONSTANT R25, desc[UR8][R8.64] ;  /* 0x0000000808197981 */ /* 0x0006a8000c1e9900 */
[----:B------:R-:W2:Y:S01]  /*0280*/  LDG.E R27, desc[UR8][R12.64] ;  /* 0x000000080c1b7981 */ /* 0x000ea2000c1e1900 */
[----:B0-----:R-:W-:-:S06]  /*0290*/  IMAD.WIDE R18, R4, 0x4, R8 ;  /* 0x0000000404127825 */ /* 0x001fcc00078e0208 */
[----:B------:R-:W2:Y:S01]  /*02a0*/  LDG.E.CONSTANT R18, desc[UR8][R18.64] ;  /* 0x0000000812127981 */ /* 0x000ea2000c1e9900 */
[----:B------:R-:W0:Y:S01]  /*02b0*/  S2UR UR6, SR_CgaCtaId ;  /* 0x00000000000679c3 */ /* 0x000e220000008800 */
[----:B------:R-:W-:Y:S02]  /*02c0*/  UMOV UR4, 0x400 ;  /* 0x0000040000047882 */ /* 0x000fe40000000000 */
[----:B------:R-:W-:-:S04]  /*02d0*/  UIADD3 UR5, UPT, UPT, UR4, 0x8, URZ ;  /* 0x0000000804057890 */ /* 0x000fc8000fffe0ff */
[----:B0-----:R-:W-:Y:S01]  /*02e0*/  ULEA UR5, UR6, UR5, 0x18 ;  /* 0x0000000506057291 */ /* 0x001fe2000f8ec0ff */
[----:B---3--:R-:W-:-:S04]  /*02f0*/  HFMA2 R9, R23, 1, 1, R0 ;  /* 0x3c003c0017097831 */ /* 0x008fc80000000000 */
[----:B----4-:R-:W-:Y:S02]  /*0300*/  HFMA2 R9, R9, 1, 1, R21 ;  /* 0x3c003c0009097831 */ /* 0x010fe40000000015 */
[----:B-----5:R-:W-:Y:S02]  /*0310*/  HADD2 R7, R29, R2 ;  /* 0x000000021d077230 */ /* 0x020fe40000000000 */
[----:B--2---:R-:W-:Y:S02]  /*0320*/  HFMA2 R5, R22, 1, 1, R5 ;  /* 0x3c003c0016057831 */ /* 0x004fe40000000005 */
[----:B------:R-:W-:Y:S02]  /*0330*/  HADD2 R0, R9, RZ.H0_H0 ;  /* 0x200000ff09007230 */ /* 0x000fe40000000000 */
[----:B------:R-:W-:Y:S02]  /*0340*/  HFMA2 R8, R27, 1, 1, R20 ;  /* 0x3c003c001b087831 */ /* 0x000fe40000000014 */
[----:B------:R-:W-:Y:S01]  /*0350*/  HADD2 R7, R7, R6 ;  /* 0x0000000607077230 */ /* 0x000fe20000000000 */
[----:B------:R-:W-:Y:S01]  /*0360*/  ULEA UR4, UR6, UR4, 0x18 ;  /* 0x0000000406047291 */ /* 0x000fe2000f8ec0ff */
[----:B------:R-:W-:Y:S01]  /*0370*/  HADD2 R5, R5, R25 ;  /* 0x0000001905057230 */ /* 0x000fe20000000000 */
[----:B------:R-:W0:Y:S01]  /*0380*/  LDC.64 R28, c[0x0][0x398] ;  /* 0x0000e600ff1c7b82 */ /* 0x000e220000000a00 */
[----:B------:R-:W-:-:S04]  /*0390*/  HFMA2 R0, R0, 1, 1, R7 ;  /* 0x3c003c0000007831 */ /* 0x000fc80000000007 */
[----:B------:R-:W-:Y:S02]  /*03a0*/  HFMA2 R0, R0, 1, 1, R5 ;  /* 0x3c003c0000007831 */ /* 0x000fe40000000005 */
[----:B------:R-:W-:-:S04]  /*03b0*/  HADD2 R8, R8, R18 ;  /* 0x0000001208087230 */ /* 0x000fc80000000000 */
[----:B------:R-:W-:-:S04]  /*03c0*/  HADD2 R0, R0, R8 ;  /* 0x0000000800007230 */ /* 0x000fc80000000000 */
[----:B------:R-:W-:-:S05]  /*03d0*/  HADD2 R0, R0.H0_H0, R0.H1_H1 ;  /* 0x3000000000007230 */ /* 0x000fca0000000800 */
[----:B------:R-:W-:-:S05]  /*03e0*/  HADD2.F32 R0, -RZ, R0.H0_H0 ;  /* 0x20000000ff007230 */ /* 0x000fca0000004100 */
[----:B------:R-:W1:Y:S02]  /*03f0*/  SHFL.BFLY PT, R19, R0, 0x10, 0x1f ;  /* 0x0e001f0000137f89 */ /* 0x000e6400000e0000 */
[----:B-1----:R-:W-:-:S05]  /*0400*/  FADD.FTZ R19, R0, R19 ;  /* 0x0000001300137221 */ /* 0x002fca0000010000 */
[----:B------:R-:W1:Y:S02]  /*0410*/  SHFL.BFLY PT, R2, R19, 0x8, 0x1f ;  /* 0x0d001f0013027f89 */ /* 0x000e6400000e0000 */
[----:B-1----:R-:W-:-:S05]  /*0420*/  FADD.FTZ R2, R19, R2 ;  /* 0x0000000213027221 */ /* 0x002fca0000010000 */
[----:B------:R-:W1:Y:S02]  /*0430*/  SHFL.BFLY PT, R21, R2, 0x4, 0x1f ;  /* 0x0c801f0002157f89 */ /* 0x000e6400000e0000 */
[----:B-1----:R-:W-:-:S05]  /*0440*/  FADD.FTZ R21, R2, R21 ;  /* 0x0000001502157221 */ /* 0x002fca0000010000 */
[----:B------:R-:W1:Y:S01]  /*0450*/  SHFL.BFLY PT, R6, R21, 0x2, 0x1f ;  /* 0x0c401f0015067f89 */ /* 0x000e6200000e0000 */
[----:B------:R-:W-:Y:S02]  /*0460*/  I2FP.F32.U32 R18, R4 ;  /* 0x0000000400127245 */ /* 0x000fe40000201000 */
[----:B------:R-:W-:Y:S01]  /*0470*/  LOP3.LUT P1, R0, R3, 0x1f, RZ, 0xc0, !PT ;  /* 0x0000001f03007812 */ /* 0x000fe2000782c0ff */
[----:B-1----:R-:W-:-:S05]  /*0480*/  FADD.FTZ R6, R21, R6 ;  /* 0x0000000615067221 */ /* 0x002fca0000010000 */
[----:B------:R-:W1:Y:S01]  /*0490*/  SHFL.BFLY PT, R23, R6, 0x1, 0x1f ;  /* 0x0c201f0006177f89 */ /* 0x000e6200000e0000 */
[----:B------:R-:W-:Y:S01]  /*04a0*/  FMUL.FTZ R25, R18, 0.03125 ;  /* 0x3d00000012197820 */ /* 0x000fe20000410000 */
        /* <DEDUP_REMOVED lines=16> */
[----:B------:R-:W-:Y:S01]  /*05b0*/  ISETP.NE.AND P1, PT, R3, RZ, PT ;  /* 0x000000ff0300720c */ /* 0x000fe20003f25270 */
[----:B-1----:R-:W-:-:S05]  /*05c0*/  FADD.FTZ R22, R21, R22 ;  /* 0x0000001615167221 */ /* 0x002fca0000010000 */
[----:B------:R-:W1:Y:S07]  /*05d0*/  SHFL.BFLY PT, R23, R22, 0x1, 0x1f ;  /* 0x0c201f0016177f89 */ /* 0x000e6e00000e0000 */
[----:B------:R-:W-:-:S04]  /*05e0*/  @!P1 I2FP.F32.S32 R18, R24 ;  /* 0x0000001800129245 */ /* 0x000fc80000201400 */
[----:B------:R-:W2:Y:S01]  /*05f0*/  @!P1 MUFU.RCP R6, R18 ;  /* 0x0000001200069308 */ /* 0x000ea20000001000 */
[----:B-1----:R-:W-:-:S04]  /*0600*/  FADD.FTZ R23, R22, R23 ;  /* 0x0000001716177221 */ /* 0x002fc80000010000 */
[----:B--2---:R-:W-:-:S05]  /*0610*/  @!P1 FMUL.FTZ R6, R23, R6 ;  /* 0x0000000617069220 */ /* 0x004fca0000410000 */
[----:B------:R-:W-:Y:S01]  /*0620*/  @!P1 STS [UR4], R6 ;  /* 0x00000006ff009988 */ /* 0x000fe20008000804 */
[----:B------:R-:W-:Y:S06]  /*0630*/  BAR.SYNC.DEFER_BLOCKING 0x0 ;  /* 0x0000000000007b1d */ /* 0x000fec0000010000 */
[----:B------:R-:W1:Y:S02]  /*0640*/  LDS R19, [UR4] ;  /* 0x00000004ff137984 */ /* 0x000e640008000800 */
[----:B-1----:R-:W-:-:S05]  /*0650*/  F2FP.F16.F32.PACK_AB R19, RZ, R19 ;  /* 0x00000013ff13723e */ /* 0x002fca00000000ff */
[--C-:B------:R-:W-:Y:S02]  /*0660*/  HADD2 R9, R9, -R19.reuse.H0_H0 ;  /* 0xa000001309097230 */ /* 0x100fe40000000000 */
[----:B------:R-:W-:-:S03]  /*0670*/  HADD2 R7, R7, -R19.H0_H0 ;  /* 0xa000001307077230 */ /* 0x000fc60000000000 */
[----:B------:R-:W-:Y:S02]  /*0680*/  HADD2.F32 R20, -RZ, R9.H1_H1 ;  /* 0x30000009ff147230 */ /* 0x000fe40000004100 */
[----:B------:R-:W-:Y:S02]  /*0690*/  HADD2 R5, R5, -R19.H0_H0 ;  /* 0xa000001305057230 */ /* 0x000fe40000000000 */
[----:B------:R-:W-:Y:S02]  /*06a0*/  HADD2.F32 R18, -RZ, R9.H0_H0 ;  /* 0x20000009ff127230 */ /* 0x000fe40000004100 */
[----:B------:R-:W-:Y:S01]  /*06b0*/  FMUL.FTZ R21, R20, R20 ;  /* 0x0000001414157220 */ /* 0x000fe20000410000 */
[----:B------:R-:W-:Y:S02]  /*06c0*/  HADD2.F32 R20, -RZ, R7.H1_H1 ;  /* 0x30000007ff147230 */ /* 0x000fe40000004100 */
[----:B------:R-:W-:Y:S02]  /*06d0*/  HADD2 R8, R8, -R19.H0_H0 ;  /* 0xa000001308087230 */ /* 0x000fe40000000000 */
[----:B------:R-:W-:-:S02]  /*06e0*/  HADD2.F32 R22, -RZ, R5.H1_H1 ;  /* 0x30000005ff167230 */ /* 0x000fc40000004100 */
[----:B------:R-:W-:Y:S01]  /*06f0*/  FFMA.FTZ R21, R18, R18, R21 ;  /* 0x0000001212157223 */ /* 0x000fe20000010015 */
[----:B------:R-:W-:Y:S02]  /*0700*/  HADD2.F32 R6, -RZ, R7.H0_H0 ;  /* 0x20000007ff067230 */ /* 0x000fe40000004100 */
[----:B------:R-:W-:Y:S01]  /*0710*/  FMUL.FTZ R19, R20, R20 ;  /* 0x0000001414137220 */ /* 0x000fe20000410000 */
[----:B------:R-:W-:Y:S02]  /*0720*/  HADD2.F32 R18, -RZ, R5.H0_H0 ;  /* 0x20000005ff127230 */ /* 0x000fe40000004100 */
[----:B------:R-:W-:Y:S01]  /*0730*/  FMUL.FTZ R23, R22, R22 ;  /* 0x0000001616177220 */ /* 0x000fe20000410000 */
[--C-:B------:R-:W-:Y:S02]  /*0740*/  HADD2.F32 R20, -RZ, R8.reuse.H1_H1 ;  /* 0x30000008ff147230 */ /* 0x100fe40000004100 */
[----:B------:R-:W-:Y:S01]  /*0750*/  FFMA.FTZ R6, R6, R6, R19 ;  /* 0x0000000606067223 */ /* 0x000fe20000010013 */
[----:B------:R-:W-:Y:S01]  /*0760*/  FADD.FTZ R21, RZ, R21 ;  /* 0x00000015ff157221 */ /* 0x000fe20000010000 */
[----:B------:R-:W-:Y:S01]  /*0770*/  FFMA.FTZ R23, R18, R18, R23 ;  /* 0x0000001212177223 */ /* 0x000fe20000010017 */
[----:B------:R-:W-:-:S02]  /*0780*/  HADD2.F32 R18, -RZ, R8.H0_H0 ;  /* 0x20000008ff127230 */ /* 0x000fc40000004100 */
[----:B------:R-:W-:Y:S01]  /*0790*/  FMUL.FTZ R19, R20, R20 ;  /* 0x0000001414137220 */ /* 0x000fe20000410000 */
[----:B------:R-:W-:Y:S02]  /*07a0*/  FADD.FTZ R6, R21, R6 ;  /* 0x0000000615067221 */ /* 0x000fe40000010000 */
[----:B------:R-:W1:Y:S01]  /*07b0*/  LDC.64 R20, c[0x0][0x3a0] ;  /* 0x0000e800ff147b82 */ /* 0x000e620000000a00 */
[----:B------:R-:W-:Y:S01]  /*07c0*/  FFMA.FTZ R19, R18, R18, R19 ;  /* 0x0000001212137223 */ /* 0x000fe20000010013 */
[----:B------:R-:W-:-:S04]  /*07d0*/  FADD.FTZ R6, R6, R23 ;  /* 0x0000001706067221 */ /* 0x000fc80000010000 */
[----:B------:R-:W-:-:S05]  /*07e0*/  FADD.FTZ R6, R6, R19 ;  /* 0x0000001306067221 */ /* 0x000fca0000010000 */
[----:B------:R-:W2:Y:S02]  /*07f0*/  SHFL.BFLY PT, R19, R6, 0x10, 0x1f ;  /* 0x0e001f0006137f89 */ /* 0x000ea400000e0000 */
[----:B--2---:R-:W-:-:S05]  /*0800*/  FADD.FTZ R23, R6, R19 ;  /* 0x0000001306177221 */ /* 0x004fca0000010000 */
[----:B------:R-:W2:Y:S02]  /*0810*/  SHFL.BFLY PT, R18, R23, 0x8, 0x1f ;  /* 0x0d001f0017127f89 */ /* 0x000ea400000e0000 */
[----:B--2---:R-:W-:-:S05]  /*0820*/  FADD.FTZ R26, R23, R18 ;  /* 0x00000012171a7221 */ /* 0x004fca0000010000 */
[----:B------:R-:W2:Y:S02]  /*0830*/  SHFL.BFLY PT, R19, R26, 0x4, 0x1f ;  /* 0x0c801f001a137f89 */ /* 0x000ea400000e0000 */
[----:B--2---:R-:W-:-:S05]  /*0840*/  FADD.FTZ R22, R26, R19 ;  /* 0x000000131a167221 */ /* 0x004fca0000010000 */
[----:B------:R-:W2:Y:S01]  /*0850*/  SHFL.BFLY PT, R27, R22, 0x2, 0x1f ;  /* 0x0c401f00161b7f89 */ /* 0x000ea200000e0000 */
[----:B------:R-:W-:Y:S01]  /*0860*/  ISETP.NE.AND P2, PT, R0, RZ, PT ;  /* 0x000000ff0000720c */ /* 0x000fe20003f45270 */
[----:B--2---:R-:W-:-:S05]  /*0870*/  FADD.FTZ R27, R22, R27 ;  /* 0x0000001b161b7221 */ /* 0x004fca0000010000 */
[----:B------:R-:W2:Y:S01]  /*0880*/  SHFL.BFLY PT, R0, R27, 0x1, 0x1f ;  /* 0x0c201f001b007f89 */ /* 0x000ea200000e0000 */
[----:B0-----:R-:W-:-:S04]  /*0890*/  IMAD.WIDE.U32 R28, R3, 0x4, R28 ;  /* 0x00000004031c7825 */ /* 0x001fc800078e001c */
[----:B-1----:R-:W-:Y:S02]  /*08a0*/  IMAD.WIDE.U32 R20, R3, 0x4, R20 ;  /* 0x0000000403147825 */ /* 0x002fe400078e0014 */
[----:B------:R-:W3:Y:S02]  /*08b0*/  LDG.E.CONSTANT R3, desc[UR8][R28.64] ;  /* 0x000000081c037981 */ /* 0x000ee4000c1e9900 */
[C---:B------:R-:W-:Y:S02]  /*08c0*/  IMAD.WIDE R18, R4.reuse, 0x4, R28 ;  /* 0x0000000404127825 */ /* 0x040fe400078e021c */
[----:B------:R0:W3:Y:S04]  /*08d0*/  LDG.E.CONSTANT R26, desc[UR8][R20.64] ;  /* 0x00000008141a7981 */ /* 0x0000e8000c1e9900 */
[----:B------:R1:W4:Y:S01]  /*08e0*/  LDG.E.CONSTANT R6, desc[UR8][R18.64] ;  /* 0x0000000812067981 */ /* 0x000322000c1e9900 */
[----:B0-----:R-:W-:-:S04]  /*08f0*/  IMAD.WIDE R20, R4, 0x4, R20 ;  /* 0x0000000404147825 */ /* 0x001fc800078e0214 */
[----:B--2---:R-:W-:Y:S01]  /*0900*/  FADD.FTZ R0, R27, R0 ;  /* 0x000000001b007221 */ /* 0x004fe20000010000 */
[C---:B-1----:R-:W-:Y:S01]  /*0910*/  IMAD.WIDE R18, R4.reuse, 0x4, R18 ;  /* 0x0000000404127825 */ /* 0x042fe200078e0212 */
[----:B------:R-:W4:Y:S04]  /*0920*/  LDG.E.CONSTANT R29, desc[UR8][R20.64] ;  /* 0x00000008141d7981 */ /* 0x000f28000c1e9900 */
[----:B------:R0:W-:Y:S01]  /*0930*/  @!P2 STS [R25], R0 ;  /* 0x000000001900a388 */ /* 0x0001e20000000800 */
[----:B------:R-:W-:-:S03]  /*0940*/  IMAD.WIDE R22, R4, 0x4, R20 ;  /* 0x0000000404167825 */ /* 0x000fc600078e0214 */
[----:B------:R1:W2:Y:S04]  /*0950*/  LDG.E.CONSTANT R28, desc[UR8][R18.64] ;  /* 0x00000008121c7981 */ /* 0x0002a8000c1e9900 */
[----:B------:R5:W2:Y:S01]  /*0960*/  LDG.E.CONSTANT R21, desc[UR8][R22.64] ;  /* 0x0000000816157981 */ /* 0x000aa2000c1e9900 */
[----:B------:R-:W-:Y:S01]  /*0970*/  @!P1 I2FP.F32.S32 R24, R24 ;  /* 0x0000001800189245 */ /* 0x000fe20000201400 */
[----:B0-----:R-:W0:Y:S01]  /*0980*/  @!P1 LDC R25, c[0x0][0x3a8] ;  /* 0x0000ea00ff199b82 */ /* 0x001e220000000800 */
[----:B-1----:R-:W-:-:S04]  /*0990*/  IMAD.WIDE R18, R4, 0x4, R18 ;  /* 0x0000000404127825 */ /* 0x002fc800078e0212 */
[----:B-----5:R-:W-:Y:S02]  /*09a0*/  IMAD.WIDE R22, R4, 0x4, R22 ;  /* 0x0000000404167825 */ /* 0x020fe400078e0216 */
[----:B------:R1:W5:Y:S02]  /*09b0*/  LDG.E.CONSTANT R18, desc[UR8][R18.64] ;  /* 0x0000000812127981 */ /* 0x000364000c1e9900 */
[----:B------:R-:W-:Y:S01]  /*09c0*/  HFMA2 R20, -RZ, RZ, 0, 0 ;  /* 0x00000000ff147431 */ /* 0x000fe200000001ff */
[----:B------:R-:W-:Y:S06]  /*09d0*/  BAR.SYNC.DEFER_BLOCKING 0x0 ;  /* 0x0000000000007b1d */ /* 0x000fec0000010000 */
[----:B------:R0:W5:Y:S04]  /*09e0*/  LDG.E.CONSTANT R4, desc[UR8][R22.64] ;  /* 0x0000000816047981 */ /* 0x000168000c1e9900 */
[----:B------:R-:W1:Y:S04]  /*09f0*/  @P0 LDS R20, [R2] ;  /* 0x0000000002140984 */ /* 0x000e680000000800 */
[----:B-1----:R-:W1:Y:S02]  /*0a00*/  SHFL.BFLY PT, R19, R20, 0x10, 0x1f ;  /* 0x0e001f0014137f89 */ /* 0x002e6400000e0000 */
[----:B-1----:R-:W-:-:S05]  /*0a10*/  FADD.FTZ R19, R19, R20 ;  /* 0x0000001413137221 */ /* 0x002fca0000010000 */
[----:B------:R-:W0:Y:S02]  /*0a20*/  SHFL.BFLY PT, R2, R19, 0x8, 0x1f ;  /* 0x0d001f0013027f89 */ /* 0x000e2400000e0000 */
[----:B0-----:R-:W-:-:S05]  /*0a30*/  FADD.FTZ R22, R19, R2 ;  /* 0x0000000213167221 */ /* 0x001fca0000010000 */
[----:B------:R-:W0:Y:S02]  /*0a40*/  SHFL.BFLY PT, R23, R22, 0x4, 0x1f ;  /* 0x0c801f0016177f89 */ /* 0x000e2400000e0000 */
        /* <DEDUP_REMOVED lines=10> */
[----:B------:R-:W0:Y:S02]  /*0af0*/  LDS R2, [UR4+0x4] ;  /* 0x00000404ff027984 */ /* 0x000e240008000800 */
[----:B0-----:R-:W-:-:S05]  /*0b00*/  F2FP.F16.F32.PACK_AB R2, RZ, R2 ;  /* 0x00000002ff02723e */ /* 0x001fca00000000ff */
[-C--:B------:R-:W-:Y:S02]  /*0b10*/  HMUL2 R9, R9, R2.reuse.H0_H0 ;  /* 0x2000000209097232 */ /* 0x080fe40000000000 */
[-C--:B------:R-:W-:Y:S02]  /*0b20*/  HMUL2 R5, R5, R2.reuse.H0_H0 ;  /* 0x2000000205057232 */ /* 0x080fe40000000000 */
[-C--:B------:R-:W-:Y:S02]  /*0b30*/  HMUL2 R7, R7, R2.reuse.H0_H0 ;  /* 0x2000000207077232 */ /* 0x080fe40000000000 */
[----:B---3--:R-:W-:Y:S02]  /*0b40*/  HFMA2 R9, R9, R3, R26 ;  /* 0x0000000309097231 */ /* 0x008fe4000000001a */
[----:B------:R-:W-:Y:S02]  /*0b50*/  HMUL2 R2, R8, R2.H0_H0 ;  /* 0x2000000208027232 */ /* 0x000fe40000000000 */
[----:B--2---:R-:W-:-:S02]  /*0b60*/  HFMA2 R5, R5, R28, R21 ;  /* 0x0000001c05057231 */ /* 0x004fc40000000015 */
[----:B----4-:R-:W-:Y:S02]  /*0b70*/  HFMA2 R7, R7, R6, R29 ;  /* 0x0000000607077231 */ /* 0x010fe4000000001d */
[----:B-----5:R-:W-:Y:S01]  /*0b80*/  HFMA2 R3, R2, R18, R4 ;  /* 0x0000001202037231 */ /* 0x020fe20000000004 */
[----:B------:R-:W-:Y:S04]  /*0b90*/  STG.E desc[UR8][R10.64], R9 ;  /* 0x000000090a007986 */ /* 0x000fe8000c101908 */
[----:B------:R-:W-:Y:S04]  /*0ba0*/  STG.E desc[UR8][R16.64], R7 ;  /* 0x0000000710007986 */ /* 0x000fe8000c101908 */
[----:B------:R-:W-:Y:S04]  /*0bb0*/  STG.E desc[UR8][R14.64], R5 ;  /* 0x000000050e007986 */ /* 0x000fe8000c101908 */
[----:B------:R-:W-:Y:S01]  /*0bc0*/  STG.E desc[UR8][R12.64], R3 ;  /* 0x000000030c007986 */ /* 0x000fe2000c101908 */
[----:B------:R-:W-:Y:S05]  /*0bd0*/  EXIT ;  /* 0x000000000000794d */ /* 0x000fea0003800000 */
.L_x_2458:
        /* <DEDUP_REMOVED lines=10> */
.L_x_2659:


//--------------------- .text._ZN17fastertransformer28layernorm_shift_partition_v2IfEEvPT_PKS1_S4_S4_fiiiiii --------------------------
	.section	.text._ZN17fastertransformer28layernorm_shift_partition_v2IfEEvPT_PKS1_S4_S4_fiiiiii,"ax",@progbits
	.align	128
        .global         _ZN17fastertransformer28layernorm_shift_partition_v2IfEEvPT_PKS1_S4_S4_fiiiiii
        .type           _ZN17fastertransformer28layernorm_shift_partition_v2IfEEvPT_PKS1_S4_S4_fiiiiii,@function
        .size           _ZN17fastertransformer28layernorm_shift_partition_v2IfEEvPT_PKS1_S4_S4_fiiiiii,(.L_x_2660 - _ZN17fastertransformer28layernorm_shift_partition_v2IfEEvPT_PKS1_S4_S4_fiiiiii)
        .other          _ZN17fastertransformer28layernorm_shift_partition_v2IfEEvPT_PKS1_S4_S4_fiiiiii,@"STO_CUDA_ENTRY STV_DEFAULT"
_ZN17fastertransformer28layernorm_shift_partition_v2IfEEvPT_PKS1_S4_S4_fiiiiii:
.text._ZN17fastertransformer28layernorm_shift_partition_v2IfEEvPT_PKS1_S4_S4_fiiiiii:
        /* <DEDUP_REMOVED lines=9> */
[----:B-1----:R-:W-:Y:S01]  /*0090*/  MOV R5, R0 ;  /* 0x0000000000057202 */ /* 0x002fe20000000f00 */
[----:B---3--:R-:W-:-:S10]  /*00a0*/  IMAD.MOV.U32 R6, RZ, RZ, R3 ;  /* 0x000000ffff067224 */ /* 0x008fd400078e0003 */
        /* <DEDUP_REMOVED lines=9> */
[----:B-1----:R-:W-:-:S07]  /*0140*/  VIADD R6, R8, 0xffffffe ;  /* 0x0ffffffe08067836 */ /* 0x002fce0000000000 */
[----:B------:R1:W3:Y:S01]  /*0150*/  F2I.FTZ.U32.TRUNC.NTZ R7, R6 ;  /* 0x0000000600077305 */ /* 0x0002e2000021f000 */
[----:B0-----:R-:W-:Y:S01]  /*0160*/  HFMA2 R4, -RZ, RZ, 0, 0 ;  /* 0x00000000ff047431 */ /* 0x001fe200000001ff */
[----:B--2---:R-:W-:Y:S01]  /*0170*/  IADD3 R11, PT, PT, RZ, -R5, RZ ;  /* 0x80000005ff0b7210 */ /* 0x004fe20007ffe0ff */
[----:B-1----:R-:W-:-:S04]  /*0180*/  IMAD.MOV.U32 R6, RZ, RZ, RZ ;  /* 0x000000ffff067224 */ /* 0x002fc800078e00ff */
[----:B------:R-:W-:Y:S02]  /*0190*/  IMAD R11, R11, UR4, RZ ;  /* 0x000000040b0b7c24 */ /* 0x000fe4000f8e02ff */
[----:B---3--:R-:W-:Y:S02]  /*01a0*/  IMAD.MOV R13, RZ, RZ, -R7 ;  /* 0x000000ffff0d7224 */ /* 0x008fe400078e0a07 */
[----:B------:R-:W-:Y:S01]  /*01b0*/  IMAD.HI.U32 R5, R5, R11, R4 ;  /* 0x0000000b05057227 */ /* 0x000fe200078e0004 */
[----:B------:R-:W-:-:S03]  /*01c0*/  IADD3 R4, PT, PT, -R9, UR5, R3 ;  /* 0x0000000509047c10 */ /* 0x000fc6000fffe103 */
[----:B------:R-:W-:Y:S02]  /*01d0*/  IMAD R13, R13, UR5, RZ ;  /* 0x000000050d0d7c24 */ /* 0x000fe4000f8e02ff */
[----:B------:R-:W-:-:S04]  /*01e0*/  IMAD.HI.U32 R5, R5, R2, RZ ;  /* 0x0000000205057227 */ /* 0x000fc800078e00ff */
[----:B------:R-:W-:Y:S01]  /*01f0*/  IMAD.HI.U32 R7, R7, R13, R6 ;  /* 0x0000000d07077227 */ /* 0x000fe200078e0006 */
[----:B------:R-:W-:-:S05]  /*0200*/  IADD3 R5, PT, PT, -R5, RZ, RZ ;  /* 0x000000ff05057210 */ /* 0x000fca0007ffe1ff */
[----:B------:R-:W-:-:S04]  /*0210*/  IMAD.HI.U32 R7, R7, R4, RZ ;  /* 0x0000000407077227 */ /* 0x000fc800078e00ff */
[----:B------:R-:W-:Y:S02]  /*0220*/  IMAD.MOV R7, RZ, RZ, -R7 ;  /* 0x000000ffff077224 */ /* 0x000fe400078e0a07 */
[----:B------:R-:W-:Y:S02]  /*0230*/  IMAD R5, R5, UR4, R2 ;  /* 0x0000000405057c24 */ /* 0x000fe4000f8e0202 */
[----:B------:R-:W-:-:S03]  /*0240*/  IMAD R6, R7, UR5, R4 ;  /* 0x0000000507067c24 */ /* 0x000fc6000f8e0204 */
[----:B------:R-:W-:Y:S02]  /*0250*/  ISETP.GE.U32.AND P0, PT, R5, UR4, PT ;  /* 0x0000000405007c0c */ /* 0x000fe4000bf06070 */
[----:B------:R-:W-:-:S11]  /*0260*/  ISETP.GE.U32.AND P1, PT, R6, UR5, PT ;  /* 0x0000000506007c0c */ /* 0x000fd6000bf26070 */
[----:B------:R-:W-:Y:S02]  /*0270*/  @P0 IADD3 R5, PT, PT, R5, -UR4, RZ ;  /* 0x8000000405050c10 */ /* 0x000fe4000fffe0ff */
[----:B------:R-:W-:Y:S01]  /*0280*/  @P1 VIADD R6, R6, -UR5 ;  /* 0x8000000506061c36 */ /* 0x000fe20008000000 */
[----:B------:R-:W-:Y:S02]  /*0290*/  ISETP.NE.U32.AND P1, PT, RZ, UR4, PT ;  /* 0x00000004ff007c0c */ /* 0x000fe4000bf25070 */
[----:B------:R-:W-:Y:S02]  /*02a0*/  ISETP.GE.U32.AND P0, PT, R5, UR4, PT ;  /* 0x0000000405007c0c */ /* 0x000fe4000bf06070 */
[----:B------:R-:W-:-:S11]  /*02b0*/  ISETP.GE.U32.AND P2, PT, R6, UR5, PT ;  /* 0x0000000506007c0c */ /* 0x000fd6000bf46070 */
[----:B------:R-:W-:Y:S02]  /*02c0*/  @P0 IADD3 R5, PT, PT, R5, -UR4, RZ ;  /* 0x8000000405050c10 */ /* 0x000fe4000fffe0ff */
[----:B------:R-:W-:Y:S01]  /*02d0*/  @P2 VIADD R6, R6, -UR5 ;  /* 0x8000000506062c36 */ /* 0x000fe20008000000 */
[----:B------:R-:W-:Y:S02]  /*02e0*/  @!P1 LOP3.LUT R5, RZ, UR4, RZ, 0x33, !PT ;  /* 0x00000004ff059c12 */ /* 0x000fe4000f8e33ff */
[----:B------:R-:W-:-:S07]  /*02f0*/  @!P3 LOP3.LUT R6, RZ, UR5, RZ, 0x33, !PT ;  /* 0x00000005ff06bc12 */ /* 0x000fce000f8e33ff */
.L_x_2459:
[----:B------:R-:W0:Y:S01]  /*0300*/  LDCU UR8, c[0x0][0x360] ;  /* 0x00006c00ff0877ac */ /* 0x000e220008000800 */
[----:B------:R-:W1:Y:S01]  /*0310*/  S2UR UR6, SR_CTAID.Z ;  /* 0x00000000000679c3 */ /* 0x000e620000002700 */
[C---:B------:R-:W-:Y:S01]  /*0320*/  ISETP.GE.AND P3, PT, R23.reuse, UR9, PT ;  /* 0x0000000917007c0c */ /* 0x040fe2000bf66270 */
[----:B------:R-:W-:Y:S01]  /*0330*/  IMAD R3, R0, UR5, R3 ;  /* 0x0000000500037c24 */ /* 0x000fe2000f8e0203 */
[----:B------:R-:W2:Y:S11]  /*0340*/  LDCU.64 UR10, c[0x0][0x358] ;  /* 0x00006b00ff0a77ac */ /* 0x000eb60008000a00 */
[----:B------:R-:W3:Y:S01]  /*0350*/  @!P3 LDC.64 R8, c[0x0][0x388] ;  /* 0x0000e200ff08bb82 */ /* 0x000ee20000000a00 */
[----:B0-----:R-:W-:-:S04]  /*0360*/  IADD3 R19, PT, PT, R23, UR8, RZ ;  /* 0x0000000817137c10 */ /* 0x001fc8000fffe0ff */
[C---:B------:R-:W-:Y:S01]  /*0370*/  ISETP.GE.AND P2, PT, R19.reuse, UR9, PT ;  /* 0x0000000913007c0c */ /* 0x040fe2000bf46270 */
[----:B------:R-:W-:Y:S01]  /*0380*/  VIADD R10, R19, UR8 ;  /* 0x00000008130a7c36 */ /* 0x000fe20008000000 */
[----:B-1----:R-:W-:-:S04]  /*0390*/  UIMAD UR4, UR4, UR6, URZ ;  /* 0x00000006040472a4 */ /* 0x002fc8000f8e02ff */
[C---:B------:R-:W-:Y:S01]  /*03a0*/  ISETP.GE.AND P1, PT, R10.reuse, UR9, PT ;  /* 0x000000090a007c0c */ /* 0x040fe2000bf26270 */
[----:B------:R-:W-:Y:S01]  /*03b0*/  UIMAD UR4, UR4, UR5, URZ ;  /* 0x00000005040472a4 */ /* 0x000fe2000f8e02ff */
[----:B------:R-:W-:-:S04]  /*03c0*/  IADD3 R0, PT, PT, R10, UR8, RZ ;  /* 0x000000080a007c10 */ /* 0x000fc8000fffe0ff */
[----:B------:R-:W-:Y:S01]  /*03d0*/  ISETP.GE.AND P0, PT, R0, UR9, PT ;  /* 0x0000000900007c0c */ /* 0x000fe2000bf06270 */
[----:B------:R-:W0:Y:S01]  /*03e0*/  @!P2 LDC.64 R16, c[0x0][0x388] ;  /* 0x0000e200ff10ab82 */ /* 0x000e220000000a00 */
[----:B------:R-:W-:-:S04]  /*03f0*/  VIADD R3, R3, UR4 ;  /* 0x0000000403037c36 */ /* 0x000fc80008000000 */
[----:B------:R-:W-:-:S03]  /*0400*/  IMAD R11, R3, UR9, RZ ;  /* 0x00000009030b7c24 */ /* 0x000fc6000f8e02ff */
[----:B------:R-:W1:Y:S02]  /*0410*/  @!P1 LDC.64 R14, c[0x0][0x388] ;  /* 0x0000e200ff0e9b82 */ /* 0x000e640000000a00 */
[----:B------:R-:W-:Y:S02]  /*0420*/  SHF.R.S32.HI R3, RZ, 0x1f, R11 ;  /* 0x0000001fff037819 */ /* 0x000fe4000001140b */
[C---:B------:R-:W-:Y:S02]  /*0430*/  @!P3 IADD3 R18, P4, PT, R11.reuse, R23, RZ ;  /* 0x000000170b12b210 */ /* 0x040fe40007f9e0ff */
[----:B------:R-:W-:Y:S02]  /*0440*/  @!P2 IADD3 R20, P5, PT, R11, R19, RZ ;  /* 0x000000130b14a210 */ /* 0x000fe40007fbe0ff */
[----:B------:R-:W4:Y:S01]  /*0450*/  @!P0 LDC.64 R12, c[0x0][0x388] ;  /* 0x0000e200ff0c8b82 */ /* 0x000f220000000a00 */
[----:B------:R-:W-:Y:S02]  /*0460*/  @!P3 IADD3.X R21, PT, PT, RZ, R3, RZ, P4, !PT ;  /* 0x00000003ff15b210 */ /* 0x000fe400027fe4ff */
[----:B---3--:R-:W-:-:S04]  /*0470*/  @!P3 LEA R8, P4, R18, R8, 0x2 ;  /* 0x000000081208b211 */ /* 0x008fc800078810ff */
[----:B------:R-:W-:Y:S01]  /*0480*/  @!P3 LEA.HI.X R9, R18, R9, R21, 0x2, P4 ;  /* 0x000000091209b211 */ /* 0x000fe200020f1415 */
[----:B------:R-:W-:Y:S01]  /*0490*/  @!P2 IMAD.X R21, RZ, RZ, R3, P5 ;  /* 0x000000ffff15a224 */ /* 0x000fe200028e0603 */
[C---:B0-----:R-:W-:Y:S02]  /*04a0*/  @!P2 LEA R16, P4, R20.reuse, R16, 0x2 ;  /* 0x000000101410a211 */ /* 0x041fe400078810ff */
[C---:B------:R-:W-:Y:S01]  /*04b0*/  @!P1 IADD3 R18, P5, PT, R11.reuse, R10, RZ ;  /* 0x0000000a0b129210 */ /* 0x040fe20007fbe0ff */
[----:B--2---:R-:W2:Y:S01]  /*04c0*/  @!P3 LDG.E.CONSTANT R7, desc[UR10][R8.64] ;  /* 0x0000000a0807b981 */ /* 0x004ea2000c1e9900 */
[----:B------:R-:W-:Y:S02]  /*04d0*/  @!P2 LEA.HI.X R17, R20, R17, R21, 0x2, P4 ;  /* 0x000000111411a211 */ /* 0x000fe400020f1415 */
[----:B------:R-:W-:Y:S02]  /*04e0*/  @!P1 IADD3.X R20, PT, PT, RZ, R3, RZ, P5, !PT ;  /* 0x00000003ff149210 */ /* 0x000fe40002ffe4ff */
[----:B-1----:R-:W-:Y:S01]  /*04f0*/  @!P1 LEA R14, P4, R18, R14, 0x2 ;  /* 0x0000000e120e9211 */ /* 0x002fe200078810ff */
[----:B------:R0:W3:Y:S01]  /*0500*/  @!P2 LDG.E.CONSTANT R4, desc[UR10][R16.64] ;  /* 0x0000000a1004a981 */ /* 0x0000e2000c1e9900 */
[----:B------:R-:W-:-:S02]  /*0510*/  @!P0 IADD3 R11, P5, PT, R11, R0, RZ ;  /* 0x000000000b0b8210 */ /* 0x000fc40007fbe0ff */
[----:B------:R-:W-:-:S03]  /*0520*/  @!P1 LEA.HI.X R15, R18, R15, R20, 0x2, P4 ;  /* 0x0000000f120f9211 */ /* 0x000fc600020f1414 */
[----:B------:R-:W-:Y:S01]  /*0530*/  @!P0 IMAD.X R18, RZ, RZ, R3, P5 ;  /* 0x000000ffff128224 */ /* 0x000fe200028e0603 */
[C---:B----4-:R-:W-:Y:S01]  /*0540*/  @!P0 LEA R12, P4, R11.reuse, R12, 0x2 ;  /* 0x0000000c0b0c8211 */ /* 0x050fe200078810ff */
[----:B------:R-:W4:Y:S03]  /*0550*/  @!P1 LDG.E.CONSTANT R22, desc[UR10][R14.64] ;  /* 0x0000000a0e169981 */ /* 0x000f26000c1e9900 */
[----:B------:R-:W-:-:S05]  /*0560*/  @!P0 LEA.HI.X R13, R11, R13, R18, 0x2, P4 ;  /* 0x0000000d0b0d8211 */ /* 0x000fca00020f1412 */
[----:B------:R1:W5:Y:S01]  /*0570*/  @!P0 LDG.E.CONSTANT R2, desc[UR10][R12.64] ;  /* 0x0000000a0c028981 */ /* 0x000362000c1e9900 */
[----:B------:R-:W-:Y:S01]  /*0580*/  MOV R3, RZ ;  /* 0x000000ff00037202 */ /* 0x000fe20000000f00 */
[----:B------:R-:W1:Y:S01]  /*0590*/  S2UR UR7, SR_CgaCtaId ;  /* 0x00000000000779c3 */ /* 0x000e620000008800 */
[----:B------:R-:W-:Y:S02]  /*05a0*/  UMOV UR5, 0x400 ;  /* 0x0000040000057882 */ /* 0x000fe40000000000 */
[----:B------:R-:W-:Y:S01]  /*05b0*/  UIADD3 UR6, UPT, UPT, UR5, 0x8, URZ ;  /* 0x0000000805067890 */ /* 0x000fe2000fffe0ff */
[----:B0-----:R-:W-:Y:S02]  /*05c0*/  LOP3.LUT P4, R16, R23, 0x1f, RZ, 0xc0, !PT ;  /* 0x0000001f17107812 */ /* 0x001fe4000788c0ff */
[----:B-1----:R-:W-:-:S05]  /*05d0*/  I2FP.F32.U32 R13, UR8 ;  /* 0x00000008000d7c45 */ /* 0x002fca0008201000 */
[----:B------:R-:W-:Y:S01]  /*05e0*/  FMUL.FTZ R18, R13, 0.03125 ;  /* 0x3d0000000d127820 */ /* 0x000fe20000410000 */
[----:B------:R-:W-:-:S06]  /*05f0*/  ULEA UR6, UR7, UR6, 0x18 ;  /* 0x0000000607067291 */ /* 0x000fcc000f8ec0ff */
[----:B------:R-:W-:Y:S01]  /*0600*/  LEA.HI R17, R23, UR6, RZ, 0x1d ;  /* 0x0000000617117c11 */ /* 0x000fe2000f8fe8ff */
[----:B--2---:R-:W-:-:S04]  /*0610*/  @!P3 FADD.FTZ R3, RZ, R7 ;  /* 0x00000007ff03b221 */ /* 0x004fc80000010000 */
[----:B---3--:R-:W-:-:S04]  /*0620*/  @!P2 FADD.FTZ R3, R3, R4 ;  /* 0x000000040303a221 */ /* 0x008fc80000010000 */
[----:B----4-:R-:W-:-:S04]  /*0630*/  @!P1 FADD.FTZ R3, R3, R22 ;  /* 0x0000001603039221 */ /* 0x010fc80000010000 */
[----:B-----5:R-:W-:-:S05]  /*0640*/  @!P0 FADD.FTZ R3, R3, R2 ;  /* 0x0000000203038221 */ /* 0x020fca0000010000 */
[----:B------:R-:W0:Y:S02]  /*0650*/  SHFL.BFLY PT, R8, R3, 0x10, 0x1f ;  /* 0x0e001f0003087f89 */ /* 0x000e2400000e0000 */
[----:B0-----:R-:W-:-:S05]  /*0660*/  FADD.FTZ R8, R8, R3 ;  /* 0x0000000308087221 */ /* 0x001fca0000010000 */
[----:B------:R-:W0:Y:S02]  /*0670*/  SHFL.BFLY PT, R9, R8, 0x8, 0x1f ;  /* 0x0d001f0008097f89 */ /* 0x000e2400000e0000 */
[----:B0-----:R-:W-:-:S05]  /*0680*/  FADD.FTZ R9, R8, R9 ;  /* 0x0000000908097221 */ /* 0x001fca0000010000 */
[----:B------:R-:W0:Y:S02]  /*0690*/  SHFL.BFLY PT, R14, R9, 0x4, 0x1f ;  /* 0x0c801f00090e7f89 */ /* 0x000e2400000e0000 */
[----:B0-----:R-:W-:Y:S01]  /*06a0*/  FADD.FTZ R14, R9, R14 ;  /* 0x0000000e090e7221 */ /* 0x001fe20000010000 */
[----:B------:R-:W-:Y:S01]  /*06b0*/  I2FP.F32.U32 R3, R23 ;  /* 0x0000001700037245 */ /* 0x000fe20000201000 */
[----:B------:R-:W0:Y:S03]  /*06c0*/  LDC R9, c[0x0][0x3b8] ;  /* 0x0000ee00ff097b82 */ /* 0x000e260000000800 */
[----:B------:R-:W1:Y:S02]  /*06d0*/  SHFL.BFLY PT, R11, R14, 0x2, 0x1f ;  /* 0x0c401f000e0b7f89 */ /* 0x000e6400000e0000 */
[----:B-1----:R-:W-:-:S05]  /*06e0*/  FADD.FTZ R11, R14, R11 ;  /* 0x0000000b0e0b7221 */ /* 0x002fca0000010000 */
[----:B------:R-:W1:Y:S01]  /*06f0*/  SHFL.BFLY PT, R12, R11, 0x1, 0x1f ;  /* 0x0c201f000b0c7f89 */ /* 0x000e6200000e0000 */
[----:B------:R-:W-:Y:S01]  /*0700*/  FSETP.GT.FTZ.AND P6, PT, R18, R3, PT ;  /* 0x000000031200720b */ /* 0x000fe20003fd4000 */
[----:B-1----:R-:W-:-:S05]  /*0710*/  FADD.FTZ R18, R11, R12 ;  /* 0x0000000c0b127221 */ /* 0x002fca0000010000 */
[----:B------:R-:W-:Y:S01]  /*0720*/  @!P4 STS [R17], R18 ;  /* 0x000000121100c388 */ /* 0x000fe20000000800 */
[----:B------:R-:W-:Y:S01]  /*0730*/  IMAD.MOV.U32 R11, RZ, RZ, RZ ;  /* 0x000000ffff0b7224 */ /* 0x000fe200078e00ff */
        /* <DEDUP_REMOVED lines=10> */
[----:B------:R-:W-:Y:S02]  /*07e0*/  ISETP.NE.AND P5, PT, R23, RZ, PT ;  /* 0x000000ff1700720c */ /* 0x000fe40003fa5270 */
[----:B0-----:R-:W-:-:S04]  /*07f0*/  IABS R8, R9 ;  /* 0x0000000900087213 */ /* 0x001fc80000000000 */
[----:B------:R-:W0:Y:S07]  /*0800*/  I2F.RP R3, R8 ;  /* 0x0000000800037306 */ /* 0x000e2e0000209400 */
[----:B------:R-:W-:Y:S01]  /*0810*/  @!P5 I2FP.F32.S32 R21, UR9 ;  /* 0x000000090015dc45 */ /* 0x000fe20008201400 */
[----:B-1----:R-:W-:-:S05]  /*0820*/  FADD.FTZ R18, R15, R18 ;  /* 0x000000120f127221 */ /* 0x002fca0000010000 */
[----:B------:R-:W1:Y:S01]  /*0830*/  SHFL.BFLY PT, R11, R18, 0x1, 0x1f ;  /* 0x0c201f00120b7f89 */ /* 0x000e6200000e0000 */
[----:B------:R-:W2:Y:S01]  /*0840*/  @!P5 MUFU.RCP R21, R21 ;  /* 0x000000150015d308 */ /* 0x000ea20000001000 */
[----:B------:R-:W-:-:S07]  /*0850*/  ULEA UR5, UR7, UR5, 0x18 ;  /* 0x0000000507057291 */ /* 0x000fce000f8ec0ff */
[----:B0-----:R-:W0:Y:S01]  /*0860*/  MUFU.RCP R3, R3 ;  /* 0x0000000300037308 */ /* 0x001e220000001000 */
[----:B-1----:R-:W-:-:S04]  /*0870*/  FADD.FTZ R24, R18, R11 ;  /* 0x0000000b12187221 */ /* 0x002fc80000010000 */
[----:B--2---:R-:W-:-:S05]  /*0880*/  @!P5 FMUL.FTZ R24, R24, R21 ;  /* 0x000000151818d220 */ /* 0x004fca0000410000 */
[----:B------:R-:W-:Y:S01]  /*0890*/  @!P5 STS [UR5], R24 ;  /* 0x00000018ff00d988 */ /* 0x000fe20008000805 */
[----:B0-----:R-:W-:Y:S01]  /*08a0*/  IADD3 R12, PT, PT, R3, 0xffffffe, RZ ;  /* 0x0ffffffe030c7810 */ /* 0x001fe20007ffe0ff */
[----:B------:R-:W-:Y:S06]  /*08b0*/  BAR.SYNC.DEFER_BLOCKING 0x0 ;  /* 0x0000000000007b1d */ /* 0x000fec0000010000 */
[----:B------:R0:W1:Y:S01]  /*08c0*/  F2I.FTZ.U32.TRUNC.NTZ R13, R12 ;  /* 0x0000000c000d7305 */ /* 0x000062000021f000 */
[----:B------:R-:W-:Y:S02]  /*08d0*/  IABS R15, R5 ;  /* 0x00000005000f7213 */ /* 0x000fe40000000000 */
[----:B0-----:R-:W-:Y:S01]  /*08e0*/  MOV R12, RZ ;  /* 0x000000ff000c7202 */ /* 0x001fe20000000f00 */
[----:B-1----:R-:W-:Y:S01]  /*08f0*/  IMAD.MOV R11, RZ, RZ, -R13 ;  /* 0x000000ffff0b7224 */ /* 0x002fe200078e0a0d */
[----:B------:R-:W0:Y:S03]  /*0900*/  LDS R3, [UR5] ;  /* 0x00000005ff037984 */ /* 0x000e260008000800 */
[----:B------:R-:W-:-:S04]  /*0910*/  IMAD R11, R11, R8, RZ ;  /* 0x000000080b0b7224 */ /* 0x000fc800078e02ff */
[----:B------:R-:W-:-:S06]  /*0920*/  IMAD.HI.U32 R18, R13, R11, R12 ;  /* 0x0000000b0d127227 */ /* 0x000fcc00078e000c */
[----:B------:R-:W-:-:S05]  /*0930*/  IMAD.HI.U32 R11, R18, R15, RZ ;  /* 0x0000000f120b7227 */ /* 0x000fca00078e00ff */
[----:B------:R-:W-:-:S05]  /*0940*/  IADD3 R12, PT, PT, -R11, RZ, RZ ;  /* 0x000000ff0b0c7210 */ /* 0x000fca0007ffe1ff */
[----:B------:R-:W-:-:S05]  /*0950*/  IMAD R15, R8, R12, R15 ;  /* 0x0000000c080f7224 */ /* 0x000fca00078e020f */
[----:B------:R-:W-:Y:S02]  /*0960*/  ISETP.GT.U32.AND P4, PT, R8, R15, PT ;  /* 0x0000000f0800720c */ /* 0x000fe40003f84070 */
[----:B------:R-:W-:Y:S02]  /*0970*/  ISETP.GE.AND P5, PT, R19, UR9, PT ;  /* 0x0000000913007c0c */ /* 0x000fe4000bfa6270 */
[----:B------:R-:W-:Y:S02]  /*0980*/  P2R R20, PR, RZ, 0x8 ;  /* 0x00000008ff147803 */ /* 0x000fe40000000000 */
[----:B------:R-:W-:Y:S01]  /*0990*/  ISETP.GE.AND P3, PT, R23, UR9, PT ;  /* 0x0000000917007c0c */ /* 0x000fe2000bf66270 */
[----:B0-----:R-:W-:-:S06]  /*09a0*/  FADD.FTZ R12, R7, -R3 ;  /* 0x80000003070c7221 */ /* 0x001fcc0000010000 */
[----:B------:R-:W-:Y:S01]  /*09b0*/  @!P4 VIADD R11, R11, 0x1 ;  /* 0x000000010b0bc836 */ /* 0x000fe20000000000 */
[----:B------:R-:W-:Y:S01]  /*09c0*/  @!P4 IADD3 R15, PT, PT, R15, -R8, RZ ;  /* 0x800000080f0fc210 */ /* 0x000fe20007ffe0ff */
[----:B------:R-:W-:Y:S01]  /*09d0*/  FFMA.FTZ R13, R12, R12, RZ ;  /* 0x0000000c0c0d7223 */ /* 0x000fe200000100ff */
[----:B------:R-:W-:Y:S01]  /*09e0*/  ISETP.GE.AND P4, PT, R10, UR9, PT ;  /* 0x000000090a007c0c */ /* 0x000fe2000bf86270 */
[----:B------:R-:W-:-:S03]  /*09f0*/  FADD.FTZ R27, R4, -R3 ;  /* 0x80000003041b7221 */ /* 0x000fc60000010000 */
[----:B------:R-:W-:Y:S02]  /*0a00*/  FSEL R24, R13, RZ, !P3 ;  /* 0x000000ff0d187208 */ /* 0x000fe40005800000 */
[----:B------:R-:W-:Y:S01]  /*0a10*/  ISETP.GE.AND P3, PT, R0, UR9, PT ;  /* 0x0000000900007c0c */ /* 0x000fe2000bf66270 */
[--C-:B------:R-:W-:Y:S02]  /*0a20*/  FADD.FTZ R21, R22, -R3.reuse ;  /* 0x8000000316157221 */ /* 0x100fe40000010000 */
[----:B------:R-:W-:Y:S01]  /*0a30*/  @!P5 FFMA.FTZ R24, R27, R27, R24 ;  /* 0x0000001b1b18d223 */ /* 0x000fe20000010018 */
[----:B------:R-:W-:-:S03]  /*0a40*/  FADD.FTZ R3, R2, -R3 ;  /* 0x8000000302037221 */ /* 0x000fc60000010000 */
[----:B------:R-:W-:Y:S01]  /*0a50*/  @!P4 FFMA.FTZ R24, R21, R21, R24 ;  /* 0x000000151518c223 */ /* 0x000fe20000010018 */
[----:B------:R-:W-:-:S05]  /*0a60*/  P2R R13, PR, RZ, 0x8 ;  /* 0x00000008ff0d7803 */ /* 0x000fca0000000000 */
        /* <DEDUP_REMOVED lines=11> */
[----:B------:R-:W-:-:S05]  /*0b20*/  IABS R25, R6 ;  /* 0x0000000600197213 */ /* 0x000fca0000000000 */
[----:B------:R-:W-:-:S04]  /*0b30*/  IMAD.HI.U32 R16, R18, R25, RZ ;  /* 0x0000001912107227 */ /* 0x000fc800078e00ff */
[----:B0-----:R-:W-:Y:S02]  /*0b40*/  FADD.FTZ R24, R29, R13 ;  /* 0x0000000d1d187221 */ /* 0x001fe40000010000 */
[----:B------:R-:W0:Y:S03]  /*0b50*/  LDC.64 R28, c[0x0][0x390] ;  /* 0x0000e400ff1c7b82 */ /* 0x000e260000000a00 */
[----:B------:R1:W-:Y:S05]  /*0b60*/  @!P3 STS [R17], R24 ;  /* 0x000000181100b388 */ /* 0x0003ea0000000800 */
[----:B------:R-:W-:Y:S01]  /*0b70*/  BAR.SYNC.DEFER_BLOCKING 0x0 ;  /* 0x0000000000007b1d */ /* 0x000fe20000010000 */
[----:B------:R-:W-:Y:S01]  /*0b80*/  ISETP.NE.AND P3, PT, R20, RZ, PT ;  /* 0x000000ff1400720c */ /* 0x000fe20003f65270 */
[----:B------:R-:W-:-:S04]  /*0b90*/  IMAD.MOV R20, RZ, RZ, -R16 ;  /* 0x000000ffff147224 */ /* 0x000fc800078e0a10 */
[----:B------:R-:W-:Y:S02]  /*0ba0*/  IMAD R25, R8, R20, R25 ;  /* 0x0000001408197224 */ /* 0x000fe400078e0219 */
[----:B------:R-:W1:Y:S01]  /*0bb0*/  LDC R20, c[0x0][0x3ac] ;  /* 0x0000eb00ff147b82 */ /* 0x000e620000000800 */
[----:B------:R-:W-:-:S06]  /*0bc0*/  MOV R13, RZ ;  /* 0x000000ff000d7202 */ /* 0x000fcc0000000f00 */
[----:B------:R2:W3:Y:S01]  /*0bd0*/  @P6 LDS R13, [R14] ;  /* 0x000000000e0d6984 */ /* 0x0004e20000000800 */
[----:B------:R-:W-:Y:S02]  /*0be0*/  ISETP.GT.U32.AND P6, PT, R8, R25, PT ;  /* 0x000000190800720c */ /* 0x000fe40003fc4070 */
[----:B-1----:R-:W-:-:S05]  /*0bf0*/  IABS R17, R20 ;  /* 0x0000001400117213 */ /* 0x002fca0000000000 */
[----:B------:R-:W-:-:S04]  /*0c00*/  IMAD.HI.U32 R18, R18, R17, RZ ;  /* 0x0000001112127227 */ /* 0x000fc800078e00ff */
[----:B--2---:R-:W-:-:S04]  /*0c10*/  IMAD.MOV R14, RZ, RZ, -R18 ;  /* 0x000000ffff0e7224 */ /* 0x004fc800078e0a12 */
[----:B------:R-:W-:Y:S01]  /*0c20*/  IMAD R17, R8, R14, R17 ;  /* 0x0000000e08117224 */ /* 0x000fe200078e0211 */
[----:B------:R-:W-:Y:S02]  /*0c30*/  @!P6 IADD3 R16, PT, PT, R16, 0x1, RZ ;  /* 0x000000011010e810 */ /* 0x000fe40007ffe0ff */
[----:B------:R-:W-:Y:S02]  /*0c40*/  @!P6 IADD3 R25, PT, PT, R25, -R8, RZ ;  /* 0x800000081919e210 */ /* 0x000fe40007ffe0ff */
[----:B------:R-:W-:-:S13]  /*0c50*/  ISETP.GT.U32.AND P6, PT, R8, R17, PT ;  /* 0x000000110800720c */ /* 0x000fda0003fc4070 */
[----:B------:R-:W-:Y:S02]  /*0c60*/  @!P6 IADD3 R18, PT, PT, R18, 0x1, RZ ;  /* 0x000000011212e810 */ /* 0x000fe40007ffe0ff */
[-C--:B------:R-:W-:Y:S02]  /*0c70*/  @!P6 IADD3 R17, PT, PT, R17, -R8.reuse, RZ ;  /* 0x800000081111e210 */ /* 0x080fe40007ffe0ff */
[----:B------:R-:W-:-:S13]  /*0c80*/  ISETP.GE.U32.AND P6, PT, R15, R8, PT ;  /* 0x000000080f00720c */ /* 0x000fda0003fc6070 */
[----:B------:R-:W-:Y:S01]  /*0c90*/  @P6 VIADD R11, R11, 0x1 ;  /* 0x000000010b0b6836 */ /* 0x000fe20000000000 */
[----:B------:R-:W-:-:S13]  /*0ca0*/  ISETP.GE.U32.AND P6, PT, R25, R8, PT ;  /* 0x000000081900720c */ /* 0x000fda0003fc6070 */
[----:B------:R-:W-:Y:S02]  /*0cb0*/  @P6 IADD3 R16, PT, PT, R16, 0x1, RZ ;  /* 0x0000000110106810 */ /* 0x000fe40007ffe0ff */
[----:B------:R-:W-:Y:S02]  /*0cc0*/  ISETP.GE.U32.AND P6, PT, R17, R8, PT ;  /* 0x000000081100720c */ /* 0x000fe40003fc6070 */
[----:B------:R-:W-:-:S11]  /*0cd0*/  LOP3.LUT R8, R5, R9, RZ, 0x3c, !PT ;  /* 0x0000000905087212 */ /* 0x000fd600078e3cff */
[----:B------:R-:W-:Y:S02]  /*0ce0*/  @P6 IADD3 R18, PT, PT, R18, 0x1, RZ ;  /* 0x0000000112126810 */ /* 0x000fe40007ffe0ff */
[----:B------:R-:W-:Y:S02]  /*0cf0*/  ISETP.GE.AND P6, PT, R8, RZ, PT ;  /* 0x000000ff0800720c */ /* 0x000fe40003fc6270 */
[----:B------:R-:W-:-:S11]  /*0d00*/  LOP3.LUT R8, R6, R9, RZ, 0x3c, !PT ;  /* 0x0000000906087212 */ /* 0x000fd600078e3cff */
[----:B------:R-:W-:Y:S01]  /*0d10*/  @!P6 IMAD.MOV R11, RZ, RZ, -R11 ;  /* 0x000000ffff0be224 */ /* 0x000fe200078e0a0b */
[----:B------:R-:W-:Y:S02]  /*0d20*/  ISETP.GE.AND P6, PT, R8, RZ, PT ;  /* 0x000000ff0800720c */ /* 0x000fe40003fc6270 */
[----:B------:R-:W-:-:S11]  /*0d30*/  LOP3.LUT R20, R20, R9, RZ, 0x3c, !PT ;  /* 0x0000000914147212 */ /* 0x000fd600078e3cff */
[----:B------:R-:W-:Y:S02]  /*0d40*/  @!P6 IADD3 R16, PT, PT, -R16, RZ, RZ ;  /* 0x000000ff1010e210 */ /* 0x000fe40007ffe1ff */
[----:B------:R-:W-:Y:S02]  /*0d50*/  ISETP.GE.AND P6, PT, R20, RZ, PT ;  /* 0x000000ff1400720c */ /* 0x000fe40003fc6270 */
[----:B------:R-:W-:-:S11]  /*0d60*/  LOP3.LUT R24, RZ, R9, RZ, 0x33, !PT ;  /* 0x00000009ff187212 */ /* 0x000fd600078e33ff */
[----:B------:R-:W-:Y:S02]  /*0d70*/  @!P6 IADD3 R18, PT, PT, -R18, RZ, RZ ;  /* 0x000000ff1212e210 */ /* 0x000fe40007ffe1ff */
[----:B------:R-:W-:-:S04]  /*0d80*/  ISETP.NE.AND P6, PT, R9, RZ, PT ;  /* 0x000000ff0900720c */ /* 0x000fc80003fc5270 */
[C---:B------:R-:W-:Y:S02]  /*0d90*/  SEL R8, R24.reuse, R11, !P6 ;  /* 0x0000000b18087207 */ /* 0x040fe40007000000 */
[C---:B------:R-:W-:Y:S02]  /*0da0*/  SEL R11, R24.reuse, R16, !P6 ;  /* 0x00000010180b7207 */ /* 0x040fe40007000000 */
[----:B------:R-:W-:Y:S02]  /*0db0*/  SEL R24, R24, R18, !P6 ;  /* 0x0000001218187207 */ /* 0x000fe40007000000 */
[----:B------:R-:W-:-:S04]  /*0dc0*/  ISETP.GE.AND P6, PT, R23, UR9, PT ;  /* 0x0000000917007c0c */ /* 0x000fc8000bfc6270 */
[----:B------:R-:W-:Y:S02]  /*0dd0*/  FSEL R7, R12, R7, !P6 ;  /* 0x000000070c077208 */ /* 0x000fe40007000000 */
[----:B---3--:R-:W1:Y:S02]  /*0de0*/  SHFL.BFLY PT, R12, R13, 0x10, 0x1f ;  /* 0x0e001f000d0c7f89 */ /* 0x008e6400000e0000 */
[----:B-1----:R-:W-:-:S05]  /*0df0*/  FADD.FTZ R12, R12, R13 ;  /* 0x0000000d0c0c7221 */ /* 0x002fca0000010000 */
[----:B------:R-:W1:Y:S02]  /*0e00*/  SHFL.BFLY PT, R15, R12, 0x8, 0x1f ;  /* 0x0d001f000c0f7f89 */ /* 0x000e6400000e0000 */
[----:B-1----:R-:W-:-:S05]  /*0e10*/  FADD.FTZ R15, R12, R15 ;  /* 0x0000000f0c0f7221 */ /* 0x002fca0000010000 */
[----:B------:R-:W1:Y:S02]  /*0e20*/  SHFL.BFLY PT, R14, R15, 0x4, 0x1f ;  /* 0x0c801f000f0e7f89 */ /* 0x000e6400000e0000 */
[----:B-1----:R-:W-:-:S05]  /*0e30*/  FADD.FTZ R16, R15, R14 ;  /* 0x0000000e0f107221 */ /* 0x002fca0000010000 */
[----:B------:R-:W1:Y:S01]  /*0e40*/  SHFL.BFLY PT, R17, R16, 0x2, 0x1f ;  /* 0x0c401f0010117f89 */ /* 0x000e6200000e0000 */
[----:B------:R-:W-:-:S13]  /*0e50*/  ISETP.NE.AND P6, PT, R23, RZ, PT ;  /* 0x000000ff1700720c */ /* 0x000fda0003fc5270 */
[----:B------:R-:W2:Y:S01]  /*0e60*/  @!P6 LDC R26, c[0x0][0x3a0] ;  /* 0x0000e800ff1aeb82 */ /* 0x000ea20000000800 */
[----:B-1----:R-:W-:-:S05]  /*0e70*/  FADD.FTZ R17, R16, R17 ;  /* 0x0000001110117221 */ /* 0x002fca0000010000 */
[----:B------:R-:W1:Y:S01]  /*0e80*/  SHFL.BFLY PT, R14, R17, 0x1, 0x1f ;  /* 0x0c201f00110e7f89 */ /* 0x000e6200000e0000 */
[----:B------:R-:W-:-:S06]  /*0e90*/  @!P6 I2FP.F32.S32 R18, UR9 ;  /* 0x000000090012ec45 */ /* 0x000fcc0008201400 */
[----:B------:R-:W2:Y:S01]  /*0ea0*/  @!P6 MUFU.RCP R18, R18 ;  /* 0x000000120012e308 */ /* 0x000ea20000001000 */
[----:B-1----:R-:W-:Y:S02]  /*0eb0*/  FADD.FTZ R13, R17, R14 ;  /* 0x0000000e110d7221 */ /* 0x002fe40000010000 */
[----:B------:R-:W1:Y:S02]  /*0ec0*/  LDC.64 R14, c[0x0][0x390] ;  /* 0x0000e400ff0e7b82 */ /* 0x000e640000000a00 */
[----:B--2---:R-:W-:-:S06]  /*0ed0*/  @!P6 FFMA.FTZ R26, R13, R18, R26 ;  /* 0x000000120d1ae223 */ /* 0x004fcc000001001a */
[----:B------:R-:W2:Y:S08]  /*0ee0*/  LDC.64 R12, c[0x0][0x398] ;  /* 0x0000e600ff0c7b82 */ /* 0x000eb00000000a00 */
[----:B------:R-:W3:Y:S01]  /*0ef0*/  LDC.64 R16, c[0x0][0x398] ;  /* 0x0000e600ff107b82 */ /* 0x000ee20000000a00 */
[----:B-1----:R-:W-:-:S05]  /*0f00*/  @!P3 IMAD.WIDE.U32 R14, R23, 0x4, R14 ;  /* 0x00000004170eb825 */ /* 0x002fca00078e000e */
[----:B------:R1:W4:Y:S01]  /*0f10*/  @!P3 LDG.E.CONSTANT R25, desc[UR10][R14.64] ;  /* 0x0000000a0e19b981 */ /* 0x000322000c1e9900 */
[----:B--2---:R-:W-:-:S05]  /*0f20*/  @!P3 IMAD.WIDE.U32 R12, R23, 0x4, R12 ;  /* 0x00000004170cb825 */ /* 0x004fca00078e000c */
[----:B------:R2:W4:Y:S01]  /*0f30*/  @!P3 LDG.E.CONSTANT R20, desc[UR10][R12.64] ;  /* 0x0000000a0c14b981 */ /* 0x000522000c1e9900 */
[----:B-1----:R-:W1:Y:S08]  /*0f40*/  LDC.64 R14, c[0x0][0x390] ;  /* 0x0000e400ff0e7b82 */ /* 0x002e700000000a00 */
[----:B--2---:R-:W2:Y:S01]  /*0f50*/  LDC.64 R12, c[0x0][0x398] ;  /* 0x0000e600ff0c7b82 */ /* 0x004ea20000000a00 */
[----:B------:R-:W5:Y:S01]  /*0f60*/  @!P6 MUFU.RSQ R26, R26 ;  /* 0x0000001a001ae308 */ /* 0x000f620000001400 */
[----:B---3--:R-:W-:-:S04]  /*0f70*/  @!P2 IMAD.WIDE.U32 R16, R19, 0x4, R16 ;  /* 0x000000041310a825 */ /* 0x008fc800078e0010 */
[----:B0-----:R-:W-:Y:S02]  /*0f80*/  @!P2 IMAD.WIDE.U32 R28, R19, 0x4, R28 ;  /* 0x00000004131ca825 */ /* 0x001fe400078e001c */
[----:B------:R-:W3:Y:S04]  /*0f90*/  @!P2 LDG.E.CONSTANT R17, desc[UR10][R16.64] ;  /* 0x0000000a1011a981 */ /* 0x000ee8000c1e9900 */
[----:B------:R0:W3:Y:S01]  /*0fa0*/  @!P2 LDG.E.CONSTANT R18, desc[UR10][R28.64] ;  /* 0x0000000a1c12a981 */ /* 0x0000e2000c1e9900 */
[----:B-1----:R-:W-:-:S03]  /*0fb0*/  @!P1 IMAD.WIDE.U32 R14, R10, 0x4, R14 ;  /* 0x000000040a0e9825 */ /* 0x002fc600078e000e */
[----:B-----5:R1:W-:Y:S01]  /*0fc0*/  @!P6 STS [UR5+0x4], R26 ;  /* 0x0000041aff00e988 */ /* 0x0203e20008000805 */
[----:B------:R-:W-:Y:S01]  /*0fd0*/  BAR.SYNC.DEFER_BLOCKING 0x0 ;  /* 0x0000000000007b1d */ /* 0x000fe20000010000 */
[----:B--2---:R-:W-:-:S05]  /*0fe0*/  @!P1 IMAD.WIDE.U32 R12, R10, 0x4, R12 ;  /* 0x000000040a0c9825 */ /* 0x004fca00078e000c */
[----:B-1----:R-:W2:Y:S04]  /*0ff0*/  @!P1 LDG.E.CONSTANT R26, desc[UR10][R14.64] ;  /* 0x0000000a0e1a9981 */ /* 0x002ea8000c1e9900 */
[----:B------:R1:W2:Y:S04]  /*1000*/  @!P1 LDG.E.CONSTANT R15, desc[UR10][R12.64] ;  /* 0x0000000a0c0f9981 */ /* 0x0002a8000c1e9900 */
[----:B0-----:R-:W0:Y:S01]  /*1010*/  @!P3 LDS R28, [UR5+0x4] ;  /* 0x00000405ff1cb984 */ /* 0x001e220008000800 */
[----:B-1----:R-:W-:-:S03]  /*1020*/  IMAD.MOV R12, RZ, RZ, -R8 ;  /* 0x000000ffff0c7224 */ /* 0x002fc600078e0a08 */
[----:B------:R-:W1:Y:S01]  /*1030*/  @!P2 LDS R29, [UR5+0x4] ;  /* 0x00000405ff1da984 */ /* 0x000e620008000800 */
[----:B------:R-:W-:-:S03]  /*1040*/  IMAD R8, R8, R24, R11 ;  /* 0x0000001808087224 */ /* 0x000fc600078e020b */
[----:B------:R-:W5:Y:S01]  /*1050*/  @!P1 LDS R24, [UR5+0x4] ;  /* 0x00000405ff189984 */ /* 0x000f620008000800 */
[----:B------:R-:W-:Y:S01]  /*1060*/  IADD3 R11, PT, PT, -R11, RZ, RZ ;  /* 0x000000ff0b0b7210 */ /* 0x000fe20007ffe1ff */
[----:B------:R-:W-:Y:S01]  /*1070*/  IMAD R5, R9, R12, R5 ;  /* 0x0000000c09057224 */ /* 0x000fe200078e0205 */
[----:B------:R-:W-:Y:S01]  /*1080*/  FSEL R14, R27, R4, !P5 ;  /* 0x000000041b0e7208 */ /* 0x000fe20006800000 */
[----:B------:R-:W1:Y:S02]  /*1090*/  @!P3 LDC.64 R12, c[0x0][0x380] ;  /* 0x0000e000ff0cbb82 */ /* 0x000e640000000a00 */
[----:B------:R-:W-:Y:S02]  /*10a0*/  IMAD R6, R9, R11, R6 ;  /* 0x0000000b09067224 */ /* 0x000fe400078e0206 */
[----:B------:R-:W-:-:S03]  /*10b0*/  IMAD R8, R8, R9, R5 ;  /* 0x0000000908087224 */ /* 0x000fc600078e0205 */
[----:B------:R-:W-:Y:S01]  /*10c0*/  IADD3 R6, PT, PT, R6, UR4, RZ ;  /* 0x0000000406067c10 */ /* 0x000fe2000fffe0ff */
[----:B------:R-:W4:Y:S04]  /*10d0*/  @!P1 LDC.64 R4, c[0x0][0x380] ;  /* 0x0000e000ff049b82 */ /* 0x000f280000000a00 */
[----:B------:R-:W-:-:S04]  /*10e0*/  IMAD R6, R8, R9, R6 ;  /* 0x0000000908067224 */ /* 0x000fc800078e0206 */
[----:B------:R-:W5:Y:S01]  /*10f0*/  @!P2 LDC.64 R8, c[0x0][0x380] ;  /* 0x0000e000ff08ab82 */ /* 0x000f620000000a00 */
[----:B------:R-:W-:Y:S01]  /*1100*/  FSEL R21, R21, R22, !P4 ;  /* 0x0000001615157208 */ /* 0x000fe20006000000 */
[C---:B------:R-:W-:Y:S02]  /*1110*/  @!P3 IMAD R23, R6.reuse, UR9, R23 ;  /* 0x000000090617bc24 */ /* 0x040fe4000f8e0217 */
[----:B------:R-:W-:Y:S02]  /*1120*/  @!P2 IMAD R19, R6, UR9, R19 ;  /* 0x000000090613ac24 */ /* 0x000fe4000f8e0213 */
[----:B0-----:R-:W-:Y:S01]  /*1130*/  @!P3 FMUL.FTZ R7, R7, R28 ;  /* 0x0000001c0707b220 */ /* 0x001fe20000410000 */
[----:B-1----:R-:W-:-:S04]  /*1140*/  @!P3 IMAD.WIDE R12, R23, 0x4, R12 ;  /* 0x00000004170cb825 */ /* 0x002fc800078e020c */
[----:B------:R-:W-:Y:S01]  /*1150*/  @!P2 FMUL.FTZ R14, R14, R29 ;  /* 0x0000001d0e0ea220 */ /* 0x000fe20000410000 */
[----:B-----5:R-:W-:Y:S01]  /*1160*/  @!P1 FMUL.FTZ R24, R21, R24 ;  /* 0x0000001815189220 */ /* 0x020fe20000410000 */
[----:B------:R-:W-:-:S04]  /*1170*/  @!P2 IMAD.WIDE R8, R19, 0x4, R8 ;  /* 0x000000041308a825 */ /* 0x000fc800078e0208 */
[----:B----4-:R-:W-:Y:S01]  /*1180*/  @!P3 FFMA.FTZ R25, R7, R25, R20 ;  /* 0x000000190719b223 */ /* 0x010fe20000010014 */
[----:B------:R-:W-:-:S04]  /*1190*/  @!P1 IMAD R7, R6, UR9, R10 ;  /* 0x0000000906079c24 */ /* 0x000fc8000f8e020a */
[----:B------:R-:W-:Y:S01]  /*11a0*/  @!P1 IMAD.WIDE R4, R7, 0x4, R4 ;  /* 0x0000000407049825 */ /* 0x000fe200078e0204 */
[----:B------:R0:W-:Y:S03]  /*11b0*/  @!P3 STG.E desc[UR10][R12.64], R25 ;  /* 0x000000190c00b986 */ /* 0x0001e6000c10190a */
[----:B---3--:R-:W-:-:S05]  /*11c0*/  @!P2 FFMA.FTZ R17, R14, R18, R17 ;  /* 0x000000120e11a223 */ /* 0x008fca0000010011 */
[----:B------:R0:W-:Y:S01]  /*11d0*/  @!P2 STG.E desc[UR10][R8.64], R17 ;  /* 0x000000110800a986 */ /* 0x0001e2000c10190a */
[----:B--2---:R-:W-:-:S05]  /*11e0*/  @!P1 FFMA.FTZ R15, R24, R26, R15 ;  /* 0x0000001a180f9223 */ /* 0x004fca000001000f */
[----:B------:R0:W-:Y:S01]  /*11f0*/  @!P1 STG.E desc[UR10][R4.64], R15 ;  /* 0x0000000f04009986 */ /* 0x0001e2000c10190a */
[----:B------:R-:W-:Y:S05]  /*1200*/  @P0 EXIT ;  /* 0x000000000000094d */ /* 0x000fea0003800000 */
[----:B0-----:R-:W0:Y:S01]  /*1210*/  LDC.64 R4, c[0x0][0x390] ;  /* 0x0000e400ff047b82 */ /* 0x001e220000000a00 */
[----:B------:R-:W1:Y:S07]  /*1220*/  LDS R7, [UR5+0x4] ;  /* 0x00000405ff077984 */ /* 0x000e6e0008000800 */
[----:B------:R-:W2:Y:S08]  /*1230*/  LDC.64 R8, c[0x0][0x398] ;  /* 0x0000e600ff087b82 */ /* 0x000eb00000000a00 */
[----:B------:R-:W3:Y:S01]  /*1240*/  LDC.64 R10, c[0x0][0x380] ;  /* 0x0000e000ff0a7b82 */ /* 0x000ee20000000a00 */
[----:B0-----:R-:W-:-:S06]  /*1250*/  IMAD.WIDE.U32 R4, R0, 0x4, R4 ;  /* 0x0000000400047825 */ /* 0x001fcc00078e0004 */
[----:B------:R-:W4:Y:S01]  /*1260*/  LDG.E.CONSTANT R5, desc[UR10][R4.64] ;  /* 0x0000000a04057981 */ /* 0x000f22000c1e9900 */
[----:B--2---:R-:W-:-:S06]  /*1270*/  IMAD.WIDE.U32 R8, R0, 0x4, R8 ;  /* 0x0000000400087825 */ /* 0x004fcc00078e0008 */
[----:B------:R-:W4:Y:S01]  /*1280*/  LDG.E.CONSTANT R9, desc[UR10][R8.64] ;  /* 0x0000000a08097981 */ /* 0x000f22000c1e9900 */
[----:B------:R-:W-:-:S04]  /*1290*/  ISETP.GE.AND P6, PT, R0, UR9, PT ;  /* 0x0000000900007c0c */ /* 0x000fc8000bfc6270 */
[----:B------:R-:W-:Y:S01]  /*12a0*/  FSEL R2, R3, R2, !P6 ;  /* 0x0000000203027208 */ /* 0x000fe20007000000 */
[----:B------:R-:W-:-:S04]  /*12b0*/  IMAD R3, R6, UR9, R0 ;  /* 0x0000000906037c24 */ /* 0x000fc8000f8e0200 */
[----:B-1----:R-:W-:Y:S01]  /*12c0*/  FMUL.FTZ R0, R2, R7 ;  /* 0x0000000702007220 */ /* 0x002fe20000410000 */
[----:B---3--:R-:W-:-:S04]  /*12d0*/  IMAD.WIDE R2, R3, 0x4, R10 ;  /* 0x0000000403027825 */ /* 0x008fc800078e020a */
[----:B----4-:R-:W-:-:S05]  /*12e0*/  FFMA.FTZ R7, R0, R5, R9 ;  /* 0x0000000500077223 */ /* 0x010fca0000010009 */
[----:B------:R-:W-:Y:S01]  /*12f0*/  STG.E desc[UR10][R2.64], R7 ;  /* 0x0000000702007986 */ /* 0x000fe2000c10190a */
[----:B------:R-:W-:Y:S05]  /*1300*/  EXIT ;  /* 0x000000000000794d */ /* 0x000fea0003800000 */
.L_x_2460:
        /* <DEDUP_REMOVED lines=15> */
.L_x_2660:


//--------------------- .text._ZN17fastertransformer25layernorm_shift_partitionIfEEvPT_PKS1_S4_S4_fiiiiii --------------------------
	.section	.text._ZN17fastertransformer25layernorm_shift_partitionIfEEvPT_PKS1_S4_S4_fiiiiii,"ax",@progbits
	.align	128
        .global         _ZN17fastertransformer25layernorm_shift_partitionIfEEvPT_PKS1_S4_S4_fiiiiii
        .type           _ZN17fastertransformer25layernorm_shift_partitionIfEEvPT_PKS1_S4_S4_fiiiiii,@function
        .size           _ZN17fastertransformer25layernorm_shift_partitionIfEEvPT_PKS1_S4_S4_fiiiiii,(.L_x_2661 - _ZN17fastertransformer25layernorm_shift_partitionIfEEvPT_PKS1_S4_S4_fiiiiii)
        .other          _ZN17fastertransformer25layernorm_shift_partitionIfEEvPT_PKS1_S4_S4_fiiiiii,@"STO_CUDA_ENTRY STV_DEFAULT"
_ZN17fastertransformer25layernorm_shift_partitionIfEEvPT_PKS1_S4_S4_fiiiiii:
.text._ZN17fastertransformer25layernorm_shift_partitionIfEEvPT_PKS1_S4_S4_fiiiiii:
[----:B------:R-:W-:Y:S01]  /*0000*/  LDC R1, c[0x0][0x37c] ;  /* 0x0000df00ff017b82 */ /* 0x000fe20000000800 */
[----:B------:R-:W0:Y:S01]  /*0010*/  S2R R0, SR_TID.X ;  /* 0x0000000000007919 */ /* 0x000e220000002100 */
[----:B------:R-:W0:Y:S06]  /*0020*/  LDCU UR10, c[0x0][0x3b0] ;  /* 0x00007600ff0a77ac */ /* 0x000e2c0008000800 */
[----:B------:R-:W1:Y:S01]  /*0030*/  LDC R12, c[0x0][0x3b4] ;  /* 0x0000ed00ff0c7b82 */ /* 0x000e620000000800 */
[----:B------:R-:W2:Y:S01]  /*0040*/  S2R R3, SR_CTAID.Y ;  /* 0x0000000000037919 */ /* 0x000ea20000002600 */
[----:B------:R-:W3:Y:S01]  /*0050*/  LDCU UR5, c[0x0][0x374] ;  /* 0x00006e80ff0577ac */ /* 0x000ee20008000800 */
[----:B------:R-:W4:Y:S01]  /*0060*/  S2R R8, SR_CTAID.X ;  /* 0x0000000000087919 */ /* 0x000f220000002500 */
[----:B------:R-:W5:Y:S04]  /*0070*/  LDCU UR6, c[0x0][0x370] ;  /* 0x00006e00ff0677ac */ /* 0x000f680008000800 */
[----:B------:R-:W3:Y:S01]  /*0080*/  S2UR UR4, SR_CTAID.Z ;  /* 0x00000000000479c3 */ /* 0x000ee20000002700 */
[----:B-1----:R-:W-:-:S02]  /*0090*/  ISETP.NE.AND P0, PT, R12, RZ, PT ;  /* 0x000000ff0c00720c */ /* 0x002fc40003f05270 */
[----:B0-----:R-:W-:Y:S01]  /*00a0*/  ISETP.GE.AND P1, PT, R0, UR10, PT ;  /* 0x0000000a00007c0c */ /* 0x001fe2000bf26270 */
[----:B---3--:R-:W-:Y:S01]  /*00b0*/  UIMAD UR4, UR4, UR5, URZ ;  /* 0x00000005040472a4 */ /* 0x008fe2000f8e02ff */
[----:B--2---:R-:W-:-:S03]  /*00c0*/  MOV R2, R3 ;  /* 0x0000000300027202 */ /* 0x004fc60000000f00 */
[----:B-----5:R-:W-:Y:S01]  /*00d0*/  UIMAD UR4, UR4, UR6, URZ ;  /* 0x00000006040472a4 */ /* 0x020fe2000f8e02ff */
[----:B----4-:R-:W-:-:S07]  /*00e0*/  IMAD.MOV.U32 R6, RZ, RZ, R8 ;  /* 0x000000ffff067224 */ /* 0x010fce00078e0008 */
[----:B------:R-:W0:Y:S01]  /*00f0*/  @!P1 LDC.64 R4, c[0x0][0x388] ;  /* 0x0000e200ff049b82 */ /* 0x000e220000000a00 */
[----:B------:R-:W-:Y:S05]  /*0100*/  @!P0 BRA `(.L_x_2461) ;  /* 0x0000000000908947 */ /* 0x000fea0003800000 */
[----:B------:R-:W1:Y:S01]  /*0110*/  I2F.U32.RP R2, UR5 ;  /* 0x0000000500027d06 */ /* 0x000e620008209000 */
[----:B------:R-:W-:-:S07]  /*0120*/  ISETP.NE.U32.AND P4, PT, RZ, UR6, PT ;  /* 0x00000006ff007c0c */ /* 0x000fce000bf85070 */
[----:B------:R-:W2:Y:S08]  /*0130*/  I2F.U32.RP R9, UR6 ;  /* 0x0000000600097d06 */ /* 0x000eb00008209000 */
[----:B-1----:R-:W1:Y:S08]  /*0140*/  MUFU.RCP R2, R2 ;  /* 0x0000000200027308 */ /* 0x002e700000001000 */
[----:B--2---:R-:W2:Y:S01]  /*0150*/  MUFU.RCP R9, R9 ;  /* 0x0000000900097308 */ /* 0x004ea20000001000 */
[----:B-1----:R-:W-:-:S02]  /*0160*/  IADD3 R6, PT, PT, R2, 0xffffffe, RZ ;  /* 0x0ffffffe02067810 */ /* 0x002fc40007ffe0ff */
[----:B------:R-:W-:-:S05]  /*0170*/  IADD3 R2, PT, PT, -R12, UR5, R3 ;  /* 0x000000050c027c10 */ /* 0x000fca000fffe103 */
[----:B------:R1:W3:Y:S01]  /*0180*/  F2I.FTZ.U32.TRUNC.NTZ R7, R6 ;  /* 0x0000000600077305 */ /* 0x0002e2000021f000 */
[----:B--2---:R-:W-:-:S07]  /*0190*/  VIADD R10, R9, 0xffffffe ;  /* 0x0ffffffe090a7836 */ /* 0x004fce0000000000 */
[----:B------:R2:W4:Y:S01]  /*01a0*/  F2I.FTZ.U32.TRUNC.NTZ R11, R10 ;  /* 0x0000000a000b7305 */ /* 0x000522000021f000 */
[----:B-1----:R-:W-:Y:S01]  /*01b0*/  HFMA2 R6, -RZ, RZ, 0, 0 ;  /* 0x00000000ff067431 */ /* 0x002fe200000001ff */
[----:B---3--:R-:W-:Y:S01]  /*01c0*/  IADD3 R13, PT, PT, RZ, -R7, RZ ;  /* 0x80000007ff0d7210 */ /* 0x008fe20007ffe0ff */
[----:B--2---:R-:W-:-:S04]  /*01d0*/  IMAD.MOV.U32 R10, RZ, RZ, RZ ;  /* 0x000000ffff0a7224 */ /* 0x004fc800078e00ff */
[----:B------:R-:W-:Y:S02]  /*01e0*/  IMAD R13, R13, UR5, RZ ;  /* 0x000000050d0d7c24 */ /* 0x000fe4000f8e02ff */
[----:B----4-:R-:W-:Y:S02]  /*01f0*/  IMAD.MOV R14, RZ, RZ, -R11 ;  /* 0x000000ffff0e7224 */ /* 0x010fe400078e0a0b */
        /* <DEDUP_REMOVED lines=21> */
.L_x_2461:
[----:B------:R-:W-:Y:S01]  /*0350*/  @!P1 IMAD R3, R3, UR6, R8 ;  /* 0x0000000603039c24 */ /* 0x000fe2000f8e0208 */
[----:B------:R-:W1:Y:S04]  /*0360*/  LDCU.64 UR8, c[0x0][0x358] ;  /* 0x00006b00ff0877ac */ /* 0x000e680008000a00 */
[----:B------:R-:W-:-:S05]  /*0370*/  @!P1 IADD3 R3, PT, PT, R3, UR4, RZ ;  /* 0x0000000403039c10 */ /* 0x000fca000fffe0ff */
[----:B------:R-:W-:-:S05]  /*0380*/  @!P1 IMAD R3, R3, UR10, RZ ;  /* 0x0000000a03039c24 */ /* 0x000fca000f8e02ff */
[----:B------:R-:W-:-:S04]  /*0390*/  @!P1 IADD3 R7, P0, PT, R3, R0, RZ ;  /* 0x0000000003079210 */ /* 0x000fc80007f1e0ff */
[----:B------:R-:W-:Y:S01]  /*03a0*/  @!P1 LEA.HI.X.SX32 R8, R3, RZ, 0x1, P0 ;  /* 0x000000ff03089211 */ /* 0x000fe200000f0eff */
[----:B------:R-:W-:Y:S01]  /*03b0*/  IMAD.MOV.U32 R3, RZ, RZ, RZ ;  /* 0x000000ffff037224 */ /* 0x000fe200078e00ff */
[----:B0-----:R-:W-:-:S04]  /*03c0*/  @!P1 LEA R4, P0, R7, R4, 0x2 ;  /* 0x0000000407049211 */ /* 0x001fc800078010ff */
[----:B------:R-:W-:-:S05]  /*03d0*/  @!P1 LEA.HI.X R5, R7, R5, R8, 0x2, P0 ;  /* 0x0000000507059211 */ /* 0x000fca00000f1408 */
[----:B-1----:R0:W2:Y:S01]  /*03e0*/  @!P1 LDG.E.CONSTANT R3, desc[UR8][R4.64] ;  /* 0x0000000804039981 */ /* 0x0020a2000c1e9900 */
[----:B------:R-:W1:Y:S01]  /*03f0*/  LDCU UR5, c[0x0][0x360] ;  /* 0x00006c00ff0577ac */ /* 0x000e620008000800 */
[----:B------:R-:W3:Y:S01]  /*0400*/  S2UR UR7, SR_CgaCtaId ;  /* 0x00000000000779c3 */ /* 0x000ee20000008800 */
[----:B------:R-:W-:Y:S02]  /*0410*/  ISETP.NE.AND P2, PT, R0, RZ, PT ;  /* 0x000000ff0000720c */ /* 0x000fe40003f45270 */
[----:B0-----:R-:W-:-:S11]  /*0420*/  I2FP.F32.U32 R5, R0 ;  /* 0x0000000000057245 */ /* 0x001fd60000201000 */
[----:B------:R-:W-:Y:S02]  /*0430*/  @!P2 I2FP.F32.S32 R13, UR10 ;  /* 0x0000000a000dac45 */ /* 0x000fe40008201400 */
[----:B-1----:R-:W-:Y:S01]  /*0440*/  I2FP.F32.U32 R4, UR5 ;  /* 0x0000000500047c45 */ /* 0x002fe20008201000 */
[----:B------:R-:W-:Y:S02]  /*0450*/  UMOV UR5, 0x400 ;  /* 0x0000040000057882 */ /* 0x000fe40000000000 */
[----:B------:R-:W-:-:S04]  /*0460*/  UIADD3 UR6, UPT, UPT, UR5, 0x8, URZ ;  /* 0x0000000805067890 */ /* 0x000fc8000fffe0ff */
[----:B---3--:R-:W-:Y:S02]  /*0470*/  ULEA UR6, UR7, UR6, 0x18 ;  /* 0x0000000607067291 */ /* 0x008fe4000f8ec0ff */
[----:B------:R-:W-:Y:S01]  /*0480*/  ULEA UR5, UR7, UR5, 0x18 ;  /* 0x0000000507057291 */ /* 0x000fe2000f8ec0ff */
[----:B--2---:R-:W0:Y:S02]  /*0490*/  SHFL.BFLY PT, R8, R3, 0x10, 0x1f ;  /* 0x0e001f0003087f89 */ /* 0x004e2400000e0000 */
[----:B0-----:R-:W-:-:S05]  /*04a0*/  FADD.FTZ R8, R8, R3 ;  /* 0x0000000308087221 */ /* 0x001fca0000010000 */
[----:B------:R-:W0:Y:S02]  /*04b0*/  SHFL.BFLY PT, R7, R8, 0x8, 0x1f ;  /* 0x0d001f0008077f89 */ /* 0x000e2400000e0000 */
[----:B0-----:R-:W-:Y:S01]  /*04c0*/  FADD.FTZ R7, R8, R7 ;  /* 0x0000000708077221 */ /* 0x001fe20000010000 */
[----:B------:R-:W-:Y:S01]  /*04d0*/  FMUL.FTZ R8, R4, 0.03125 ;  /* 0x3d00000004087820 */ /* 0x000fe20000410000 */
[----:B------:R-:W-:-:S03]  /*04e0*/  LOP3.LUT P0, R4, R0, 0x1f, RZ, 0xc0, !PT ;  /* 0x0000001f00047812 */ /* 0x000fc6000780c0ff */
[----:B------:R-:W0:Y:S01]  /*04f0*/  SHFL.BFLY PT, R10, R7, 0x4, 0x1f ;  /* 0x0c801f00070a7f89 */ /* 0x000e2200000e0000 */
[----:B------:R-:W-:Y:S02]  /*0500*/  FSETP.GT.FTZ.AND P3, PT, R8, R5, PT ;  /* 0x000000050800720b */ /* 0x000fe40003f74000 */
[----:B------:R-:W-:Y:S02]  /*0510*/  MOV R5, RZ ;  /* 0x000000ff00057202 */ /* 0x000fe40000000f00 */
[----:B------:R-:W-:Y:S01]  /*0520*/  LEA R8, R4, UR6, 0x2 ;  /* 0x0000000604087c11 */ /* 0x000fe2000f8e10ff */
[----:B0-----:R-:W-:Y:S01]  /*0530*/  FADD.FTZ R10, R7, R10 ;  /* 0x0000000a070a7221 */ /* 0x001fe20000010000 */
[----:B------:R-:W-:-:S04]  /*0540*/  LEA.HI R7, R0, UR6, RZ, 0x1d ;  /* 0x0000000600077c11 */ /* 0x000fc8000f8fe8ff */
[----:B------:R-:W0:Y:S02]  /*0550*/  SHFL.BFLY PT, R9, R10, 0x2, 0x1f ;  /* 0x0c401f000a097f89 */ /* 0x000e2400000e0000 */
[----:B0-----:R-:W-:-:S05]  /*0560*/  FADD.FTZ R9, R10, R9 ;  /* 0x000000090a097221 */ /* 0x001fca0000010000 */
[----:B------:R-:W0:Y:S02]  /*0570*/  SHFL.BFLY PT, R12, R9, 0x1, 0x1f ;  /* 0x0c201f00090c7f89 */ /* 0x000e2400000e0000 */
[----:B0-----:R-:W-:-:S05]  /*0580*/  FADD.FTZ R14, R9, R12 ;  /* 0x0000000c090e7221 */ /* 0x001fca0000010000 */
[----:B------:R-:W-:Y:S01]  /*0590*/  @!P0 STS [R7], R14 ;  /* 0x0000000e07008388 */ /* 0x000fe20000000800 */
[----:B------:R-:W-:Y:S01]  /*05a0*/  BAR.SYNC.DEFER_BLOCKING 0x0 ;  /* 0x0000000000007b1d */ /* 0x000fe20000010000 */
[----:B------:R-:W-:-:S05]  /*05b0*/  ISETP.GE.AND P0, PT, R0, UR10, PT ;  /* 0x0000000a00007c0c */ /* 0x000fca000bf06270 */
[----:B------:R-:W0:Y:S04]  /*05c0*/  @P3 LDS R5, [R8] ;  /* 0x0000000008053984 */ /* 0x000e280000000800 */
[----:B0-----:R-:W0:Y:S02]  /*05d0*/  SHFL.BFLY PT, R10, R5, 0x10, 0x1f ;  /* 0x0e001f00050a7f89 */ /* 0x001e2400000e0000 */
[----:B0-----:R-:W-:Y:S02]  /*05e0*/  FADD.FTZ R10, R10, R5 ;  /* 0x000000050a0a7221 */ /* 0x001fe40000010000 */
[----:B------:R0:W1:Y:S03]  /*05f0*/  @!P2 MUFU.RCP R5, R13 ;  /* 0x0000000d0005a308 */ /* 0x0000660000001000 */
[----:B------:R-:W2:Y:S01]  /*0600*/  SHFL.BFLY PT, R9, R10, 0x8, 0x1f ;  /* 0x0d001f000a097f89 */ /* 0x000ea200000e0000 */
[----:B0-----:R-:W-:-:S02]  /*0610*/  IMAD.MOV.U32 R13, RZ, RZ, RZ ;  /* 0x000000ffff0d7224 */ /* 0x001fc400078e00ff */
[----:B--2---:R-:W-:-:S05]  /*0620*/  FADD.FTZ R9, R10, R9 ;  /* 0x000000090a097221 */ /* 0x004fca0000010000 */
[----:B------:R-:W0:Y:S02]  /*0630*/  SHFL.BFLY PT, R12, R9, 0x4, 0x1f ;  /* 0x0c801f00090c7f89 */ /* 0x000e2400000e0000 */
[----:B0-----:R-:W-:-:S05]  /*0640*/  FADD.FTZ R12, R9, R12 ;  /* 0x0000000c090c7221 */ /* 0x001fca0000010000 */
[----:B------:R-:W0:Y:S02]  /*0650*/  SHFL.BFLY PT, R11, R12, 0x2, 0x1f ;  /* 0x0c401f000c0b7f89 */ /* 0x000e2400000e0000 */
[----:B0-----:R-:W-:-:S05]  /*0660*/  FADD.FTZ R11, R12, R11 ;  /* 0x0000000b0c0b7221 */ /* 0x001fca0000010000 */
[----:B------:R-:W0:Y:S02]  /*0670*/  SHFL.BFLY PT, R14, R11, 0x1, 0x1f ;  /* 0x0c201f000b0e7f89 */ /* 0x000e2400000e0000 */
[----:B0-----:R-:W-:-:S04]  /*0680*/  FADD.FTZ R14, R11, R14 ;  /* 0x0000000e0b0e7221 */ /* 0x001fc80000010000 */
[----:B-1----:R-:W-:-:S05]  /*0690*/  @!P2 FMUL.FTZ R5, R14, R5 ;  /* 0x000000050e05a220 */ /* 0x002fca0000410000 */
[----:B------:R-:W-:Y:S01]  /*06a0*/  @!P2 STS [UR5], R5 ;  /* 0x00000005ff00a988 */ /* 0x000fe20008000805 */
[----:B------:R-:W-:Y:S06]  /*06b0*/  BAR.SYNC.DEFER_BLOCKING 0x0 ;  /* 0x0000000000007b1d */ /* 0x000fec0000010000 */
[----:B------:R-:W0:Y:S02]  /*06c0*/  LDS R10, [UR5] ;  /* 0x00000005ff0a7984 */ /* 0x000e240008000800 */
[----:B0-----:R-:W-:-:S05]  /*06d0*/  FADD.FTZ R10, -R10, R3 ;  /* 0x000000030a0a7221 */ /* 0x001fca0000010100 */
[----:B------:R-:W-:Y:S02]  /*06e0*/  FSEL R10, R10, RZ, !P0 ;  /* 0x000000ff0a0a7208 */ /* 0x000fe40004000000 */
[----:B------:R-:W-:-:S03]  /*06f0*/  ISETP.NE.AND P0, PT, R4, RZ, PT ;  /* 0x000000ff0400720c */ /* 0x000fc60003f05270 */
[----:B------:R-:W-:-:S05]  /*0700*/  FMUL.FTZ R10, R10, R10 ;  /* 0x0000000a0a0a7220 */ /* 0x000fca0000410000 */
        /* <DEDUP_REMOVED lines=10> */
[----:B------:R-:W0:Y:S03]  /*07b0*/  LDC R5, c[0x0][0x3b8] ;  /* 0x0000ee00ff057b82 */ /* 0x000e260000000800 */
[----:B------:R-:W-:Y:S05]  /*07c0*/  @!P0 STS [R7], R16 ;  /* 0x0000001007008388 */ /* 0x000fea0000000800 */
[----:B------:R-:W-:Y:S01]  /*07d0*/  BAR.SYNC.DEFER_BLOCKING 0x0 ;  /* 0x0000000000007b1d */ /* 0x000fe20000010000 */
[----:B0-----:R-:W-:-:S05]  /*07e0*/  IABS R4, R5 ;  /* 0x0000000500047213 */ /* 0x001fca0000000000 */
[----:B------:R-:W0:Y:S01]  /*07f0*/  I2F.RP R10, R4 ;  /* 0x00000004000a7306 */ /* 0x000e220000209400 */
[----:B------:R-:W1:Y:S07]  /*0800*/  @P3 LDS R13, [R8] ;  /* 0x00000000080d3984 */ /* 0x000e6e0000000800 */
[----:B0-----:R-:W0:Y:S01]  /*0810*/  MUFU.RCP R10, R10 ;  /* 0x0000000a000a7308 */ /* 0x001e220000001000 */
[----:B-1----:R-:W1:Y:S02]  /*0820*/  SHFL.BFLY PT, R12, R13, 0x10, 0x1f ;  /* 0x0e001f000d0c7f89 */ /* 0x002e6400000e0000 */
[----:B-1----:R-:W-:-:S05]  /*0830*/  FADD.FTZ R12, R12, R13 ;  /* 0x0000000d0c0c7221 */ /* 0x002fca0000010000 */
[----:B------:R-:W1:Y:S02]  /*0840*/  SHFL.BFLY PT, R9, R12, 0x8, 0x1f ;  /* 0x0d001f000c097f89 */ /* 0x000e6400000e0000 */
[----:B-1----:R-:W-:Y:S01]  /*0850*/  FADD.FTZ R11, R12, R9 ;  /* 0x000000090c0b7221 */ /* 0x002fe20000010000 */
[----:B0-----:R-:W-:Y:S02]  /*0860*/  IADD3 R9, PT, PT, R10, 0xffffffe, RZ ;  /* 0x0ffffffe0a097810 */ /* 0x001fe40007ffe0ff */
[----:B------:R-:W-:Y:S02]  /*0870*/  IABS R12, R6 ;  /* 0x00000006000c7213 */ /* 0x000fe40000000000 */
[----:B------:R-:W0:Y:S02]  /*0880*/  SHFL.BFLY PT, R8, R11, 0x4, 0x1f ;  /* 0x0c801f000b087f89 */ /* 0x000e2400000e0000 */
[----:B------:R-:W1:Y:S02]  /*0890*/  F2I.FTZ.U32.TRUNC.NTZ R9, R9 ;  /* 0x0000000900097305 */ /* 0x000e64000021f000 */
[----:B-1----:R-:W-:-:S04]  /*08a0*/  IMAD.MOV R7, RZ, RZ, -R9 ;  /* 0x000000ffff077224 */ /* 0x002fc800078e0a09 */
[----:B------:R-:W-:Y:S02]  /*08b0*/  IMAD R7, R7, R4, RZ ;  /* 0x0000000407077224 */ /* 0x000fe400078e02ff */
[----:B0-----:R-:W-:Y:S01]  /*08c0*/  FADD.FTZ R13, R11, R8 ;  /* 0x000000080b0d7221 */ /* 0x001fe20000010000 */
[----:B------:R-:W-:-:S04]  /*08d0*/  MOV R8, RZ ;  /* 0x000000ff00087202 */ /* 0x000fc80000000f00 */
[----:B------:R-:W0:Y:S01]  /*08e0*/  SHFL.BFLY PT, R10, R13, 0x2, 0x1f ;  /* 0x0c401f000d0a7f89 */ /* 0x000e2200000e0000 */
[----:B------:R-:W-:-:S06]  /*08f0*/  IMAD.HI.U32 R7, R9, R7, R8 ;  /* 0x0000000709077227 */ /* 0x000fcc00078e0008 */
[----:B------:R-:W-:-:S04]  /*0900*/  IMAD.HI.U32 R8, R7, R12, RZ ;  /* 0x0000000c07087227 */ /* 0x000fc800078e00ff */
[----:B------:R-:W-:-:S04]  /*0910*/  IMAD.MOV R9, RZ, RZ, -R8 ;  /* 0x000000ffff097224 */ /* 0x000fc800078e0a08 */
[C---:B------:R-:W-:Y:S02]  /*0920*/  IMAD R9, R4.reuse, R9, R12 ;  /* 0x0000000904097224 */ /* 0x040fe400078e020c */
[----:B------:R-:W1:Y:S03]  /*0930*/  @!P2 LDC R12, c[0x0][0x3a0] ;  /* 0x0000e800ff0cab82 */ /* 0x000e660000000800 */
[----:B------:R-:W-:Y:S01]  /*0940*/  ISETP.GT.U32.AND P3, PT, R4, R9, PT ;  /* 0x000000090400720c */ /* 0x000fe20003f64070 */
[----:B0-----:R-:W-:Y:S01]  /*0950*/  FADD.FTZ R10, R13, R10 ;  /* 0x0000000a0d0a7221 */ /* 0x001fe20000010000 */
[----:B------:R-:W-:-:S04]  /*0960*/  @!P2 I2FP.F32.S32 R13, UR10 ;  /* 0x0000000a000dac45 */ /* 0x000fc80008201400 */
[----:B------:R-:W0:Y:S02]  /*0970*/  SHFL.BFLY PT, R11, R10, 0x1, 0x1f ;  /* 0x0c201f000a0b7f89 */ /* 0x000e2400000e0000 */
[----:B------:R-:W1:Y:S05]  /*0980*/  @!P2 MUFU.RCP R13, R13 ;  /* 0x0000000d000da308 */ /* 0x000e6a0000001000 */
[----:B------:R-:W-:Y:S01]  /*0990*/  @!P3 IADD3 R9, PT, PT, R9, -R4, RZ ;  /* 0x800000040909b210 */ /* 0x000fe20007ffe0ff */
[----:B------:R-:W-:-:S03]  /*09a0*/  @!P3 VIADD R8, R8, 0x1 ;  /* 0x000000010808b836 */ /* 0x000fc60000000000 */
[----:B------:R-:W-:Y:S02]  /*09b0*/  ISETP.GE.U32.AND P0, PT, R9, R4, PT ;  /* 0x000000040900720c */ /* 0x000fe40003f06070 */
[----:B------:R-:W-:-:S04]  /*09c0*/  LOP3.LUT R9, R6, R5, RZ, 0x3c, !PT ;  /* 0x0000000506097212 */ /* 0x000fc800078e3cff */
[----:B------:R-:W-:-:S07]  /*09d0*/  ISETP.GE.AND P4, PT, R9, RZ, PT ;  /* 0x000000ff0900720c */ /* 0x000fce0003f86270 */
[----:B------:R-:W-:Y:S02]  /*09e0*/  @P0 IADD3 R8, PT, PT, R8, 0x1, RZ ;  /* 0x0000000108080810 */ /* 0x000fe40007ffe0ff */
[----:B------:R-:W-:Y:S01]  /*09f0*/  ISETP.NE.AND P0, PT, R5, RZ, PT ;  /* 0x000000ff0500720c */ /* 0x000fe20003f05270 */
[----:B0-----:R-:W-:Y:S02]  /*0a00*/  FADD.FTZ R11, R10, R11 ;  /* 0x0000000b0a0b7221 */ /* 0x001fe40000010000 */
[----:B------:R-:W-:Y:S01]  /*0a10*/  IMAD.MOV.U32 R9, RZ, RZ, R8 ;  /* 0x000000ffff097224 */ /* 0x000fe200078e0008 */
[----:B------:R-:W-:Y:S01]  /*0a20*/  LOP3.LUT R8, RZ, R5, RZ, 0x33, !PT ;  /* 0x00000005ff087212 */ /* 0x000fe200078e33ff */
[----:B-1----:R-:W-:-:S03]  /*0a30*/  @!P2 FFMA.FTZ R11, R11, R13, R12 ;  /* 0x0000000d0b0ba223 */ /* 0x002fc6000001000c */
[----:B------:R-:W-:-:S03]  /*0a40*/  @!P4 IADD3 R9, PT, PT, -R9, RZ, RZ ;  /* 0x000000ff0909c210 */ /* 0x000fc60007ffe1ff */
[----:B------:R-:W0:Y:S01]  /*0a50*/  @!P2 MUFU.RSQ R11, R11 ;  /* 0x0000000b000ba308 */ /* 0x000e220000001400 */
[----:B------:R-:W-:-:S04]  /*0a60*/  SEL R9, R8, R9, !P0 ;  /* 0x0000000908097207 */ /* 0x000fc80004000000 */
[----:B------:R-:W-:-:S05]  /*0a70*/  IADD3 R10, PT, PT, -R9, RZ, RZ ;  /* 0x000000ff090a7210 */ /* 0x000fca0007ffe1ff */
[----:B------:R-:W-:-:S04]  /*0a80*/  IMAD R10, R5, R10, R6 ;  /* 0x0000000a050a7224 */ /* 0x000fc800078e0206 */
[----:B------:R-:W-:Y:S01]  /*0a90*/  VIADD R10, R10, UR4 ;  /* 0x000000040a0a7c36 */ /* 0x000fe20008000000 */
[----:B0-----:R0:W-:Y:S01]  /*0aa0*/  @!P2 STS [UR5+0x4], R11 ;  /* 0x0000040bff00a988 */ /* 0x0011e20008000805 */
[----:B------:R-:W-:Y:S06]  /*0ab0*/  BAR.SYNC.DEFER_BLOCKING 0x0 ;  /* 0x0000000000007b1d */ /* 0x000fec0000010000 */
[----:B------:R-:W-:Y:S05]  /*0ac0*/  @P1 EXIT ;  /* 0x000000000000194d */ /* 0x000fea0003800000 */
[----:B------:R-:W1:Y:S08]  /*0ad0*/  LDC.64 R14, c[0x0][0x398] ;  /* 0x0000e600ff0e7b82 */ /* 0x000e700000000a00 */
[----:B------:R-:W2:Y:S08]  /*0ae0*/  LDC.64 R12, c[0x0][0x390] ;  /* 0x0000e400ff0c7b82 */ /* 0x000eb00000000a00 */
[----:B------:R-:W3:Y:S01]  /*0af0*/  LDC R20, c[0x0][0x3ac] ;  /* 0x0000eb00ff147b82 */ /* 0x000ee20000000800 */
[----:B-1----:R-:W-:-:S06]  /*0b00*/  IMAD.WIDE.U32 R14, R0, 0x4, R14 ;  /* 0x00000004000e7825 */ /* 0x002fcc00078e000e */
[----:B------:R-:W4:Y:S01]  /*0b10*/  LDG.E.CONSTANT R14, desc[UR8][R14.64] ;  /* 0x000000080e0e7981 */ /* 0x000f22000c1e9900 */
[----:B--2---:R-:W-:-:S05]  /*0b20*/  IMAD.WIDE.U32 R12, R0, 0x4, R12 ;  /* 0x00000004000c7825 */ /* 0x004fca00078e000c */
[----:B0-----:R0:W4:Y:S01]  /*0b30*/  LDG.E.CONSTANT R11, desc[UR8][R12.64] ;  /* 0x000000080c0b7981 */ /* 0x001122000c1e9900 */
[----:B------:R-:W-:Y:S02]  /*0b40*/  IABS R6, R2 ;  /* 0x0000000200067213 */ /* 0x000fe40000000000 */
[----:B---3--:R-:W-:-:S03]  /*0b50*/  IABS R18, R20 ;  /* 0x0000001400127213 */ /* 0x008fc60000000000 */
[----:B------:R-:W-:-:S04]  /*0b60*/  IMAD.HI.U32 R16, R7, R6, RZ ;  /* 0x0000000607107227 */ /* 0x000fc800078e00ff */
[----:B------:R-:W-:Y:S01]  /*0b70*/  IMAD.HI.U32 R17, R7, R18, RZ ;  /* 0x0000001207117227 */ /* 0x000fe200078e00ff */
[----:B------:R-:W-:-:S05]  /*0b80*/  IADD3 R7, PT, PT, -R16, RZ, RZ ;  /* 0x000000ff10077210 */ /* 0x000fca0007ffe1ff */
[----:B------:R-:W-:Y:S01]  /*0b90*/  IMAD R7, R4, R7, R6 ;  /* 0x0000000704077224 */ /* 0x000fe200078e0206 */
[----:B------:R-:W-:-:S04]  /*0ba0*/  IADD3 R19, PT, PT, -R17, RZ, RZ ;  /* 0x000000ff11137210 */ /* 0x000fc80007ffe1ff */
[C---:B------:R-:W-:Y:S01]  /*0bb0*/  ISETP.GT.U32.AND P5, PT, R4.reuse, R7, PT ;  /* 0x000000070400720c */ /* 0x040fe20003fa4070 */
[----:B0-----:R-:W-:-:S05]  /*0bc0*/  IMAD R13, R4, R19, R18 ;  /* 0x00000013040d7224 */ /* 0x001fca00078e0212 */
[----:B------:R-:W-:-:S07]  /*0bd0*/  ISETP.GT.U32.AND P3, PT, R4, R13, PT ;  /* 0x0000000d0400720c */ /* 0x000fce0003f64070 */
[----:B------:R-:W-:Y:S01]  /*0be0*/  @!P5 IMAD.IADD R7, R7, 0x1, -R4 ;  /* 0x000000010707d824 */ /* 0x000fe200078e0a04 */
[----:B------:R-:W-:-:S04]  /*0bf0*/  LOP3.LUT R12, R2, R5, RZ, 0x3c, !PT ;  /* 0x00000005020c7212 */ /* 0x000fc800078e3cff */
[-C--:B------:R-:W-:Y:S02]  /*0c00*/  ISETP.GE.U32.AND P4, PT, R7, R4.reuse, PT ;  /* 0x000000040700720c */ /* 0x080fe40003f86070 */
[----:B------:R-:W0:Y:S01]  /*0c10*/  LDS.64 R6, [UR5] ;  /* 0x00000005ff067984 */ /* 0x000e220008000a00 */
[-C--:B------:R-:W-:Y:S02]  /*0c20*/  @!P3 IADD3 R13, PT, PT, R13, -R4.reuse, RZ ;  /* 0x800000040d0db210 */ /* 0x080fe40007ffe0ff */
[----:B------:R-:W-:Y:S02]  /*0c30*/  ISETP.GE.AND P1, PT, R12, RZ, PT ;  /* 0x000000ff0c00720c */ /* 0x000fe40003f26270 */
[----:B------:R-:W-:Y:S02]  /*0c40*/  ISETP.GE.U32.AND P2, PT, R13, R4, PT ;  /* 0x000000040d00720c */ /* 0x000fe40003f46070 */
[----:B------:R-:W-:Y:S01]  /*0c50*/  LOP3.LUT R4, R20, R5, RZ, 0x3c, !PT ;  /* 0x0000000514047212 */ /* 0x000fe200078e3cff */
[----:B------:R-:W1:Y:S01]  /*0c60*/  LDC.64 R12, c[0x0][0x380] ;  /* 0x0000e000ff0c7b82 */ /* 0x000e620000000a00 */
[----:B------:R-:W-:-:S02]  /*0c70*/  @!P5 IADD3 R16, PT, PT, R16, 0x1, RZ ;  /* 0x000000011010d810 */ /* 0x000fc40007ffe0ff */
[----:B------:R-:W-:Y:S02]  /*0c80*/  ISETP.GE.AND P5, PT, R4, RZ, PT ;  /* 0x000000ff0400720c */ /* 0x000fe40003fa6270 */
[----:B------:R-:W-:Y:S01]  /*0c90*/  @!P3 IADD3 R17, PT, PT, R17, 0x1, RZ ;  /* 0x000000011111b810 */ /* 0x000fe20007ffe0ff */
[----:B------:R-:W-:-:S04]  /*0ca0*/  @P4 VIADD R16, R16, 0x1 ;  /* 0x0000000110104836 */ /* 0x000fc80000000000 */
[----:B------:R-:W-:Y:S01]  /*0cb0*/  @!P1 IMAD.MOV R16, RZ, RZ, -R16 ;  /* 0x000000ffff109224 */ /* 0x000fe200078e0a10 */
[----:B------:R-:W-:-:S04]  /*0cc0*/  @P2 IADD3 R17, PT, PT, R17, 0x1, RZ ;  /* 0x0000000111112810 */ /* 0x000fc80007ffe0ff */
[----:B------:R-:W-:Y:S02]  /*0cd0*/  SEL R16, R8, R16, !P0 ;  /* 0x0000001008107207 */ /* 0x000fe40004000000 */
[----:B------:R-:W-:Y:S02]  /*0ce0*/  @!P5 IADD3 R17, PT, PT, -R17, RZ, RZ ;  /* 0x000000ff1111d210 */ /* 0x000fe40007ffe1ff */
[----:B------:R-:W-:Y:S02]  /*0cf0*/  IADD3 R4, PT, PT, -R16, RZ, RZ ;  /* 0x000000ff10047210 */ /* 0x000fe40007ffe1ff */
[----:B------:R-:W-:-:S03]  /*0d00*/  SEL R8, R8, R17, !P0 ;  /* 0x0000001108087207 */ /* 0x000fc60004000000 */
[----:B------:R-:W-:Y:S02]  /*0d10*/  IMAD R2, R5, R4, R2 ;  /* 0x0000000405027224 */ /* 0x000fe400078e0202 */
[----:B------:R-:W-:-:S04]  /*0d20*/  IMAD R8, R16, R8, R9 ;  /* 0x0000000810087224 */ /* 0x000fc800078e0209 */
[-C--:B------:R-:W-:Y:S02]  /*0d30*/  IMAD R2, R8, R5.reuse, R2 ;  /* 0x0000000508027224 */ /* 0x080fe400078e0202 */
[----:B0-----:R-:W-:Y:S02]  /*0d40*/  FADD.FTZ R6, -R6, R3 ;  /* 0x0000000306067221 */ /* 0x001fe40000010100 */
[----:B------:R-:W-:Y:S02]  /*0d50*/  IMAD R5, R2, R5, R10 ;  /* 0x0000000502057224 */ /* 0x000fe400078e020a */
[----:B------:R-:W-:Y:S02]  /*0d60*/  FMUL.FTZ R7, R6, R7 ;  /* 0x0000000706077220 */ /* 0x000fe40000410000 */
[----:B------:R-:W-:-:S04]  /*0d70*/  IMAD R3, R5, UR10, R0 ;  /* 0x0000000a05037c24 */ /* 0x000fc8000f8e0200 */
[----:B-1----:R-:W-:-:S04]  /*0d80*/  IMAD.WIDE R12, R3, 0x4, R12 ;  /* 0x00000004030c7825 */ /* 0x002fc800078e020c */
[----:B----4-:R-:W-:-:S05]  /*0d90*/  FFMA.FTZ R7, R7, R11, R14 ;  /* 0x0000000b07077223 */ /* 0x010fca000001000e */
[----:B------:R-:W-:Y:S01]  /*0da0*/  STG.E desc[UR8][R12.64], R7 ;  /* 0x000000070c007986 */ /* 0x000fe2000c101908 */
[----:B------:R-:W-:Y:S05]  /*0db0*/  EXIT ;  /* 0x000000000000794d */ /* 0x000fea0003800000 */
.L_x_2462:
        /* <DEDUP_REMOVED lines=12> */
.L_x_2661:


//--------------------- .text._ZN17fastertransformer28addBiasResidualPostLayerNormIfLi2EEEvPT_PKS1_S4_S4_S4_fii --------------------------
	.section	.text._ZN17fastertransformer28addBiasResidualPostLayerNormIfLi2EEEvPT_PKS1_S4_S4_S4_fii,"ax",@progbits
	.align	128
        .global         _ZN17fastertransformer28addBiasResidualPostLayerNormIfLi2EEEvPT_PKS1_S4_S4_S4_fii
        .type           _ZN17fastertransformer28addBiasResidualPostLayerNormIfLi2EEEvPT_PKS1_S4_S4_S4_fii,@function
        .size           _ZN17fastertransformer28addBiasResidualPostLayerNormIfLi2EEEvPT_PKS1_S4_S4_S4_fii,(.L_x_2662 - _ZN17fastertransformer28addBiasResidualPostLayerNormIfLi2EEEvPT_PKS1_S4_S4_S4_fii)
        .other          _ZN17fastertransformer28addBiasResidualPostLayerNormIfLi2EEEvPT_PKS1_S4_S4_S4_fii,@"STO_CUDA_ENTRY STV_DEFAULT"
_ZN17fastertransformer28addBiasResidualPostLayerNormIfLi2EEEvPT_PKS1_S4_S4_S4_fii:
.text._ZN17fastertransformer28addBiasResidualPostLayerNormIfLi2EEEvPT_PKS1_S4_S4_S4_fii:
        /* <DEDUP_REMOVED lines=19> */
[----:B------:R-:W2:Y:S03]  /*0130*/  LDG.E R6, desc[UR4][R6.64] ;  /* 0x0000000406067981 */ /* 0x000ea6000c1e1900 */
[C---:B------:R-:W-:Y:S02]  /*0140*/  @!P1 IMAD.WIDE.U32 R12, R15.reuse, 0x4, R12 ;  /* 0x000000040f0c9825 */ /* 0x040fe400078e000c */
[----:B------:R-:W2:Y:S02]  /*0150*/  LDG.E R9, desc[UR4][R8.64] ;  /* 0x0000000408097981 */ /* 0x000ea4000c1e1900 */
[----:B----4-:R-:W-:Y:S02]  /*0160*/  IMAD.WIDE.U32 R10, R2, 0x4, R10 ;  /* 0x00000004020a7825 */ /* 0x010fe400078e000a */
[----:B------:R-:W3:Y:S02]  /*0170*/  @!P1 LDG.E R12, desc[UR4][R12.64] ;  /* 0x000000040c0c9981 */ /* 0x000ee4000c1e1900 */
[----:B------:R-:W-:-:S02]  /*0180*/  @!P1 IMAD.WIDE.U32 R14, R15, 0x4, R4 ;  /* 0x000000040f0e9825 */ /* 0x000fc400078e0004 */
[----:B------:R-:W4:Y:S02]  /*0190*/  LDG.E.CONSTANT R5, desc[UR4][R10.64] ;  /* 0x000000040a057981 */ /* 0x000f24000c1e9900 */
[----:B------:R-:W-:Y:S02]  /*01a0*/  @!P1 IMAD.WIDE R16, R17, 0x4, R10 ;  /* 0x0000000411109825 */ /* 0x000fe400078e020a */
[----:B------:R-:W3:Y:S04]  /*01b0*/  @!P1 LDG.E R15, desc[UR4][R14.64] ;  /* 0x000000040e0f9981 */ /* 0x000ee8000c1e1900 */
[----:B------:R-:W5:Y:S01]  /*01c0*/  @!P1 LDG.E.CONSTANT R16, desc[UR4][R16.64] ;  /* 0x0000000410109981 */ /* 0x000f62000c1e9900 */
[----:B--2---:R-:W-:-:S04]  /*01d0*/  FADD.FTZ R0, R6, R9 ;  /* 0x0000000906007221 */ /* 0x004fc80000010000 */
[----:B----4-:R-:W-:Y:S01]  /*01e0*/  FADD.FTZ R5, R5, R0 ;  /* 0x0000000005057221 */ /* 0x010fe20000010000 */
[----:B---3--:R-:W-:-:S03]  /*01f0*/  @!P1 FADD.FTZ R7, R12, R15 ;  /* 0x0000000f0c079221 */ /* 0x008fc60000010000 */
[----:B------:R-:W-:Y:S01]  /*0200*/  FADD.FTZ R0, RZ, R5 ;  /* 0x00000005ff007221 */ /* 0x000fe20000010000 */
[----:B-----5:R-:W-:-:S04]  /*0210*/  @!P1 FADD.FTZ R3, R16, R7 ;  /* 0x0000000710039221 */ /* 0x020fc80000010000 */
[----:B------:R-:W-:-:S07]  /*0220*/  @!P1 FADD.FTZ R0, R0, R3 ;  /* 0x0000000300009221 */ /* 0x000fce0000010000 */
.L_x_2464:
[----:B------:R-:W-:Y:S05]  /*0230*/  BSYNC.RECONVERGENT B0 ;  /* 0x0000000000007941 */ /* 0x000fea0003800200 */
.L_x_2463:
        /* <DEDUP_REMOVED lines=54> */
.L_x_2466:
[----:B------:R-:W-:Y:S05]  /*05a0*/  BSYNC.RECONVERGENT B0 ;  /* 0x0000000000007941 */ /* 0x000fea0003800200 */
.L_x_2465:
        /* <DEDUP_REMOVED lines=36> */
[----:B------:R-:W2:Y:S01]  /*07f0*/  LDG.E.CONSTANT R17, desc[UR4][R10.64] ;  /* 0x000000040a117981 */ /* 0x000ea2000c1e9900 */
[----:B-1----:R-:W-:-:S05]  /*0800*/  IMAD.WIDE.U32 R12, R2, 0x4, R12 ;  /* 0x00000004020c7825 */ /* 0x002fca00078e000c */
[----:B------:R-:W2:Y:S01]  /*0810*/  LDG.E.CONSTANT R19, desc[UR4][R12.64] ;  /* 0x000000040c137981 */ /* 0x000ea2000c1e9900 */
[----:B------:R-:W-:Y:S02]  /*0820*/  LEA R14, R4, R9, 0x18 ;  /* 0x00000009040e7211 */ /* 0x000fe400078ec0ff */
[----:B------:R-:W0:Y:S04]  /*0830*/  LDC.64 R8, c[0x0][0x380] ;  /* 0x0000e000ff087b82 */ /* 0x000e280000000a00 */
[----:B------:R-:W1:Y:S01]  /*0840*/  LDS.64 R14, [R14] ;  /* 0x000000000e0e7984 */ /* 0x000e620000000a00 */
[----:B------:R-:W3:Y:S01]  /*0850*/  S2R R21, SR_CTAID.X ;  /* 0x0000000000157919 */ /* 0x000ee20000002500 */
[----:B------:R-:W-:-:S04]  /*0860*/  IADD3 R4, PT, PT, R2, R7, RZ ;  /* 0x0000000702047210 */ /* 0x000fc80007ffe0ff */
[----:B------:R-:W-:Y:S01]  /*0870*/  ISETP.GE.U32.AND P0, PT, R4, UR6, PT ;  /* 0x0000000604007c0c */ /* 0x000fe2000bf06070 */
[----:B-1----:R-:W1:Y:S01]  /*0880*/  MUFU.RSQ R15, R15 ;  /* 0x0000000f000f7308 */ /* 0x002e620000001400 */
[----:B------:R-:W-:Y:S01]  /*0890*/  FADD.FTZ R0, R5, -R14 ;  /* 0x8000000e05007221 */ /* 0x000fe20000010000 */
[----:B---3--:R-:W-:-:S04]  /*08a0*/  IMAD R21, R21, UR6, R2 ;  /* 0x0000000615157c24 */ /* 0x008fc8000f8e0202 */
[----:B0-----:R-:W-:-:S04]  /*08b0*/  IMAD.WIDE.U32 R4, R21, 0x4, R8 ;  /* 0x0000000415047825 */ /* 0x001fc800078e0008 */
[----:B-1----:R-:W-:-:S04]  /*08c0*/  FMUL.FTZ R0, R0, R15 ;  /* 0x0000000f00007220 */ /* 0x002fc80000410000 */
[----:B--2---:R-:W-:-:S05]  /*08d0*/  FFMA.FTZ R17, R0, R17, R19 ;  /* 0x0000001100117223 */ /* 0x004fca0000010013 */
[----:B------:R0:W-:Y:S01]  /*08e0*/  STG.E desc[UR4][R4.64], R17 ;  /* 0x0000001104007986 */ /* 0x0001e2000c101904 */
[----:B------:R-:W-:Y:S05]  /*08f0*/  @P0 EXIT ;  /* 0x000000000000094d */ /* 0x000fea0003800000 */
[----:B------:R-:W-:-:S04]  /*0900*/  IMAD.WIDE R10, R7, 0x4, R10 ;  /* 0x00000004070a7825 */ /* 0x000fc800078e020a */
[----:B------:R-:W-:Y:S02]  /*0910*/  IMAD.WIDE R12, R7, 0x4, R12 ;  /* 0x00000004070c7825 */ /* 0x000fe400078e020c */
[----:B------:R-:W2:Y:S04]  /*0920*/  LDG.E.CONSTANT R11, desc[UR4][R10.64] ;  /* 0x000000040a0b7981 */ /* 0x000ea8000c1e9900 */
[----:B------:R-:W2:Y:S01]  /*0930*/  LDG.E.CONSTANT R13, desc[UR4][R12.64] ;  /* 0x000000040c0d7981 */ /* 0x000ea2000c1e9900 */
[----:B------:R-:W-:Y:S01]  /*0940*/  FADD.FTZ R14, R3, -R14 ;  /* 0x8000000e030e7221 */ /* 0x000fe20000010000 */
[----:B------:R-:W-:-:S03]  /*0950*/  IADD3 R7, PT, PT, R21, R7, RZ ;  /* 0x0000000715077210 */ /* 0x000fc60007ffe0ff */
[----:B------:R-:W-:Y:S02]  /*0960*/  FMUL.FTZ R14, R15, R14 ;  /* 0x0000000e0f0e7220 */ /* 0x000fe40000410000 */
[----:B------:R-:W-:-:S04]  /*0970*/  IMAD.WIDE.U32 R8, R7, 0x4, R8 ;  /* 0x0000000407087825 */ /* 0x000fc800078e0008 */
[----:B--2---:R-:W-:-:S05]  /*0980*/  FFMA.FTZ R3, R14, R11, R13 ;  /* 0x0000000b0e037223 */ /* 0x004fca000001000d */
[----:B------:R-:W-:Y:S01]  /*0990*/  STG.E desc[UR4][R8.64], R3 ;  /* 0x0000000308007986 */ /* 0x000fe2000c101904 */
[----:B------:R-:W-:Y:S05]  /*09a0*/  EXIT ;  /* 0x000000000000794d */ /* 0x000fea0003800000 */
.L_x_2467:
        /* <DEDUP_REMOVED lines=13> */
.L_x_2662:


//--------------------- .text._ZN17fastertransformer28addBiasResidualPostLayerNormIfLi1EEEvPT_PKS1_S4_S4_S4_fii --------------------------
	.section	.text._ZN17fastertransformer28addBiasResidualPostLayerNormIfLi1EEEvPT_PKS1_S4_S4_S4_fii,"ax",@progbits
	.align	128
        .global         _ZN17fastertransformer28addBiasResidualPostLayerNormIfLi1EEEvPT_PKS1_S4_S4_S4_fii
        .type           _ZN17fastertransformer28addBiasResidualPostLayerNormIfLi1EEEvPT_PKS1_S4_S4_S4_fii,@function
        .size           _ZN17fastertransformer28addBiasResidualPostLayerNormIfLi1EEEvPT_PKS1_S4_S4_S4_fii,(.L_x_2663 - _ZN17fastertransformer28addBiasResidualPostLayerNormIfLi1EEEvPT_PKS1_S4_S4_S4_fii)
        .other          _ZN17fastertransformer28addBiasResidualPostLayerNormIfLi1EEEvPT_PKS1_S4_S4_S4_fii,@"STO_CUDA_ENTRY STV_DEFAULT"
_ZN17fastertransformer28addBiasResidualPostLayerNormIfLi1EEEvPT_PKS1_S4_S4_S4_fii:
.text._ZN17fastertransformer28addBiasResidualPostLayerNormIfLi1EEEvPT_PKS1_S4_S4_S4_fii:
        /* <DEDUP_REMOVED lines=10> */
[----:B--2---:R-:W2:Y:S01]  /*00a0*/  @!P0 LDG.E.CONSTANT R8, desc[UR8][R8.64] ;  /* 0x0000000808088981 */ /* 0x004ea2000c1e9900 */
[----:B0-----:R-:W-:-:S04]  /*00b0*/  @!P0 IMAD R11, R11, UR7, R2 ;  /* 0x000000070b0b8c24 */ /* 0x001fc8000f8e0202 */
[----:B-1----:R-:W-:-:S04]  /*00c0*/  @!P0 IMAD.WIDE.U32 R4, R11, 0x4, R4 ;  /* 0x000000040b048825 */ /* 0x002fc800078e0004 */
[----:B---3--:R-:W-:Y:S02]  /*00d0*/  @!P0 IMAD.WIDE.U32 R6, R11, 0x4, R6 ;  /* 0x000000040b068825 */ /* 0x008fe400078e0006 */
[----:B------:R-:W3:Y:S04]  /*00e0*/  @!P0 LDG.E R4, desc[UR8][R4.64] ;  /* 0x0000000804048981 */ /* 0x000ee8000c1e1900 */
[----:B------:R-:W3:Y:S01]  /*00f0*/  @!P0 LDG.E R7, desc[UR8][R6.64] ;  /* 0x0000000806078981 */ /* 0x000ee2000c1e1900 */
[----:B------:R-:W-:Y:S01]  /*0100*/  HFMA2 R0, -RZ, RZ, 0, 0 ;  /* 0x00000000ff007431 */ /* 0x000fe200000001ff */
[----:B------:R-:W0:Y:S01]  /*0110*/  LDCU UR4, c[0x0][0x360] ;  /* 0x00006c00ff0477ac */ /* 0x000e220008000800 */
[----:B------:R-:W1:Y:S01]  /*0120*/  S2UR UR6, SR_CgaCtaId ;  /* 0x00000000000679c3 */ /* 0x000e620000008800 */
[----:B---3--:R-:W-:-:S04]  /*0130*/  @!P0 FADD.FTZ R11, R4, R7 ;  /* 0x00000007040b8221 */ /* 0x008fc80000010000 */
        /* <DEDUP_REMOVED lines=86> */
[----:B------:R-:W5:Y:S01]  /*06a0*/  LDG.E.CONSTANT R5, desc[UR8][R4.64] ;  /* 0x0000000804057981 */ /* 0x000f62000c1e9900 */
[----:B---3--:R-:W-:-:S06]  /*06b0*/  IMAD.WIDE.U32 R6, R2, 0x4, R6 ;  /* 0x0000000402067825 */ /* 0x008fcc00078e0006 */
[----:B------:R-:W3:Y:S01]  /*06c0*/  LDG.E.CONSTANT R7, desc[UR8][R6.64] ;  /* 0x0000000806077981 */ /* 0x000ee2000c1e9900 */
[----:B--2---:R-:W1:Y:S01]  /*06d0*/  MUFU.RSQ R11, R11 ;  /* 0x0000000b000b7308 */ /* 0x004e620000001400 */
[----:B------:R-:W-:Y:S01]  /*06e0*/  FADD.FTZ R10, R3, -R10 ;  /* 0x8000000a030a7221 */ /* 0x000fe20000010000 */
[----:B----4-:R-:W-:-:S04]  /*06f0*/  IMAD R13, R13, UR7, R2 ;  /* 0x000000070d0d7c24 */ /* 0x010fc8000f8e0202 */
[----:B-----5:R-:W-:-:S04]  /*0700*/  IMAD.WIDE.U32 R8, R13, 0x4, R8 ;  /* 0x000000040d087825 */ /* 0x020fc800078e0008 */
[----:B-1----:R-:W-:-:S04]  /*0710*/  FMUL.FTZ R10, R10, R11 ;  /* 0x0000000b0a0a7220 */ /* 0x002fc80000410000 */
[----:B---3--:R-:W-:-:S05]  /*0720*/  FFMA.FTZ R3, R10, R5, R7 ;  /* 0x000000050a037223 */ /* 0x008fca0000010007 */
[----:B------:R-:W-:Y:S01]  /*0730*/  STG.E desc[UR8][R8.64], R3 ;  /* 0x0000000308007986 */ /* 0x000fe2000c101908 */
[----:B------:R-:W-:Y:S05]  /*0740*/  EXIT ;  /* 0x000000000000794d */ /* 0x000fea0003800000 */
.L_x_2468:
        /* <DEDUP_REMOVED lines=11> */
.L_x_2663:


//--------------------- .text._ZN17fastertransformer30addBiasResidualPostLayerNormV2IfEEvPT_PKS1_S4_S4_S4_fi --------------------------
	.section	.text._ZN17fastertransformer30addBiasResidualPostLayerNormV2IfEEvPT_PKS1_S4_S4_S4_fi,"ax",@progbits
	.align	128
        .global         _ZN17fastertransformer30addBiasResidualPostLayerNormV2IfEEvPT_PKS1_S4_S4_S4_fi
        .type           _ZN17fastertransformer30addBiasResidualPostLayerNormV2IfEEvPT_PKS1_S4_S4_S4_fi,@function
        .size           _ZN17fastertransformer30addBiasResidualPostLayerNormV2IfEEvPT_PKS1_S4_S4_S4_fi,(.L_x_2664 - _ZN17fastertransformer30addBiasResidualPostLayerNormV2IfEEvPT_PKS1_S4_S4_S4_fi)
        .other          _ZN17fastertransformer30addBiasResidualPostLayerNormV2IfEEvPT_PKS1_S4_S4_S4_fi,@"STO_CUDA_ENTRY STV_DEFAULT"
_ZN17fastertransformer30addBiasResidualPostLayerNormV2IfEEvPT_PKS1_S4_S4_S4_fi:
.text._ZN17fastertransformer30addBiasResidualPostLayerNormV2IfEEvPT_PKS1_S4_S4_S4_fi:
[----:B------:R-:W-:Y:S01]  /*0000*/  LDC R1, c[0x0][0x37c] ;  /* 0x0000df00ff017b82 */ /* 0x000fe20000000800 */
[----:B------:R-:W0:Y:S07]  /*0010*/  S2R R17, SR_TID.X ;  /* 0x0000000000117919 */ /* 0x000e2e0000002100 */
[----:B------:R-:W0:Y:S01]  /*0020*/  S2UR UR4, SR_CTAID.X ;  /* 0x00000000000479c3 */ /* 0x000e220000002500 */
[----:B------:R-:W1:Y:S07]  /*0030*/  LDCU.64 UR8, c[0x0][0x358] ;  /* 0x00006b00ff0877ac */ /* 0x000e6e0008000a00 */
[----:B------:R-:W0:Y:S08]  /*0040*/  LDC R0, c[0x0][0x3ac] ;  /* 0x0000eb00ff007b82 */ /* 0x000e300000000800 */
[----:B------:R-:W2:Y:S08]  /*0050*/  LDC.64 R8, c[0x0][0x388] ;  /* 0x0000e200ff087b82 */ /* 0x000eb00000000a00 */
[----:B------:R-:W3:Y:S08]  /*0060*/  LDC R29, c[0x0][0x360] ;  /* 0x0000d800ff1d7b82 */ /* 0x000ef00000000800 */
[----:B------:R-:W4:Y:S01]  /*0070*/  LDC.64 R10, c[0x0][0x380] ;  /* 0x0000e000ff0a7b82 */ /* 0x000f220000000a00 */
[----:B0-----:R-:W-:-:S07]  /*0080*/  IMAD R7, R0, UR4, R17 ;  /* 0x0000000400077c24 */ /* 0x001fce000f8e0211 */
[----:B------:R-:W0:Y:S01]  /*0090*/  LDC.64 R20, c[0x0][0x390] ;  /* 0x0000e400ff147b82 */ /* 0x000e220000000a00 */
[----:B--2---:R-:W-:-:S05]  /*00a0*/  IMAD.WIDE R8, R7, 0x4, R8 ;  /* 0x0000000407087825 */ /* 0x004fca00078e0208 */
[----:B-1----:R1:W2:Y:S01]  /*00b0*/  LDG.E.CONSTANT R3, desc[UR8][R8.64] ;  /* 0x0000000808037981 */ /* 0x0022a2000c1e9900 */
[----:B---3--:R-:W-:-:S04]  /*00c0*/  SHF.L.U32 R13, R29, 0x2, RZ ;  /* 0x000000021d0d7819 */ /* 0x008fc800000006ff */
[----:B------:R-:W-:-:S04]  /*00d0*/  IADD3 R4, P0, PT, R8, R13, RZ ;  /* 0x0000000d08047210 */ /* 0x000fc80007f1e0ff */
[----:B------:R-:W-:Y:S02]  /*00e0*/  IADD3.X R5, PT, PT, RZ, R9, RZ, P0, !PT ;  /* 0x00000009ff057210 */ /* 0x000fe400007fe4ff */
[----:B------:R-:W-:Y:S01]  /*00f0*/  IADD3 R26, P0, PT, R13, R4, RZ ;  /* 0x000000040d1a7210 */ /* 0x000fe20007f1e0ff */
[----:B----4-:R-:W-:Y:S02]  /*0100*/  IMAD.WIDE R10, R7, 0x4, R10 ;  /* 0x00000004070a7825 */ /* 0x010fe400078e020a */
[----:B------:R-:W3:Y:S01]  /*0110*/  LDG.E.CONSTANT R4, desc[UR8][R4.64] ;  /* 0x0000000804047981 */ /* 0x000ee2000c1e9900 */
[----:B------:R-:W-:Y:S02]  /*0120*/  IADD3.X R27, PT, PT, RZ, R5, RZ, P0, !PT ;  /* 0x00000005ff1b7210 */ /* 0x000fe400007fe4ff */
[----:B------:R-:W-:Y:S01]  /*0130*/  IADD3 R24, P0, PT, R13, R26, RZ ;  /* 0x0000001a0d187210 */ /* 0x000fe20007f1e0ff */
[----:B0-----:R-:W-:Y:S01]  /*0140*/  IMAD.WIDE.U32 R20, R17, 0x4, R20 ;  /* 0x0000000411147825 */ /* 0x001fe200078e0014 */
[----:B------:R-:W2:Y:S02]  /*0150*/  LDG.E R22, desc[UR8][R10.64] ;  /* 0x000000080a167981 */ /* 0x000ea4000c1e1900 */
[----:B------:R-:W-:-:S02]  /*0160*/  IADD3.X R25, PT, PT, RZ, R27, RZ, P0, !PT ;  /* 0x0000001bff197210 */ /* 0x000fc400007fe4ff */
[----:B------:R-:W-:Y:S01]  /*0170*/  IADD3 R18, P0, PT, R10, R13, RZ ;  /* 0x0000000d0a127210 */ /* 0x000fe20007f1e0ff */
[----:B------:R-:W-:Y:S01]  /*0180*/  IMAD.WIDE R6, R29, 0x4, R20 ;  /* 0x000000041d067825 */ /* 0x000fe200078e0214 */
[----:B------:R-:W4:Y:S02]  /*0190*/  LDG.E.CONSTANT R2, desc[UR8][R26.64] ;  /* 0x000000081a027981 */ /* 0x000f24000c1e9900 */
[C---:B------:R-:W-:Y:S02]  /*01a0*/  IADD3 R14, P1, PT, R13.reuse, R18, RZ ;  /* 0x000000120d0e7210 */ /* 0x040fe40007f3e0ff */
[----:B------:R-:W-:Y:S01]  /*01b0*/  IADD3.X R19, PT, PT, RZ, R11, RZ, P0, !PT ;  /* 0x0000000bff137210 */ /* 0x000fe200007fe4ff */
[----:B------:R0:W5:Y:S01]  /*01c0*/  LDG.E.CONSTANT R5, desc[UR8][R20.64] ;  /* 0x0000000814057981 */ /* 0x000162000c1e9900 */
[----:B------:R-:W-:Y:S02]  /*01d0*/  IADD3 R12, P0, PT, R13, R14, RZ ;  /* 0x0000000e0d0c7210 */ /* 0x000fe40007f1e0ff */
[----:B------:R-:W-:Y:S01]  /*01e0*/  IADD3.X R15, PT, PT, RZ, R19, RZ, P1, !PT ;  /* 0x00000013ff0f7210 */ /* 0x000fe20000ffe4ff */
[----:B-1----:R-:W-:Y:S01]  /*01f0*/  IMAD.WIDE R8, R29, 0x4, R6 ;  /* 0x000000041d087825 */ /* 0x002fe200078e0206 */
[----:B------:R-:W3:Y:S02]  /*0200*/  LDG.E R27, desc[UR8][R18.64] ;  /* 0x00000008121b7981 */ /* 0x000ee4000c1e1900 */
[----:B------:R-:W-:-:S02]  /*0210*/  IADD3.X R13, PT, PT, RZ, R15, RZ, P0, !PT ;  /* 0x0000000fff0d7210 */ /* 0x000fc400007fe4ff */
[----:B------:R-:W4:Y:S01]  /*0220*/  LDG.E.CONSTANT R16, desc[UR8][R24.64] ;  /* 0x0000000818107981 */ /* 0x000f22000c1e9900 */
[----:B0-----:R-:W-:-:S03]  /*0230*/  IMAD.WIDE R20, R29, 0x4, R8 ;  /* 0x000000041d147825 */ /* 0x001fc600078e0208 */
[----:B------:R-:W4:Y:S04]  /*0240*/  LDG.E.CONSTANT R6, desc[UR8][R6.64] ;  /* 0x0000000806067981 */ /* 0x000f28000c1e9900 */
[----:B------:R0:W4:Y:S04]  /*0250*/  LDG.E.CONSTANT R23, desc[UR8][R8.64] ;  /* 0x0000000808177981 */ /* 0x000128000c1e9900 */
[----:B------:R-:W4:Y:S04]  /*0260*/  LDG.E R25, desc[UR8][R14.64] ;  /* 0x000000080e197981 */ /* 0x000f28000c1e1900 */
[----:B------:R-:W4:Y:S04]  /*0270*/  LDG.E R24, desc[UR8][R12.64] ;  /* 0x000000080c187981 */ /* 0x000f28000c1e1900 */
[----:B------:R-:W4:Y:S01]  /*0280*/  LDG.E.CONSTANT R20, desc[UR8][R20.64] ;  /* 0x0000000814147981 */ /* 0x000f22000c1e9900 */
[----:B------:R-:W1:Y:S01]  /*0290*/  S2UR UR6, SR_CgaCtaId ;  /* 0x00000000000679c3 */ /* 0x000e620000008800 */
[----:B------:R-:W-:-:S02]  /*02a0*/  UMOV UR4, 0x400 ;  /* 0x0000040000047882 */ /* 0x000fc40000000000 */
[----:B------:R-:W-:Y:S01]  /*02b0*/  UIADD3 UR5, UPT, UPT, UR4, 0x8, URZ ;  /* 0x0000000804057890 */ /* 0x000fe2000fffe0ff */
[----:B0-----:R-:W-:-:S03]  /*02c0*/  LOP3.LUT P1, R8, R17, 0x1f, RZ, 0xc0, !PT ;  /* 0x0000001f11087812 */ /* 0x001fc6000782c0ff */
[----:B-1----:R-:W-:Y:S01]  /*02d0*/  ULEA UR5, UR6, UR5, 0x18 ;  /* 0x0000000506057291 */ /* 0x002fe2000f8ec0ff */
[----:B--2---:R-:W-:-:S04]  /*02e0*/  FADD.FTZ R22, R22, R3 ;  /* 0x0000000316167221 */ /* 0x004fc80000010000 */
[----:B-----5:R-:W-:Y:S01]  /*02f0*/  FADD.FTZ R3, R22, R5 ;  /* 0x0000000516037221 */ /* 0x020fe20000010000 */
[----:B---3--:R-:W-:-:S04]  /*0300*/  FADD.FTZ R27, R27, R4 ;  /* 0x000000041b1b7221 */ /* 0x008fc80000010000 */
[----:B----4-:R-:W-:Y:S01]  /*0310*/  FADD.FTZ R5, R27, R6 ;  /* 0x000000061b057221 */ /* 0x010fe20000010000 */
[----:B------:R-:W-:Y:S01]  /*0320*/  FADD.FTZ R4, R25, R2 ;  /* 0x0000000219047221 */ /* 0x000fe20000010000 */
[----:B------:R-:W-:Y:S01]  /*0330*/  FADD.FTZ R2, RZ, R3 ;  /* 0x00000003ff027221 */ /* 0x000fe20000010000 */
[----:B------:R-:W-:Y:S02]  /*0340*/  FADD.FTZ R9, R24, R16 ;  /* 0x0000001018097221 */ /* 0x000fe40000010000 */
[----:B------:R-:W-:Y:S01]  /*0350*/  FADD.FTZ R7, R4, R23 ;  /* 0x0000001704077221 */ /* 0x000fe20000010000 */
[----:B------:R-:W-:Y:S01]  /*0360*/  FADD.FTZ R2, R2, R5 ;  /* 0x0000000502027221 */ /* 0x000fe20000010000 */
[----:B------:R-:W-:-:S03]  /*0370*/  FADD.FTZ R9, R9, R20 ;  /* 0x0000001409097221 */ /* 0x000fc60000010000 */
[----:B------:R-:W-:-:S04]  /*0380*/  FADD.FTZ R2, R2, R7 ;  /* 0x0000000702027221 */ /* 0x000fc80000010000 */
[----:B------:R-:W-:-:S05]  /*0390*/  FADD.FTZ R2, R2, R9 ;  /* 0x0000000902027221 */ /* 0x000fca0000010000 */
        /* <DEDUP_REMOVED lines=9> */
[----:B------:R-:W-:-:S05]  /*0430*/  I2FP.F32.U32 R6, R29 ;  /* 0x0000001d00067245 */ /* 0x000fca0000201000 */
[----:B------:R-:W-:Y:S01]  /*0440*/  FMUL.FTZ R27, R6, 0.03125 ;  /* 0x3d000000061b7820 */ /* 0x000fe20000410000 */
[----:B------:R-:W-:Y:S02]  /*0450*/  LEA.HI R6, R17, UR5, RZ, 0x1d ;  /* 0x0000000511067c11 */ /* 0x000fe4000f8fe8ff */
[----:B------:R-:W-:Y:S01]  /*0460*/  I2FP.F32.U32 R2, R17 ;  /* 0x0000001100027245 */ /* 0x000fe20000201000 */
[----:B0-----:R-:W-:-:S05]  /*0470*/  FADD.FTZ R25, R16, R25 ;  /* 0x0000001910197221 */ /* 0x001fca0000010000 */
        /* <DEDUP_REMOVED lines=23> */
[----:B------:R-:W0:Y:S02]  /*05f0*/  LDS R16, [UR4] ;  /* 0x00000004ff107984 */ /* 0x000e240008000800 */
[--C-:B0-----:R-:W-:Y:S01]  /*0600*/  FADD.FTZ R4, R3, -R16.reuse ;  /* 0x8000001003047221 */ /* 0x101fe20000010000 */
[----:B------:R-:W-:-:S03]  /*0610*/  FADD.FTZ R23, R5, -R16 ;  /* 0x8000001005177221 */ /* 0x000fc60000010000 */
[----:B------:R-:W-:Y:S01]  /*0620*/  FFMA.FTZ R4, R4, R4, RZ ;  /* 0x0000000404047223 */ /* 0x000fe200000100ff */
[----:B------:R-:W-:-:S03]  /*0630*/  FADD.FTZ R25, R7, -R16 ;  /* 0x8000001007197221 */ /* 0x000fc60000010000 */
[----:B------:R-:W-:Y:S01]  /*0640*/  FFMA.FTZ R4, R23, R23, R4 ;  /* 0x0000001717047223 */ /* 0x000fe20000010004 */
[----:B------:R-:W-:-:S03]  /*0650*/  FADD.FTZ R23, R9, -R16 ;  /* 0x8000001009177221 */ /* 0x000fc60000010000 */
[----:B------:R-:W-:Y:S02]  /*0660*/  FFMA.FTZ R4, R25, R25, R4 ;  /* 0x0000001919047223 */ /* 0x000fe40000010004 */
[----:B------:R-:W0:Y:S02]  /*0670*/  LDC.64 R24, c[0x0][0x398] ;  /* 0x0000e600ff187b82 */ /* 0x000e240000000a00 */
[----:B------:R-:W-:-:S05]  /*0680*/  FFMA.FTZ R4, R23, R23, R4 ;  /* 0x0000001717047223 */ /* 0x000fca0000010004 */
[----:B------:R-:W1:Y:S02]  /*0690*/  SHFL.BFLY PT, R21, R4, 0x10, 0x1f ;  /* 0x0e001f0004157f89 */ /* 0x000e6400000e0000 */
[----:B-1----:R-:W-:-:S05]  /*06a0*/  FADD.FTZ R16, R4, R21 ;  /* 0x0000001504107221 */ /* 0x002fca0000010000 */
[----:B------:R-:W1:Y:S02]  /*06b0*/  SHFL.BFLY PT, R21, R16, 0x8, 0x1f ;  /* 0x0d001f0010157f89 */ /* 0x000e6400000e0000 */
[----:B-1----:R-:W-:-:S05]  /*06c0*/  FADD.FTZ R26, R16, R21 ;  /* 0x00000015101a7221 */ /* 0x002fca0000010000 */
[----:B------:R-:W1:Y:S02]  /*06d0*/  SHFL.BFLY PT, R21, R26, 0x4, 0x1f ;  /* 0x0c801f001a157f89 */ /* 0x000e6400000e0000 */
[----:B-1----:R-:W-:-:S05]  /*06e0*/  FADD.FTZ R27, R26, R21 ;  /* 0x000000151a1b7221 */ /* 0x002fca0000010000 */
[----:B------:R-:W1:Y:S01]  /*06f0*/  SHFL.BFLY PT, R20, R27, 0x2, 0x1f ;  /* 0x0c401f001b147f89 */ /* 0x000e6200000e0000 */
[----:B------:R-:W-:Y:S01]  /*0700*/  ISETP.NE.AND P2, PT, R8, RZ, PT ;  /* 0x000000ff0800720c */ /* 0x000fe20003f45270 */
[----:B-1----:R-:W-:Y:S02]  /*0710*/  FADD.FTZ R28, R27, R20 ;  /* 0x000000141b1c7221 */ /* 0x002fe40000010000 */
[----:B------:R-:W1:Y:S03]  /*0720*/  LDC.64 R20, c[0x0][0x3a0] ;  /* 0x0000e800ff147b82 */ /* 0x000e660000000a00 */
[----:B------:R-:W2:Y:S01]  /*0730*/  SHFL.BFLY PT, R23, R28, 0x1, 0x1f ;  /* 0x0c201f001c177f89 */ /* 0x000ea200000e0000 */
[----:B0-----:R-:W-:-:S04]  /*0740*/  IMAD.WIDE.U32 R24, R17, 0x4, R24 ;  /* 0x0000000411187825 */ /* 0x001fc800078e0018 */
[----:B-1----:R-:W-:-:S04]  /*0750*/  IMAD.WIDE.U32 R20, R17, 0x4, R20 ;  /* 0x0000000411147825 */ /* 0x002fc800078e0014 */
[----:B--2---:R-:W-:Y:S01]  /*0760*/  FADD.FTZ R4, R28, R23 ;  /* 0x000000171c047221 */ /* 0x004fe20000010000 */
[----:B------:R-:W-:-:S04]  /*0770*/  IMAD.WIDE R22, R29, 0x4, R24 ;  /* 0x000000041d167825 */ /* 0x000fc800078e0218 */
[C---:B------:R-:W-:Y:S01]  /*0780*/  IMAD.WIDE R16, R29.reuse, 0x4, R20 ;  /* 0x000000041d107825 */ /* 0x040fe200078e0214 */
[----:B------:R0:W-:Y:S03]  /*0790*/  @!P2 STS [R6], R4 ;  /* 0x000000040600a388 */ /* 0x0001e60000000800 */
[C---:B------:R-:W-:Y:S01]  /*07a0*/  IMAD.WIDE R26, R29.reuse, 0x4, R22 ;  /* 0x000000041d1a7825 */ /* 0x040fe200078e0216 */
[----:B------:R-:W2:Y:S04]  /*07b0*/  LDG.E.CONSTANT R21, desc[UR8][R20.64] ;  /* 0x0000000814157981 */ /* 0x000ea8000c1e9900 */
[----:B------:R-:W3:Y:S04]  /*07c0*/  LDG.E.CONSTANT R8, desc[UR8][R26.64] ;  /* 0x000000081a087981 */ /* 0x000ee8000c1e9900 */
[----:B0-----:R0:W2:Y:S04]  /*07d0*/  LDG.E.CONSTANT R4, desc[UR8][R24.64] ;  /* 0x0000000818047981 */ /* 0x0010a8000c1e9900 */
[----:B------:R1:W4:Y:S01]  /*07e0*/  LDG.E.CONSTANT R6, desc[UR8][R22.64] ;  /* 0x0000000816067981 */ /* 0x000322000c1e9900 */
[----:B0-----:R-:W-:-:S04]  /*07f0*/  IMAD.WIDE R24, R29, 0x4, R16 ;  /* 0x000000041d187825 */ /* 0x001fc800078e0210 */
[C---:B-1----:R-:W-:Y:S02]  /*0800*/  IMAD.WIDE R22, R29.reuse, 0x4, R26 ;  /* 0x000000041d167825 */ /* 0x042fe400078e021a */
[----:B------:R0:W4:Y:S02]  /*0810*/  LDG.E.CONSTANT R27, desc[UR8][R16.64] ;  /* 0x00000008101b7981 */ /* 0x000124000c1e9900 */
[----:B------:R-:W-:Y:S02]  /*0820*/  IMAD.WIDE R28, R29, 0x4, R24 ;  /* 0x000000041d1c7825 */ /* 0x000fe400078e0218 */
[----:B------:R-:W3:Y:S04]  /*0830*/  LDG.E.CONSTANT R25, desc[UR8][R24.64] ;  /* 0x0000000818197981 */ /* 0x000ee8000c1e9900 */
[----:B------:R1:W5:Y:S04]  /*0840*/  LDG.E.CONSTANT R22, desc[UR8][R22.64] ;  /* 0x0000000816167981 */ /* 0x000368000c1e9900 */
[----:B------:R-:W5:Y:S01]  /*0850*/  LDG.E.CONSTANT R29, desc[UR8][R28.64] ;  /* 0x000000081c1d7981 */ /* 0x000f62000c1e9900 */
[----:B------:R-:W-:Y:S01]  /*0860*/  MOV R26, RZ ;  /* 0x000000ff001a7202 */ /* 0x000fe20000000f00 */
[----:B------:R-:W-:Y:S06]  /*0870*/  BAR.SYNC.DEFER_BLOCKING 0x0 ;  /* 0x0000000000007b1d */ /* 0x000fec0000010000 */
[----:B------:R0:W1:Y:S02]  /*0880*/  @P0 LDS R26, [R2] ;  /* 0x00000000021a0984 */ /* 0x0000640000000800 */
[----:B0-----:R-:W0:Y:S02]  /*0890*/  @!P1 LDC R2, c[0x0][0x3a8] ;  /* 0x0000ea00ff029b82 */ /* 0x001e240000000800 */
        /* <DEDUP_REMOVED lines=16> */
[----:B------:R-:W0:Y:S02]  /*09a0*/  LDS.64 R16, [UR4] ;  /* 0x00000004ff107984 */ /* 0x000e240008000a00 */
[--C-:B0-----:R-:W-:Y:S01]  /*09b0*/  FADD.FTZ R2, R3, -R16.reuse ;  /* 0x8000001003027221 */ /* 0x101fe20000010000 */
[--C-:B------:R-:W-:Y:S01]  /*09c0*/  FADD.FTZ R20, R5, -R16.reuse ;  /* 0x8000001005147221 */ /* 0x100fe20000010000 */
[--C-:B------:R-:W-:Y:S01]  /*09d0*/  FADD.FTZ R24, R7, -R16.reuse ;  /* 0x8000001007187221 */ /* 0x100fe20000010000 */
[----:B------:R-:W-:Y:S01]  /*09e0*/  FADD.FTZ R16, R9, -R16 ;  /* 0x8000001009107221 */ /* 0x000fe20000010000 */
[-C--:B------:R-:W-:Y:S01]  /*09f0*/  FMUL.FTZ R2, R2, R17.reuse ;  /* 0x0000001102027220 */ /* 0x080fe20000410000 */
[-C--:B------:R-:W-:Y:S01]  /*0a00*/  FMUL.FTZ R20, R20, R17.reuse ;  /* 0x0000001114147220 */ /* 0x080fe20000410000 */
[-C--:B------:R-:W-:Y:S01]  /*0a10*/  FMUL.FTZ R24, R24, R17.reuse ;  /* 0x0000001118187220 */ /* 0x080fe20000410000 */
[----:B------:R-:W-:Y:S01]  /*0a20*/  FMUL.FTZ R16, R16, R17 ;  /* 0x0000001110107220 */ /* 0x000fe20000410000 */
[----:B--2---:R-:W-:Y:S01]  /*0a30*/  FFMA.FTZ R21, R2, R4, R21 ;  /* 0x0000000402157223 */ /* 0x004fe20000010015 */
[----:B----4-:R-:W-:Y:S01]  /*0a40*/  FFMA.FTZ R27, R20, R6, R27 ;  /* 0x00000006141b7223 */ /* 0x010fe2000001001b */
[----:B---3--:R-:W-:Y:S01]  /*0a50*/  FFMA.FTZ R25, R24, R8, R25 ;  /* 0x0000000818197223 */ /* 0x008fe20000010019 */
[----:B-----5:R-:W-:-:S02]  /*0a60*/  FFMA.FTZ R29, R16, R22, R29 ;  /* 0x00000016101d7223 */ /* 0x020fc4000001001d */
[----:B------:R-:W-:Y:S04]  /*0a70*/  STG.E desc[UR8][R10.64], R21 ;  /* 0x000000150a007986 */ /* 0x000fe8000c101908 */
[----:B------:R-:W-:Y:S04]  /*0a80*/  STG.E desc[UR8][R18.64], R27 ;  /* 0x0000001b12007986 */ /* 0x000fe8000c101908 */
[----:B------:R-:W-:Y:S04]  /*0a90*/  STG.E desc[UR8][R14.64], R25 ;  /* 0x000000190e007986 */ /* 0x000fe8000c101908 */
[----:B------:R-:W-:Y:S01]  /*0aa0*/  STG.E desc[UR8][R12.64], R29 ;  /* 0x0000001d0c007986 */ /* 0x000fe2000c101908 */
[----:B------:R-:W-:Y:S05]  /*0ab0*/  EXIT ;  /* 0x000000000000794d */ /* 0x000fea0003800000 */
.L_x_2469:
        /* <DEDUP_REMOVED lines=12> */
.L_x_2664:


//--------------------- .text._ZN17fastertransformer35generalAddBiasResidualPostLayerNormIfEEvPT_PKS1_S4_S4_S4_fii --------------------------
	.section	.text._ZN17fastertransformer35generalAddBiasResidualPostLayerNormIfEEvPT_PKS1_S4_S4_S4_fii,"ax",@progbits
	.align	128
        .global         _ZN17fastertransformer35generalAddBiasResidualPostLayerNormIfEEvPT_PKS1_S4_S4_S4_fii
        .type           _ZN17fastertransformer35generalAddBiasResidualPostLayerNormIfEEvPT_PKS1_S4_S4_S4_fii,@function
        .size           _ZN17fastertransformer35generalAddBiasResidualPostLayerNormIfEEvPT_PKS1_S4_S4_S4_fii,(.L_x_2665 - _ZN17fastertransformer35generalAddBiasResidualPostLayerNormIfEEvPT_PKS1_S4_S4_S4_fii)
        .other          _ZN17fastertransformer35generalAddBiasResidualPostLayerNormIfEEvPT_PKS1_S4_S4_S4_fii,@"STO_CUDA_ENTRY STV_DEFAULT"
_ZN17fastertransformer35generalAddBiasResidualPostLayerNormIfEEvPT_PKS1_S4_S4_S4_fii:
.text._ZN17fastertransformer35generalAddBiasResidualPostLayerNormIfEEvPT_PKS1_S4_S4_S4_fii:
        /* <DEDUP_REMOVED lines=13> */
[----:B------:R-:W3:Y:S08]  /*00d0*/  LDC.64 R4, c[0x0][0x380] ;  /* 0x0000e000ff047b82 */ /* 0x000ef00000000a00 */
[----:B------:R-:W4:Y:S02]  /*00e0*/  LDC.64 R6, c[0x0][0x388] ;  /* 0x0000e200ff067b82 */ /* 0x000f240000000a00 */
.L_x_2472:
[----:B0-----:R-:W-:Y:S02]  /*00f0*/  IMAD R9, R18, UR7, R15 ;  /* 0x0000000712097c24 */ /* 0x001fe4000f8e020f */
[----:B--2---:R-:W-:-:S04]  /*0100*/  IMAD.WIDE R12, R15, 0x4, R2 ;  /* 0x000000040f0c7825 */ /* 0x004fc800078e0202 */
[C---:B----4-:R-:W-:Y:S02]  /*0110*/  IMAD.WIDE.U32 R10, R9.reuse, 0x4, R6 ;  /* 0x00000004090a7825 */ /* 0x050fe400078e0006 */
[----:B------:R-:W2:Y:S02]  /*0120*/  LDG.E.CONSTANT R13, desc[UR4][R12.64] ;  /* 0x000000040c0d7981 */ /* 0x000ea4000c1e9900 */
[----:B---3--:R-:W-:Y:S02]  /*0130*/  IMAD.WIDE.U32 R8, R9, 0x4, R4 ;  /* 0x0000000409087825 */ /* 0x008fe400078e0004 */
[----:B------:R-:W3:Y:S04]  /*0140*/  LDG.E R11, desc[UR4][R10.64] ;  /* 0x000000040a0b7981 */ /* 0x000ee8000c1e1900 */
[----:B------:R-:W3:Y:S01]  /*0150*/  LDG.E R16, desc[UR4][R8.64] ;  /* 0x0000000408107981 */ /* 0x000ee2000c1e1900 */
[----:B-1----:R-:W-:-:S04]  /*0160*/  IADD3 R15, PT, PT, R20, R15, RZ ;  /* 0x0000000f140f7210 */ /* 0x002fc80007ffe0ff */
[----:B------:R-:W-:Y:S01]  /*0170*/  ISETP.GE.AND P0, PT, R15, UR7, PT ;  /* 0x000000070f007c0c */ /* 0x000fe2000bf06270 */
[----:B---3--:R-:W-:-:S04]  /*0180*/  FADD.FTZ R16, R16, R11 ;  /* 0x0000000b10107221 */ /* 0x008fc80000010000 */
[----:B--2---:R-:W-:-:S05]  /*0190*/  FADD.FTZ R17, R16, R13 ;  /* 0x0000000d10117221 */ /* 0x004fca0000010000 */
[----:B------:R0:W-:Y:S01]  /*01a0*/  STG.E desc[UR4][R8.64], R17 ;  /* 0x0000001108007986 */ /* 0x0001e2000c101904 */
[----:B------:R-:W-:Y:S02]  /*01b0*/  FADD.FTZ R14, R17, R14 ;  /* 0x0000000e110e7221 */ /* 0x000fe40000010000 */
[----:B------:R-:W-:Y:S05]  /*01c0*/  @!P0 BRA `(.L_x_2472) ;  /* 0xfffffffc00c88947 */ /* 0x000fea000383ffff */
.L_x_2471:
[----:B------:R-:W-:Y:S05]  /*01d0*/  BSYNC.RECONVERGENT B0 ;  /* 0x0000000000007941 */ /* 0x000fea0003800200 */
.L_x_2470:
[----:B------:R-:W1:Y:S01]  /*01e0*/  SHFL.BFLY PT, R3, R14, 0x10, 0x1f ;  /* 0x0e001f000e037f89 */ /* 0x000e6200000e0000 */
[----:B------:R-:W2:Y:S01]  /*01f0*/  LDCU UR6, c[0x0][0x360] ;  /* 0x00006c00ff0677ac */ /* 0x000ea20008000800 */
[----:B------:R-:W-:Y:S01]  /*0200*/  I2FP.F32.U32 R5, R0 ;  /* 0x0000000000057245 */ /* 0x000fe20000201000 */
[----:B------:R-:W-:Y:S01]  /*0210*/  BSSY.RECONVERGENT B0, `(.L_x_2473) ;  /* 0x000003a000007945 */ /* 0x000fe20003800200 */
[----:B--2---:R-:W-:Y:S01]  /*0220*/  I2FP.F32.U32 R6, UR6 ;  /* 0x0000000600067c45 */ /* 0x004fe20008201000 */
[----:B-1----:R-:W-:-:S04]  /*0230*/  FADD.FTZ R4, R3, R14 ;  /* 0x0000000e03047221 */ /* 0x002fc80000010000 */
[----:B------:R-:W-:Y:S01]  /*0240*/  FMUL.FTZ R6, R6, 0.03125 ;  /* 0x3d00000006067820 */ /* 0x000fe20000410000 */
[----:B------:R-:W1:Y:S04]  /*0250*/  SHFL.BFLY PT, R3, R4, 0x8, 0x1f ;  /* 0x0d001f0004037f89 */ /* 0x000e6800000e0000 */
[----:B------:R-:W-:Y:S01]  /*0260*/  FSETP.GT.FTZ.AND P1, PT, R6, R5, PT ;  /* 0x000000050600720b */ /* 0x000fe20003f34000 */
[----:B-1----:R-:W-:Y:S01]  /*0270*/  FADD.FTZ R7, R4, R3 ;  /* 0x0000000304077221 */ /* 0x002fe20000010000 */
[----:B------:R-:W-:-:S04]  /*0280*/  LOP3.LUT P0, R4, R0, 0x1f, RZ, 0xc0, !PT ;  /* 0x0000001f00047812 */ /* 0x000fc8000780c0ff */
[----:B------:R-:W0:Y:S02]  /*0290*/  SHFL.BFLY PT, R2, R7, 0x4, 0x1f ;  /* 0x0c801f0007027f89 */ /* 0x000e2400000e0000 */
[----:B0-----:R-:W-:Y:S02]  /*02a0*/  FADD.FTZ R8, R7, R2 ;  /* 0x0000000207087221 */ /* 0x001fe40000010000 */
[----:B------:R-:W0:Y:S03]  /*02b0*/  S2R R2, SR_CgaCtaId ;  /* 0x0000000000027919 */ /* 0x000e260000008800 */
[----:B------:R-:W1:Y:S02]  /*02c0*/  SHFL.BFLY PT, R3, R8, 0x2, 0x1f ;  /* 0x0c401f0008037f89 */ /* 0x000e6400000e0000 */
[----:B-1----:R-:W-:Y:S01]  /*02d0*/  FADD.FTZ R9, R8, R3 ;  /* 0x0000000308097221 */ /* 0x002fe20000010000 */
[----:B------:R-:W-:-:S04]  /*02e0*/  MOV R3, 0x400 ;  /* 0x0000040000037802 */ /* 0x000fc80000000f00 */
[----:B------:R-:W1:Y:S01]  /*02f0*/  SHFL.BFLY PT, R10, R9, 0x1, 0x1f ;  /* 0x0c201f00090a7f89 */ /* 0x000e6200000e0000 */
[----:B------:R-:W-:-:S04]  /*0300*/  IADD3 R7, PT, PT, R3, 0x8, RZ ;  /* 0x0000000803077810 */ /* 0x000fc80007ffe0ff */
[----:B0-----:R-:W-:-:S04]  /*0310*/  LEA R11, R2, R7, 0x18 ;  /* 0x00000007020b7211 */ /* 0x001fc800078ec0ff */
[-C--:B------:R-:W-:Y:S02]  /*0320*/  LEA.HI R7, R0, R11.reuse, RZ, 0x1d ;  /* 0x0000000b00077211 */ /* 0x080fe400078fe8ff */
[----:B------:R-:W-:Y:S01]  /*0330*/  LEA R8, R4, R11, 0x2 ;  /* 0x0000000b04087211 */ /* 0x000fe200078e10ff */
[----:B-1----:R-:W-:Y:S01]  /*0340*/  FADD.FTZ R14, R9, R10 ;  /* 0x0000000a090e7221 */ /* 0x002fe20000010000 */
[----:B------:R-:W-:-:S04]  /*0350*/  MOV R9, RZ ;  /* 0x000000ff00097202 */ /* 0x000fc80000000f00 */
[----:B------:R-:W-:Y:S01]  /*0360*/  @!P0 STS [R7], R14 ;  /* 0x0000000e07008388 */ /* 0x000fe20000000800 */
[----:B------:R-:W-:Y:S01]  /*0370*/  BAR.SYNC.DEFER_BLOCKING 0x0 ;  /* 0x0000000000007b1d */ /* 0x000fe20000010000 */
[----:B------:R-:W-:-:S13]  /*0380*/  ISETP.NE.AND P0, PT, R0, RZ, PT ;  /* 0x000000ff0000720c */ /* 0x000fda0003f05270 */
[----:B------:R-:W-:Y:S01]  /*0390*/  @!P0 I2FP.F32.S32 R15, UR7 ;  /* 0x00000007000f8c45 */ /* 0x000fe20008201400 */
[----:B------:R-:W0:Y:S01]  /*03a0*/  @P1 LDS R9, [R8] ;  /* 0x0000000008091984 */ /* 0x000e220000000800 */
[----:B------:R-:W-:-:S03]  /*03b0*/  ISETP.GE.AND P1, PT, R0, UR7, PT ;  /* 0x0000000700007c0c */ /* 0x000fc6000bf26270 */
        /* <DEDUP_REMOVED lines=17> */
[----:B0-----:R-:W-:Y:S01]  /*04d0*/  LEA R9, R2, R3, 0x18 ;  /* 0x0000000302097211 */ /* 0x001fe200078ec0ff */
[----:B------:R-:W0:Y:S01]  /*04e0*/  S2R R16, SR_CTAID.X ;  /* 0x0000000000107919 */ /* 0x000e220000002500 */
[----:B------:R-:W1:Y:S01]  /*04f0*/  LDC.64 R10, c[0x0][0x380] ;  /* 0x0000e000ff0a7b82 */ /* 0x000e620000000a00 */
[----:B------:R-:W-:Y:S02]  /*0500*/  MOV R14, RZ ;  /* 0x000000ff000e7202 */ /* 0x000fe40000000f00 */
[----:B------:R-:W-:Y:S01]  /*0510*/  MOV R15, R0 ;  /* 0x00000000000f7202 */ /* 0x000fe20000000f00 */
[----:B------:R-:W2:Y:S06]  /*0520*/  LDS R9, [R9] ;  /* 0x0000000009097984 */ /* 0x000eac0000000800 */
.L_x_2475:
[----:B0-----:R-:W-:-:S04]  /*0530*/  IMAD R13, R16, UR7, R15 ;  /* 0x00000007100d7c24 */ /* 0x001fc8000f8e020f */
[----:B-1----:R-:W-:-:S06]  /*0540*/  IMAD.WIDE.U32 R12, R13, 0x4, R10 ;  /* 0x000000040d0c7825 */ /* 0x002fcc00078e000a */
[----:B------:R-:W2:Y:S01]  /*0550*/  LDG.E R12, desc[UR4][R12.64] ;  /* 0x000000040c0c7981 */ /* 0x000ea2000c1e1900 */
[----:B------:R-:W-:-:S04]  /*0560*/  IADD3 R15, PT, PT, R15, UR6, RZ ;  /* 0x000000060f0f7c10 */ /* 0x000fc8000fffe0ff */
[----:B------:R-:W-:Y:S01]  /*0570*/  ISETP.GE.AND P0, PT, R15, UR7, PT ;  /* 0x000000070f007c0c */ /* 0x000fe2000bf06270 */
[----:B--2---:R-:W-:-:S04]  /*0580*/  FADD.FTZ R17, -R9, R12 ;  /* 0x0000000c09117221 */ /* 0x004fc80000010100 */
[----:B------:R-:W-:-:S08]  /*0590*/  FFMA.FTZ R14, R17, R17, R14 ;  /* 0x00000011110e7223 */ /* 0x000fd0000001000e */
[----:B------:R-:W-:Y:S05]  /*05a0*/  @!P0 BRA `(.L_x_2475) ;  /* 0xfffffffc00e08947 */ /* 0x000fea000383ffff */
.L_x_2474:
[----:B------:R-:W-:Y:S05]  /*05b0*/  BSYNC.RECONVERGENT B0 ;  /* 0x0000000000007941 */ /* 0x000fea0003800200 */
.L_x_2473:
        /* <DEDUP_REMOVED lines=16> */
[----:B------:R-:W-:Y:S01]  /*06c0*/  @!P0 I2FP.F32.S32 R11, UR7 ;  /* 0x00000007000b8c45 */ /* 0x000fe20008201400 */
[----:B------:R0:W1:Y:S01]  /*06d0*/  @P1 LDS R4, [R8] ;  /* 0x0000000008041984 */ /* 0x0000620000000800 */
[----:B------:R-:W-:Y:S01]  /*06e0*/  ISETP.GE.AND P1, PT, R0, UR7, PT ;  /* 0x0000000700007c0c */ /* 0x000fe2000bf26270 */
[----:B0-----:R-:W0:Y:S02]  /*06f0*/  @!P0 LDC R8, c[0x0][0x3a8] ;  /* 0x0000ea00ff088b82 */ /* 0x001e240000000800 */
[----:B-1----:R-:W1:Y:S02]  /*0700*/  SHFL.BFLY PT, R5, R4, 0x10, 0x1f ;  /* 0x0e001f0004057f89 */ /* 0x002e6400000e0000 */
        /* <DEDUP_REMOVED lines=16> */
[----:B0-----:R-:W-:Y:S01]  /*0810*/  LEA R4, R2, R3, 0x18 ;  /* 0x0000000302047211 */ /* 0x001fe200078ec0ff */
[----:B------:R-:W0:Y:S01]  /*0820*/  S2R R19, SR_CTAID.X ;  /* 0x0000000000137919 */ /* 0x000e220000002500 */
[----:B------:R-:W1:Y:S04]  /*0830*/  LDC.64 R6, c[0x0][0x380] ;  /* 0x0000e000ff067b82 */ /* 0x000e680000000a00 */
[----:B------:R-:W2:Y:S04]  /*0840*/  LDS.64 R4, [R4] ;  /* 0x0000000004047984 */ /* 0x000ea80000000a00 */
[----:B------:R-:W3:Y:S08]  /*0850*/  LDC.64 R8, c[0x0][0x398] ;  /* 0x0000e600ff087b82 */ /* 0x000ef00000000a00 */
[----:B------:R-:W4:Y:S02]  /*0860*/  LDC.64 R2, c[0x0][0x3a0] ;  /* 0x0000e800ff027b82 */ /* 0x000f240000000a00 */
.L_x_2476:
[----:B0-----:R-:W-:-:S04]  /*0870*/  IMAD R11, R19, UR7, R0 ;  /* 0x00000007130b7c24 */ /* 0x001fc8000f8e0200 */
[----:B-1----:R-:W-:-:S05]  /*0880*/  IMAD.WIDE.U32 R10, R11, 0x4, R6 ;  /* 0x000000040b0a7825 */ /* 0x002fca00078e0006 */
[----:B------:R-:W2:Y:S01]  /*0890*/  LDG.E R17, desc[UR4][R10.64] ;  /* 0x000000040a117981 */ /* 0x000ea2000c1e1900 */
[----:B---3--:R-:W-:-:S04]  /*08a0*/  IMAD.WIDE R12, R0, 0x4, R8 ;  /* 0x00000004000c7825 */ /* 0x008fc800078e0208 */
[C---:B----4-:R-:W-:Y:S02]  /*08b0*/  IMAD.WIDE R14, R0.reuse, 0x4, R2 ;  /* 0x00000004000e7825 */ /* 0x050fe400078e0202 */
[----:B------:R-:W3:Y:S04]  /*08c0*/  LDG.E.CONSTANT R13, desc[UR4][R12.64] ;  /* 0x000000040c0d7981 */ /* 0x000ee8000c1e9900 */
[----:B------:R-:W3:Y:S01]  /*08d0*/  LDG.E.CONSTANT R15, desc[UR4][R14.64] ;  /* 0x000000040e0f7981 */ /* 0x000ee2000c1e9900 */
[----:B------:R-:W-:-:S04]  /*08e0*/  IADD3 R0, PT, PT, R0, UR6, RZ ;  /* 0x0000000600007c10 */ /* 0x000fc8000fffe0ff */
[----:B------:R-:W-:Y:S01]  /*08f0*/  ISETP.GE.AND P0, PT, R0, UR7, PT ;  /* 0x0000000700007c0c */ /* 0x000fe2000bf06270 */
[----:B--2---:R-:W-:-:S04]  /*0900*/  FADD.FTZ R16, R17, -R4 ;  /* 0x8000000411107221 */ /* 0x004fc80000010000 */
[----:B------:R-:W-:-:S04]  /*0910*/  FMUL.FTZ R16, R16, R5 ;  /* 0x0000000510107220 */ /* 0x000fc80000410000 */
[----:B---3--:R-:W-:-:S05]  /*0920*/  FFMA.FTZ R17, R16, R13, R15 ;  /* 0x0000000d10117223 */ /* 0x008fca000001000f */
[----:B------:R0:W-:Y:S01]  /*0930*/  STG.E desc[UR4][R10.64], R17 ;  /* 0x000000110a007986 */ /* 0x0001e2000c101904 */
[----:B------:R-:W-:Y:S05]  /*0940*/  @!P0 BRA `(.L_x_2476) ;  /* 0xfffffffc00c88947 */ /* 0x000fea000383ffff */
[----:B------:R-:W-:Y:S05]  /*0950*/  EXIT ;  /* 0x000000000000794d */ /* 0x000fea0003800000 */
.L_x_2477:
        /* <DEDUP_REMOVED lines=10> */
.L_x_2665:


//--------------------- .nv.global.init           --------------------------
	.section	.nv.global.init,"aw",@progbits
	.align	4
.nv.global.init:
	.type		mrg32k3aM1SubSeq,@object
	.size		mrg32k3aM1SubSeq,(mrg32k3aM2SubSeq - mrg32k3aM1SubSeq)
mrg32k3aM1SubSeq:
        /*0000*/ 	.byte	0x0b, 0xcc, 0xee, 0x04, 0x73, 0x29, 0x8b, 0x6f, 0xf6, 0x53, 0x03, 0xf6, 0x23, 0xf6, 0xea, 0xda
        /* <DEDUP_REMOVED lines=125> */
	.type		mrg32k3aM2SubSeq,@object
	.size		mrg32k3aM2SubSeq,(mrg32k3aM1 - mrg32k3aM2SubSeq)
mrg32k3aM2SubSeq:
        /* <DEDUP_REMOVED lines=126> */
	.type		mrg32k3aM1,@object
	.size		mrg32k3aM1,(mrg32k3aM1Seq - mrg32k3aM1)
mrg32k3aM1:
        /* <DEDUP_REMOVED lines=144> */
	.type		mrg32k3aM1Seq,@object
	.size		mrg32k3aM1Seq,(mrg32k3aM2 - mrg32k3aM1Seq)
mrg32k3aM1Seq:
        /* <DEDUP_REMOVED lines=144> */
	.type		mrg32k3aM2,@object
	.size		mrg32k3aM2,(mrg32k3aM2Seq - mrg32k3aM2)
mrg32k3aM2:
        /* <DEDUP_REMOVED lines=144> */
	.type		mrg32k3aM2Seq,@object
	.size		mrg32k3aM2Seq,(precalc_xorwow_matrix - mrg32k3aM2Seq)
mrg32k3aM2Seq:
        /* <DEDUP_REMOVED lines=144> */
	.type		precalc_xorwow_matrix,@object
	.size		precalc_xorwow_matrix,(precalc_xorwow_offset_matrix - precalc_xorwow_matrix)
precalc_xorwow_matrix:
        /* <DEDUP_REMOVED lines=6400> */
	.type		precalc_xorwow_offset_matrix,@object
	.size		precalc_xorwow_offset_matrix,(.L_1 - precalc_xorwow_offset_matrix)
precalc_xorwow_offset_matrix:
        /* <DEDUP_REMOVED lines=6400> */
.L_1:


//--------------------- .nv.shared._ZN17fastertransformer26add_bias_layernorm_add_resIfLi32EEEvPT_PKS1_S4_S4_S4_fi --------------------------
	.section	.nv.shared._ZN17fastertransformer26add_bias_layernorm_add_resIfLi32EEEvPT_PKS1_S4_S4_S4_fi,"aw",@nobits
	.sectionflags	@""
	.align	16
.nv.shared._ZN17fastertransformer26add_bias_layernorm_add_resIfLi32EEEvPT_PKS1_S4_S4_S4_fi:
	.zero		1168


//--------------------- .nv.shared.reserved.0     --------------------------
	.section	.nv.shared.reserved.0,"aw",@nobits
	.weak		__nv_reservedSMEM_offset_0_alias
	.size		__nv_reservedSMEM_offset_0_alias, 0, 64
	.other		__nv_reservedSMEM_offset_0_alias,@"STO_CUDA_RESERVED_SHARED STV_DEFAULT"
__nv_reservedSMEM_offset_0_alias:
	.zero		0
	.zero		64


//--------------------- .nv.global                --------------------------
	.section	.nv.global,"aw",@nobits
.nv.global:
	.type		_ZN56_INTERNAL_9909a8c4_20_layernorm_kernels_cu_a414aec0_31974cuda3std6ranges3__45__cpo9iter_moveE,@object
	.size		_ZN56_INTERNAL_9909a8c4_20_layernorm_kernels_cu_a414aec0_31974cuda3std6ranges3__45__cpo9iter_moveE,(_ZN56_INTERNAL_9909a8c4_20_layernorm_kernels_cu_a414aec0_31974cuda3std3__458_GLOBAL__N__9909a8c4_20_layernorm_kernels_cu_a414aec0_31976ignoreE - _ZN56_INTERNAL_9909a8c4_20_layernorm_kernels_cu_a414aec0_31974cuda3std6ranges3__45__cpo9iter_moveE)
_ZN56_INTERNAL_9909a8c4_20_layernorm_kernels_cu_a414aec0_31974cuda3std6ranges3__45__cpo9iter_moveE:
	.zero		1
	.type		_ZN56_INTERNAL_9909a8c4_20_layernorm_kernels_cu_a414aec0_31974cuda3std3__458_GLOBAL__N__9909a8c4_20_layernorm_kernels_cu_a414aec0_31976ignoreE,@object
	.size		_ZN56_INTERNAL_9909a8c4_20_layernorm_kernels_cu_a414aec0_31974cuda3std3__458_GLOBAL__N__9909a8c4_20_layernorm_kernels_cu_a414aec0_31976ignoreE,(_ZN56_INTERNAL_9909a8c4_20_layernorm_kernels_cu_a414aec0_31974cuda3std3__45__cpo4cendE - _ZN56_INTERNAL_9909a8c4_20_layernorm_kernels_cu_a414aec0_31974cuda3std3__458_GLOBAL__N__9909a8c4_20_layernorm_kernels_cu_a414aec0_31976ignoreE)
_ZN56_INTERNAL_9909a8c4_20_layernorm_kernels_cu_a414aec0_31974cuda3std3__458_GLOBAL__N__9909a8c4_20_layernorm_kernels_cu_a414aec0_31976ignoreE:
	.zero		1
	.type		_ZN56_INTERNAL_9909a8c4_20_layernorm_kernels_cu_a414aec0_31974cuda3std3__45__cpo4cendE,@object
	.size		_ZN56_INTERNAL_9909a8c4_20_layernorm_kernels_cu_a414aec0_31974cuda3std3__45__cpo4cendE,(_ZN56_INTERNAL_9909a8c4_20_layernorm_kernels_cu_a414aec0_31974cuda3std3__45__cpo3endE - _ZN56_INTERNAL_9909a8c4_20_layernorm_kernels_cu_a414aec0_31974cuda3std3__45__cpo4cendE)
_ZN56_INTERNAL_9909a8c4_20_layernorm_kernels_cu_a414aec0_31974cuda3std3__45__cpo4cendE:
	.zero		1
	.type		_ZN56_INTERNAL_9909a8c4_20_layernorm_kernels_cu_a414aec0_31974cuda3std3__45__cpo3endE,@object
	.size		_ZN56_INTERNAL_9909a8c4_20_layernorm_kernels_cu_a414aec0_31974cuda3std3__45__cpo3endE,(_ZN56_INTERNAL_9909a8c4_20_layernorm_kernels_cu_a414aec0_31974cuda3std3__48in_placeE - _ZN56_INTERNAL_9909a8c4_20_layernorm_kernels_cu_a414aec0_31974cuda3std3__45__cpo3endE)
_ZN56_INTERNAL_9909a8c4_20_layernorm_kernels_cu_a414aec0_31974cuda3std3__45__cpo3endE:
	.zero		1
	.type		_ZN56_INTERNAL_9909a8c4_20_layernorm_kernels_cu_a414aec0_31974cuda3std3__48in_placeE,@object
	.size		_ZN56_INTERNAL_9909a8c4_20_layernorm_kernels_cu_a414aec0_31974cuda3std3__48in_placeE,(_ZN56_INTERNAL_9909a8c4_20_layernorm_kernels_cu_a414aec0_31974cuda3std6ranges3__45__cpo7advanceE - _ZN56_INTERNAL_9909a8c4_20_layernorm_kernels_cu_a414aec0_31974cuda3std3__48in_placeE)
_ZN56_INTERNAL_9909a8c4_20_layernorm_kernels_cu_a414aec0_31974cuda3std3__48in_placeE:
	.zero		1
	.type		_ZN56_INTERNAL_9909a8c4_20_layernorm_kernels_cu_a414aec0_31974cuda3std6ranges3__45__cpo7advanceE,@object
	.size		_ZN56_INTERNAL_9909a8c4_20_layernorm_kernels_cu_a414aec0_31974cuda3std6ranges3__45__cpo7advanceE,(_ZN56_INTERNAL_9909a8c4_20_layernorm_kernels_cu_a414aec0_31974cuda3std3__45__cpo5beginE - _ZN56_INTERNAL_9909a8c4_20_layernorm_kernels_cu_a414aec0_31974cuda3std6ranges3__45__cpo7advanceE)
_ZN56_INTERNAL_9909a8c4_20_layernorm_kernels_cu_a414aec0_31974cuda3std6ranges3__45__cpo7advanceE:
	.zero		1
	.type		_ZN56_INTERNAL_9909a8c4_20_layernorm_kernels_cu_a414aec0_31974cuda3std3__45__cpo5beginE,@object
	.size		_ZN56_INTERNAL_9909a8c4_20_layernorm_kernels_cu_a414aec0_31974cuda3std3__45__cpo5beginE,(_ZN56_INTERNAL_9909a8c4_20_layernorm_kernels_cu_a414aec0_31974cuda3std3__419piecewise_constructE - _ZN56_INTERNAL_9909a8c4_20_layernorm_kernels_cu_a414aec0_31974cuda3std3__45__cpo5beginE)
_ZN56_INTERNAL_9909a8c4_20_layernorm_kernels_cu_a414aec0_31974cuda3std3__45__cpo5beginE:
	.zero		1
	.type		_ZN56_INTERNAL_9909a8c4_20_layernorm_kernels_cu_a414aec0_31974cuda3std3__419piecewise_constructE,@object
	.size		_ZN56_INTERNAL_9909a8c4_20_layernorm_kernels_cu_a414aec0_31974cuda3std3__419piecewise_constructE,(_ZN56_INTERNAL_9909a8c4_20_layernorm_kernels_cu_a414aec0_31974cuda3std3__45__cpo6cbeginE - _ZN56_INTERNAL_9909a8c4_20_layernorm_kernels_cu_a414aec0_31974cuda3std3__419piecewise_constructE)
_ZN56_INTERNAL_9909a8c4_20_layernorm_kernels_cu_a414aec0_31974cuda3std3__419piecewise_constructE:
	.zero		1
	.type		_ZN56_INTERNAL_9909a8c4_20_layernorm_kernels_cu_a414aec0_31974cuda3std3__45__cpo6cbeginE,@object
	.size		_ZN56_INTERNAL_9909a8c4_20_layernorm_kernels_cu_a414aec0_31974cuda3std3__45__cpo6cbeginE,(_ZN56_INTERNAL_9909a8c4_20_layernorm_kernels_cu_a414aec0_31974cuda3std6ranges3__45__cpo4swapE - _ZN56_INTERNAL_9909a8c4_20_layernorm_kernels_cu_a414aec0_31974cuda3std3__45__cpo6cbeginE)
_ZN56_INTERNAL_9909a8c4_20_layernorm_kernels_cu_a414aec0_31974cuda3std3__45__cpo6cbeginE:
	.zero		1
	.type		_ZN56_INTERNAL_9909a8c4_20_layernorm_kernels_cu_a414aec0_31974cuda3std6ranges3__45__cpo4swapE,@object
	.size		_ZN56_INTERNAL_9909a8c4_20_layernorm_kernels_cu_a414aec0_31974cuda3std6ranges3__45__cpo4swapE,(.L_16 - _ZN56_INTERNAL_9909a8c4_20_layernorm_kernels_cu_a414aec0_31974cuda3std6ranges3__45__cpo4swapE)
_ZN56_INTERNAL_9909a8c4_20_layernorm_kernels_cu_a414aec0_31974cuda3std6ranges3__45__cpo4swapE:
	.zero		1
.L_16:


//--------------------- .nv.shared._ZN17fastertransformer26add_bias_layernorm_add_resI6__halfLi32EEEvPT_PKS2_S5_S5_S5_fi --------------------------
	.section	.nv.shared._ZN17fastertransformer26add_bias_layernorm_add_resI6__halfLi32EEEvPT_PKS2_S5_S5_S5_fi,"aw",@nobits
	.sectionflags	@""
	.align	16
.nv.shared._ZN17fastertransformer26add_bias_layernorm_add_resI6__halfLi32EEEvPT_PKS2_S5_S5_S5_fi:
	.zero		1168


//--------------------- .nv.shared._ZN17fastertransformer29add_bias_layernorm_add_res_e2ILi32EEEvP6float2PKS1_S4_S4_S4_fi --------------------------
	.section	.nv.shared._ZN17fastertransformer29add_bias_layernorm_add_res_e2ILi32EEEvP6float2PKS1_S4_S4_S4_fi,"aw",@nobits
	.sectionflags	@""
	.align	16
.nv.shared._ZN17fastertransformer29add_bias_layernorm_add_res_e2ILi32EEEvP6float2PKS1_S4_S4_S4_fi:
	.zero		1168


//--------------------- .nv.shared._ZN17fastertransformer29add_bias_layernorm_add_res_e2ILi32EEEvP7__half2PKS1_S4_S4_S4_fi --------------------------
	.section	.nv.shared._ZN17fastertransformer29add_bias_layernorm_add_res_e2ILi32EEEvP7__half2PKS1_S4_S4_S4_fi,"aw",@nobits
	.sectionflags	@""
	.align	16
.nv.shared._ZN17fastertransformer29add_bias_layernorm_add_res_e2ILi32EEEvP7__half2PKS1_S4_S4_S4_fi:
	.zero		1168


//--------------------- .nv.shared._ZN17fastertransformer26add_bias_layernorm_add_resIfLi16EEEvPT_PKS1_S4_S4_S4_fi --------------------------
	.section	.nv.shared._ZN17fastertransformer26add_bias_layernorm_add_resIfLi16EEEvPT_PKS1_S4_S4_S4_fi,"aw",@nobits
	.sectionflags	@""
	.align	16
.nv.shared._ZN17fastertransformer26add_bias_layernorm_add_resIfLi16EEEvPT_PKS1_S4_S4_S4_fi:
	.zero		1168


//--------------------- .nv.shared._ZN17fastertransformer26add_bias_layernorm_add_resI6__halfLi16EEEvPT_PKS2_S5_S5_S5_fi --------------------------
	.section	.nv.shared._ZN17fastertransformer26add_bias_layernorm_add_resI6__halfLi16EEEvPT_PKS2_S5_S5_S5_fi,"aw",@nobits
	.sectionflags	@""
	.align	16
.nv.shared._ZN17fastertransformer26add_bias_layernorm_add_resI6__halfLi16EEEvPT_PKS2_S5_S5_S5_fi:
	.zero		1168


//--------------------- .nv.shared._ZN17fastertransformer29add_bias_layernorm_add_res_e2ILi16EEEvP6float2PKS1_S4_S4_S4_fi --------------------------
	.section	.nv.shared._ZN17fastertransformer29add_bias_layernorm_add_res_e2ILi16EEEvP6float2PKS1_S4_S4_S4_fi,"aw",@nobits
	.sectionflags	@""
	.align	16
.nv.shared._ZN17fastertransformer29add_bias_layernorm_add_res_e2ILi16EEEvP6float2PKS1_S4_S4_S4_fi:
	.zero		1168


//--------------------- .nv.shared._ZN17fastertransformer29add_bias_layernorm_add_res_e2ILi16EEEvP7__half2PKS1_S4_S4_S4_fi --------------------------
	.section	.nv.shared._ZN17fastertransformer29add_bias_layernorm_add_res_e2ILi16EEEvP7__half2PKS1_S4_S4_S4_fi,"aw",@nobits
	.sectionflags	@""
	.align	16
.nv.shared._ZN17fastertransformer29add_bias_layernorm_add_res_e2ILi16EEEvP7__half2PKS1_S4_S4_S4_fi:
	.zero		1168


//--------------------- .nv.shared._ZN17fastertransformer26add_bias_layernorm_add_resIfLi8EEEvPT_PKS1_S4_S4_S4_fi --------------------------
	.section	.nv.shared._ZN17fastertransformer26add_bias_layernorm_add_resIfLi8EEEvPT_PKS1_S4_S4_S4_fi,"aw",@nobits
	.sectionflags	@""
	.align	16
.nv.shared._ZN17fastertransformer26add_bias_layernorm_add_resIfLi8EEEvPT_PKS1_S4_S4_S4_fi:
	.zero		1168


//--------------------- .nv.shared._ZN17fastertransformer26add_bias_layernorm_add_resI6__halfLi8EEEvPT_PKS2_S5_S5_S5_fi --------------------------
	.section	.nv.shared._ZN17fastertransformer26add_bias_layernorm_add_resI6__halfLi8EEEvPT_PKS2_S5_S5_S5_fi,"aw",@nobits
	.sectionflags	@""
	.align	16
.nv.shared._ZN17fastertransformer26add_bias_layernorm_add_resI6__halfLi8EEEvPT_PKS2_S5_S5_S5_fi:
	.zero		1168


//--------------------- .nv.shared._ZN17fastertransformer29add_bias_layernorm_add_res_e2ILi8EEEvP6float2PKS1_S4_S4_S4_fi --------------------------
	.section	.nv.shared._ZN17fastertransformer29add_bias_layernorm_add_res_e2ILi8EEEvP6float2PKS1_S4_S4_S4_fi,"aw",@nobits
	.sectionflags	@""
	.align	16
.nv.shared._ZN17fastertransformer29add_bias_layernorm_add_res_e2ILi8EEEvP6float2PKS1_S4_S4_S4_fi:
	.zero		1168


//--------------------- .nv.shared._ZN17fastertransformer29add_bias_layernorm_add_res_e2ILi8EEEvP7__half2PKS1_S4_S4_S4_fi --------------------------
	.section	.nv.shared._ZN17fastertransformer29add_bias_layernorm_add_res_e2ILi8EEEvP7__half2PKS1_S4_S4_S4_fi,"aw",@nobits
	.sectionflags	@""
	.align	16
.nv.shared._ZN17fastertransformer29add_bias_layernorm_add_res_e2ILi8EEEvP7__half2PKS1_S4_S4_S4_fi:
	.zero		1168


//--------------------- .nv.shared._ZN17fastertransformer26add_bias_layernorm_add_resIfLi4EEEvPT_PKS1_S4_S4_S4_fi --------------------------
	.section	.nv.shared._ZN17fastertransformer26add_bias_layernorm_add_resIfLi4EEEvPT_PKS1_S4_S4_S4_fi,"aw",@nobits
	.sectionflags	@""
	.align	16
.nv.shared._ZN17fastertransformer26add_bias_layernorm_add_resIfLi4EEEvPT_PKS1_S4_S4_S4_fi:
	.zero		1168


//--------------------- .nv.shared._ZN17fastertransformer26add_bias_layernorm_add_resI6__halfLi4EEEvPT_PKS2_S5_S5_S5_fi --------------------------
	.section	.nv.shared._ZN17fastertransformer26add_bias_layernorm_add_resI6__halfLi4EEEvPT_PKS2_S5_S5_S5_fi,"aw",@nobits
	.sectionflags	@""
	.align	16
.nv.shared._ZN17fastertransformer26add_bias_layernorm_add_resI6__halfLi4EEEvPT_PKS2_S5_S5_S5_fi:
	.zero		1168


//--------------------- .nv.shared._ZN17fastertransformer29add_bias_layernorm_add_res_e2ILi4EEEvP6float2PKS1_S4_S4_S4_fi --------------------------
	.section	.nv.shared._ZN17fastertransformer29add_bias_layernorm_add_res_e2ILi4EEEvP6float2PKS1_S4_S4_S4_fi,"aw",@nobits
	.sectionflags	@""
	.align	16
.nv.shared._ZN17fastertransformer29add_bias_layernorm_add_res_e2ILi4EEEvP6float2PKS1_S4_S4_S4_fi:
	.zero		1168


//--------------------- .nv.shared._ZN17fastertransformer29add_bias_layernorm_add_res_e2ILi4EEEvP7__half2PKS1_S4_S4_S4_fi --------------------------
	.section	.nv.shared._ZN17fastertransformer29add_bias_layernorm_add_res_e2ILi4EEEvP7__half2PKS1_S4_S4_S4_fi,"aw",@nobits
	.sectionflags	@""
	.align	16
.nv.shared._ZN17fastertransformer29add_bias_layernorm_add_res_e2ILi4EEEvP7__half2PKS1_S4_S4_S4_fi:
	.zero		1168


//--------------------- .nv.shared._ZN17fastertransformer26add_bias_layernorm_add_resIfLi2EEEvPT_PKS1_S4_S4_S4_fi --------------------------
	.section	.nv.shared._ZN17fastertransformer26add_bias_layernorm_add_resIfLi2EEEvPT_PKS1_S4_S4_S4_fi,"aw",@nobits
	.sectionflags	@""
	.align	16
.nv.shared._ZN17fastertransformer26add_bias_layernorm_add_resIfLi2EEEvPT_PKS1_S4_S4_S4_fi:
	.zero		1168


//--------------------- .nv.shared._ZN17fastertransformer26add_bias_layernorm_add_resI6__halfLi2EEEvPT_PKS2_S5_S5_S5_fi --------------------------
	.section	.nv.shared._ZN17fastertransformer26add_bias_layernorm_add_resI6__halfLi2EEEvPT_PKS2_S5_S5_S5_fi,"aw",@nobits
	.sectionflags	@""
	.align	16
.nv.shared._ZN17fastertransformer26add_bias_layernorm_add_resI6__halfLi2EEEvPT_PKS2_S5_S5_S5_fi:
	.zero		1168


//--------------------- .nv.shared._ZN17fastertransformer29add_bias_layernorm_add_res_e2ILi2EEEvP6float2PKS1_S4_S4_S4_fi --------------------------
	.section	.nv.shared._ZN17fastertransformer29add_bias_layernorm_add_res_e2ILi2EEEvP6float2PKS1_S4_S4_S4_fi,"aw",@nobits
	.sectionflags	@""
	.align	16
.nv.shared._ZN17fastertransformer29add_bias_layernorm_add_res_e2ILi2EEEvP6float2PKS1_S4_S4_S4_fi:
	.zero		1168


//--------------------- .nv.shared._ZN17fastertransformer29add_bias_layernorm_add_res_e2ILi2EEEvP7__half2PKS1_S4_S4_S4_fi --------------------------
	.section	.nv.shared._ZN17fastertransformer29add_bias_layernorm_add_res_e2ILi2EEEvP7__half2PKS1_S4_S4_S4_fi,"aw",@nobits
	.sectionflags	@""
	.align	16
.nv.shared._ZN17fastertransformer29add_bias_layernorm_add_res_e2ILi2EEEvP7__half2PKS1_S4_S4_S4_fi:
	.zero		1168


//--------------------- .nv.shared._ZN17fastertransformer26add_bias_layernorm_add_resIfLi1EEEvPT_PKS1_S4_S4_S4_fi --------------------------
	.section	.nv.shared._ZN17fastertransformer26add_bias_layernorm_add_resIfLi1EEEvPT_PKS1_S4_S4_S4_fi,"aw",@nobits
	.sectionflags	@""
	.align	16
.nv.shared._ZN17fastertransformer26add_bias_layernorm_add_resIfLi1EEEvPT_PKS1_S4_S4_S4_fi:
	.zero		1168


//--------------------- .nv.shared._ZN17fastertransformer26add_bias_layernorm_add_resI6__halfLi1EEEvPT_PKS2_S5_S5_S5_fi --------------------------
	.section	.nv.shared._ZN17fastertransformer26add_bias_layernorm_add_resI6__halfLi1EEEvPT_PKS2_S5_S5_S5_fi,"aw",@nobits
	.sectionflags	@""
	.align	16
.nv.shared._ZN17fastertransformer26add_bias_layernorm_add_resI6__halfLi1EEEvPT_PKS2_S5_S5_S5_fi:
	.zero		1168


//--------------------- .nv.shared._ZN17fastertransformer29add_bias_layernorm_add_res_e2ILi1EEEvP6float2PKS1_S4_S4_S4_fi --------------------------
	.section	.nv.shared._ZN17fastertransformer29add_bias_layernorm_add_res_e2ILi1EEEvP6float2PKS1_S4_S4_S4_fi,"aw",@nobits
	.sectionflags	@""
	.align	16
.nv.shared._ZN17fastertransformer29add_bias_layernorm_add_res_e2ILi1EEEvP6float2PKS1_S4_S4_S4_fi:
	.zero		1168


//--------------------- .nv.shared._ZN17fastertransformer29add_bias_layernorm_add_res_e2ILi1EEEvP7__half2PKS1_S4_S4_S4_fi --------------------------
	.section	.nv.shared._ZN17fastertransformer29add_bias_layernorm_add_res_e2ILi1EEEvP7__half2PKS1_S4_S4_S4_fi,"aw",@nobits
	.sectionflags	@""
	.align	16
.nv.shared._ZN17fastertransformer29add_bias_layernorm_add_res_e2ILi1EEEvP7__half2PKS1_S4_S4_S4_fi:
	.zero		1168


//--------------------- .nv.shared._ZN17fastertransformer18merge_layernorm_v2I6__halfEEvPT_PKS2_S5_S5_fiiii --------------------------
	.section	.nv.shared._ZN17fastertransformer18merge_layernorm_v2I6__halfEEvPT_PKS2_S5_S5_fiiii,"aw",@nobits
	.sectionflags	@""
	.align	16
.nv.shared._ZN17fastertransformer18merge_layernorm_v2I6__halfEEvPT_PKS2_S5_S5_fiiii:
	.zero		1168


//--------------------- .nv.shared._ZN17fastertransformer18merge_layernorm_v2IfEEvPT_PKS1_S4_S4_fiiii --------------------------
	.section	.nv.shared._ZN17fastertransformer18merge_layernorm_v2IfEEvPT_PKS1_S4_S4_fiiii,"aw",@nobits
	.sectionflags	@""
	.align	16
.nv.shared._ZN17fastertransformer18merge_layernorm_v2IfEEvPT_PKS1_S4_S4_fiiii:
	.zero		1168


//--------------------- .nv.shared._ZN17fastertransformer18add_bias_layernormI6__halfEEvPT_PKS2_S5_S5_fi --------------------------
	.section	.nv.shared._ZN17fastertransformer18add_bias_layernormI6__halfEEvPT_PKS2_S5_S5_fi,"aw",@nobits
	.sectionflags	@""
	.align	16
.nv.shared._ZN17fastertransformer18add_bias_layernormI6__halfEEvPT_PKS2_S5_S5_fi:
	.zero		1168


//--------------------- .nv.shared._ZN17fastertransformer21add_bias_layernorm_v2I6__halfEEvPT_PKS2_S5_S5_fi --------------------------
	.section	.nv.shared._ZN17fastertransformer21add_bias_layernorm_v2I6__halfEEvPT_PKS2_S5_S5_fi,"aw",@nobits
	.sectionflags	@""
	.align	16
.nv.shared._ZN17fastertransformer21add_bias_layernorm_v2I6__halfEEvPT_PKS2_S5_S5_fi:
	.zero		1168


//--------------------- .nv.shared._ZN17fastertransformer18add_bias_layernormIfEEvPT_PKS1_S4_S4_fi --------------------------
	.section	.nv.shared._ZN17fastertransformer18add_bias_layernormIfEEvPT_PKS1_S4_S4_fi,"aw",@nobits
	.sectionflags	@""
	.align	16
.nv.shared._ZN17fastertransformer18add_bias_layernormIfEEvPT_PKS1_S4_S4_fi:
	.zero		1168


//--------------------- .nv.shared._ZN17fastertransformer21add_bias_layernorm_v2IfEEvPT_PKS1_S4_S4_fi --------------------------
	.section	.nv.shared._ZN17fastertransformer21add_bias_layernorm_v2IfEEvPT_PKS1_S4_S4_fi,"aw",@nobits
	.sectionflags	@""
	.align	16
.nv.shared._ZN17fastertransformer21add_bias_layernorm_v2IfEEvPT_PKS1_S4_S4_fi:
	.zero		1168


//--------------------- .nv.shared._ZN17fastertransformer25layernorm_shift_partitionI7__half2EEvPT_PKS2_S5_S5_fiiiiii --------------------------
	.section	.nv.shared._ZN17fastertransformer25layernorm_shift_partitionI7__half2EEvPT_PKS2_S5_S5_fiiiiii,"aw",@nobits
	.sectionflags	@""
	.align	16
.nv.shared._ZN17fastertransformer25layernorm_shift_partitionI7__half2EEvPT_PKS2_S5_S5_fiiiiii:
	.zero		1168


//--------------------- .nv.shared._ZN17fastertransformer28layernorm_shift_partition_v2I7__half2EEvPT_PKS2_S5_S5_fiiiiii --------------------------
	.section	.nv.shared._ZN17fastertransformer28layernorm_shift_partition_v2I7__half2EEvPT_PKS2_S5_S5_fiiiiii,"aw",@nobits
	.sectionflags	@""
	.align	16
.nv.shared._ZN17fastertransformer28layernorm_shift_partition_v2I7__half2EEvPT_PKS2_S5_S5_fiiiiii:
	.zero		1168


//--------------------- .nv.shared._ZN17fastertransformer18generalT5LayerNormI6__halfEEvPKT_S4_PS2_fii --------------------------
	.section	.nv.shared._ZN17fastertransformer18generalT5LayerNormI6__halfEEvPKT_S4_PS2_fii,"aw",@nobits
	.sectionflags	@""
	.align	16
.nv.shared._ZN17fastertransformer18generalT5LayerNormI6__halfEEvPKT_S4_PS2_fii:
	.zero		1168


//--------------------- .nv.shared._ZN17fastertransformer18generalT5LayerNormIfEEvPKT_S3_PS1_fii --------------------------
	.section	.nv.shared._ZN17fastertransformer18generalT5LayerNormIfEEvPKT_S3_PS1_fii,"aw",@nobits
	.sectionflags	@""
	.align	16
.nv.shared._ZN17fastertransformer18generalT5LayerNormIfEEvPKT_S3_PS1_fii:
	.zero		1168


//--------------------- .nv.shared._ZN17fastertransformer16generalLayerNormI6__halfLb0EEEvPKT_S4_S4_PS2_fiiPfS6_i --------------------------
	.section	.nv.shared._ZN17fastertransformer16generalLayerNormI6__halfLb0EEEvPKT_S4_S4_PS2_fiiPfS6_i,"aw",@nobits
	.sectionflags	@""
	.align	16
.nv.shared._ZN17fastertransformer16generalLayerNormI6__halfLb0EEEvPKT_S4_S4_PS2_fiiPfS6_i:
	.zero		1168


//--------------------- .nv.shared._ZN17fastertransformer16generalLayerNormI6__halfLb1EEEvPKT_S4_S4_PS2_fiiPfS6_i --------------------------
	.section	.nv.shared._ZN17fastertransformer16generalLayerNormI6__halfLb1EEEvPKT_S4_S4_PS2_fiiPfS6_i,"aw",@nobits
	.sectionflags	@""
	.align	16
.nv.shared._ZN17fastertransformer16generalLayerNormI6__halfLb1EEEvPKT_S4_S4_PS2_fiiPfS6_i:
	.zero		1296


//--------------------- .nv.shared._ZN17fastertransformer16generalLayerNormIfLb0EEEvPKT_S3_S3_PS1_fiiPfS5_i --------------------------
	.section	.nv.shared._ZN17fastertransformer16generalLayerNormIfLb0EEEvPKT_S3_S3_PS1_fiiPfS5_i,"aw",@nobits
	.sectionflags	@""
	.align	16
.nv.shared._ZN17fastertransformer16generalLayerNormIfLb0EEEvPKT_S3_S3_PS1_fiiPfS5_i:
	.zero		1168


//--------------------- .nv.shared._ZN17fastertransformer16generalLayerNormIfLb1EEEvPKT_S3_S3_PS1_fiiPfS5_i --------------------------
	.section	.nv.shared._ZN17fastertransformer16generalLayerNormIfLb1EEEvPKT_S3_S3_PS1_fiiPfS5_i,"aw",@nobits
	.sectionflags	@""
	.align	16
.nv.shared._ZN17fastertransformer16generalLayerNormIfLb1EEEvPKT_S3_S3_PS1_fiiPfS5_i:
	.zero		1296


//--------------------- .nv.shared._ZN17fastertransformer29generalAddResidualT5LayerNormI6__halfEEvPKT_S4_PS2_S5_fii --------------------------
	.section	.nv.shared._ZN17fastertransformer29generalAddResidualT5LayerNormI6__halfEEvPKT_S4_PS2_S5_fii,"aw",@nobits
	.sectionflags	@""
	.align	16
.nv.shared._ZN17fastertransformer29generalAddResidualT5LayerNormI6__halfEEvPKT_S4_PS2_S5_fii:
	.zero		1168


//--------------------- .nv.shared._ZN17fastertransformer29generalAddResidualT5LayerNormIfEEvPKT_S3_PS1_S4_fii --------------------------
	.section	.nv.shared._ZN17fastertransformer29generalAddResidualT5LayerNormIfEEvPKT_S3_PS1_S4_fii,"aw",@nobits
	.sectionflags	@""
	.align	16
.nv.shared._ZN17fastertransformer29generalAddResidualT5LayerNormIfEEvPKT_S3_PS1_S4_fii:
	.zero		1168


//--------------------- .nv.shared._ZN17fastertransformer31generalAddBiasResidualLayerNormI6__halfLi2EEEvPKT_S4_S4_S4_S4_S4_PS2_S5_fiiPKfS7_S7_Pfi --------------------------
	.section	.nv.shared._ZN17fastertransformer31generalAddBiasResidualLayerNormI6__halfLi2EEEvPKT_S4_S4_S4_S4_S4_PS2_S5_fiiPKfS7_S7_Pfi,"aw",@nobits
	.sectionflags	@""
	.align	16
.nv.shared._ZN17fastertransformer31generalAddBiasResidualLayerNormI6__halfLi2EEEvPKT_S4_S4_S4_S4_S4_PS2_S5_fiiPKfS7_S7_Pfi:
	.zero		1296


//--------------------- .nv.shared._ZN17fastertransformer31generalAddBiasResidualLayerNormI6__halfLi1EEEvPKT_S4_S4_S4_S4_S4_PS2_S5_fiiPKfS7_S7_Pfi --------------------------
	.section	.nv.shared._ZN17fastertransformer31generalAddBiasResidualLayerNormI6__halfLi1EEEvPKT_S4_S4_S4_S4_S4_PS2_S5_fiiPKfS7_S7_Pfi,"aw",@nobits
	.sectionflags	@""
	.align	16
.nv.shared._ZN17fastertransformer31generalAddBiasResidualLayerNormI6__halfLi1EEEvPKT_S4_S4_S4_S4_S4_PS2_S5_fiiPKfS7_S7_Pfi:
	.zero		1296


//--------------------- .nv.shared._ZN17fastertransformer31generalAddBiasResidualLayerNormIfLi2EEEvPKT_S3_S3_S3_S3_S3_PS1_S4_fiiPKfS6_S6_Pfi --------------------------
	.section	.nv.shared._ZN17fastertransformer31generalAddBiasResidualLayerNormIfLi2EEEvPKT_S3_S3_S3_S3_S3_PS1_S4_fiiPKfS6_S6_Pfi,"aw",@nobits
	.sectionflags	@""
	.align	16
.nv.shared._ZN17fastertransformer31generalAddBiasResidualLayerNormIfLi2EEEvPKT_S3_S3_S3_S3_S3_PS1_S4_fiiPKfS6_S6_Pfi:
	.zero		1296


//--------------------- .nv.shared._ZN17fastertransformer31generalAddBiasResidualLayerNormIfLi1EEEvPKT_S3_S3_S3_S3_S3_PS1_S4_fiiPKfS6_S6_Pfi --------------------------
	.section	.nv.shared._ZN17fastertransformer31generalAddBiasResidualLayerNormIfLi1EEEvPKT_S3_S3_S3_S3_S3_PS1_S4_fiiPKfS6_S6_Pfi,"aw",@nobits
	.sectionflags	@""
	.align	16
.nv.shared._ZN17fastertransformer31generalAddBiasResidualLayerNormIfLi1EEEvPKT_S3_S3_S3_S3_S3_PS1_S4_fiiPKfS6_S6_Pfi:
	.zero		1296


//--------------------- .nv.shared._ZN17fastertransformer35generalAddBiasResidualLayerNormOpt2I7__half2Lb0ELb0ELi2ELb1ELi8EEEvPT_S3_PKS2_S5_S5_S5_S5_S5_fiiPKfS7_S7_Pfi --------------------------
	.section	.nv.shared._ZN17fastertransformer35generalAddBiasResidualLayerNormOpt2I7__half2Lb0ELb0ELi2ELb1ELi8EEEvPT_S3_PKS2_S5_S5_S5_S5_S5_fiiPKfS7_S7_Pfi,"aw",@nobits
	.sectionflags	@""
	.align	16
.nv.shared._ZN17fastertransformer35generalAddBiasResidualLayerNormOpt2I7__half2Lb0ELb0ELi2ELb1ELi8EEEvPT_S3_PKS2_S5_S5_S5_S5_S5_fiiPKfS7_S7_Pfi:
	.zero		1424


//--------------------- .nv.shared._ZN17fastertransformer34generalAddBiasResidualLayerNormOptI7__half2Lb0ELb0ELi2ELb1ELi8EEEvPT_S3_PKS2_S5_S5_S5_S5_S5_fiiPKfS7_S7_Pfi --------------------------
	.section	.nv.shared._ZN17fastertransformer34generalAddBiasResidualLayerNormOptI7__half2Lb0ELb0ELi2ELb1ELi8EEEvPT_S3_PKS2_S5_S5_S5_S5_S5_fiiPKfS7_S7_Pfi,"aw",@nobits
	.sectionflags	@""
	.align	16
.nv.shared._ZN17fastertransformer34generalAddBiasResidualLayerNormOptI7__half2Lb0ELb0ELi2ELb1ELi8EEEvPT_S3_PKS2_S5_S5_S5_S5_S5_fiiPKfS7_S7_Pfi:
	.zero		1296


//--------------------- .nv.shared._ZN17fastertransformer35generalAddBiasResidualLayerNormOpt2I7__half2Lb1ELb0ELi2ELb1ELi8EEEvPT_S3_PKS2_S5_S5_S5_S5_S5_fiiPKfS7_S7_Pfi --------------------------
	.section	.nv.shared._ZN17fastertransformer35generalAddBiasResidualLayerNormOpt2I7__half2Lb1ELb0ELi2ELb1ELi8EEEvPT_S3_PKS2_S5_S5_S5_S5_S5_fiiPKfS7_S7_Pfi,"aw",@nobits
	.sectionflags	@""
	.align	16
.nv.shared._ZN17fastertransformer35generalAddBiasResidualLayerNormOpt2I7__half2Lb1ELb0ELi2ELb1ELi8EEEvPT_S3_PKS2_S5_S5_S5_S5_S5_fiiPKfS7_S7_Pfi:
	.zero		1424


//--------------------- .nv.shared._ZN17fastertransformer34generalAddBiasResidualLayerNormOptI7__half2Lb1ELb0ELi2ELb1ELi8EEEvPT_S3_PKS2_S5_S5_S5_S5_S5_fiiPKfS7_S7_Pfi --------------------------
	.section	.nv.shared._ZN17fastertransformer34generalAddBiasResidualLayerNormOptI7__half2Lb1ELb0ELi2ELb1ELi8EEEvPT_S3_PKS2_S5_S5_S5_S5_S5_fiiPKfS7_S7_Pfi,"aw",@nobits
	.sectionflags	@""
	.align	16
.nv.shared._ZN17fastertransformer34generalAddBiasResidualLayerNormOptI7__half2Lb1ELb0ELi2ELb1ELi8EEEvPT_S3_PKS2_S5_S5_S5_S5_S5_fiiPKfS7_S7_Pfi:
	.zero		1296


//--------------------- .nv.shared._ZN17fastertransformer35generalAddBiasResidualLayerNormOpt2I7__half2Lb0ELb1ELi2ELb1ELi8EEEvPT_S3_PKS2_S5_S5_S5_S5_S5_fiiPKfS7_S7_Pfi --------------------------
	.section	.nv.shared._ZN17fastertransformer35generalAddBiasResidualLayerNormOpt2I7__half2Lb0ELb1ELi2ELb1ELi8EEEvPT_S3_PKS2_S5_S5_S5_S5_S5_fiiPKfS7_S7_Pfi,"aw",@nobits
	.sectionflags	@""
	.align	16
.nv.shared._ZN17fastertransformer35generalAddBiasResidualLayerNormOpt2I7__half2Lb0ELb1ELi2ELb1ELi8EEEvPT_S3_PKS2_S5_S5_S5_S5_S5_fiiPKfS7_S7_Pfi:
	.zero		1424


//--------------------- .nv.shared._ZN17fastertransformer34generalAddBiasResidualLayerNormOptI7__half2Lb0ELb1ELi2ELb1ELi8EEEvPT_S3_PKS2_S5_S5_S5_S5_S5_fiiPKfS7_S7_Pfi --------------------------
	.section	.nv.shared._ZN17fastertransformer34generalAddBiasResidualLayerNormOptI7__half2Lb0ELb1ELi2ELb1ELi8EEEvPT_S3_PKS2_S5_S5_S5_S5_S5_fiiPKfS7_S7_Pfi,"aw",@nobits
	.sectionflags	@""
	.align	16
.nv.shared._ZN17fastertransformer34generalAddBiasResidualLayerNormOptI7__half2Lb0ELb1ELi2ELb1ELi8EEEvPT_S3_PKS2_S5_S5_S5_S5_S5_fiiPKfS7_S7_Pfi:
	.zero		1296


//--------------------- .nv.shared._ZN17fastertransformer35generalAddBiasResidualLayerNormOpt2I7__half2Lb1ELb1ELi2ELb1ELi8EEEvPT_S3_PKS2_S5_S5_S5_S5_S5_fiiPKfS7_S7_Pfi --------------------------
	.section	.nv.shared._ZN17fastertransformer35generalAddBiasResidualLayerNormOpt2I7__half2Lb1ELb1ELi2ELb1ELi8EEEvPT_S3_PKS2_S5_S5_S5_S5_S5_fiiPKfS7_S7_Pfi,"aw",@nobits
	.sectionflags	@""
	.align	16
.nv.shared._ZN17fastertransformer35generalAddBiasResidualLayerNormOpt2I7__half2Lb1ELb1ELi2ELb1ELi8EEEvPT_S3_PKS2_S5_S5_S5_S5_S5_fiiPKfS7_S7_Pfi:
	.zero		1424


//--------------------- .nv.shared._ZN17fastertransformer34generalAddBiasResidualLayerNormOptI7__half2Lb1ELb1ELi2ELb1ELi8EEEvPT_S3_PKS2_S5_S5_S5_S5_S5_fiiPKfS7_S7_Pfi --------------------------
	.section	.nv.shared._ZN17fastertransformer34generalAddBiasResidualLayerNormOptI7__half2Lb1ELb1ELi2ELb1ELi8EEEvPT_S3_PKS2_S5_S5_S5_S5_S5_fiiPKfS7_S7_Pfi,"aw",@nobits
	.sectionflags	@""
	.align	16
.nv.shared._ZN17fastertransformer34generalAddBiasResidualLayerNormOptI7__half2Lb1ELb1ELi2ELb1ELi8EEEvPT_S3_PKS2_S5_S5_S5_S5_S5_fiiPKfS7_S7_Pfi:
	.zero		1296


//--------------------- .nv.shared._ZN17fastertransformer35generalAddBiasResidualLayerNormOpt2I7__half2Lb0ELb0ELi1ELb1ELi8EEEvPT_S3_PKS2_S5_S5_S5_S5_S5_fiiPKfS7_S7_Pfi --------------------------
	.section	.nv.shared._ZN17fastertransformer35generalAddBiasResidualLayerNormOpt2I7__half2Lb0ELb0ELi1ELb1ELi8EEEvPT_S3_PKS2_S5_S5_S5_S5_S5_fiiPKfS7_S7_Pfi,"aw",@nobits
	.sectionflags	@""
	.align	16
.nv.shared._ZN17fastertransformer35generalAddBiasResidualLayerNormOpt2I7__half2Lb0ELb0ELi1ELb1ELi8EEEvPT_S3_PKS2_S5_S5_S5_S5_S5_fiiPKfS7_S7_Pfi:
	.zero		1424


//--------------------- .nv.shared._ZN17fastertransformer34generalAddBiasResidualLayerNormOptI7__half2Lb0ELb0ELi1ELb1ELi8EEEvPT_S3_PKS2_S5_S5_S5_S5_S5_fiiPKfS7_S7_Pfi --------------------------
	.section	.nv.shared._ZN17fastertransformer34generalAddBiasResidualLayerNormOptI7__half2Lb0ELb0ELi1ELb1ELi8EEEvPT_S3_PKS2_S5_S5_S5_S5_S5_fiiPKfS7_S7_Pfi,"aw",@nobits
	.sectionflags	@""
	.align	16
.nv.shared._ZN17fastertransformer34generalAddBiasResidualLayerNormOptI7__half2Lb0ELb0ELi1ELb1ELi8EEEvPT_S3_PKS2_S5_S5_S5_S5_S5_fiiPKfS7_S7_Pfi:
	.zero		1296


//--------------------- .nv.shared._ZN17fastertransformer35generalAddBiasResidualLayerNormOpt2I7__half2Lb1ELb0ELi1ELb1ELi8EEEvPT_S3_PKS2_S5_S5_S5_S5_S5_fiiPKfS7_S7_Pfi --------------------------
	.section	.nv.shared._ZN17fastertransformer35generalAddBiasResidualLayerNormOpt2I7__half2Lb1ELb0ELi1ELb1ELi8EEEvPT_S3_PKS2_S5_S5_S5_S5_S5_fiiPKfS7_S7_Pfi,"aw",@nobits
	.sectionflags	@""
	.align	16
.nv.shared._ZN17fastertransformer35generalAddBiasResidualLayerNormOpt2I7__half2Lb1ELb0ELi1ELb1ELi8EEEvPT_S3_PKS2_S5_S5_S5_S5_S5_fiiPKfS7_S7_Pfi:
	.zero		1424


//--------------------- .nv.shared._ZN17fastertransformer34generalAddBiasResidualLayerNormOptI7__half2Lb1ELb0ELi1ELb1ELi8EEEvPT_S3_PKS2_S5_S5_S5_S5_S5_fiiPKfS7_S7_Pfi --------------------------
	.section	.nv.shared._ZN17fastertransformer34generalAddBiasResidualLayerNormOptI7__half2Lb1ELb0ELi1ELb1ELi8EEEvPT_S3_PKS2_S5_S5_S5_S5_S5_fiiPKfS7_S7_Pfi,"aw",@nobits
	.sectionflags	@""
	.align	16
.nv.shared._ZN17fastertransformer34generalAddBiasResidualLayerNormOptI7__half2Lb1ELb0ELi1ELb1ELi8EEEvPT_S3_PKS2_S5_S5_S5_S5_S5_fiiPKfS7_S7_Pfi:
	.zero		1296


//--------------------- .nv.shared._ZN17fastertransformer35generalAddBiasResidualLayerNormOpt2I7__half2Lb0ELb1ELi1ELb1ELi8EEEvPT_S3_PKS2_S5_S5_S5_S5_S5_fiiPKfS7_S7_Pfi --------------------------
	.section	.nv.shared._ZN17fastertransformer35generalAddBiasResidualLayerNormOpt2I7__half2Lb0ELb1ELi1ELb1ELi8EEEvPT_S3_PKS2_S5_S5_S5_S5_S5_fiiPKfS7_S7_Pfi,"aw",@nobits
	.sectionflags	@""
	.align	16
.nv.shared._ZN17fastertransformer35generalAddBiasResidualLayerNormOpt2I7__half2Lb0ELb1ELi1ELb1ELi8EEEvPT_S3_PKS2_S5_S5_S5_S5_S5_fiiPKfS7_S7_Pfi:
	.zero		1424


//--------------------- .nv.shared._ZN17fastertransformer34generalAddBiasResidualLayerNormOptI7__half2Lb0ELb1ELi1ELb1ELi8EEEvPT_S3_PKS2_S5_S5_S5_S5_S5_fiiPKfS7_S7_Pfi --------------------------
	.section	.nv.shared._ZN17fastertransformer34generalAddBiasResidualLayerNormOptI7__half2Lb0ELb1ELi1ELb1ELi8EEEvPT_S3_PKS2_S5_S5_S5_S5_S5_fiiPKfS7_S7_Pfi,"aw",@nobits
	.sectionflags	@""
	.align	16
.nv.shared._ZN17fastertransformer34generalAddBiasResidualLayerNormOptI7__half2Lb0ELb1ELi1ELb1ELi8EEEvPT_S3_PKS2_S5_S5_S5_S5_S5_fiiPKfS7_S7_Pfi:
	.zero		1296


//--------------------- .nv.shared._ZN17fastertransformer35generalAddBiasResidualLayerNormOpt2I7__half2Lb1ELb1ELi1ELb1ELi8EEEvPT_S3_PKS2_S5_S5_S5_S5_S5_fiiPKfS7_S7_Pfi --------------------------
	.section	.nv.shared._ZN17fastertransformer35generalAddBiasResidualLayerNormOpt2I7__half2Lb1ELb1ELi1ELb1ELi8EEEvPT_S3_PKS2_S5_S5_S5_S5_S5_fiiPKfS7_S7_Pfi,"aw",@nobits
	.sectionflags	@""
	.align	16
.nv.shared._ZN17fastertransformer35generalAddBiasResidualLayerNormOpt2I7__half2Lb1ELb1ELi1ELb1ELi8EEEvPT_S3_PKS2_S5_S5_S5_S5_S5_fiiPKfS7_S7_Pfi:
	.zero		1424


//--------------------- .nv.shared._ZN17fastertransformer34generalAddBiasResidualLayerNormOptI7__half2Lb1ELb1ELi1ELb1ELi8EEEvPT_S3_PKS2_S5_S5_S5_S5_S5_fiiPKfS7_S7_Pfi --------------------------
	.section	.nv.shared._ZN17fastertransformer34generalAddBiasResidualLayerNormOptI7__half2Lb1ELb1ELi1ELb1ELi8EEEvPT_S3_PKS2_S5_S5_S5_S5_S5_fiiPKfS7_S7_Pfi,"aw",@nobits
	.sectionflags	@""
	.align	16
.nv.shared._ZN17fastertransformer34generalAddBiasResidualLayerNormOptI7__half2Lb1ELb1ELi1ELb1ELi8EEEvPT_S3_PKS2_S5_S5_S5_S5_S5_fiiPKfS7_S7_Pfi:
	.zero		1296


//--------------------- .nv.shared._ZN17fastertransformer35generalAddBiasResidualLayerNormOpt2I7__half2Lb0ELb0ELi2ELb1ELi4EEEvPT_S3_PKS2_S5_S5_S5_S5_S5_fiiPKfS7_S7_Pfi --------------------------
	.section	.nv.shared._ZN17fastertransformer35generalAddBiasResidualLayerNormOpt2I7__half2Lb0ELb0ELi2ELb1ELi4EEEvPT_S3_PKS2_S5_S5_S5_S5_S5_fiiPKfS7_S7_Pfi,"aw",@nobits
	.sectionflags	@""
	.align	16
.nv.shared._ZN17fastertransformer35generalAddBiasResidualLayerNormOpt2I7__half2Lb0ELb0ELi2ELb1ELi4EEEvPT_S3_PKS2_S5_S5_S5_S5_S5_fiiPKfS7_S7_Pfi:
	.zero		1424


//--------------------- .nv.shared._ZN17fastertransformer34generalAddBiasResidualLayerNormOptI7__half2Lb0ELb0ELi2ELb1ELi4EEEvPT_S3_PKS2_S5_S5_S5_S5_S5_fiiPKfS7_S7_Pfi --------------------------
	.section	.nv.shared._ZN17fastertransformer34generalAddBiasResidualLayerNormOptI7__half2Lb0ELb0ELi2ELb1ELi4EEEvPT_S3_PKS2_S5_S5_S5_S5_S5_fiiPKfS7_S7_Pfi,"aw",@nobits
	.sectionflags	@""
	.align	16
.nv.shared._ZN17fastertransformer34generalAddBiasResidualLayerNormOptI7__half2Lb0ELb0ELi2ELb1ELi4EEEvPT_S3_PKS2_S5_S5_S5_S5_S5_fiiPKfS7_S7_Pfi:
	.zero		1296


//--------------------- .nv.shared._ZN17fastertransformer35generalAddBiasResidualLayerNormOpt2I7__half2Lb1ELb0ELi2ELb1ELi4EEEvPT_S3_PKS2_S5_S5_S5_S5_S5_fiiPKfS7_S7_Pfi --------------------------
	.section	.nv.shared._ZN17fastertransformer35generalAddBiasResidualLayerNormOpt2I7__half2Lb1ELb0ELi2ELb1ELi4EEEvPT_S3_PKS2_S5_S5_S5_S5_S5_fiiPKfS7_S7_Pfi,"aw",@nobits
	.sectionflags	@""
	.align	16
.nv.shared._ZN17fastertransformer35generalAddBiasResidualLayerNormOpt2I7__half2Lb1ELb0ELi2ELb1ELi4EEEvPT_S3_PKS2_S5_S5_S5_S5_S5_fiiPKfS7_S7_Pfi:
	.zero		1424


//--------------------- .nv.shared._ZN17fastertransformer34generalAddBiasResidualLayerNormOptI7__half2Lb1ELb0ELi2ELb1ELi4EEEvPT_S3_PKS2_S5_S5_S5_S5_S5_fiiPKfS7_S7_Pfi --------------------------
	.section	.nv.shared._ZN17fastertransformer34generalAddBiasResidualLayerNormOptI7__half2Lb1ELb0ELi2ELb1ELi4EEEvPT_S3_PKS2_S5_S5_S5_S5_S5_fiiPKfS7_S7_Pfi,"aw",@nobits
	.sectionflags	@""
	.align	16
.nv.shared._ZN17fastertransformer34generalAddBiasResidualLayerNormOptI7__half2Lb1ELb0ELi2ELb1ELi4EEEvPT_S3_PKS2_S5_S5_S5_S5_S5_fiiPKfS7_S7_Pfi:
	.zero		1296


//--------------------- .nv.shared._ZN17fastertransformer35generalAddBiasResidualLayerNormOpt2I7__half2Lb0ELb1ELi2ELb1ELi4EEEvPT_S3_PKS2_S5_S5_S5_S5_S5_fiiPKfS7_S7_Pfi --------------------------
	.section	.nv.shared._ZN17fastertransformer35generalAddBiasResidualLayerNormOpt2I7__half2Lb0ELb1ELi2ELb1ELi4EEEvPT_S3_PKS2_S5_S5_S5_S5_S5_fiiPKfS7_S7_Pfi,"aw",@nobits
	.sectionflags	@""
	.align	16
.nv.shared._ZN17fastertransformer35generalAddBiasResidualLayerNormOpt2I7__half2Lb0ELb1ELi2ELb1ELi4EEEvPT_S3_PKS2_S5_S5_S5_S5_S5_fiiPKfS7_S7_Pfi:
	.zero		1424


//--------------------- .nv.shared._ZN17fastertransformer34generalAddBiasResidualLayerNormOptI7__half2Lb0ELb1ELi2ELb1ELi4EEEvPT_S3_PKS2_S5_S5_S5_S5_S5_fiiPKfS7_S7_Pfi --------------------------
	.section	.nv.shared._ZN17fastertransformer34generalAddBiasResidualLayerNormOptI7__half2Lb0ELb1ELi2ELb1ELi4EEEvPT_S3_PKS2_S5_S5_S5_S5_S5_fiiPKfS7_S7_Pfi,"aw",@nobits
	.sectionflags	@""
	.align	16
.nv.shared._ZN17fastertransformer34generalAddBiasResidualLayerNormOptI7__half2Lb0ELb1ELi2ELb1ELi4EEEvPT_S3_PKS2_S5_S5_S5_S5_S5_fiiPKfS7_S7_Pfi:
	.zero		1296


//--------------------- .nv.shared._ZN17fastertransformer35generalAddBiasResidualLayerNormOpt2I7__half2Lb1ELb1ELi2ELb1ELi4EEEvPT_S3_PKS2_S5_S5_S5_S5_S5_fiiPKfS7_S7_Pfi --------------------------
	.section	.nv.shared._ZN17fastertransformer35generalAddBiasResidualLayerNormOpt2I7__half2Lb1ELb1ELi2ELb1ELi4EEEvPT_S3_PKS2_S5_S5_S5_S5_S5_fiiPKfS7_S7_Pfi,"aw",@nobits
	.sectionflags	@""
	.align	16
.nv.shared._ZN17fastertransformer35generalAddBiasResidualLayerNormOpt2I7__half2Lb1ELb1ELi2ELb1ELi4EEEvPT_S3_PKS2_S5_S5_S5_S5_S5_fiiPKfS7_S7_Pfi:
	.zero		1424


//--------------------- .nv.shared._ZN17fastertransformer34generalAddBiasResidualLayerNormOptI7__half2Lb1ELb1ELi2ELb1ELi4EEEvPT_S3_PKS2_S5_S5_S5_S5_S5_fiiPKfS7_S7_Pfi --------------------------
	.section	.nv.shared._ZN17fastertransformer34generalAddBiasResidualLayerNormOptI7__half2Lb1ELb1ELi2ELb1ELi4EEEvPT_S3_PKS2_S5_S5_S5_S5_S5_fiiPKfS7_S7_Pfi,"aw",@nobits
	.sectionflags	@""
	.align	16
.nv.shared._ZN17fastertransformer34generalAddBiasResidualLayerNormOptI7__half2Lb1ELb1ELi2ELb1ELi4EEEvPT_S3_PKS2_S5_S5_S5_S5_S5_fiiPKfS7_S7_Pfi:
	.zero		1296


//--------------------- .nv.shared._ZN17fastertransformer35generalAddBiasResidualLayerNormOpt2I7__half2Lb0ELb0ELi1ELb1ELi4EEEvPT_S3_PKS2_S5_S5_S5_S5_S5_fiiPKfS7_S7_Pfi --------------------------
	.section	.nv.shared._ZN17fastertransformer35generalAddBiasResidualLayerNormOpt2I7__half2Lb0ELb0ELi1ELb1ELi4EEEvPT_S3_PKS2_S5_S5_S5_S5_S5_fiiPKfS7_S7_Pfi,"aw",@nobits
	.sectionflags	@""
	.align	16
.nv.shared._ZN17fastertransformer35generalAddBiasResidualLayerNormOpt2I7__half2Lb0ELb0ELi1ELb1ELi4EEEvPT_S3_PKS2_S5_S5_S5_S5_S5_fiiPKfS7_S7_Pfi:
	.zero		1424


//--------------------- .nv.shared._ZN17fastertransformer34generalAddBiasResidualLayerNormOptI7__half2Lb0ELb0ELi1ELb1ELi4EEEvPT_S3_PKS2_S5_S5_S5_S5_S5_fiiPKfS7_S7_Pfi --------------------------
	.section	.nv.shared._ZN17fastertransformer34generalAddBiasResidualLayerNormOptI7__half2Lb0ELb0ELi1ELb1ELi4EEEvPT_S3_PKS2_S5_S5_S5_S5_S5_fiiPKfS7_S7_Pfi,"aw",@nobits
	.sectionflags	@""
	.align	16
.nv.shared._ZN17fastertransformer34generalAddBiasResidualLayerNormOptI7__half2Lb0ELb0ELi1ELb1ELi4EEEvPT_S3_PKS2_S5_S5_S5_S5_S5_fiiPKfS7_S7_Pfi:
	.zero		1296


//--------------------- .nv.shared._ZN17fastertransformer35generalAddBiasResidualLayerNormOpt2I7__half2Lb1ELb0ELi1ELb1ELi4EEEvPT_S3_PKS2_S5_S5_S5_S5_S5_fiiPKfS7_S7_Pfi --------------------------
	.section	.nv.shared._ZN17fastertransformer35generalAddBiasResidualLayerNormOpt2I7__half2Lb1ELb0ELi1ELb1ELi4EEEvPT_S3_PKS2_S5_S5_S5_S5_S5_fiiPKfS7_S7_Pfi,"aw",@nobits
	.sectionflags	@""
	.align	16
.nv.shared._ZN17fastertransformer35generalAddBiasResidualLayerNormOpt2I7__half2Lb1ELb0ELi1ELb1ELi4EEEvPT_S3_PKS2_S5_S5_S5_S5_S5_fiiPKfS7_S7_Pfi:
	.zero		1424


//--------------------- .nv.shared._ZN17fastertransformer34generalAddBiasResidualLayerNormOptI7__half2Lb1ELb0ELi1ELb1ELi4EEEvPT_S3_PKS2_S5_S5_S5_S5_S5_fiiPKfS7_S7_Pfi --------------------------
	.section	.nv.shared._ZN17fastertransformer34generalAddBiasResidualLayerNormOptI7__half2Lb1ELb0ELi1ELb1ELi4EEEvPT_S3_PKS2_S5_S5_S5_S5_S5_fiiPKfS7_S7_Pfi,"aw",@nobits
	.sectionflags	@""
	.align	16
.nv.shared._ZN17fastertransformer34generalAddBiasResidualLayerNormOptI7__half2Lb1ELb0ELi1ELb1ELi4EEEvPT_S3_PKS2_S5_S5_S5_S5_S5_fiiPKfS7_S7_Pfi:
	.zero		1296


//--------------------- .nv.shared._ZN17fastertransformer35generalAddBiasResidualLayerNormOpt2I7__half2Lb0ELb1ELi1ELb1ELi4EEEvPT_S3_PKS2_S5_S5_S5_S5_S5_fiiPKfS7_S7_Pfi --------------------------
	.section	.nv.shared._ZN17fastertransformer35generalAddBiasResidualLayerNormOpt2I7__half2Lb0ELb1ELi1ELb1ELi4EEEvPT_S3_PKS2_S5_S5_S5_S5_S5_fiiPKfS7_S7_Pfi,"aw",@nobits
	.sectionflags	@""
	.align	16
.nv.shared._ZN17fastertransformer35generalAddBiasResidualLayerNormOpt2I7__half2Lb0ELb1ELi1ELb1ELi4EEEvPT_S3_PKS2_S5_S5_S5_S5_S5_fiiPKfS7_S7_Pfi:
	.zero		1424


//--------------------- .nv.shared._ZN17fastertransformer34generalAddBiasResidualLayerNormOptI7__half2Lb0ELb1ELi1ELb1ELi4EEEvPT_S3_PKS2_S5_S5_S5_S5_S5_fiiPKfS7_S7_Pfi --------------------------
	.section	.nv.shared._ZN17fastertransformer34generalAddBiasResidualLayerNormOptI7__half2Lb0ELb1ELi1ELb1ELi4EEEvPT_S3_PKS2_S5_S5_S5_S5_S5_fiiPKfS7_S7_Pfi,"aw",@nobits
	.sectionflags	@""
	.align	16
.nv.shared._ZN17fastertransformer34generalAddBiasResidualLayerNormOptI7__half2Lb0ELb1ELi1ELb1ELi4EEEvPT_S3_PKS2_S5_S5_S5_S5_S5_fiiPKfS7_S7_Pfi:
	.zero		1296


//--------------------- .nv.shared._ZN17fastertransformer35generalAddBiasResidualLayerNormOpt2I7__half2Lb1ELb1ELi1ELb1ELi4EEEvPT_S3_PKS2_S5_S5_S5_S5_S5_fiiPKfS7_S7_Pfi --------------------------
	.section	.nv.shared._ZN17fastertransformer35generalAddBiasResidualLayerNormOpt2I7__half2Lb1ELb1ELi1ELb1ELi4EEEvPT_S3_PKS2_S5_S5_S5_S5_S5_fiiPKfS7_S7_Pfi,"aw",@nobits
	.sectionflags	@""
	.align	16
.nv.shared._ZN17fastertransformer35generalAddBiasResidualLayerNormOpt2I7__half2Lb1ELb1ELi1ELb1ELi4EEEvPT_S3_PKS2_S5_S5_S5_S5_S5_fiiPKfS7_S7_Pfi:
	.zero		1424


//--------------------- .nv.shared._ZN17fastertransformer34generalAddBiasResidualLayerNormOptI7__half2Lb1ELb1ELi1ELb1ELi4EEEvPT_S3_PKS2_S5_S5_S5_S5_S5_fiiPKfS7_S7_Pfi --------------------------
	.section	.nv.shared._ZN17fastertransformer34generalAddBiasResidualLayerNormOptI7__half2Lb1ELb1ELi1ELb1ELi4EEEvPT_S3_PKS2_S5_S5_S5_S5_S5_fiiPKfS7_S7_Pfi,"aw",@nobits
	.sectionflags	@""
	.align	16
.nv.shared._ZN17fastertransformer34generalAddBiasResidualLayerNormOptI7__half2Lb1ELb1ELi1ELb1ELi4EEEvPT_S3_PKS2_S5_S5_S5_S5_S5_fiiPKfS7_S7_Pfi:
	.zero		1296


//--------------------- .nv.shared._ZN17fastertransformer35generalAddBiasResidualLayerNormOpt2I7__half2Lb0ELb0ELi2ELb1ELi2EEEvPT_S3_PKS2_S5_S5_S5_S5_S5_fiiPKfS7_S7_Pfi --------------------------
	.section	.nv.shared._ZN17fastertransformer35generalAddBiasResidualLayerNormOpt2I7__half2Lb0ELb0ELi2ELb1ELi2EEEvPT_S3_PKS2_S5_S5_S5_S5_S5_fiiPKfS7_S7_Pfi,"aw",@nobits
	.sectionflags	@""
	.align	16
.nv.shared._ZN17fastertransformer35generalAddBiasResidualLayerNormOpt2I7__half2Lb0ELb0ELi2ELb1ELi2EEEvPT_S3_PKS2_S5_S5_S5_S5_S5_fiiPKfS7_S7_Pfi:
	.zero		1424


//--------------------- .nv.shared._ZN17fastertransformer34generalAddBiasResidualLayerNormOptI7__half2Lb0ELb0ELi2ELb1ELi2EEEvPT_S3_PKS2_S5_S5_S5_S5_S5_fiiPKfS7_S7_Pfi --------------------------
	.section	.nv.shared._ZN17fastertransformer34generalAddBiasResidualLayerNormOptI7__half2Lb0ELb0ELi2ELb1ELi2EEEvPT_S3_PKS2_S5_S5_S5_S5_S5_fiiPKfS7_S7_Pfi,"aw",@nobits
	.sectionflags	@""
	.align	16
.nv.shared._ZN17fastertransformer34generalAddBiasResidualLayerNormOptI7__half2Lb0ELb0ELi2ELb1ELi2EEEvPT_S3_PKS2_S5_S5_S5_S5_S5_fiiPKfS7_S7_Pfi:
	.zero		1296


//--------------------- .nv.shared._ZN17fastertransformer35generalAddBiasResidualLayerNormOpt2I7__half2Lb1ELb0ELi2ELb1ELi2EEEvPT_S3_PKS2_S5_S5_S5_S5_S5_fiiPKfS7_S7_Pfi --------------------------
	.section	.nv.shared._ZN17fastertransformer35generalAddBiasResidualLayerNormOpt2I7__half2Lb1ELb0ELi2ELb1ELi2EEEvPT_S3_PKS2_S5_S5_S5_S5_S5_fiiPKfS7_S7_Pfi,"aw",@nobits
	.sectionflags	@""
	.align	16
.nv.shared._ZN17fastertransformer35generalAddBiasResidualLayerNormOpt2I7__half2Lb1ELb0ELi2ELb1ELi2EEEvPT_S3_PKS2_S5_S5_S5_S5_S5_fiiPKfS7_S7_Pfi:
	.zero		1424


//--------------------- .nv.shared._ZN17fastertransformer34generalAddBiasResidualLayerNormOptI7__half2Lb1ELb0ELi2ELb1ELi2EEEvPT_S3_PKS2_S5_S5_S5_S5_S5_fiiPKfS7_S7_Pfi --------------------------
	.section	.nv.shared._ZN17fastertransformer34generalAddBiasResidualLayerNormOptI7__half2Lb1ELb0ELi2ELb1ELi2EEEvPT_S3_PKS2_S5_S5_S5_S5_S5_fiiPKfS7_S7_Pfi,"aw",@nobits
	.sectionflags	@""
	.align	16
.nv.shared._ZN17fastertransformer34generalAddBiasResidualLayerNormOptI7__half2Lb1ELb0ELi2ELb1ELi2EEEvPT_S3_PKS2_S5_S5_S5_S5_S5_fiiPKfS7_S7_Pfi:
	.zero		1296


//--------------------- .nv.shared._ZN17fastertransformer35generalAddBiasResidualLayerNormOpt2I7__half2Lb0ELb1ELi2ELb1ELi2EEEvPT_S3_PKS2_S5_S5_S5_S5_S5_fiiPKfS7_S7_Pfi --------------------------
	.section	.nv.shared._ZN17fastertransformer35generalAddBiasResidualLayerNormOpt2I7__half2Lb0ELb1ELi2ELb1ELi2EEEvPT_S3_PKS2_S5_S5_S5_S5_S5_fiiPKfS7_S7_Pfi,"aw",@nobits
	.sectionflags	@""
	.align	16
.nv.shared._ZN17fastertransformer35generalAddBiasResidualLayerNormOpt2I7__half2Lb0ELb1ELi2ELb1ELi2EEEvPT_S3_PKS2_S5_S5_S5_S5_S5_fiiPKfS7_S7_Pfi:
	.zero		1424


//--------------------- .nv.shared._ZN17fastertransformer34generalAddBiasResidualLayerNormOptI7__half2Lb0ELb1ELi2ELb1ELi2EEEvPT_S3_PKS2_S5_S5_S5_S5_S5_fiiPKfS7_S7_Pfi --------------------------
	.section	.nv.shared._ZN17fastertransformer34generalAddBiasResidualLayerNormOptI7__half2Lb0ELb1ELi2ELb1ELi2EEEvPT_S3_PKS2_S5_S5_S5_S5_S5_fiiPKfS7_S7_Pfi,"aw",@nobits
	.sectionflags	@""
	.align	16
.nv.shared._ZN17fastertransformer34generalAddBiasResidualLayerNormOptI7__half2Lb0ELb1ELi2ELb1ELi2EEEvPT_S3_PKS2_S5_S5_S5_S5_S5_fiiPKfS7_S7_Pfi:
	.zero		1296


//--------------------- .nv.shared._ZN17fastertransformer35generalAddBiasResidualLayerNormOpt2I7__half2Lb1ELb1ELi2ELb1ELi2EEEvPT_S3_PKS2_S5_S5_S5_S5_S5_fiiPKfS7_S7_Pfi --------------------------
	.section	.nv.shared._ZN17fastertransformer35generalAddBiasResidualLayerNormOpt2I7__half2Lb1ELb1ELi2ELb1ELi2EEEvPT_S3_PKS2_S5_S5_S5_S5_S5_fiiPKfS7_S7_Pfi,"aw",@nobits
	.sectionflags	@""
	.align	16
.nv.shared._ZN17fastertransformer35generalAddBiasResidualLayerNormOpt2I7__half2Lb1ELb1ELi2ELb1ELi2EEEvPT_S3_PKS2_S5_S5_S5_S5_S5_fiiPKfS7_S7_Pfi:
	.zero		1424


//--------------------- .nv.shared._ZN17fastertransformer34generalAddBiasResidualLayerNormOptI7__half2Lb1ELb1ELi2ELb1ELi2EEEvPT_S3_PKS2_S5_S5_S5_S5_S5_fiiPKfS7_S7_Pfi --------------------------
	.section	.nv.shared._ZN17fastertransformer34generalAddBiasResidualLayerNormOptI7__half2Lb1ELb1ELi2ELb1ELi2EEEvPT_S3_PKS2_S5_S5_S5_S5_S5_fiiPKfS7_S7_Pfi,"aw",@nobits
	.sectionflags	@""
	.align	16
.nv.shared._ZN17fastertransformer34generalAddBiasResidualLayerNormOptI7__half2Lb1ELb1ELi2ELb1ELi2EEEvPT_S3_PKS2_S5_S5_S5_S5_S5_fiiPKfS7_S7_Pfi:
	.zero		1296


//--------------------- .nv.shared._ZN17fastertransformer35generalAddBiasResidualLayerNormOpt2I7__half2Lb0ELb0ELi1ELb1ELi2EEEvPT_S3_PKS2_S5_S5_S5_S5_S5_fiiPKfS7_S7_Pfi --------------------------
	.section	.nv.shared._ZN17fastertransformer35generalAddBiasResidualLayerNormOpt2I7__half2Lb0ELb0ELi1ELb1ELi2EEEvPT_S3_PKS2_S5_S5_S5_S5_S5_fiiPKfS7_S7_Pfi,"aw",@nobits
	.sectionflags	@""
	.align	16
.nv.shared._ZN17fastertransformer35generalAddBiasResidualLayerNormOpt2I7__half2Lb0ELb0ELi1ELb1ELi2EEEvPT_S3_PKS2_S5_S5_S5_S5_S5_fiiPKfS7_S7_Pfi:
	.zero		1424


//--------------------- .nv.shared._ZN17fastertransformer34generalAddBiasResidualLayerNormOptI7__half2Lb0ELb0ELi1ELb1ELi2EEEvPT_S3_PKS2_S5_S5_S5_S5_S5_fiiPKfS7_S7_Pfi --------------------------
	.section	.nv.shared._ZN17fastertransformer34generalAddBiasResidualLayerNormOptI7__half2Lb0ELb0ELi1ELb1ELi2EEEvPT_S3_PKS2_S5_S5_S5_S5_S5_fiiPKfS7_S7_Pfi,"aw",@nobits
	.sectionflags	@""
	.align	16
.nv.shared._ZN17fastertransformer34generalAddBiasResidualLayerNormOptI7__half2Lb0ELb0ELi1ELb1ELi2EEEvPT_S3_PKS2_S5_S5_S5_S5_S5_fiiPKfS7_S7_Pfi:
	.zero		1296


//--------------------- .nv.shared._ZN17fastertransformer35generalAddBiasResidualLayerNormOpt2I7__half2Lb1ELb0ELi1ELb1ELi2EEEvPT_S3_PKS2_S5_S5_S5_S5_S5_fiiPKfS7_S7_Pfi --------------------------
	.section	.nv.shared._ZN17fastertransformer35generalAddBiasResidualLayerNormOpt2I7__half2Lb1ELb0ELi1ELb1ELi2EEEvPT_S3_PKS2_S5_S5_S5_S5_S5_fiiPKfS7_S7_Pfi,"aw",@nobits
	.sectionflags	@""
	.align	16
.nv.shared._ZN17fastertransformer35generalAddBiasResidualLayerNormOpt2I7__half2Lb1ELb0ELi1ELb1ELi2EEEvPT_S3_PKS2_S5_S5_S5_S5_S5_fiiPKfS7_S7_Pfi:
	.zero		1424


//--------------------- .nv.shared._ZN17fastertransformer34generalAddBiasResidualLayerNormOptI7__half2Lb1ELb0ELi1ELb1ELi2EEEvPT_S3_PKS2_S5_S5_S5_S5_S5_fiiPKfS7_S7_Pfi --------------------------
	.section	.nv.shared._ZN17fastertransformer34generalAddBiasResidualLayerNormOptI7__half2Lb1ELb0ELi1ELb1ELi2EEEvPT_S3_PKS2_S5_S5_S5_S5_S5_fiiPKfS7_S7_Pfi,"aw",@nobits
	.sectionflags	@""
	.align	16
.nv.shared._ZN17fastertransformer34generalAddBiasResidualLayerNormOptI7__half2Lb1ELb0ELi1ELb1ELi2EEEvPT_S3_PKS2_S5_S5_S5_S5_S5_fiiPKfS7_S7_Pfi:
	.zero		1296


//--------------------- .nv.shared._ZN17fastertransformer35generalAddBiasResidualLayerNormOpt2I7__half2Lb0ELb1ELi1ELb1ELi2EEEvPT_S3_PKS2_S5_S5_S5_S5_S5_fiiPKfS7_S7_Pfi --------------------------
	.section	.nv.shared._ZN17fastertransformer35generalAddBiasResidualLayerNormOpt2I7__half2Lb0ELb1ELi1ELb1ELi2EEEvPT_S3_PKS2_S5_S5_S5_S5_S5_fiiPKfS7_S7_Pfi,"aw",@nobits
	.sectionflags	@""
	.align	16
.nv.shared._ZN17fastertransformer35generalAddBiasResidualLayerNormOpt2I7__half2Lb0ELb1ELi1ELb1ELi2EEEvPT_S3_PKS2_S5_S5_S5_S5_S5_fiiPKfS7_S7_Pfi:
	.zero		1424


//--------------------- .nv.shared._ZN17fastertransformer34generalAddBiasResidualLayerNormOptI7__half2Lb0ELb1ELi1ELb1ELi2EEEvPT_S3_PKS2_S5_S5_S5_S5_S5_fiiPKfS7_S7_Pfi --------------------------
	.section	.nv.shared._ZN17fastertransformer34generalAddBiasResidualLayerNormOptI7__half2Lb0ELb1ELi1ELb1ELi2EEEvPT_S3_PKS2_S5_S5_S5_S5_S5_fiiPKfS7_S7_Pfi,"aw",@nobits
	.sectionflags	@""
	.align	16
.nv.shared._ZN17fastertransformer34generalAddBiasResidualLayerNormOptI7__half2Lb0ELb1ELi1ELb1ELi2EEEvPT_S3_PKS2_S5_S5_S5_S5_S5_fiiPKfS7_S7_Pfi:
	.zero		1296


//--------------------- .nv.shared._ZN17fastertransformer35generalAddBiasResidualLayerNormOpt2I7__half2Lb1ELb1ELi1ELb1ELi2EEEvPT_S3_PKS2_S5_S5_S5_S5_S5_fiiPKfS7_S7_Pfi --------------------------
	.section	.nv.shared._ZN17fastertransformer35generalAddBiasResidualLayerNormOpt2I7__half2Lb1ELb1ELi1ELb1ELi2EEEvPT_S3_PKS2_S5_S5_S5_S5_S5_fiiPKfS7_S7_Pfi,"aw",@nobits
	.sectionflags	@""
	.align	16
.nv.shared._ZN17fastertransformer35generalAddBiasResidualLayerNormOpt2I7__half2Lb1ELb1ELi1ELb1ELi2EEEvPT_S3_PKS2_S5_S5_S5_S5_S5_fiiPKfS7_S7_Pfi:
	.zero		1424


//--------------------- .nv.shared._ZN17fastertransformer34generalAddBiasResidualLayerNormOptI7__half2Lb1ELb1ELi1ELb1ELi2EEEvPT_S3_PKS2_S5_S5_S5_S5_S5_fiiPKfS7_S7_Pfi --------------------------
	.section	.nv.shared._ZN17fastertransformer34generalAddBiasResidualLayerNormOptI7__half2Lb1ELb1ELi1ELb1ELi2EEEvPT_S3_PKS2_S5_S5_S5_S5_S5_fiiPKfS7_S7_Pfi,"aw",@nobits
	.sectionflags	@""
	.align	16
.nv.shared._ZN17fastertransformer34generalAddBiasResidualLayerNormOptI7__half2Lb1ELb1ELi1ELb1ELi2EEEvPT_S3_PKS2_S5_S5_S5_S5_S5_fiiPKfS7_S7_Pfi:
	.zero		1296


//--------------------- .nv.shared._ZN17fastertransformer35generalAddBiasResidualLayerNormOpt2I7__half2Lb0ELb0ELi2ELb1ELi1EEEvPT_S3_PKS2_S5_S5_S5_S5_S5_fiiPKfS7_S7_Pfi --------------------------
	.section	.nv.shared._ZN17fastertransformer35generalAddBiasResidualLayerNormOpt2I7__half2Lb0ELb0ELi2ELb1ELi1EEEvPT_S3_PKS2_S5_S5_S5_S5_S5_fiiPKfS7_S7_Pfi,"aw",@nobits
	.sectionflags	@""
	.align	16
.nv.shared._ZN17fastertransformer35generalAddBiasResidualLayerNormOpt2I7__half2Lb0ELb0ELi2ELb1ELi1EEEvPT_S3_PKS2_S5_S5_S5_S5_S5_fiiPKfS7_S7_Pfi:
	.zero		1424


//--------------------- .nv.shared._ZN17fastertransformer34generalAddBiasResidualLayerNormOptI7__half2Lb0ELb0ELi2ELb1ELi1EEEvPT_S3_PKS2_S5_S5_S5_S5_S5_fiiPKfS7_S7_Pfi --------------------------
	.section	.nv.shared._ZN17fastertransformer34generalAddBiasResidualLayerNormOptI7__half2Lb0ELb0ELi2ELb1ELi1EEEvPT_S3_PKS2_S5_S5_S5_S5_S5_fiiPKfS7_S7_Pfi,"aw",@nobits
	.sectionflags	@""
	.align	16
.nv.shared._ZN17fastertransformer34generalAddBiasResidualLayerNormOptI7__half2Lb0ELb0ELi2ELb1ELi1EEEvPT_S3_PKS2_S5_S5_S5_S5_S5_fiiPKfS7_S7_Pfi:
	.zero		1296


//--------------------- .nv.shared._ZN17fastertransformer35generalAddBiasResidualLayerNormOpt2I7__half2Lb1ELb0ELi2ELb1ELi1EEEvPT_S3_PKS2_S5_S5_S5_S5_S5_fiiPKfS7_S7_Pfi --------------------------
	.section	.nv.shared._ZN17fastertransformer35generalAddBiasResidualLayerNormOpt2I7__half2Lb1ELb0ELi2ELb1ELi1EEEvPT_S3_PKS2_S5_S5_S5_S5_S5_fiiPKfS7_S7_Pfi,"aw",@nobits
	.sectionflags	@""
	.align	16
.nv.shared._ZN17fastertransformer35generalAddBiasResidualLayerNormOpt2I7__half2Lb1ELb0ELi2ELb1ELi1EEEvPT_S3_PKS2_S5_S5_S5_S5_S5_fiiPKfS7_S7_Pfi:
	.zero		1424


//--------------------- .nv.shared._ZN17fastertransformer34generalAddBiasResidualLayerNormOptI7__half2Lb1ELb0ELi2ELb1ELi1EEEvPT_S3_PKS2_S5_S5_S5_S5_S5_fiiPKfS7_S7_Pfi --------------------------
	.section	.nv.shared._ZN17fastertransformer34generalAddBiasResidualLayerNormOptI7__half2Lb1ELb0ELi2ELb1ELi1EEEvPT_S3_PKS2_S5_S5_S5_S5_S5_fiiPKfS7_S7_Pfi,"aw",@nobits
	.sectionflags	@""
	.align	16
.nv.shared._ZN17fastertransformer34generalAddBiasResidualLayerNormOptI7__half2Lb1ELb0ELi2ELb1ELi1EEEvPT_S3_PKS2_S5_S5_S5_S5_S5_fiiPKfS7_S7_Pfi:
	.zero		1296


//--------------------- .nv.shared._ZN17fastertransformer35generalAddBiasResidualLayerNormOpt2I7__half2Lb0ELb1ELi2ELb1ELi1EEEvPT_S3_PKS2_S5_S5_S5_S5_S5_fiiPKfS7_S7_Pfi --------------------------
	.section	.nv.shared._ZN17fastertransformer35generalAddBiasResidualLayerNormOpt2I7__half2Lb0ELb1ELi2ELb1ELi1EEEvPT_S3_PKS2_S5_S5_S5_S5_S5_fiiPKfS7_S7_Pfi,"aw",@nobits
	.sectionflags	@""
	.align	16
.nv.shared._ZN17fastertransformer35generalAddBiasResidualLayerNormOpt2I7__half2Lb0ELb1ELi2ELb1ELi1EEEvPT_S3_PKS2_S5_S5_S5_S5_S5_fiiPKfS7_S7_Pfi:
	.zero		1424


//--------------------- .nv.shared._ZN17fastertransformer34generalAddBiasResidualLayerNormOptI7__half2Lb0ELb1ELi2ELb1ELi1EEEvPT_S3_PKS2_S5_S5_S5_S5_S5_fiiPKfS7_S7_Pfi --------------------------
	.section	.nv.shared._ZN17fastertransformer34generalAddBiasResidualLayerNormOptI7__half2Lb0ELb1ELi2ELb1ELi1EEEvPT_S3_PKS2_S5_S5_S5_S5_S5_fiiPKfS7_S7_Pfi,"aw",@nobits
	.sectionflags	@""
	.align	16
.nv.shared._ZN17fastertransformer34generalAddBiasResidualLayerNormOptI7__half2Lb0ELb1ELi2ELb1ELi1EEEvPT_S3_PKS2_S5_S5_S5_S5_S5_fiiPKfS7_S7_Pfi:
	.zero		1296


//--------------------- .nv.shared._ZN17fastertransformer35generalAddBiasResidualLayerNormOpt2I7__half2Lb1ELb1ELi2ELb1ELi1EEEvPT_S3_PKS2_S5_S5_S5_S5_S5_fiiPKfS7_S7_Pfi --------------------------
	.section	.nv.shared._ZN17fastertransformer35generalAddBiasResidualLayerNormOpt2I7__half2Lb1ELb1ELi2ELb1ELi1EEEvPT_S3_PKS2_S5_S5_S5_S5_S5_fiiPKfS7_S7_Pfi,"aw",@nobits
	.sectionflags	@""
	.align	16
.nv.shared._ZN17fastertransformer35generalAddBiasResidualLayerNormOpt2I7__half2Lb1ELb1ELi2ELb1ELi1EEEvPT_S3_PKS2_S5_S5_S5_S5_S5_fiiPKfS7_S7_Pfi:
	.zero		1424


//--------------------- .nv.shared._ZN17fastertransformer34generalAddBiasResidualLayerNormOptI7__half2Lb1ELb1ELi2ELb1ELi1EEEvPT_S3_PKS2_S5_S5_S5_S5_S5_fiiPKfS7_S7_Pfi --------------------------
	.section	.nv.shared._ZN17fastertransformer34generalAddBiasResidualLayerNormOptI7__half2Lb1ELb1ELi2ELb1ELi1EEEvPT_S3_PKS2_S5_S5_S5_S5_S5_fiiPKfS7_S7_Pfi,"aw",@nobits
	.sectionflags	@""
	.align	16
.nv.shared._ZN17fastertransformer34generalAddBiasResidualLayerNormOptI7__half2Lb1ELb1ELi2ELb1ELi1EEEvPT_S3_PKS2_S5_S5_S5_S5_S5_fiiPKfS7_S7_Pfi:
	.zero		1296


//--------------------- .nv.shared._ZN17fastertransformer35generalAddBiasResidualLayerNormOpt2I7__half2Lb0ELb0ELi1ELb1ELi1EEEvPT_S3_PKS2_S5_S5_S5_S5_S5_fiiPKfS7_S7_Pfi --------------------------
	.section	.nv.shared._ZN17fastertransformer35generalAddBiasResidualLayerNormOpt2I7__half2Lb0ELb0ELi1ELb1ELi1EEEvPT_S3_PKS2_S5_S5_S5_S5_S5_fiiPKfS7_S7_Pfi,"aw",@nobits
	.sectionflags	@""
	.align	16
.nv.shared._ZN17fastertransformer35generalAddBiasResidualLayerNormOpt2I7__half2Lb0ELb0ELi1ELb1ELi1EEEvPT_S3_PKS2_S5_S5_S5_S5_S5_fiiPKfS7_S7_Pfi:
	.zero		1424


//--------------------- .nv.shared._ZN17fastertransformer34generalAddBiasResidualLayerNormOptI7__half2Lb0ELb0ELi1ELb1ELi1EEEvPT_S3_PKS2_S5_S5_S5_S5_S5_fiiPKfS7_S7_Pfi --------------------------
	.section	.nv.shared._ZN17fastertransformer34generalAddBiasResidualLayerNormOptI7__half2Lb0ELb0ELi1ELb1ELi1EEEvPT_S3_PKS2_S5_S5_S5_S5_S5_fiiPKfS7_S7_Pfi,"aw",@nobits
	.sectionflags	@""
	.align	16
.nv.shared._ZN17fastertransformer34generalAddBiasResidualLayerNormOptI7__half2Lb0ELb0ELi1ELb1ELi1EEEvPT_S3_PKS2_S5_S5_S5_S5_S5_fiiPKfS7_S7_Pfi:
	.zero		1296


//--------------------- .nv.shared._ZN17fastertransformer35generalAddBiasResidualLayerNormOpt2I7__half2Lb1ELb0ELi1ELb1ELi1EEEvPT_S3_PKS2_S5_S5_S5_S5_S5_fiiPKfS7_S7_Pfi --------------------------
	.section	.nv.shared._ZN17fastertransformer35generalAddBiasResidualLayerNormOpt2I7__half2Lb1ELb0ELi1ELb1ELi1EEEvPT_S3_PKS2_S5_S5_S5_S5_S5_fiiPKfS7_S7_Pfi,"aw",@nobits
	.sectionflags	@""
	.align	16
.nv.shared._ZN17fastertransformer35generalAddBiasResidualLayerNormOpt2I7__half2Lb1ELb0ELi1ELb1ELi1EEEvPT_S3_PKS2_S5_S5_S5_S5_S5_fiiPKfS7_S7_Pfi:
	.zero		1424


//--------------------- .nv.shared._ZN17fastertransformer34generalAddBiasResidualLayerNormOptI7__half2Lb1ELb0ELi1ELb1ELi1EEEvPT_S3_PKS2_S5_S5_S5_S5_S5_fiiPKfS7_S7_Pfi --------------------------
	.section	.nv.shared._ZN17fastertransformer34generalAddBiasResidualLayerNormOptI7__half2Lb1ELb0ELi1ELb1ELi1EEEvPT_S3_PKS2_S5_S5_S5_S5_S5_fiiPKfS7_S7_Pfi,"aw",@nobits
	.sectionflags	@""
	.align	16
.nv.shared._ZN17fastertransformer34generalAddBiasResidualLayerNormOptI7__half2Lb1ELb0ELi1ELb1ELi1EEEvPT_S3_PKS2_S5_S5_S5_S5_S5_fiiPKfS7_S7_Pfi:
	.zero		1296


//--------------------- .nv.shared._ZN17fastertransformer35generalAddBiasResidualLayerNormOpt2I7__half2Lb0ELb1ELi1ELb1ELi1EEEvPT_S3_PKS2_S5_S5_S5_S5_S5_fiiPKfS7_S7_Pfi --------------------------
	.section	.nv.shared._ZN17fastertransformer35generalAddBiasResidualLayerNormOpt2I7__half2Lb0ELb1ELi1ELb1ELi1EEEvPT_S3_PKS2_S5_S5_S5_S5_S5_fiiPKfS7_S7_Pfi,"aw",@nobits
	.sectionflags	@""
	.align	16
.nv.shared._ZN17fastertransformer35generalAddBiasResidualLayerNormOpt2I7__half2Lb0ELb1ELi1ELb1ELi1EEEvPT_S3_PKS2_S5_S5_S5_S5_S5_fiiPKfS7_S7_Pfi:
	.zero		1424


//--------------------- .nv.shared._ZN17fastertransformer34generalAddBiasResidualLayerNormOptI7__half2Lb0ELb1ELi1ELb1ELi1EEEvPT_S3_PKS2_S5_S5_S5_S5_S5_fiiPKfS7_S7_Pfi --------------------------
	.section	.nv.shared._ZN17fastertransformer34generalAddBiasResidualLayerNormOptI7__half2Lb0ELb1ELi1ELb1ELi1EEEvPT_S3_PKS2_S5_S5_S5_S5_S5_fiiPKfS7_S7_Pfi,"aw",@nobits
	.sectionflags	@""
	.align	16
.nv.shared._ZN17fastertransformer34generalAddBiasResidualLayerNormOptI7__half2Lb0ELb1ELi1ELb1ELi1EEEvPT_S3_PKS2_S5_S5_S5_S5_S5_fiiPKfS7_S7_Pfi:
	.zero		1296


//--------------------- .nv.shared._ZN17fastertransformer35generalAddBiasResidualLayerNormOpt2I7__half2Lb1ELb1ELi1ELb1ELi1EEEvPT_S3_PKS2_S5_S5_S5_S5_S5_fiiPKfS7_S7_Pfi --------------------------
	.section	.nv.shared._ZN17fastertransformer35generalAddBiasResidualLayerNormOpt2I7__half2Lb1ELb1ELi1ELb1ELi1EEEvPT_S3_PKS2_S5_S5_S5_S5_S5_fiiPKfS7_S7_Pfi,"aw",@nobits
	.sectionflags	@""
	.align	16
.nv.shared._ZN17fastertransformer35generalAddBiasResidualLayerNormOpt2I7__half2Lb1ELb1ELi1ELb1ELi1EEEvPT_S3_PKS2_S5_S5_S5_S5_S5_fiiPKfS7_S7_Pfi:
	.zero		1424


//--------------------- .nv.shared._ZN17fastertransformer34generalAddBiasResidualLayerNormOptI7__half2Lb1ELb1ELi1ELb1ELi1EEEvPT_S3_PKS2_S5_S5_S5_S5_S5_fiiPKfS7_S7_Pfi --------------------------
	.section	.nv.shared._ZN17fastertransformer34generalAddBiasResidualLayerNormOptI7__half2Lb1ELb1ELi1ELb1ELi1EEEvPT_S3_PKS2_S5_S5_S5_S5_S5_fiiPKfS7_S7_Pfi,"aw",@nobits
	.sectionflags	@""
	.align	16
.nv.shared._ZN17fastertransformer34generalAddBiasResidualLayerNormOptI7__half2Lb1ELb1ELi1ELb1ELi1EEEvPT_S3_PKS2_S5_S5_S5_S5_S5_fiiPKfS7_S7_Pfi:
	.zero		1296


//--------------------- .nv.shared._ZN17fastertransformer35generalAddBiasResidualPostLayerNormI6__halfEEvPT_PKS2_S5_S5_S5_fii --------------------------
	.section	.nv.shared._ZN17fastertransformer35generalAddBiasResidualPostLayerNormI6__halfEEvPT_PKS2_S5_S5_S5_fii,"aw",@nobits
	.sectionflags	@""
	.align	16
.nv.shared._ZN17fastertransformer35generalAddBiasResidualPostLayerNormI6__halfEEvPT_PKS2_S5_S5_S5_fii:
	.zero		1168


//--------------------- .nv.shared._ZN17fastertransformer28addBiasResidualPostLayerNormI6__halfLi2EEEvPT_PKS2_S5_S5_S5_fii --------------------------
	.section	.nv.shared._ZN17fastertransformer28addBiasResidualPostLayerNormI6__halfLi2EEEvPT_PKS2_S5_S5_S5_fii,"aw",@nobits
	.sectionflags	@""
	.align	16
.nv.shared._ZN17fastertransformer28addBiasResidualPostLayerNormI6__halfLi2EEEvPT_PKS2_S5_S5_S5_fii:
	.zero		1168


//--------------------- .nv.shared._ZN17fastertransformer28addBiasResidualPostLayerNormI6__halfLi1EEEvPT_PKS2_S5_S5_S5_fii --------------------------
	.section	.nv.shared._ZN17fastertransformer28addBiasResidualPostLayerNormI6__halfLi1EEEvPT_PKS2_S5_S5_S5_fii,"aw",@nobits
	.sectionflags	@""
	.align	16
.nv.shared._ZN17fastertransformer28addBiasResidualPostLayerNormI6__halfLi1EEEvPT_PKS2_S5_S5_S5_fii:
	.zero		1168


//--------------------- .nv.shared._ZN17fastertransformer30addBiasResidualPostLayerNormV2I6__halfEEvPT_PKS2_S5_S5_S5_fi --------------------------
	.section	.nv.shared._ZN17fastertransformer30addBiasResidualPostLayerNormV2I6__halfEEvPT_PKS2_S5_S5_S5_fi,"aw",@nobits
	.sectionflags	@""
	.align	16
.nv.shared._ZN17fastertransformer30addBiasResidualPostLayerNormV2I6__halfEEvPT_PKS2_S5_S5_S5_fi:
	.zero		1168


//--------------------- .nv.shared._ZN17fastertransformer28layernorm_shift_partition_v2IfEEvPT_PKS1_S4_S4_fiiiiii --------------------------
	.section	.nv.shared._ZN17fastertransformer28layernorm_shift_partition_v2IfEEvPT_PKS1_S4_S4_fiiiiii,"aw",@nobits
	.sectionflags	@""
	.align	16
.nv.shared._ZN17fastertransformer28layernorm_shift_partition_v2IfEEvPT_PKS1_S4_S4_fiiiiii:
	.zero		1168


//--------------------- .nv.shared._ZN17fastertransformer25layernorm_shift_partitionIfEEvPT_PKS1_S4_S4_fiiiiii --------------------------
	.section	.nv.shared._ZN17fastertransformer25layernorm_shift_partitionIfEEvPT_PKS1_S4_S4_fiiiiii,"aw",@nobits
	.sectionflags	@""
	.align	16
.nv.shared._ZN17fastertransformer25layernorm_shift_partitionIfEEvPT_PKS1_S4_S4_fiiiiii:
	.zero		1168


//--------------------- .nv.shared._ZN17fastertransformer28addBiasResidualPostLayerNormIfLi2EEEvPT_PKS1_S4_S4_S4_fii --------------------------
	.section	.nv.shared._ZN17fastertransformer28addBiasResidualPostLayerNormIfLi2EEEvPT_PKS1_S4_S4_S4_fii,"aw",@nobits
	.sectionflags	@""
	.align	16
.nv.shared._ZN17fastertransformer28addBiasResidualPostLayerNormIfLi2EEEvPT_PKS1_S4_S4_S4_fii:
	.zero		1168


//--------------------- .nv.shared._ZN17fastertransformer28addBiasResidualPostLayerNormIfLi1EEEvPT_PKS1_S4_S4_S4_fii --------------------------
	.section	.nv.shared._ZN17fastertransformer28addBiasResidualPostLayerNormIfLi1EEEvPT_PKS1_S4_S4_S4_fii,"aw",@nobits
	.sectionflags	@""
	.align	16
.nv.shared._ZN17fastertransformer28addBiasResidualPostLayerNormIfLi1EEEvPT_PKS1_S4_S4_S4_fii:
	.zero		1168


//--------------------- .nv.shared._ZN17fastertransformer30addBiasResidualPostLayerNormV2IfEEvPT_PKS1_S4_S4_S4_fi --------------------------
	.section	.nv.shared._ZN17fastertransformer30addBiasResidualPostLayerNormV2IfEEvPT_PKS1_S4_S4_S4_fi,"aw",@nobits
	.sectionflags	@""
	.align	16
.nv.shared._ZN17fastertransformer30addBiasResidualPostLayerNormV2IfEEvPT_PKS1_S4_S4_S4_fi:
	.zero		1168


//--------------------- .nv.shared._ZN17fastertransformer35generalAddBiasResidualPostLayerNormIfEEvPT_PKS1_S4_S4_S4_fii --------------------------
	.section	.nv.shared._ZN17fastertransformer35generalAddBiasResidualPostLayerNormIfEEvPT_PKS1_S4_S4_S4_fii,"aw",@nobits
	.sectionflags	@""
	.align	16
.nv.shared._ZN17fastertransformer35generalAddBiasResidualPostLayerNormIfEEvPT_PKS1_S4_S4_S4_fii:
	.zero		1168


//--------------------- .nv.constant0._ZN17fastertransformer26add_bias_layernorm_add_resIfLi32EEEvPT_PKS1_S4_S4_S4_fi --------------------------
	.section	.nv.constant0._ZN17fastertransformer26add_bias_layernorm_add_resIfLi32EEEvPT_PKS1_S4_S4_S4_fi,"a",@progbits
	.sectionflags	@""
	.align	4
.nv.constant0._ZN17fastertransformer26add_bias_layernorm_add_resIfLi32EEEvPT_PKS1_S4_S4_S4_fi:
	.zero		944


//--------------------- .nv.constant0._ZN17fastertransformer26add_bias_layernorm_add_resI6__halfLi32EEEvPT_PKS2_S5_S5_S5_fi --------------------------
	.section	.nv.constant0._ZN17fastertransformer26add_bias_layernorm_add_resI6__halfLi32EEEvPT_PKS2_S5_S5_S5_fi,"a",@progbits
	.sectionflags	@""
	.align	4
.nv.constant0._ZN17fastertransformer26add_bias_layernorm_add_resI6__halfLi32EEEvPT_PKS2_S5_S5_S5_fi:
	.zero		944


//--------------------- .nv.constant0._ZN17fastertransformer29add_bias_layernorm_add_res_e2ILi32EEEvP6float2PKS1_S4_S4_S4_fi --------------------------
	.section	.nv.constant0._ZN17fastertransformer29add_bias_layernorm_add_res_e2ILi32EEEvP6float2PKS1_S4_S4_S4_fi,"a",@progbits
	.sectionflags	@""
	.align	4
.nv.constant0._ZN17fastertransformer29add_bias_layernorm_add_res_e2ILi32EEEvP6float2PKS1_S4_S4_S4_fi:
	.zero		944


//--------------------- .nv.constant0._ZN17fastertransformer29add_bias_layernorm_add_res_e2ILi32EEEvP7__half2PKS1_S4_S4_S4_fi --------------------------
	.section	.nv.constant0._ZN17fastertransformer29add_bias_layernorm_add_res_e2ILi32EEEvP7__half2PKS1_S4_S4_S4_fi,"a",@progbits
	.sectionflags	@""
	.align	4
.nv.constant0._ZN17fastertransformer29add_bias_layernorm_add_res_e2ILi32EEEvP7__half2PKS1_S4_S4_S4_fi:
	.zero		944


//--------------------- .nv.constant0._ZN17fastertransformer26add_bias_layernorm_add_resIfLi16EEEvPT_PKS1_S4_S4_S4_fi --------------------------
	.section	.nv.constant0._ZN17fastertransformer26add_bias_layernorm_add_resIfLi16EEEvPT_PKS1_S4_S4_S4_fi,"a",@progbits
	.sectionflags	@""
	.align	4
.nv.constant0._ZN17fastertransformer26add_bias_layernorm_add_resIfLi16EEEvPT_PKS1_S4_S4_S4_fi:
	.zero		944


//--------------------- .nv.constant0._ZN17fastertransformer26add_bias_layernorm_add_resI6__halfLi16EEEvPT_PKS2_S5_S5_S5_fi --------------------------
	.section	.nv.constant0._ZN17fastertransformer26add_bias_layernorm_add_resI6__halfLi16EEEvPT_PKS2_S5_S5_S5_fi,"a",@progbits
	.sectionflags	@""
	.align	4
.nv.constant0._ZN17fastertransformer26add_bias_layernorm_add_resI6__halfLi16EEEvPT_PKS2_S5_S5_S5_fi:
	.zero		944


//--------------------- .nv.constant0._ZN17fastertransformer29add_bias_layernorm_add_res_e2ILi16EEEvP6float2PKS1_S4_S4_S4_fi --------------------------
	.section	.nv.constant0._ZN17fastertransformer29add_bias_layernorm_add_res_e2ILi16EEEvP6float2PKS1_S4_S4_S4_fi,"a",@progbits
	.sectionflags	@""
	.align	4
.nv.constant0._ZN17fastertransformer29add_bias_layernorm_add_res_e2ILi16EEEvP6float2PKS1_S4_S4_S4_fi:
	.zero		944


//--------------------- .nv.constant0._ZN17fastertransformer29add_bias_layernorm_add_res_e2ILi16EEEvP7__half2PKS1_S4_S4_S4_fi --------------------------
	.section	.nv.constant0._ZN17fastertransformer29add_bias_layernorm_add_res_e2ILi16EEEvP7__half2PKS1_S4_S4_S4_fi,"a",@progbits
	.sectionflags	@""
	.align	4
.nv.constant0._ZN17fastertransformer29add_bias_layernorm_add_res_e2ILi16EEEvP7__half2PKS1_S4_S4_S4_fi:
	.zero		944


//--------------------- .nv.constant0._ZN17fastertransformer26add_bias_layernorm_add_resIfLi8EEEvPT_PKS1_S4_S4_S4_fi --------------------------
	.section	.nv.constant0._ZN17fastertransformer26add_bias_layernorm_add_resIfLi8EEEvPT_PKS1_S4_S4_S4_fi,"a",@progbits
	.sectionflags	@""
	.align	4
.nv.constant0._ZN17fastertransformer26add_bias_layernorm_add_resIfLi8EEEvPT_PKS1_S4_S4_S4_fi:
	.zero		944


//--------------------- .nv.constant0._ZN17fastertransformer26add_bias_layernorm_add_resI6__halfLi8EEEvPT_PKS2_S5_S5_S5_fi --------------------------
	.section	.nv.constant0._ZN17fastertransformer26add_bias_layernorm_add_resI6__halfLi8EEEvPT_PKS2_S5_S5_S5_fi,"a",@progbits
	.sectionflags	@""
	.align	4
.nv.constant0._ZN17fastertransformer26add_bias_layernorm_add_resI6__halfLi8EEEvPT_PKS2_S5_S5_S5_fi:
	.zero		944


//--------------------- .nv.constant0._ZN17fastertransformer29add_bias_layernorm_add_res_e2ILi8EEEvP6float2PKS1_S4_S4_S4_fi --------------------------
	.section	.nv.constant0._ZN17fastertransformer29add_bias_layernorm_add_res_e2ILi8EEEvP6float2PKS1_S4_S4_S4_fi,"a",@progbits
	.sectionflags	@""
	.align	4
.nv.constant0._ZN17fastertransformer29add_bias_layernorm_add_res_e2ILi8EEEvP6float2PKS1_S4_S4_S4_fi:
	.zero		944


//--------------------- .nv.constant0._ZN17fastertransformer29add_bias_layernorm_add_res_e2ILi8EEEvP7__half2PKS1_S4_S4_S4_fi --------------------------
	.section	.nv.constant0._ZN17fastertransformer29add_bias_layernorm_add_res_e2ILi8EEEvP7__half2PKS1_S4_S4_S4_fi,"a",@progbits
	.sectionflags	@""
	.align	4
.nv.constant0._ZN17fastertransformer29add_bias_layernorm_add_res_e2ILi8EEEvP7__half2PKS1_S4_S4_S4_fi:
	.zero		944


//--------------------- .nv.constant0._ZN17fastertransformer26add_bias_layernorm_add_resIfLi4EEEvPT_PKS1_S4_S4_S4_fi --------------------------
	.section	.nv.constant0._ZN17fastertransformer26add_bias_layernorm_add_resIfLi4EEEvPT_PKS1_S4_S4_S4_fi,"a",@progbits
	.sectionflags	@""
	.align	4
.nv.constant0._ZN17fastertransformer26add_bias_layernorm_add_resIfLi4EEEvPT_PKS1_S4_S4_S4_fi:
	.zero		944


//--------------------- .nv.constant0._ZN17fastertransformer26add_bias_layernorm_add_resI6__halfLi4EEEvPT_PKS2_S5_S5_S5_fi --------------------------
	.section	.nv.constant0._ZN17fastertransformer26add_bias_layernorm_add_resI6__halfLi4EEEvPT_PKS2_S5_S5_S5_fi,"a",@progbits
	.sectionflags	@""
	.align	4
.nv.constant0._ZN17fastertransformer26add_bias_layernorm_add_resI6__halfLi4EEEvPT_PKS2_S5_S5_S5_fi:
	.zero		944


//--------------------- .nv.constant0._ZN17fastertransformer29add_bias_layernorm_add_res_e2ILi4EEEvP6float2PKS1_S4_S4_S4_fi --------------------------
	.section	.nv.constant0._ZN17fastertransformer29add_bias_layernorm_add_res_e2ILi4EEEvP6float2PKS1_S4_S4_S4_fi,"a",@progbits
	.sectionflags	@""
	.align	4
.nv.constant0._ZN17fastertransformer29add_bias_layernorm_add_res_e2ILi4EEEvP6float2PKS1_S4_S4_S4_fi:
	.zero		944


//--------------------- .nv.constant0._ZN17fastertransformer29add_bias_layernorm_add_res_e2ILi4EEEvP7__half2PKS1_S4_S4_S4_fi --------------------------
	.section	.nv.constant0._ZN17fastertransformer29add_bias_layernorm_add_res_e2ILi4EEEvP7__half2PKS1_S4_S4_S4_fi,"a",@progbits
	.sectionflags	@""
	.align	4
.nv.constant0._ZN17fastertransformer29add_bias_layernorm_add_res_e2ILi4EEEvP7__half2PKS1_S4_S4_S4_fi:
	.zero		944


//--------------------- .nv.constant0._ZN17fastertransformer26add_bias_layernorm_add_resIfLi2EEEvPT_PKS1_S4_S4_S4_fi --------------------------
	.section	.nv.constant0._ZN17fastertransformer26add_bias_layernorm_add_resIfLi2EEEvPT_PKS1_S4_S4_S4_fi,"a",@progbits
	.sectionflags	@""
	.align	4
.nv.constant0._ZN17fastertransformer26add_bias_layernorm_add_resIfLi2EEEvPT_PKS1_S4_S4_S4_fi:
	.zero		944


//--------------------- .nv.constant0._ZN17fastertransformer26add_bias_layernorm_add_resI6__halfLi2EEEvPT_PKS2_S5_S5_S5_fi --------------------------
	.section	.nv.constant0._ZN17fastertransformer26add_bias_layernorm_add_resI6__halfLi2EEEvPT_PKS2_S5_S5_S5_fi,"a",@progbits
	.sectionflags	@""
	.align	4
.nv.constant0._ZN17fastertransformer26add_bias_layernorm_add_resI6__halfLi2EEEvPT_PKS2_S5_S5_S5_fi:
	.zero		944


//--------------------- .nv.constant0._ZN17fastertransformer29add_bias_layernorm_add_res_e2ILi2EEEvP6float2PKS1_S4_S4_S4_fi --------------------------
	.section	.nv.constant0._ZN17fastertransformer29add_bias_layernorm_add_res_e2ILi2EEEvP6float2PKS1_S4_S4_S4_fi,"a",@progbits
	.sectionflags	@""
	.align	4
.nv.constant0._ZN17fastertransformer29add_bias_layernorm_add_res_e2ILi2EEEvP6float2PKS1_S4_S4_S4_fi:
	.zero		944


//--------------------- .nv.constant0._ZN17fastertransformer29add_bias_layernorm_add_res_e2ILi2EEEvP7__half2PKS1_S4_S4_S4_fi --------------------------
	.section	.nv.constant0._ZN17fastertransformer29add_bias_layernorm_add_res_e2ILi2EEEvP7__half2PKS1_S4_S4_S4_fi,"a",@progbits
	.sectionflags	@""
	.align	4
.nv.constant0._ZN17fastertransformer29add_bias_layernorm_add_res_e2ILi2EEEvP7__half2PKS1_S4_S4_S4_fi:
	.zero		944


//--------------------- .nv.constant0._ZN17fastertransformer26add_bias_layernorm_add_resIfLi1EEEvPT_PKS1_S4_S4_S4_fi --------------------------
	.section	.nv.constant0._ZN17fastertransformer26add_bias_layernorm_add_resIfLi1EEEvPT_PKS1_S4_S4_S4_fi,"a",@progbits
	.sectionflags	@""
	.align	4
.nv.constant0._ZN17fastertransformer26add_bias_layernorm_add_resIfLi1EEEvPT_PKS1_S4_S4_S4_fi:
	.zero		944


//--------------------- .nv.constant0._ZN17fastertransformer26add_bias_layernorm_add_resI6__halfLi1EEEvPT_PKS2_S5_S5_S5_fi --------------------------
	.section	.nv.constant0._ZN17fastertransformer26add_bias_layernorm_add_resI6__halfLi1EEEvPT_PKS2_S5_S5_S5_fi,"a",@progbits
	.sectionflags	@""
	.align	4
.nv.constant0._ZN17fastertransformer26add_bias_layernorm_add_resI6__halfLi1EEEvPT_PKS2_S5_S5_S5_fi:
	.zero		944


//--------------------- .nv.constant0._ZN17fastertransformer29add_bias_layernorm_add_res_e2ILi1EEEvP6float2PKS1_S4_S4_S4_fi --------------------------
	.section	.nv.constant0._ZN17fastertransformer29add_bias_layernorm_add_res_e2ILi1EEEvP6float2PKS1_S4_S4_S4_fi,"a",@progbits
	.sectionflags	@""
	.align	4
.nv.constant0._ZN17fastertransformer29add_bias_layernorm_add_res_e2ILi1EEEvP6float2PKS1_S4_S4_S4_fi:
	.zero		944


//--------------------- .nv.constant0._ZN17fastertransformer29add_bias_layernorm_add_res_e2ILi1EEEvP7__half2PKS1_S4_S4_S4_fi --------------------------
	.section	.nv.constant0._ZN17fastertransformer29add_bias_layernorm_add_res_e2ILi1EEEvP7__half2PKS1_S4_S4_S4_fi,"a",@progbits
	.sectionflags	@""
	.align	4
.nv.constant0._ZN17fastertransformer29add_bias_layernorm_add_res_e2ILi1EEEvP7__half2PKS1_S4_S4_S4_fi:
	.zero		944


//--------------------- .nv.constant0._ZN17fastertransformer18merge_layernorm_v2I6__halfEEvPT_PKS2_S5_S5_fiiii --------------------------
	.section	.nv.constant0._ZN17fastertransformer18merge_layernorm_v2I6__halfEEvPT_PKS2_S5_S5_fiiii,"a",@progbits
	.sectionflags	@""
	.align	4
.nv.constant0._ZN17fastertransformer18merge_layernorm_v2I6__halfEEvPT_PKS2_S5_S5_fiiii:
	.zero		948


//--------------------- .nv.constant0._ZN17fastertransformer18merge_layernorm_v2IfEEvPT_PKS1_S4_S4_fiiii --------------------------
	.section	.nv.constant0._ZN17fastertransformer18merge_layernorm_v2IfEEvPT_PKS1_S4_S4_fiiii,"a",@progbits
	.sectionflags	@""
	.align	4
.nv.constant0._ZN17fastertransformer18merge_layernorm_v2IfEEvPT_PKS1_S4_S4_fiiii:
	.zero		948


//--------------------- .nv.constant0._ZN17fastertransformer18add_bias_layernormI6__halfEEvPT_PKS2_S5_S5_fi --------------------------
	.section	.nv.constant0._ZN17fastertransformer18add_bias_layernormI6__halfEEvPT_PKS2_S5_S5_fi,"a",@progbits
	.sectionflags	@""
	.align	4
.nv.constant0._ZN17fastertransformer18add_bias_layernormI6__halfEEvPT_PKS2_S5_S5_fi:
	.zero		936


//--------------------- .nv.constant0._ZN17fastertransformer21add_bias_layernorm_v2I6__halfEEvPT_PKS2_S5_S5_fi --------------------------
	.section	.nv.constant0._ZN17fastertransformer21add_bias_layernorm_v2I6__halfEEvPT_PKS2_S5_S5_fi,"a",@progbits
	.sectionflags	@""
	.align	4
.nv.constant0._ZN17fastertransformer21add_bias_layernorm_v2I6__halfEEvPT_PKS2_S5_S5_fi:
	.zero		936


//--------------------- .nv.constant0._ZN17fastertransformer18add_bias_layernormIfEEvPT_PKS1_S4_S4_fi --------------------------
	.section	.nv.constant0._ZN17fastertransformer18add_bias_layernormIfEEvPT_PKS1_S4_S4_fi,"a",@progbits
	.sectionflags	@""
	.align	4
.nv.constant0._ZN17fastertransformer18add_bias_layernormIfEEvPT_PKS1_S4_S4_fi:
	.zero		936


//--------------------- .nv.constant0._ZN17fastertransformer21add_bias_layernorm_v2IfEEvPT_PKS1_S4_S4_fi --------------------------
	.section	.nv.constant0._ZN17fastertransformer21add_bias_layernorm_v2IfEEvPT_PKS1_S4_S4_fi,"a",@progbits
	.sectionflags	@""
	.align	4
.nv.constant0._ZN17fastertransformer21add_bias_layernorm_v2IfEEvPT_PKS1_S4_S4_fi:
	.zero		936


//--------------------- .nv.constant0._ZN17fastertransformer25layernorm_shift_partitionI7__half2EEvPT_PKS2_S5_S5_fiiiiii --------------------------
	.section	.nv.constant0._ZN17fastertransformer25layernorm_shift_partitionI7__half2EEvPT_PKS2_S5_S5_fiiiiii,"a",@progbits
	.sectionflags	@""
	.align	4
.nv.constant0._ZN17fastertransformer25layernorm_shift_partitionI7__half2EEvPT_PKS2_S5_S5_fiiiiii:
	.zero		956


//--------------------- .nv.constant0._ZN17fastertransformer28layernorm_shift_partition_v2I7__half2EEvPT_PKS2_S5_S5_fiiiiii --------------------------
	.section	.nv.constant0._ZN17fastertransformer28layernorm_shift_partition_v2I7__half2EEvPT_PKS2_S5_S5_fiiiiii,"a",@progbits
	.sectionflags	@""
	.align	4
.nv.constant0._ZN17fastertransformer28layernorm_shift_partition_v2I7__half2EEvPT_PKS2_S5_S5_fiiiiii:
	.zero		956


//--------------------- .nv.constant0._ZN17fastertransformer18generalT5LayerNormI6__halfEEvPKT_S4_PS2_fii --------------------------
	.section	.nv.constant0._ZN17fastertransformer18generalT5LayerNormI6__halfEEvPKT_S4_PS2_fii,"a",@progbits
	.sectionflags	@""
	.align	4
.nv.constant0._ZN17fastertransformer18generalT5LayerNormI6__halfEEvPKT_S4_PS2_fii:
	.zero		932


//--------------------- .nv.constant0._ZN17fastertransformer18generalT5LayerNormIfEEvPKT_S3_PS1_fii --------------------------
	.section	.nv.constant0._ZN17fastertransformer18generalT5LayerNormIfEEvPKT_S3_PS1_fii,"a",@progbits
	.sectionflags	@""
	.align	4
.nv.constant0._ZN17fastertransformer18generalT5LayerNormIfEEvPKT_S3_PS1_fii:
	.zero		932


//--------------------- .nv.constant0._ZN17fastertransformer16generalLayerNormI6__halfLb0EEEvPKT_S4_S4_PS2_fiiPfS6_i --------------------------
	.section	.nv.constant0._ZN17fastertransformer16generalLayerNormI6__halfLb0EEEvPKT_S4_S4_PS2_fiiPfS6_i,"a",@progbits
	.sectionflags	@""
	.align	4
.nv.constant0._ZN17fastertransformer16generalLayerNormI6__halfLb0EEEvPKT_S4_S4_PS2_fiiPfS6_i:
	.zero		964


//--------------------- .nv.constant0._ZN17fastertransformer16generalLayerNormI6__halfLb1EEEvPKT_S4_S4_PS2_fiiPfS6_i --------------------------
	.section	.nv.constant0._ZN17fastertransformer16generalLayerNormI6__halfLb1EEEvPKT_S4_S4_PS2_fiiPfS6_i,"a",@progbits
	.sectionflags	@""
	.align	4
.nv.constant0._ZN17fastertransformer16generalLayerNormI6__halfLb1EEEvPKT_S4_S4_PS2_fiiPfS6_i:
	.zero		964


//--------------------- .nv.constant0._ZN17fastertransformer16generalLayerNormIfLb0EEEvPKT_S3_S3_PS1_fiiPfS5_i --------------------------
	.section	.nv.constant0._ZN17fastertransformer16generalLayerNormIfLb0EEEvPKT_S3_S3_PS1_fiiPfS5_i,"a",@progbits
	.sectionflags	@""
	.align	4
.nv.constant0._ZN17fastertransformer16generalLayerNormIfLb0EEEvPKT_S3_S3_PS1_fiiPfS5_i:
	.zero		964


//--------------------- .nv.constant0._ZN17fastertransformer16generalLayerNormIfLb1EEEvPKT_S3_S3_PS1_fiiPfS5_i --------------------------
	.section	.nv.constant0._ZN17fastertransformer16generalLayerNormIfLb1EEEvPKT_S3_S3_PS1_fiiPfS5_i,"a",@progbits
	.sectionflags	@""
	.align	4
.nv.constant0._ZN17fastertransformer16generalLayerNormIfLb1EEEvPKT_S3_S3_PS1_fiiPfS5_i:
	.zero		964


//--------------------- .nv.constant0._ZN17fastertransformer29generalAddResidualT5LayerNormI6__halfEEvPKT_S4_PS2_S5_fii --------------------------
	.section	.nv.constant0._ZN17fastertransformer29generalAddResidualT5LayerNormI6__halfEEvPKT_S4_PS2_S5_fii,"a",@progbits
	.sectionflags	@""
	.align	4
.nv.constant0._ZN17fastertransformer29generalAddResidualT5LayerNormI6__halfEEvPKT_S4_PS2_S5_fii:
	.zero		940


//--------------------- .nv.constant0._ZN17fastertransformer29generalAddResidualT5LayerNormIfEEvPKT_S3_PS1_S4_fii --------------------------
	.section	.nv.constant0._ZN17fastertransformer29generalAddResidualT5LayerNormIfEEvPKT_S3_PS1_S4_fii,"a",@progbits
	.sectionflags	@""
	.align	4
.nv.constant0._ZN17fastertransformer29generalAddResidualT5LayerNormIfEEvPKT_S3_PS1_S4_fii:
	.zero		940


//--------------------- .nv.constant0._ZN17fastertransformer31generalAddBiasResidualLayerNormI6__halfLi2EEEvPKT_S4_S4_S4_S4_S4_PS2_S5_fiiPKfS7_S7_Pfi --------------------------
	.section	.nv.constant0._ZN17fastertransformer31generalAddBiasResidualLayerNormI6__halfLi2EEEvPKT_S4_S4_S4_S4_S4_PS2_S5_fiiPKfS7_S7_Pfi,"a",@progbits
	.sectionflags	@""
	.align	4
.nv.constant0._ZN17fastertransformer31generalAddBiasResidualLayerNormI6__halfLi2EEEvPKT_S4_S4_S4_S4_S4_PS2_S5_fiiPKfS7_S7_Pfi:
	.zero		1012


//--------------------- .nv.constant0._ZN17fastertransformer31generalAddBiasResidualLayerNormI6__halfLi1EEEvPKT_S4_S4_S4_S4_S4_PS2_S5_fiiPKfS7_S7_Pfi --------------------------
	.section	.nv.constant0._ZN17fastertransformer31generalAddBiasResidualLayerNormI6__halfLi1EEEvPKT_S4_S4_S4_S4_S4_PS2_S5_fiiPKfS7_S7_Pfi,"a",@progbits
	.sectionflags	@""
	.align	4
.nv.constant0._ZN17fastertransformer31generalAddBiasResidualLayerNormI6__halfLi1EEEvPKT_S4_S4_S4_S4_S4_PS2_S5_fiiPKfS7_S7_Pfi:
	.zero		1012


//--------------------- .nv.constant0._ZN17fastertransformer31generalAddBiasResidualLayerNormIfLi2EEEvPKT_S3_S3_S3_S3_S3_PS1_S4_fiiPKfS6_S6_Pfi --------------------------
	.section	.nv.constant0._ZN17fastertransformer31generalAddBiasResidualLayerNormIfLi2EEEvPKT_S3_S3_S3_S3_S3_PS1_S4_fiiPKfS6_S6_Pfi,"a",@progbits
	.sectionflags	@""
	.align	4
.nv.constant0._ZN17fastertransformer31generalAddBiasResidualLayerNormIfLi2EEEvPKT_S3_S3_S3_S3_S3_PS1_S4_fiiPKfS6_S6_Pfi:
	.zero		1012


//--------------------- .nv.constant0._ZN17fastertransformer31generalAddBiasResidualLayerNormIfLi1EEEvPKT_S3_S3_S3_S3_S3_PS1_S4_fiiPKfS6_S6_Pfi --------------------------
	.section	.nv.constant0._ZN17fastertransformer31generalAddBiasResidualLayerNormIfLi1EEEvPKT_S3_S3_S3_S3_S3_PS1_S4_fiiPKfS6_S6_Pfi,"a",@progbits
	.sectionflags	@""
	.align	4
.nv.constant0._ZN17fastertransformer31generalAddBiasResidualLayerNormIfLi1EEEvPKT_S3_S3_S3_S3_S3_PS1_S4_fiiPKfS6_S6_Pfi:
	.zero		1012


//--------------------- .nv.constant0._ZN17fastertransformer35generalAddBiasResidualLayerNormOpt2I7__half2Lb0ELb0ELi2ELb1ELi8EEEvPT_S3_PKS2_S5_S5_S5_S5_S5_fiiPKfS7_S7_Pfi --------------------------
	.section	.nv.constant0._ZN17fastertransformer35generalAddBiasResidualLayerNormOpt2I7__half2Lb0ELb0ELi2ELb1ELi8EEEvPT_S3_PKS2_S5_S5_S5_S5_S5_fiiPKfS7_S7_Pfi,"a",@progbits
	.sectionflags	@""
	.align	4
.nv.constant0._ZN17fastertransformer35generalAddBiasResidualLayerNormOpt2I7__half2Lb0ELb0ELi2ELb1ELi8EEEvPT_S3_PKS2_S5_S5_S5_S5_S5_fiiPKfS7_S7_Pfi:
	.zero		1012


//--------------------- .nv.constant0._ZN17fastertransformer34generalAddBiasResidualLayerNormOptI7__half2Lb0ELb0ELi2ELb1ELi8EEEvPT_S3_PKS2_S5_S5_S5_S5_S5_fiiPKfS7_S7_Pfi --------------------------
	.section	.nv.constant0._ZN17fastertransformer34generalAddBiasResidualLayerNormOptI7__half2Lb0ELb0ELi2ELb1ELi8EEEvPT_S3_PKS2_S5_S5_S5_S5_S5_fiiPKfS7_S7_Pfi,"a",@progbits
	.sectionflags	@""
	.align	4
.nv.constant0._ZN17fastertransformer34generalAddBiasResidualLayerNormOptI7__half2Lb0ELb0ELi2ELb1ELi8EEEvPT_S3_PKS2_S5_S5_S5_S5_S5_fiiPKfS7_S7_Pfi:
	.zero		1012


//--------------------- .nv.constant0._ZN17fastertransformer35generalAddBiasResidualLayerNormOpt2I7__half2Lb1ELb0ELi2ELb1ELi8EEEvPT_S3_PKS2_S5_S5_S5_S5_S5_fiiPKfS7_S7_Pfi --------------------------
	.section	.nv.constant0._ZN17fastertransformer35generalAddBiasResidualLayerNormOpt2I7__half2Lb1ELb0ELi2ELb1ELi8EEEvPT_S3_PKS2_S5_S5_S5_S5_S5_fiiPKfS7_S7_Pfi,"a",@progbits
	.sectionflags	@""
	.align	4
.nv.constant0._ZN17fastertransformer35generalAddBiasResidualLayerNormOpt2I7__half2Lb1ELb0ELi2ELb1ELi8EEEvPT_S3_PKS2_S5_S5_S5_S5_S5_fiiPKfS7_S7_Pfi:
	.zero		1012


//--------------------- .nv.constant0._ZN17fastertransformer34generalAddBiasResidualLayerNormOptI7__half2Lb1ELb0ELi2ELb1ELi8EEEvPT_S3_PKS2_S5_S5_S5_S5_S5_fiiPKfS7_S7_Pfi --------------------------
	.section	.nv.constant0._ZN17fastertransformer34generalAddBiasResidualLayerNormOptI7__half2Lb1ELb0ELi2ELb1ELi8EEEvPT_S3_PKS2_S5_S5_S5_S5_S5_fiiPKfS7_S7_Pfi,"a",@progbits
	.sectionflags	@""
	.align	4
.nv.constant0._ZN17fastertransformer34generalAddBiasResidualLayerNormOptI7__half2Lb1ELb0ELi2ELb1ELi8EEEvPT_S3_PKS2_S5_S5_S5_S5_S5_fiiPKfS7_S7_Pfi:
	.zero		1012


//--------------------- .nv.constant0._ZN17fastertransformer35generalAddBiasResidualLayerNormOpt2I7__half2Lb0ELb1ELi2ELb1ELi8EEEvPT_S3_PKS2_S5_S5_S5_S5_S5_fiiPKfS7_S7_Pfi --------------------------
	.section	.nv.constant0._ZN17fastertransformer35generalAddBiasResidualLayerNormOpt2I7__half2Lb0ELb1ELi2ELb1ELi8EEEvPT_S3_PKS2_S5_S5_S5_S5_S5_fiiPKfS7_S7_Pfi,"a",@progbits
	.sectionflags	@""
	.align	4
.nv.constant0._ZN17fastertransformer35generalAddBiasResidualLayerNormOpt2I7__half2Lb0ELb1ELi2ELb1ELi8EEEvPT_S3_PKS2_S5_S5_S5_S5_S5_fiiPKfS7_S7_Pfi:
	.zero		1012


//--------------------- .nv.constant0._ZN17fastertransformer34generalAddBiasResidualLayerNormOptI7__half2Lb0ELb1ELi2ELb1ELi8EEEvPT_S3_PKS2_S5_S5_S5_S5_S5_fiiPKfS7_S7_Pfi --------------------------
	.section	.nv.constant0._ZN17fastertransformer34generalAddBiasResidualLayerNormOptI7__half2Lb0ELb1ELi2ELb1ELi8EEEvPT_S3_PKS2_S5_S5_S5_S5_S5_fiiPKfS7_S7_Pfi,"a",@progbits
	.sectionflags	@""
	.align	4
.nv.constant0._ZN17fastertransformer34generalAddBiasResidualLayerNormOptI7__half2Lb0ELb1ELi2ELb1ELi8EEEvPT_S3_PKS2_S5_S5_S5_S5_S5_fiiPKfS7_S7_Pfi:
	.zero		1012


//--------------------- .nv.constant0._ZN17fastertransformer35generalAddBiasResidualLayerNormOpt2I7__half2Lb1ELb1ELi2ELb1ELi8EEEvPT_S3_PKS2_S5_S5_S5_S5_S5_fiiPKfS7_S7_Pfi --------------------------
	.section	.nv.constant0._ZN17fastertransformer35generalAddBiasResidualLayerNormOpt2I7__half2Lb1ELb1ELi2ELb1ELi8EEEvPT_S3_PKS2_S5_S5_S5_S5_S5_fiiPKfS7_S7_Pfi,"a",@progbits
	.sectionflags	@""
	.align	4
.nv.constant0._ZN17fastertransformer35generalAddBiasResidualLayerNormOpt2I7__half2Lb1ELb1ELi2ELb1ELi8EEEvPT_S3_PKS2_S5_S5_S5_S5_S5_fiiPKfS7_S7_Pfi:
	.zero		1012


//--------------------- .nv.constant0._ZN17fastertransformer34generalAddBiasResidualLayerNormOptI7__half2Lb1ELb1ELi2ELb1ELi8EEEvPT_S3_PKS2_S5_S5_S5_S5_S5_fiiPKfS7_S7_Pfi --------------------------
	.section	.nv.constant0._ZN17fastertransformer34generalAddBiasResidualLayerNormOptI7__half2Lb1ELb1ELi2ELb1ELi8EEEvPT_S3_PKS2_S5_S5_S5_S5_S5_fiiPKfS7_S7_Pfi,"a",@progbits
	.sectionflags	@""
	.align	4
.nv.constant0._ZN17fastertransformer34generalAddBiasResidualLayerNormOptI7__half2Lb1ELb1ELi2ELb1ELi8EEEvPT_S3_PKS2_S5_S5_S5_S5_S5_fiiPKfS7_S7_Pfi:
	.zero		1012


//--------------------- .nv.constant0._ZN17fastertransformer35generalAddBiasResidualLayerNormOpt2I7__half2Lb0ELb0ELi1ELb1ELi8EEEvPT_S3_PKS2_S5_S5_S5_S5_S5_fiiPKfS7_S7_Pfi --------------------------
	.section	.nv.constant0._ZN17fastertransformer35generalAddBiasResidualLayerNormOpt2I7__half2Lb0ELb0ELi1ELb1ELi8EEEvPT_S3_PKS2_S5_S5_S5_S5_S5_fiiPKfS7_S7_Pfi,"a",@progbits
	.sectionflags	@""
	.align	4
.nv.constant0._ZN17fastertransformer35generalAddBiasResidualLayerNormOpt2I7__half2Lb0ELb0ELi1ELb1ELi8EEEvPT_S3_PKS2_S5_S5_S5_S5_S5_fiiPKfS7_S7_Pfi:
	.zero		1012


//--------------------- .nv.constant0._ZN17fastertransformer34generalAddBiasResidualLayerNormOptI7__half2Lb0ELb0ELi1ELb1ELi8EEEvPT_S3_PKS2_S5_S5_S5_S5_S5_fiiPKfS7_S7_Pfi --------------------------
	.section	.nv.constant0._ZN17fastertransformer34generalAddBiasResidualLayerNormOptI7__half2Lb0ELb0ELi1ELb1ELi8EEEvPT_S3_PKS2_S5_S5_S5_S5_S5_fiiPKfS7_S7_Pfi,"a",@progbits
	.sectionflags	@""
	.align	4
.nv.constant0._ZN17fastertransformer34generalAddBiasResidualLayerNormOptI7__half2Lb0ELb0ELi1ELb1ELi8EEEvPT_S3_PKS2_S5_S5_S5_S5_S5_fiiPKfS7_S7_Pfi:
	.zero		1012


//--------------------- .nv.constant0._ZN17fastertransformer35generalAddBiasResidualLayerNormOpt2I7__half2Lb1ELb0ELi1ELb1ELi8EEEvPT_S3_PKS2_S5_S5_S5_S5_S5_fiiPKfS7_S7_Pfi --------------------------
	.section	.nv.constant0._ZN17fastertransformer35generalAddBiasResidualLayerNormOpt2I7__half2Lb1ELb0ELi1ELb1ELi8EEEvPT_S3_PKS2_S5_S5_S5_S5_S5_fiiPKfS7_S7_Pfi,"a",@progbits
	.sectionflags	@""
	.align	4
.nv.constant0._ZN17fastertransformer35generalAddBiasResidualLayerNormOpt2I7__half2Lb1ELb0ELi1ELb1ELi8EEEvPT_S3_PKS2_S5_S5_S5_S5_S5_fiiPKfS7_S7_Pfi:
	.zero		1012


//--------------------- .nv.constant0._ZN17fastertransformer34generalAddBiasResidualLayerNormOptI7__half2Lb1ELb0ELi1ELb1ELi8EEEvPT_S3_PKS2_S5_S5_S5_S5_S5_fiiPKfS7_S7_Pfi --------------------------
	.section	.nv.constant0._ZN17fastertransformer34generalAddBiasResidualLayerNormOptI7__half2Lb1ELb0ELi1ELb1ELi8EEEvPT_S3_PKS2_S5_S5_S5_S5_S5_fiiPKfS7_S7_Pfi,"a",@progbits
	.sectionflags	@""
	.align	4
.nv.constant0._ZN17fastertransformer34generalAddBiasResidualLayerNormOptI7__half2Lb1ELb0ELi1ELb1ELi8EEEvPT_S3_PKS2_S5_S5_S5_S5_S5_fiiPKfS7_S7_Pfi:
	.zero		1012


//--------------------- .nv.constant0._ZN17fastertransformer35generalAddBiasResidualLayerNormOpt2I7__half2Lb0ELb1ELi1ELb1ELi8EEEvPT_S3_PKS2_S5_S5_S5_S5_S5_fiiPKfS7_S7_Pfi --------------------------
	.section	.nv.constant0._ZN17fastertransformer35generalAddBiasResidualLayerNormOpt2I7__half2Lb0ELb1ELi1ELb1ELi8EEEvPT_S3_PKS2_S5_S5_S5_S5_S5_fiiPKfS7_S7_Pfi,"a",@progbits
	.sectionflags	@""
	.align	4
.nv.constant0._ZN17fastertransformer35generalAddBiasResidualLayerNormOpt2I7__half2Lb0ELb1ELi1ELb1ELi8EEEvPT_S3_PKS2_S5_S5_S5_S5_S5_fiiPKfS7_S7_Pfi:
	.zero		1012


//--------------------- .nv.constant0._ZN17fastertransformer34generalAddBiasResidualLayerNormOptI7__half2Lb0ELb1ELi1ELb1ELi8EEEvPT_S3_PKS2_S5_S5_S5_S5_S5_fiiPKfS7_S7_Pfi --------------------------
	.section	.nv.constant0._ZN17fastertransformer34generalAddBiasResidualLayerNormOptI7__half2Lb0ELb1ELi1ELb1ELi8EEEvPT_S3_PKS2_S5_S5_S5_S5_S5_fiiPKfS7_S7_Pfi,"a",@progbits
	.sectionflags	@""
	.align	4
.nv.constant0._ZN17fastertransformer34generalAddBiasResidualLayerNormOptI7__half2Lb0ELb1ELi1ELb1ELi8EEEvPT_S3_PKS2_S5_S5_S5_S5_S5_fiiPKfS7_S7_Pfi:
	.zero		1012


//--------------------- .nv.constant0._ZN17fastertransformer35generalAddBiasResidualLayerNormOpt2I7__half2Lb1ELb1ELi1ELb1ELi8EEEvPT_S3_PKS2_S5_S5_S5_S5_S5_fiiPKfS7_S7_Pfi --------------------------
	.section	.nv.constant0._ZN17fastertransformer35generalAddBiasResidualLayerNormOpt2I7__half2Lb1ELb1ELi1ELb1ELi8EEEvPT_S3_PKS2_S5_S5_S5_S5_S5_fiiPKfS7_S7_Pfi,"a",@progbits
	.sectionflags	@""
	.align	4
.nv.constant0._ZN17fastertransformer35generalAddBiasResidualLayerNormOpt2I7__half2Lb1ELb1ELi1ELb1ELi8EEEvPT_S3_PKS2_S5_S5_S5_S5_S5_fiiPKfS7_S7_Pfi:
	.zero		1012


//--------------------- .nv.constant0._ZN17fastertransformer34generalAddBiasResidualLayerNormOptI7__half2Lb1ELb1ELi1ELb1ELi8EEEvPT_S3_PKS2_S5_S5_S5_S5_S5_fiiPKfS7_S7_Pfi --------------------------
	.section	.nv.constant0._ZN17fastertransformer34generalAddBiasResidualLayerNormOptI7__half2Lb1ELb1ELi1ELb1ELi8EEEvPT_S3_PKS2_S5_S5_S5_S5_S5_fiiPKfS7_S7_Pfi,"a",@progbits
	.sectionflags	@""
	.align	4
.nv.constant0._ZN17fastertransformer34generalAddBiasResidualLayerNormOptI7__half2Lb1ELb1ELi1ELb1ELi8EEEvPT_S3_PKS2_S5_S5_S5_S5_S5_fiiPKfS7_S7_Pfi:
	.zero		1012


//--------------------- .nv.constant0._ZN17fastertransformer35generalAddBiasResidualLayerNormOpt2I7__half2Lb0ELb0ELi2ELb1ELi4EEEvPT_S3_PKS2_S5_S5_S5_S5_S5_fiiPKfS7_S7_Pfi --------------------------
	.section	.nv.constant0._ZN17fastertransformer35generalAddBiasResidualLayerNormOpt2I7__half2Lb0ELb0ELi2ELb1ELi4EEEvPT_S3_PKS2_S5_S5_S5_S5_S5_fiiPKfS7_S7_Pfi,"a",@progbits
	.sectionflags	@""
	.align	4
.nv.constant0._ZN17fastertransformer35generalAddBiasResidualLayerNormOpt2I7__half2Lb0ELb0ELi2ELb1ELi4EEEvPT_S3_PKS2_S5_S5_S5_S5_S5_fiiPKfS7_S7_Pfi:
	.zero		1012


//--------------------- .nv.constant0._ZN17fastertransformer34generalAddBiasResidualLayerNormOptI7__half2Lb0ELb0ELi2ELb1ELi4EEEvPT_S3_PKS2_S5_S5_S5_S5_S5_fiiPKfS7_S7_Pfi --------------------------
	.section	.nv.constant0._ZN17fastertransformer34generalAddBiasResidualLayerNormOptI7__half2Lb0ELb0ELi2ELb1ELi4EEEvPT_S3_PKS2_S5_S5_S5_S5_S5_fiiPKfS7_S7_Pfi,"a",@progbits
	.sectionflags	@""
	.align	4
.nv.constant0._ZN17fastertransformer34generalAddBiasResidualLayerNormOptI7__half2Lb0ELb0ELi2ELb1ELi4EEEvPT_S3_PKS2_S5_S5_S5_S5_S5_fiiPKfS7_S7_Pfi:
	.zero		1012


//--------------------- .nv.constant0._ZN17fastertransformer35generalAddBiasResidualLayerNormOpt2I7__half2Lb1ELb0ELi2ELb1ELi4EEEvPT_S3_PKS2_S5_S5_S5_S5_S5_fiiPKfS7_S7_Pfi --------------------------
	.section	.nv.constant0._ZN17fastertransformer35generalAddBiasResidualLayerNormOpt2I7__half2Lb1ELb0ELi2ELb1ELi4EEEvPT_S3_PKS2_S5_S5_S5_S5_S5_fiiPKfS7_S7_Pfi,"a",@progbits
	.sectionflags	@""
	.align	4
.nv.constant0._ZN17fastertransformer35generalAddBiasResidualLayerNormOpt2I7__half2Lb1ELb0ELi2ELb1ELi4EEEvPT_S3_PKS2_S5_S5_S5_S5_S5_fiiPKfS7_S7_Pfi:
	.zero		1012


//--------------------- .nv.constant0._ZN17fastertransformer34generalAddBiasResidualLayerNormOptI7__half2Lb1ELb0ELi2ELb1ELi4EEEvPT_S3_PKS2_S5_S5_S5_S5_S5_fiiPKfS7_S7_Pfi --------------------------
	.section	.nv.constant0._ZN17fastertransformer34generalAddBiasResidualLayerNormOptI7__half2Lb1ELb0ELi2ELb1ELi4EEEvPT_S3_PKS2_S5_S5_S5_S5_S5_fiiPKfS7_S7_Pfi,"a",@progbits
	.sectionflags	@""
	.align	4
.nv.constant0._ZN17fastertransformer34generalAddBiasResidualLayerNormOptI7__half2Lb1ELb0ELi2ELb1ELi4EEEvPT_S3_PKS2_S5_S5_S5_S5_S5_fiiPKfS7_S7_Pfi:
	.zero		1012


//--------------------- .nv.constant0._ZN17fastertransformer35generalAddBiasResidualLayerNormOpt2I7__half2Lb0ELb1ELi2ELb1ELi4EEEvPT_S3_PKS2_S5_S5_S5_S5_S5_fiiPKfS7_S7_Pfi --------------------------
	.section	.nv.constant0._ZN17fastertransformer35generalAddBiasResidualLayerNormOpt2I7__half2Lb0ELb1ELi2ELb1ELi4EEEvPT_S3_PKS2_S5_S5_S5_S5_S5_fiiPKfS7_S7_Pfi,"a",@progbits
	.sectionflags	@""
	.align	4
.nv.constant0._ZN17fastertransformer35generalAddBiasResidualLayerNormOpt2I7__half2Lb0ELb1ELi2ELb1ELi4EEEvPT_S3_PKS2_S5_S5_S5_S5_S5_fiiPKfS7_S7_Pfi:
	.zero		1012


//--------------------- .nv.constant0._ZN17fastertransformer34generalAddBiasResidualLayerNormOptI7__half2Lb0ELb1ELi2ELb1ELi4EEEvPT_S3_PKS2_S5_S5_S5_S5_S5_fiiPKfS7_S7_Pfi --------------------------
	.section	.nv.constant0._ZN17fastertransformer34generalAddBiasResidualLayerNormOptI7__half2Lb0ELb1ELi2ELb1ELi4EEEvPT_S3_PKS2_S5_S5_S5_S5_S5_fiiPKfS7_S7_Pfi,"a",@progbits
	.sectionflags	@""
	.align	4
.nv.constant0._ZN17fastertransformer34generalAddBiasResidualLayerNormOptI7__half2Lb0ELb1ELi2ELb1ELi4EEEvPT_S3_PKS2_S5_S5_S5_S5_S5_fiiPKfS7_S7_Pfi:
	.zero		1012


//--------------------- .nv.constant0._ZN17fastertransformer35generalAddBiasResidualLayerNormOpt2I7__half2Lb1ELb1ELi2ELb1ELi4EEEvPT_S3_PKS2_S5_S5_S5_S5_S5_fiiPKfS7_S7_Pfi --------------------------
	.section	.nv.constant0._ZN17fastertransformer35generalAddBiasResidualLayerNormOpt2I7__half2Lb1ELb1ELi2ELb1ELi4EEEvPT_S3_PKS2_S5_S5_S5_S5_S5_fiiPKfS7_S7_Pfi,"a",@progbits
	.sectionflags	@""
	.align	4
.nv.constant0._ZN17fastertransformer35generalAddBiasResidualLayerNormOpt2I7__half2Lb1ELb1ELi2ELb1ELi4EEEvPT_S3_PKS2_S5_S5_S5_S5_S5_fiiPKfS7_S7_Pfi:
	.zero		1012


//--------------------- .nv.constant0._ZN17fastertransformer34generalAddBiasResidualLayerNormOptI7__half2Lb1ELb1ELi2ELb1ELi4EEEvPT_S3_PKS2_S5_S5_S5_S5_S5_fiiPKfS7_S7_Pfi --------------------------
	.section	.nv.constant0._ZN17fastertransformer34generalAddBiasResidualLayerNormOptI7__half2Lb1ELb1ELi2ELb1ELi4EEEvPT_S3_PKS2_S5_S5_S5_S5_S5_fiiPKfS7_S7_Pfi,"a",@progbits
	.sectionflags	@""
	.align	4
.nv.constant0._ZN17fastertransformer34generalAddBiasResidualLayerNormOptI7__half2Lb1ELb1ELi2ELb1ELi4EEEvPT_S3_PKS2_S5_S5_S5_S5_S5_fiiPKfS7_S7_Pfi:
	.zero		1012


//--------------------- .nv.constant0._ZN17fastertransformer35generalAddBiasResidualLayerNormOpt2I7__half2Lb0ELb0ELi1ELb1ELi4EEEvPT_S3_PKS2_S5_S5_S5_S5_S5_fiiPKfS7_S7_Pfi --------------------------
	.section	.nv.constant0._ZN17fastertransformer35generalAddBiasResidualLayerNormOpt2I7__half2Lb0ELb0ELi1ELb1ELi4EEEvPT_S3_PKS2_S5_S5_S5_S5_S5_fiiPKfS7_S7_Pfi,"a",@progbits
	.sectionflags	@""
	.align	4
.nv.constant0._ZN17fastertransformer35generalAddBiasResidualLayerNormOpt2I7__half2Lb0ELb0ELi1ELb1ELi4EEEvPT_S3_PKS2_S5_S5_S5_S5_S5_fiiPKfS7_S7_Pfi:
	.zero		1012


//--------------------- .nv.constant0._ZN17fastertransformer34generalAddBiasResidualLayerNormOptI7__half2Lb0ELb0ELi1ELb1ELi4EEEvPT_S3_PKS2_S5_S5_S5_S5_S5_fiiPKfS7_S7_Pfi --------------------------
	.section	.nv.constant0._ZN17fastertransformer34generalAddBiasResidualLayerNormOptI7__half2Lb0ELb0ELi1ELb1ELi4EEEvPT_S3_PKS2_S5_S5_S5_S5_S5_fiiPKfS7_S7_Pfi,"a",@progbits
	.sectionflags	@""
	.align	4
.nv.constant0._ZN17fastertransformer34generalAddBiasResidualLayerNormOptI7__half2Lb0ELb0ELi1ELb1ELi4EEEvPT_S3_PKS2_S5_S5_S5_S5_S5_fiiPKfS7_S7_Pfi:
	.zero		1012


//--------------------- .nv.constant0._ZN17fastertransformer35generalAddBiasResidualLayerNormOpt2I7__half2Lb1ELb0ELi1ELb1ELi4EEEvPT_S3_PKS2_S5_S5_S5_S5_S5_fiiPKfS7_S7_Pfi --------------------------
	.section	.nv.constant0._ZN17fastertransformer35generalAddBiasResidualLayerNormOpt2I7__half2Lb1ELb0ELi1ELb1ELi4EEEvPT_S3_PKS2_S5_S5_S5_S5_S5_fiiPKfS7_S7_Pfi,"a",@progbits
	.sectionflags	@""
	.align	4
.nv.constant0._ZN17fastertransformer35generalAddBiasResidualLayerNormOpt2I7__half2Lb1ELb0ELi1ELb1ELi4EEEvPT_S3_PKS2_S5_S5_S5_S5_S5_fiiPKfS7_S7_Pfi:
	.zero		1012


//--------------------- .nv.constant0._ZN17fastertransformer34generalAddBiasResidualLayerNormOptI7__half2Lb1ELb0ELi1ELb1ELi4EEEvPT_S3_PKS2_S5_S5_S5_S5_S5_fiiPKfS7_S7_Pfi --------------------------
	.section	.nv.constant0._ZN17fastertransformer34generalAddBiasResidualLayerNormOptI7__half2Lb1ELb0ELi1ELb1ELi4EEEvPT_S3_PKS2_S5_S5_S5_S5_S5_fiiPKfS7_S7_Pfi,"a",@progbits
	.sectionflags	@""
	.align	4
.nv.constant0._ZN17fastertransformer34generalAddBiasResidualLayerNormOptI7__half2Lb1ELb0ELi1ELb1ELi4EEEvPT_S3_PKS2_S5_S5_S5_S5_S5_fiiPKfS7_S7_Pfi:
	.zero		1012


//--------------------- .nv.constant0._ZN17fastertransformer35generalAddBiasResidualLayerNormOpt2I7__half2Lb0ELb1ELi1ELb1ELi4EEEvPT_S3_PKS2_S5_S5_S5_S5_S5_fiiPKfS7_S7_Pfi --------------------------
	.section	.nv.constant0._ZN17fastertransformer35generalAddBiasResidualLayerNormOpt2I7__half2Lb0ELb1ELi1ELb1ELi4EEEvPT_S3_PKS2_S5_S5_S5_S5_S5_fiiPKfS7_S7_Pfi,"a",@progbits
	.sectionflags	@""
	.align	4
.nv.constant0._ZN17fastertransformer35generalAddBiasResidualLayerNormOpt2I7__half2Lb0ELb1ELi1ELb1ELi4EEEvPT_S3_PKS2_S5_S5_S5_S5_S5_fiiPKfS7_S7_Pfi:
	.zero		1012


//--------------------- .nv.constant0._ZN17fastertransformer34generalAddBiasResidualLayerNormOptI7__half2Lb0ELb1ELi1ELb1ELi4EEEvPT_S3_PKS2_S5_S5_S5_S5_S5_fiiPKfS7_S7_Pfi --------------------------
	.section	.nv.constant0._ZN17fastertransformer34generalAddBiasResidualLayerNormOptI7__half2Lb0ELb1ELi1ELb1ELi4EEEvPT_S3_PKS2_S5_S5_S5_S5_S5_fiiPKfS7_S7_Pfi,"a",@progbits
	.sectionflags	@""
	.align	4
.nv.constant0._ZN17fastertransformer34generalAddBiasResidualLayerNormOptI7__half2Lb0ELb1ELi1ELb1ELi4EEEvPT_S3_PKS2_S5_S5_S5_S5_S5_fiiPKfS7_S7_Pfi:
	.zero		1012


//--------------------- .nv.constant0._ZN17fastertransformer35generalAddBiasResidualLayerNormOpt2I7__half2Lb1ELb1ELi1ELb1ELi4EEEvPT_S3_PKS2_S5_S5_S5_S5_S5_fiiPKfS7_S7_Pfi --------------------------
	.section	.nv.constant0._ZN17fastertransformer35generalAddBiasResidualLayerNormOpt2I7__half2Lb1ELb1ELi1ELb1ELi4EEEvPT_S3_PKS2_S5_S5_S5_S5_S5_fiiPKfS7_S7_Pfi,"a",@progbits
	.sectionflags	@""
	.align	4
.nv.constant0._ZN17fastertransformer35generalAddBiasResidualLayerNormOpt2I7__half2Lb1ELb1ELi1ELb1ELi4EEEvPT_S3_PKS2_S5_S5_S5_S5_S5_fiiPKfS7_S7_Pfi:
	.zero		1012


//--------------------- .nv.constant0._ZN17fastertransformer34generalAddBiasResidualLayerNormOptI7__half2Lb1ELb1ELi1ELb1ELi4EEEvPT_S3_PKS2_S5_S5_S5_S5_S5_fiiPKfS7_S7_Pfi --------------------------
	.section	.nv.constant0._ZN17fastertransformer34generalAddBiasResidualLayerNormOptI7__half2Lb1ELb1ELi1ELb1ELi4EEEvPT_S3_PKS2_S5_S5_S5_S5_S5_fiiPKfS7_S7_Pfi,"a",@progbits
	.sectionflags	@""
	.align	4
.nv.constant0._ZN17fastertransformer34generalAddBiasResidualLayerNormOptI7__half2Lb1ELb1ELi1ELb1ELi4EEEvPT_S3_PKS2_S5_S5_S5_S5_S5_fiiPKfS7_S7_Pfi:
	.zero		1012


//--------------------- .nv.constant0._ZN17fastertransformer35generalAddBiasResidualLayerNormOpt2I7__half2Lb0ELb0ELi2ELb1ELi2EEEvPT_S3_PKS2_S5_S5_S5_S5_S5_fiiPKfS7_S7_Pfi --------------------------
	.section	.nv.constant0._ZN17fastertransformer35generalAddBiasResidualLayerNormOpt2I7__half2Lb0ELb0ELi2ELb1ELi2EEEvPT_S3_PKS2_S5_S5_S5_S5_S5_fiiPKfS7_S7_Pfi,"a",@progbits
	.sectionflags	@""
	.align	4
.nv.constant0._ZN17fastertransformer35generalAddBiasResidualLayerNormOpt2I7__half2Lb0ELb0ELi2ELb1ELi2EEEvPT_S3_PKS2_S5_S5_S5_S5_S5_fiiPKfS7_S7_Pfi:
	.zero		1012


//--------------------- .nv.constant0._ZN17fastertransformer34generalAddBiasResidualLayerNormOptI7__half2Lb0ELb0ELi2ELb1ELi2EEEvPT_S3_PKS2_S5_S5_S5_S5_S5_fiiPKfS7_S7_Pfi --------------------------
	.section	.nv.constant0._ZN17fastertransformer34generalAddBiasResidualLayerNormOptI7__half2Lb0ELb0ELi2ELb1ELi2EEEvPT_S3_PKS2_S5_S5_S5_S5_S5_fiiPKfS7_S7_Pfi,"a",@progbits
	.sectionflags	@""
	.align	4
.nv.constant0._ZN17fastertransformer34generalAddBiasResidualLayerNormOptI7__half2Lb0ELb0ELi2ELb1ELi2EEEvPT_S3_PKS2_S5_S5_S5_S5_S5_fiiPKfS7_S7_Pfi:
	.zero		1012


//--------------------- .nv.constant0._ZN17fastertransformer35generalAddBiasResidualLayerNormOpt2I7__half2Lb1ELb0ELi2ELb1ELi2EEEvPT_S3_PKS2_S5_S5_S5_S5_S5_fiiPKfS7_S7_Pfi --------------------------
	.section	.nv.constant0._ZN17fastertransformer35generalAddBiasResidualLayerNormOpt2I7__half2Lb1ELb0ELi2ELb1ELi2EEEvPT_S3_PKS2_S5_S5_S5_S5_S5_fiiPKfS7_S7_Pfi,"a",@progbits
	.sectionflags	@""
	.align	4
.nv.constant0._ZN17fastertransformer35generalAddBiasResidualLayerNormOpt2I7__half2Lb1ELb0ELi2ELb1ELi2EEEvPT_S3_PKS2_S5_S5_S5_S5_S5_fiiPKfS7_S7_Pfi:
	.zero		1012


//--------------------- .nv.constant0._ZN17fastertransformer34generalAddBiasResidualLayerNormOptI7__half2Lb1ELb0ELi2ELb1ELi2EEEvPT_S3_PKS2_S5_S5_S5_S5_S5_fiiPKfS7_S7_Pfi --------------------------
	.section	.nv.constant0._ZN17fastertransformer34generalAddBiasResidualLayerNormOptI7__half2Lb1ELb0ELi2ELb1ELi2EEEvPT_S3_PKS2_S5_S5_S5_S5_S5_fiiPKfS7_S7_Pfi,"a",@progbits
	.sectionflags	@""
	.align	4
.nv.constant0._ZN17fastertransformer34generalAddBiasResidualLayerNormOptI7__half2Lb1ELb0ELi2ELb1ELi2EEEvPT_S3_PKS2_S5_S5_S5_S5_S5_fiiPKfS7_S7_Pfi:
	.zero		1012


//--------------------- .nv.constant0._ZN17fastertransformer35generalAddBiasResidualLayerNormOpt2I7__half2Lb0ELb1ELi2ELb1ELi2EEEvPT_S3_PKS2_S5_S5_S5_S5_S5_fiiPKfS7_S7_Pfi --------------------------
	.section	.nv.constant0._ZN17fastertransformer35generalAddBiasResidualLayerNormOpt2I7__half2Lb0ELb1ELi2ELb1ELi2EEEvPT_S3_PKS2_S5_S5_S5_S5_S5_fiiPKfS7_S7_Pfi,"a",@progbits
	.sectionflags	@""
	.align	4
.nv.constant0._ZN17fastertransformer35generalAddBiasResidualLayerNormOpt2I7__half2Lb0ELb1ELi2ELb1ELi2EEEvPT_S3_PKS2_S5_S5_S5_S5_S5_fiiPKfS7_S7_Pfi:
	.zero		1012


//--------------------- .nv.constant0._ZN17fastertransformer34generalAddBiasResidualLayerNormOptI7__half2Lb0ELb1ELi2ELb1ELi2EEEvPT_S3_PKS2_S5_S5_S5_S5_S5_fiiPKfS7_S7_Pfi --------------------------
	.section	.nv.constant0._ZN17fastertransformer34generalAddBiasResidualLayerNormOptI7__half2Lb0ELb1ELi2ELb1ELi2EEEvPT_S3_PKS2_S5_S5_S5_S5_S5_fiiPKfS7_S7_Pfi,"a",@progbits
	.sectionflags	@""
	.align	4
.nv.constant0._ZN17fastertransformer34generalAddBiasResidualLayerNormOptI7__half2Lb0ELb1ELi2ELb1ELi2EEEvPT_S3_PKS2_S5_S5_S5_S5_S5_fiiPKfS7_S7_Pfi:
	.zero		1012


//--------------------- .nv.constant0._ZN17fastertransformer35generalAddBiasResidualLayerNormOpt2I7__half2Lb1ELb1ELi2ELb1ELi2EEEvPT_S3_PKS2_S5_S5_S5_S5_S5_fiiPKfS7_S7_Pfi --------------------------
	.section	.nv.constant0._ZN17fastertransformer35generalAddBiasResidualLayerNormOpt2I7__half2Lb1ELb1ELi2ELb1ELi2EEEvPT_S3_PKS2_S5_S5_S5_S5_S5_fiiPKfS7_S7_Pfi,"a",@progbits
	.sectionflags	@""
	.align	4
.nv.constant0._ZN17fastertransformer35generalAddBiasResidualLayerNormOpt2I7__half2Lb1ELb1ELi2ELb1ELi2EEEvPT_S3_PKS2_S5_S5_S5_S5_S5_fiiPKfS7_S7_Pfi:
	.zero		1012


//--------------------- .nv.constant0._ZN17fastertransformer34generalAddBiasResidualLayerNormOptI7__half2Lb1ELb1ELi2ELb1ELi2EEEvPT_S3_PKS2_S5_S5_S5_S5_S5_fiiPKfS7_S7_Pfi --------------------------
	.section	.nv.constant0._ZN17fastertransformer34generalAddBiasResidualLayerNormOptI7__half2Lb1ELb1ELi2ELb1ELi2EEEvPT_S3_PKS2_S5_S5_S5_S5_S5_fiiPKfS7_S7_Pfi,"a",@progbits
	.sectionflags	@""
	.align	4
.nv.constant0._ZN17fastertransformer34generalAddBiasResidualLayerNormOptI7__half2Lb1ELb1ELi2ELb1ELi2EEEvPT_S3_PKS2_S5_S5_S5_S5_S5_fiiPKfS7_S7_Pfi:
	.zero		1012


//--------------------- .nv.constant0._ZN17fastertransformer35generalAddBiasResidualLayerNormOpt2I7__half2Lb0ELb0ELi1ELb1ELi2EEEvPT_S3_PKS2_S5_S5_S5_S5_S5_fiiPKfS7_S7_Pfi --------------------------
	.section	.nv.constant0._ZN17fastertransformer35generalAddBiasResidualLayerNormOpt2I7__half2Lb0ELb0ELi1ELb1ELi2EEEvPT_S3_PKS2_S5_S5_S5_S5_S5_fiiPKfS7_S7_Pfi,"a",@progbits
	.sectionflags	@""
	.align	4
.nv.constant0._ZN17fastertransformer35generalAddBiasResidualLayerNormOpt2I7__half2Lb0ELb0ELi1ELb1ELi2EEEvPT_S3_PKS2_S5_S5_S5_S5_S5_fiiPKfS7_S7_Pfi:
	.zero		1012


//--------------------- .nv.constant0._ZN17fastertransformer34generalAddBiasResidualLayerNormOptI7__half2Lb0ELb0ELi1ELb1ELi2EEEvPT_S3_PKS2_S5_S5_S5_S5_S5_fiiPKfS7_S7_Pfi --------------------------
	.section	.nv.constant0._ZN17fastertransformer34generalAddBiasResidualLayerNormOptI7__half2Lb0ELb0ELi1ELb1ELi2EEEvPT_S3_PKS2_S5_S5_S5_S5_S5_fiiPKfS7_S7_Pfi,"a",@progbits
	.sectionflags	@""
	.align	4
.nv.constant0._ZN17fastertransformer34generalAddBiasResidualLayerNormOptI7__half2Lb0ELb0ELi1ELb1ELi2EEEvPT_S3_PKS2_S5_S5_S5_S5_S5_fiiPKfS7_S7_Pfi:
	.zero		1012


//--------------------- .nv.constant0._ZN17fastertransformer35generalAddBiasResidualLayerNormOpt2I7__half2Lb1ELb0ELi1ELb1ELi2EEEvPT_S3_PKS2_S5_S5_S5_S5_S5_fiiPKfS7_S7_Pfi --------------------------
	.section	.nv.constant0._ZN17fastertransformer35generalAddBiasResidualLayerNormOpt2I7__half2Lb1ELb0ELi1ELb1ELi2EEEvPT_S3_PKS2_S5_S5_S5_S5_S5_fiiPKfS7_S7_Pfi,"a",@progbits
	.sectionflags	@""
	.align	4
.nv.constant0._ZN17fastertransformer35generalAddBiasResidualLayerNormOpt2I7__half2Lb1ELb0ELi1ELb1ELi2EEEvPT_S3_PKS2_S5_S5_S5_S5_S5_fiiPKfS7_S7_Pfi:
	.zero		1012


//--------------------- .nv.constant0._ZN17fastertransformer34generalAddBiasResidualLayerNormOptI7__half2Lb1ELb0ELi1ELb1ELi2EEEvPT_S3_PKS2_S5_S5_S5_S5_S5_fiiPKfS7_S7_Pfi --------------------------
	.section	.nv.constant0._ZN17fastertransformer34generalAddBiasResidualLayerNormOptI7__half2Lb1ELb0ELi1ELb1ELi2EEEvPT_S3_PKS2_S5_S5_S5_S5_S5_fiiPKfS7_S7_Pfi,"a",@progbits
	.sectionflags	@""
	.align	4
.nv.constant0._ZN17fastertransformer34generalAddBiasResidualLayerNormOptI7__half2Lb1ELb0ELi1ELb1ELi2EEEvPT_S3_PKS2_S5_S5_S5_S5_S5_fiiPKfS7_S7_Pfi:
	.zero		1012


//--------------------- .nv.constant0._ZN17fastertransformer35generalAddBiasResidualLayerNormOpt2I7__half2Lb0ELb1ELi1ELb1ELi2EEEvPT_S3_PKS2_S5_S5_S5_S5_S5_fiiPKfS7_S7_Pfi --------------------------
	.section	.nv.constant0._ZN17fastertransformer35generalAddBiasResidualLayerNormOpt2I7__half2Lb0ELb1ELi1ELb1ELi2EEEvPT_S3_PKS2_S5_S5_S5_S5_S5_fiiPKfS7_S7_Pfi,"a",@progbits
	.sectionflags	@""
	.align	4
.nv.constant0._ZN17fastertransformer35generalAddBiasResidualLayerNormOpt2I7__half2Lb0ELb1ELi1ELb1ELi2EEEvPT_S3_PKS2_S5_S5_S5_S5_S5_fiiPKfS7_S7_Pfi:
	.zero		1012


//--------------------- .nv.constant0._ZN17fastertransformer34generalAddBiasResidualLayerNormOptI7__half2Lb0ELb1ELi1ELb1ELi2EEEvPT_S3_PKS2_S5_S5_S5_S5_S5_fiiPKfS7_S7_Pfi --------------------------
	.section	.nv.constant0._ZN17fastertransformer34generalAddBiasResidualLayerNormOptI7__half2Lb0ELb1ELi1ELb1ELi2EEEvPT_S3_PKS2_S5_S5_S5_S5_S5_fiiPKfS7_S7_Pfi,"a",@progbits
	.sectionflags	@""
	.align	4
.nv.constant0._ZN17fastertransformer34generalAddBiasResidualLayerNormOptI7__half2Lb0ELb1ELi1ELb1ELi2EEEvPT_S3_PKS2_S5_S5_S5_S5_S5_fiiPKfS7_S7_Pfi:
	.zero		1012


//--------------------- .nv.constant0._ZN17fastertransformer35generalAddBiasResidualLayerNormOpt2I7__half2Lb1ELb1ELi1ELb1ELi2EEEvPT_S3_PKS2_S5_S5_S5_S5_S5_fiiPKfS7_S7_Pfi --------------------------
	.section	.nv.constant0._ZN17fastertransformer35generalAddBiasResidualLayerNormOpt2I7__half2Lb1ELb1ELi1ELb1ELi2EEEvPT_S3_PKS2_S5_S5_S5_S5_S5_fiiPKfS7_S7_Pfi,"a",@progbits
	.sectionflags	@""
	.align	4
.nv.constant0._ZN17fastertransformer35generalAddBiasResidualLayerNormOpt2I7__half2Lb1ELb1ELi1ELb1ELi2EEEvPT_S3_PKS2_S5_S5_S5_S5_S5_fiiPKfS7_S7_Pfi:
	.zero		1012


//--------------------- .nv.constant0._ZN17fastertransformer34generalAddBiasResidualLayerNormOptI7__half2Lb1ELb1ELi1ELb1ELi2EEEvPT_S3_PKS2_S5_S5_S5_S5_S5_fiiPKfS7_S7_Pfi --------------------------
	.section	.nv.constant0._ZN17fastertransformer34generalAddBiasResidualLayerNormOptI7__half2Lb1ELb1ELi1ELb1ELi2EEEvPT_S3_PKS2_S5_S5_S5_S5_S5_fiiPKfS7_S7_Pfi,"a",@progbits
	.sectionflags	@""
	.align	4
.nv.constant0._ZN17fastertransformer34generalAddBiasResidualLayerNormOptI7__half2Lb1ELb1ELi1ELb1ELi2EEEvPT_S3_PKS2_S5_S5_S5_S5_S5_fiiPKfS7_S7_Pfi:
	.zero		1012


//--------------------- .nv.constant0._ZN17fastertransformer35generalAddBiasResidualLayerNormOpt2I7__half2Lb0ELb0ELi2ELb1ELi1EEEvPT_S3_PKS2_S5_S5_S5_S5_S5_fiiPKfS7_S7_Pfi --------------------------
	.section	.nv.constant0._ZN17fastertransformer35generalAddBiasResidualLayerNormOpt2I7__half2Lb0ELb0ELi2ELb1ELi1EEEvPT_S3_PKS2_S5_S5_S5_S5_S5_fiiPKfS7_S7_Pfi,"a",@progbits
	.sectionflags	@""
	.align	4
.nv.constant0._ZN17fastertransformer35generalAddBiasResidualLayerNormOpt2I7__half2Lb0ELb0ELi2ELb1ELi1EEEvPT_S3_PKS2_S5_S5_S5_S5_S5_fiiPKfS7_S7_Pfi:
	.zero		1012


//--------------------- .nv.constant0._ZN17fastertransformer34generalAddBiasResidualLayerNormOptI7__half2Lb0ELb0ELi2ELb1ELi1EEEvPT_S3_PKS2_S5_S5_S5_S5_S5_fiiPKfS7_S7_Pfi --------------------------
	.section	.nv.constant0._ZN17fastertransformer34generalAddBiasResidualLayerNormOptI7__half2Lb0ELb0ELi2ELb1ELi1EEEvPT_S3_PKS2_S5_S5_S5_S5_S5_fiiPKfS7_S7_Pfi,"a",@progbits
	.sectionflags	@""
	.align	4
.nv.constant0._ZN17fastertransformer34generalAddBiasResidualLayerNormOptI7__half2Lb0ELb0ELi2ELb1ELi1EEEvPT_S3_PKS2_S5_S5_S5_S5_S5_fiiPKfS7_S7_Pfi:
	.zero		1012


//--------------------- .nv.constant0._ZN17fastertransformer35generalAddBiasResidualLayerNormOpt2I7__half2Lb1ELb0ELi2ELb1ELi1EEEvPT_S3_PKS2_S5_S5_S5_S5_S5_fiiPKfS7_S7_Pfi --------------------------
	.section	.nv.constant0._ZN17fastertransformer35generalAddBiasResidualLayerNormOpt2I7__half2Lb1ELb0ELi2ELb1ELi1EEEvPT_S3_PKS2_S5_S5_S5_S5_S5_fiiPKfS7_S7_Pfi,"a",@progbits
	.sectionflags	@""
	.align	4
.nv.constant0._ZN17fastertransformer35generalAddBiasResidualLayerNormOpt2I7__half2Lb1ELb0ELi2ELb1ELi1EEEvPT_S3_PKS2_S5_S5_S5_S5_S5_fiiPKfS7_S7_Pfi:
	.zero		1012


//--------------------- .nv.constant0._ZN17fastertransformer34generalAddBiasResidualLayerNormOptI7__half2Lb1ELb0ELi2ELb1ELi1EEEvPT_S3_PKS2_S5_S5_S5_S5_S5_fiiPKfS7_S7_Pfi --------------------------
	.section	.nv.constant0._ZN17fastertransformer34generalAddBiasResidualLayerNormOptI7__half2Lb1ELb0ELi2ELb1ELi1EEEvPT_S3_PKS2_S5_S5_S5_S5_S5_fiiPKfS7_S7_Pfi,"a",@progbits
	.sectionflags	@""
	.align	4
.nv.constant0._ZN17fastertransformer34generalAddBiasResidualLayerNormOptI7__half2Lb1ELb0ELi2ELb1ELi1EEEvPT_S3_PKS2_S5_S5_S5_S5_S5_fiiPKfS7_S7_Pfi:
	.zero		1012


//--------------------- .nv.constant0._ZN17fastertransformer35generalAddBiasResidualLayerNormOpt2I7__half2Lb0ELb1ELi2ELb1ELi1EEEvPT_S3_PKS2_S5_S5_S5_S5_S5_fiiPKfS7_S7_Pfi --------------------------
	.section	.nv.constant0._ZN17fastertransformer35generalAddBiasResidualLayerNormOpt2I7__half2Lb0ELb1ELi2ELb1ELi1EEEvPT_S3_PKS2_S5_S5_S5_S5_S5_fiiPKfS7_S7_Pfi,"a",@progbits
	.sectionflags	@""
	.align	4
.nv.constant0._ZN17fastertransformer35generalAddBiasResidualLayerNormOpt2I7__half2Lb0ELb1ELi2ELb1ELi1EEEvPT_S3_PKS2_S5_S5_S5_S5_S5_fiiPKfS7_S7_Pfi:
	.zero		1012


//--------------------- .nv.constant0._ZN17fastertransformer34generalAddBiasResidualLayerNormOptI7__half2Lb0ELb1ELi2ELb1ELi1EEEvPT_S3_PKS2_S5_S5_S5_S5_S5_fiiPKfS7_S7_Pfi --------------------------
	.section	.nv.constant0._ZN17fastertransformer34generalAddBiasResidualLayerNormOptI7__half2Lb0ELb1ELi2ELb1ELi1EEEvPT_S3_PKS2_S5_S5_S5_S5_S5_fiiPKfS7_S7_Pfi,"a",@progbits
	.sectionflags	@""
	.align	4
.nv.constant0._ZN17fastertransformer34generalAddBiasResidualLayerNormOptI7__half2Lb0ELb1ELi2ELb1ELi1EEEvPT_S3_PKS2_S5_S5_S5_S5_S5_fiiPKfS7_S7_Pfi:
	.zero		1012


//--------------------- .nv.constant0._ZN17fastertransformer35generalAddBiasResidualLayerNormOpt2I7__half2Lb1ELb1ELi2ELb1ELi1EEEvPT_S3_PKS2_S5_S5_S5_S5_S5_fiiPKfS7_S7_Pfi --------------------------
	.section	.nv.constant0._ZN17fastertransformer35generalAddBiasResidualLayerNormOpt2I7__half2Lb1ELb1ELi2ELb1ELi1EEEvPT_S3_PKS2_S5_S5_S5_S5_S5_fiiPKfS7_S7_Pfi,"a",@progbits
	.sectionflags	@""
	.align	4
.nv.constant0._ZN17fastertransformer35generalAddBiasResidualLayerNormOpt2I7__half2Lb1ELb1ELi2ELb1ELi1EEEvPT_S3_PKS2_S5_S5_S5_S5_S5_fiiPKfS7_S7_Pfi:
	.zero		1012


//--------------------- .nv.constant0._ZN17fastertransformer34generalAddBiasResidualLayerNormOptI7__half2Lb1ELb1ELi2ELb1ELi1EEEvPT_S3_PKS2_S5_S5_S5_S5_S5_fiiPKfS7_S7_Pfi --------------------------
	.section	.nv.constant0._ZN17fastertransformer34generalAddBiasResidualLayerNormOptI7__half2Lb1ELb1ELi2ELb1ELi1EEEvPT_S3_PKS2_S5_S5_S5_S5_S5_fiiPKfS7_S7_Pfi,"a",@progbits
	.sectionflags	@""
	.align	4
.nv.constant0._ZN17fastertransformer34generalAddBiasResidualLayerNormOptI7__half2Lb1ELb1ELi2ELb1ELi1EEEvPT_S3_PKS2_S5_S5_S5_S5_S5_fiiPKfS7_S7_Pfi:
	.zero		1012


//--------------------- .nv.constant0._ZN17fastertransformer35generalAddBiasResidualLayerNormOpt2I7__half2Lb0ELb0ELi1ELb1ELi1EEEvPT_S3_PKS2_S5_S5_S5_S5_S5_fiiPKfS7_S7_Pfi --------------------------
	.section	.nv.constant0._ZN17fastertransformer35generalAddBiasResidualLayerNormOpt2I7__half2Lb0ELb0ELi1ELb1ELi1EEEvPT_S3_PKS2_S5_S5_S5_S5_S5_fiiPKfS7_S7_Pfi,"a",@progbits
	.sectionflags	@""
	.align	4
.nv.constant0._ZN17fastertransformer35generalAddBiasResidualLayerNormOpt2I7__half2Lb0ELb0ELi1ELb1ELi1EEEvPT_S3_PKS2_S5_S5_S5_S5_S5_fiiPKfS7_S7_Pfi:
	.zero		1012


//--------------------- .nv.constant0._ZN17fastertransformer34generalAddBiasResidualLayerNormOptI7__half2Lb0ELb0ELi1ELb1ELi1EEEvPT_S3_PKS2_S5_S5_S5_S5_S5_fiiPKfS7_S7_Pfi --------------------------
	.section	.nv.constant0._ZN17fastertransformer34generalAddBiasResidualLayerNormOptI7__half2Lb0ELb0ELi1ELb1ELi1EEEvPT_S3_PKS2_S5_S5_S5_S5_S5_fiiPKfS7_S7_Pfi,"a",@progbits
	.sectionflags	@""
	.align	4
.nv.constant0._ZN17fastertransformer34generalAddBiasResidualLayerNormOptI7__half2Lb0ELb0ELi1ELb1ELi1EEEvPT_S3_PKS2_S5_S5_S5_S5_S5_fiiPKfS7_S7_Pfi:
	.zero		1012


//--------------------- .nv.constant0._ZN17fastertransformer35generalAddBiasResidualLayerNormOpt2I7__half2Lb1ELb0ELi1ELb1ELi1EEEvPT_S3_PKS2_S5_S5_S5_S5_S5_fiiPKfS7_S7_Pfi --------------------------
	.section	.nv.constant0._ZN17fastertransformer35generalAddBiasResidualLayerNormOpt2I7__half2Lb1ELb0ELi1ELb1ELi1EEEvPT_S3_PKS2_S5_S5_S5_S5_S5_fiiPKfS7_S7_Pfi,"a",@progbits
	.sectionflags	@""
	.align	4
.nv.constant0._ZN17fastertransformer35generalAddBiasResidualLayerNormOpt2I7__half2Lb1ELb0ELi1ELb1ELi1EEEvPT_S3_PKS2_S5_S5_S5_S5_S5_fiiPKfS7_S7_Pfi:
	.zero		1012


//--------------------- .nv.constant0._ZN17fastertransformer34generalAddBiasResidualLayerNormOptI7__half2Lb1ELb0ELi1ELb1ELi1EEEvPT_S3_PKS2_S5_S5_S5_S5_S5_fiiPKfS7_S7_Pfi --------------------------
	.section	.nv.constant0._ZN17fastertransformer34generalAddBiasResidualLayerNormOptI7__half2Lb1ELb0ELi1ELb1ELi1EEEvPT_S3_PKS2_S5_S5_S5_S5_S5_fiiPKfS7_S7_Pfi,"a",@progbits
	.sectionflags	@""
	.align	4
.nv.constant0._ZN17fastertransformer34generalAddBiasResidualLayerNormOptI7__half2Lb1ELb0ELi1ELb1ELi1EEEvPT_S3_PKS2_S5_S5_S5_S5_S5_fiiPKfS7_S7_Pfi:
	.zero		1012


//--------------------- .nv.constant0._ZN17fastertransformer35generalAddBiasResidualLayerNormOpt2I7__half2Lb0ELb1ELi1ELb1ELi1EEEvPT_S3_PKS2_S5_S5_S5_S5_S5_fiiPKfS7_S7_Pfi --------------------------
	.section	.nv.constant0._ZN17fastertransformer35generalAddBiasResidualLayerNormOpt2I7__half2Lb0ELb1ELi1ELb1ELi1EEEvPT_S3_PKS2_S5_S5_S5_S5_S5_fiiPKfS7_S7_Pfi,"a",@progbits
	.sectionflags	@""
	.align	4
.nv.constant0._ZN17fastertransformer35generalAddBiasResidualLayerNormOpt2I7__half2Lb0ELb1ELi1ELb1ELi1EEEvPT_S3_PKS2_S5_S5_S5_S5_S5_fiiPKfS7_S7_Pfi:
	.zero		1012


//--------------------- .nv.constant0._ZN17fastertransformer34generalAddBiasResidualLayerNormOptI7__half2Lb0ELb1ELi1ELb1ELi1EEEvPT_S3_PKS2_S5_S5_S5_S5_S5_fiiPKfS7_S7_Pfi --------------------------
	.section	.nv.constant0._ZN17fastertransformer34generalAddBiasResidualLayerNormOptI7__half2Lb0ELb1ELi1ELb1ELi1EEEvPT_S3_PKS2_S5_S5_S5_S5_S5_fiiPKfS7_S7_Pfi,"a",@progbits
	.sectionflags	@""
	.align	4
.nv.constant0._ZN17fastertransformer34generalAddBiasResidualLayerNormOptI7__half2Lb0ELb1ELi1ELb1ELi1EEEvPT_S3_PKS2_S5_S5_S5_S5_S5_fiiPKfS7_S7_Pfi:
	.zero		1012


//--------------------- .nv.constant0._ZN17fastertransformer35generalAddBiasResidualLayerNormOpt2I7__half2Lb1ELb1ELi1ELb1ELi1EEEvPT_S3_PKS2_S5_S5_S5_S5_S5_fiiPKfS7_S7_Pfi --------------------------
	.section	.nv.constant0._ZN17fastertransformer35generalAddBiasResidualLayerNormOpt2I7__half2Lb1ELb1ELi1ELb1ELi1EEEvPT_S3_PKS2_S5_S5_S5_S5_S5_fiiPKfS7_S7_Pfi,"a",@progbits
	.sectionflags	@""
	.align	4
.nv.constant0._ZN17fastertransformer35generalAddBiasResidualLayerNormOpt2I7__half2Lb1ELb1ELi1ELb1ELi1EEEvPT_S3_PKS2_S5_S5_S5_S5_S5_fiiPKfS7_S7_Pfi:
	.zero		1012


//--------------------- .nv.constant0._ZN17fastertransformer34generalAddBiasResidualLayerNormOptI7__half2Lb1ELb1ELi1ELb1ELi1EEEvPT_S3_PKS2_S5_S5_S5_S5_S5_fiiPKfS7_S7_Pfi --------------------------
	.section	.nv.constant0._ZN17fastertransformer34generalAddBiasResidualLayerNormOptI7__half2Lb1ELb1ELi1ELb1ELi1EEEvPT_S3_PKS2_S5_S5_S5_S5_S5_fiiPKfS7_S7_Pfi,"a",@progbits
	.sectionflags	@""
	.align	4
.nv.constant0._ZN17fastertransformer34generalAddBiasResidualLayerNormOptI7__half2Lb1ELb1ELi1ELb1ELi1EEEvPT_S3_PKS2_S5_S5_S5_S5_S5_fiiPKfS7_S7_Pfi:
	.zero		1012


//--------------------- .nv.constant0._ZN17fastertransformer35generalAddBiasResidualPostLayerNormI6__halfEEvPT_PKS2_S5_S5_S5_fii --------------------------
	.section	.nv.constant0._ZN17fastertransformer35generalAddBiasResidualPostLayerNormI6__halfEEvPT_PKS2_S5_S5_S5_fii,"a",@progbits
	.sectionflags	@""
	.align	4
.nv.constant0._ZN17fastertransformer35generalAddBiasResidualPostLayerNormI6__halfEEvPT_PKS2_S5_S5_S5_fii:
	.zero		948


//--------------------- .nv.constant0._ZN17fastertransformer28addBiasResidualPostLayerNormI6__halfLi2EEEvPT_PKS2_S5_S5_S5_fii --------------------------
	.section	.nv.constant0._ZN17fastertransformer28addBiasResidualPostLayerNormI6__halfLi2EEEvPT_PKS2_S5_S5_S5_fii,"a",@progbits
	.sectionflags	@""
	.align	4
.nv.constant0._ZN17fastertransformer28addBiasResidualPostLayerNormI6__halfLi2EEEvPT_PKS2_S5_S5_S5_fii:
	.zero		948


//--------------------- .nv.constant0._ZN17fastertransformer28addBiasResidualPostLayerNormI6__halfLi1EEEvPT_PKS2_S5_S5_S5_fii --------------------------
	.section	.nv.constant0._ZN17fastertransformer28addBiasResidualPostLayerNormI6__halfLi1EEEvPT_PKS2_S5_S5_S5_fii,"a",@progbits
	.sectionflags	@""
	.align	4
.nv.constant0._ZN17fastertransformer28addBiasResidualPostLayerNormI6__halfLi1EEEvPT_PKS2_S5_S5_S5_fii:
	.zero		948


//--------------------- .nv.constant0._ZN17fastertransformer30addBiasResidualPostLayerNormV2I6__halfEEvPT_PKS2_S5_S5_S5_fi --------------------------
	.section	.nv.constant0._ZN17fastertransformer30addBiasResidualPostLayerNormV2I6__halfEEvPT_PKS2_S5_S5_S5_fi,"a",@progbits
	.sectionflags	@""
	.align	4
.nv.constant0._ZN17fastertransformer30addBiasResidualPostLayerNormV2I6__halfEEvPT_PKS2_S5_S5_S5_fi:
	.zero		944


//--------------------- .nv.constant0._ZN17fastertransformer28layernorm_shift_partition_v2IfEEvPT_PKS1_S4_S4_fiiiiii --------------------------
	.section	.nv.constant0._ZN17fastertransformer28layernorm_shift_partition_v2IfEEvPT_PKS1_S4_S4_fiiiiii,"a",@progbits
	.sectionflags	@""
	.align	4
.nv.constant0._ZN17fastertransformer28layernorm_shift_partition_v2IfEEvPT_PKS1_S4_S4_fiiiiii:
	.zero		956


//--------------------- .nv.constant0._ZN17fastertransformer25layernorm_shift_partitionIfEEvPT_PKS1_S4_S4_fiiiiii --------------------------
	.section	.nv.constant0._ZN17fastertransformer25layernorm_shift_partitionIfEEvPT_PKS1_S4_S4_fiiiiii,"a",@progbits
	.sectionflags	@""
	.align	4
.nv.constant0._ZN17fastertransformer25layernorm_shift_partitionIfEEvPT_PKS1_S4_S4_fiiiiii:
	.zero		956


//--------------------- .nv.constant0._ZN17fastertransformer28addBiasResidualPostLayerNormIfLi2EEEvPT_PKS1_S4_S4_S4_fii --------------------------
	.section	.nv.constant0._ZN17fastertransformer28addBiasResidualPostLayerNormIfLi2EEEvPT_PKS1_S4_S4_S4_fii,"a",@progbits
	.sectionflags	@""
	.align	4
.nv.constant0._ZN17fastertransformer28addBiasResidualPostLayerNormIfLi2EEEvPT_PKS1_S4_S4_S4_fii:
	.zero		948


//--------------------- .nv.constant0._ZN17fastertransformer28addBiasResidualPostLayerNormIfLi1EEEvPT_PKS1_S4_S4_S4_fii --------------------------
	.section	.nv.constant0._ZN17fastertransformer28addBiasResidualPostLayerNormIfLi1EEEvPT_PKS1_S4_S4_S4_fii,"a",@progbits
	.sectionflags	@""
	.align	4
.nv.constant0._ZN17fastertransformer28addBiasResidualPostLayerNormIfLi1EEEvPT_PKS1_S4_S4_S4_fii:
	.zero		948


//--------------------- .nv.constant0._ZN17fastertransformer30addBiasResidualPostLayerNormV2IfEEvPT_PKS1_S4_S4_S4_fi --------------------------
	.section	.nv.constant0._ZN17fastertransformer30addBiasResidualPostLayerNormV2IfEEvPT_PKS1_S4_S4_S4_fi,"a",@progbits
	.sectionflags	@""
	.align	4
.nv.constant0._ZN17fastertransformer30addBiasResidualPostLayerNormV2IfEEvPT_PKS1_S4_S4_S4_fi:
	.zero		944


//--------------------- .nv.constant0._ZN17fastertransformer35generalAddBiasResidualPostLayerNormIfEEvPT_PKS1_S4_S4_S4_fii --------------------------
	.section	.nv.constant0._ZN17fastertransformer35generalAddBiasResidualPostLayerNormIfEEvPT_PKS1_S4_S4_S4_fii,"a",@progbits
	.sectionflags	@""
	.align	4
.nv.constant0._ZN17fastertransformer35generalAddBiasResidualPostLayerNormIfEEvPT_PKS1_S4_S4_S4_fii:
	.zero		948


//--------------------- SYMBOLS --------------------------

	.type		.nv.reservedSmem.offset0,@object
	.size		.nv.reservedSmem.offset0,0x4
	.type		.nv.reservedSmem.cap,@object
	.size		.nv.reservedSmem.cap,0x4
